// Copyright (c) 2024, Jay Shah, Ganesh Bikshandi, Ying Zhang, Vijay Thakkar, Pradeep Ramani, Tri Dao.
// Splitting the different template instantiations to different files to speed up compilation.
// This file is auto-generated. See "generate_kernels.py"

#include "flash_fwd_launch_template.h"

#ifndef FLASHATTENTION_DISABLE_HDIM96
template void run_mha_fwd_<90, cutlass::bfloat16_t, 96, 96, false, false, true, false>(Flash_fwd_params &params, cudaStream_t stream);
#endif


// ===== COMPILED SASS (sm_90a) =====

	.target	sm_90a

	.elftype	@"ET_EXEC"


//--------------------- .note.nv.tkinfo           --------------------------
	.section	.note.nv.tkinfo,"",@"SHT_NOTE"
	.sectionflags	@"SHF_NOTE_NV_TKINFO"
	.tkinfo
        /*0018*/ 	.word	0x00000002
        /*0030*/ 	.string	""
        /*0030*/ 	.string	"ptxas"
        /*0030*/ 	.string	"Cuda compilation tools, release 13.0, V13.0.88"
        /*0030*/ 	.string	"Build cuda_13.0.r13.0/compiler.36424714_0"
        /*0030*/ 	.string	"-arch sm_90a -m 64 "



//--------------------- .note.nv.cuinfo           --------------------------
	.section	.note.nv.cuinfo,"",@"SHT_NOTE"
	.sectionflags	@"SHF_NOTE_NV_CUINFO"
        /*0018*/ 	.short	0x0002
        /*001a*/ 	.short	0x005a
        /*001c*/ 	.short	0x0082
	.zero		2


//--------------------- .nv.info                  --------------------------
	.section	.nv.info,"",@"SHT_CUDA_INFO"
	.align	4


	//----- nvinfo : EIATTR_REGCOUNT
	.align		4
        /*0000*/ 	.byte	0x04, 0x2f
        /*0002*/ 	.short	(.L_23 - .L_22)
	.align		4
.L_22:
        /*0004*/ 	.word	index@(_ZN7cutlass13device_kernelIN5flash11enable_sm90INS1_16FlashAttnFwdSm90INS1_25CollectiveMainloopFwdSm90ILi2EN4cute5tupleIJNS5_1CILi1EEES8_S8_EEENS6_IJNS7_ILi192EEENS7_ILi144EEENS7_ILi96EEEEEELi96ENS_10bfloat16_tEfNS_4arch4Sm90ELb1ELb0ELb1ELb1ELb0ELb1ELb0ELb0ELb1ELb0ELb0ELb0EEENS1_21CollectiveEpilogueFwdINS6_IJSA_SC_SB_EEES9_SE_SG_Li384ELb1ELb0ELb0ELb0EEENS1_36VarlenDynamicPersistentTileSchedulerILi192ELi144ELi384ELi32ELb0ELb0ELb1ELb1ELb1ELb1EEEEEEEEEvNT_6ParamsE)
        /*0008*/ 	.word	0x00000080


	//----- nvinfo : EIATTR_FRAME_SIZE
	.align		4
.L_23:
        /*000c*/ 	.byte	0x04, 0x11
        /*000e*/ 	.short	(.L_25 - .L_24)
	.align		4
.L_24:
        /*0010*/ 	.word	index@(_ZN7cutlass13device_kernelIN5flash11enable_sm90INS1_16FlashAttnFwdSm90INS1_25CollectiveMainloopFwdSm90ILi2EN4cute5tupleIJNS5_1CILi1EEES8_S8_EEENS6_IJNS7_ILi192EEENS7_ILi144EEENS7_ILi96EEEEEELi96ENS_10bfloat16_tEfNS_4arch4Sm90ELb1ELb0ELb1ELb1ELb0ELb1ELb0ELb0ELb1ELb0ELb0ELb0EEENS1_21CollectiveEpilogueFwdINS6_IJSA_SC_SB_EEES9_SE_SG_Li384ELb1ELb0ELb0ELb0EEENS1_36VarlenDynamicPersistentTileSchedulerILi192ELi144ELi384ELi32ELb0ELb0ELb1ELb1ELb1ELb1EEEEEEEEEvNT_6ParamsE)
        /*0014*/ 	.word	0x000000b8


	//----- nvinfo : EIATTR_REGCOUNT
	.align		4
.L_25:
        /*0018*/ 	.byte	0x04, 0x2f
        /*001a*/ 	.short	(.L_27 - .L_26)
	.align		4
.L_26:
        /*001c*/ 	.word	index@(_ZN7cutlass13device_kernelIN5flash11enable_sm90INS1_16FlashAttnFwdSm90INS1_25CollectiveMainloopFwdSm90ILi2EN4cute5tupleIJNS5_1CILi1EEES8_S8_EEENS6_IJNS7_ILi192EEENS7_ILi144EEENS7_ILi96EEEEEELi96ENS_10bfloat16_tEfNS_4arch4Sm90ELb1ELb0ELb1ELb1ELb0ELb0ELb0ELb0ELb1ELb0ELb0ELb0EEENS1_21CollectiveEpilogueFwdINS6_IJSA_SC_SB_EEES9_SE_SG_Li384ELb1ELb0ELb0ELb0EEENS1_36VarlenDynamicPersistentTileSchedulerILi192ELi144ELi384ELi32ELb0ELb0ELb1ELb1ELb1ELb1EEEEEEEEEvNT_6ParamsE)
        /*0020*/ 	.word	0x00000080


	//----- nvinfo : EIATTR_FRAME_SIZE
	.align		4
.L_27:
        /*0024*/ 	.byte	0x04, 0x11
        /*0026*/ 	.short	(.L_29 - .L_28)
	.align		4
.L_28:
        /*0028*/ 	.word	index@(_ZN7cutlass13device_kernelIN5flash11enable_sm90INS1_16FlashAttnFwdSm90INS1_25CollectiveMainloopFwdSm90ILi2EN4cute5tupleIJNS5_1CILi1EEES8_S8_EEENS6_IJNS7_ILi192EEENS7_ILi144EEENS7_ILi96EEEEEELi96ENS_10bfloat16_tEfNS_4arch4Sm90ELb1ELb0ELb1ELb1ELb0ELb0ELb0ELb0ELb1ELb0ELb0ELb0EEENS1_21CollectiveEpilogueFwdINS6_IJSA_SC_SB_EEES9_SE_SG_Li384ELb1ELb0ELb0ELb0EEENS1_36VarlenDynamicPersistentTileSchedulerILi192ELi144ELi384ELi32ELb0ELb0ELb1ELb1ELb1ELb1EEEEEEEEEvNT_6ParamsE)
        /*002c*/ 	.word	0x00000010


	//----- nvinfo : EIATTR_REGCOUNT
	.align		4
.L_29:
        /*0030*/ 	.byte	0x04, 0x2f
        /*0032*/ 	.short	(.L_31 - .L_30)
	.align		4
.L_30:
        /*0034*/ 	.word	index@(_ZN7cutlass13device_kernelIN5flash11enable_sm90INS1_16FlashAttnFwdSm90INS1_25CollectiveMainloopFwdSm90ILi2EN4cute5tupleIJNS5_1CILi1EEES8_S8_EEENS6_IJNS7_ILi192EEENS7_ILi144EEENS7_ILi96EEEEEELi96ENS_10bfloat16_tEfNS_4arch4Sm90ELb1ELb0ELb1ELb0ELb0ELb0ELb0ELb0ELb1ELb0ELb0ELb0EEENS1_21CollectiveEpilogueFwdINS6_IJSA_SC_SB_EEES9_SE_SG_Li384ELb0ELb0ELb0ELb0EEENS1_30DynamicPersistentTileSchedulerILi384ELi32ELb0ELb0ELb1EEEEEEEEEvNT_6ParamsE)
        /*0038*/ 	.word	0x00000080


	//----- nvinfo : EIATTR_FRAME_SIZE
	.align		4
.L_31:
        /*003c*/ 	.byte	0x04, 0x11
        /*003e*/ 	.short	(.L_33 - .L_32)
	.align		4
.L_32:
        /*0040*/ 	.word	index@(_ZN7cutlass13device_kernelIN5flash11enable_sm90INS1_16FlashAttnFwdSm90INS1_25CollectiveMainloopFwdSm90ILi2EN4cute5tupleIJNS5_1CILi1EEES8_S8_EEENS6_IJNS7_ILi192EEENS7_ILi144EEENS7_ILi96EEEEEELi96ENS_10bfloat16_tEfNS_4arch4Sm90ELb1ELb0ELb1ELb0ELb0ELb0ELb0ELb0ELb1ELb0ELb0ELb0EEENS1_21CollectiveEpilogueFwdINS6_IJSA_SC_SB_EEES9_SE_SG_Li384ELb0ELb0ELb0ELb0EEENS1_30DynamicPersistentTileSchedulerILi384ELi32ELb0ELb0ELb1EEEEEEEEEvNT_6ParamsE)
        /*0044*/ 	.word	0x00000000


	//----- nvinfo : EIATTR_REGCOUNT
	.align		4
.L_33:
        /*0048*/ 	.byte	0x04, 0x2f
        /*004a*/ 	.short	(.L_35 - .L_34)
	.align		4
.L_34:
        /*004c*/ 	.word	index@(_ZN7cutlass13device_kernelIN5flash11enable_sm90INS1_16FlashAttnFwdSm90INS1_25CollectiveMainloopFwdSm90ILi2EN4cute5tupleIJNS5_1CILi1EEES8_S8_EEENS6_IJNS7_ILi192EEENS7_ILi128EEENS7_ILi96EEEEEELi96ENS_10bfloat16_tEfNS_4arch4Sm90ELb0ELb1ELb1ELb1ELb0ELb1ELb0ELb0ELb1ELb0ELb0ELb0EEENS1_21CollectiveEpilogueFwdINS6_IJSA_SC_SB_EEES9_SE_SG_Li384ELb1ELb0ELb0ELb0EEENS1_36VarlenDynamicPersistentTileSchedulerILi192ELi128ELi384ELi32ELb0ELb0ELb1ELb1ELb0ELb1EEEEEEEEEvNT_6ParamsE)
        /*0050*/ 	.word	0x00000080


	//----- nvinfo : EIATTR_FRAME_SIZE
	.align		4
.L_35:
        /*0054*/ 	.byte	0x04, 0x11
        /*0056*/ 	.short	(.L_37 - .L_36)
	.align		4
.L_36:
        /*0058*/ 	.word	index@(_ZN7cutlass13device_kernelIN5flash11enable_sm90INS1_16FlashAttnFwdSm90INS1_25CollectiveMainloopFwdSm90ILi2EN4cute5tupleIJNS5_1CILi1EEES8_S8_EEENS6_IJNS7_ILi192EEENS7_ILi128EEENS7_ILi96EEEEEELi96ENS_10bfloat16_tEfNS_4arch4Sm90ELb0ELb1ELb1ELb1ELb0ELb1ELb0ELb0ELb1ELb0ELb0ELb0EEENS1_21CollectiveEpilogueFwdINS6_IJSA_SC_SB_EEES9_SE_SG_Li384ELb1ELb0ELb0ELb0EEENS1_36VarlenDynamicPersistentTileSchedulerILi192ELi128ELi384ELi32ELb0ELb0ELb1ELb1ELb0ELb1EEEEEEEEEvNT_6ParamsE)
        /*005c*/ 	.word	0x00000058


	//----- nvinfo : EIATTR_REGCOUNT
	.align		4
.L_37:
        /*0060*/ 	.byte	0x04, 0x2f
        /*0062*/ 	.short	(.L_39 - .L_38)
	.align		4
.L_38:
        /*0064*/ 	.word	index@(_ZN7cutlass13device_kernelIN5flash11enable_sm90INS1_16FlashAttnFwdSm90INS1_25CollectiveMainloopFwdSm90ILi2EN4cute5tupleIJNS5_1CILi1EEES8_S8_EEENS6_IJNS7_ILi192EEENS7_ILi128EEENS7_ILi96EEEEEELi96ENS_10bfloat16_tEfNS_4arch4Sm90ELb0ELb1ELb1ELb1ELb0ELb0ELb0ELb0ELb1ELb0ELb0ELb0EEENS1_21CollectiveEpilogueFwdINS6_IJSA_SC_SB_EEES9_SE_SG_Li384ELb1ELb0ELb0ELb0EEENS1_36VarlenDynamicPersistentTileSchedulerILi192ELi128ELi384ELi32ELb0ELb0ELb1ELb1ELb0ELb1EEEEEEEEEvNT_6ParamsE)
        /*0068*/ 	.word	0x00000080


	//----- nvinfo : EIATTR_FRAME_SIZE
	.align		4
.L_39:
        /*006c*/ 	.byte	0x04, 0x11
        /*006e*/ 	.short	(.L_41 - .L_40)
	.align		4
.L_40:
        /*0070*/ 	.word	index@(_ZN7cutlass13device_kernelIN5flash11enable_sm90INS1_16FlashAttnFwdSm90INS1_25CollectiveMainloopFwdSm90ILi2EN4cute5tupleIJNS5_1CILi1EEES8_S8_EEENS6_IJNS7_ILi192EEENS7_ILi128EEENS7_ILi96EEEEEELi96ENS_10bfloat16_tEfNS_4arch4Sm90ELb0ELb1ELb1ELb1ELb0ELb0ELb0ELb0ELb1ELb0ELb0ELb0EEENS1_21CollectiveEpilogueFwdINS6_IJSA_SC_SB_EEES9_SE_SG_Li384ELb1ELb0ELb0ELb0EEENS1_36VarlenDynamicPersistentTileSchedulerILi192ELi128ELi384ELi32ELb0ELb0ELb1ELb1ELb0ELb1EEEEEEEEEvNT_6ParamsE)
        /*0074*/ 	.word	0x00000008


	//----- nvinfo : EIATTR_REGCOUNT
	.align		4
.L_41:
        /*0078*/ 	.byte	0x04, 0x2f
        /*007a*/ 	.short	(.L_43 - .L_42)
	.align		4
.L_42:
        /*007c*/ 	.word	index@(_ZN7cutlass13device_kernelIN5flash11enable_sm90INS1_16FlashAttnFwdSm90INS1_25CollectiveMainloopFwdSm90ILi2EN4cute5tupleIJNS5_1CILi1EEES8_S8_EEENS6_IJNS7_ILi192EEENS7_ILi128EEENS7_ILi96EEEEEELi96ENS_10bfloat16_tEfNS_4arch4Sm90ELb0ELb1ELb1ELb0ELb0ELb0ELb0ELb0ELb1ELb0ELb0ELb0EEENS1_21CollectiveEpilogueFwdINS6_IJSA_SC_SB_EEES9_SE_SG_Li384ELb0ELb0ELb0ELb0EEENS1_30DynamicPersistentTileSchedulerILi384ELi32ELb0ELb0ELb1EEEEEEEEEvNT_6ParamsE)
        /*0080*/ 	.word	0x00000080


	//----- nvinfo : EIATTR_FRAME_SIZE
	.align		4
.L_43:
        /*0084*/ 	.byte	0x04, 0x11
        /*0086*/ 	.short	(.L_45 - .L_44)
	.align		4
.L_44:
        /*0088*/ 	.word	index@(_ZN7cutlass13device_kernelIN5flash11enable_sm90INS1_16FlashAttnFwdSm90INS1_25CollectiveMainloopFwdSm90ILi2EN4cute5tupleIJNS5_1CILi1EEES8_S8_EEENS6_IJNS7_ILi192EEENS7_ILi128EEENS7_ILi96EEEEEELi96ENS_10bfloat16_tEfNS_4arch4Sm90ELb0ELb1ELb1ELb0ELb0ELb0ELb0ELb0ELb1ELb0ELb0ELb0EEENS1_21CollectiveEpilogueFwdINS6_IJSA_SC_SB_EEES9_SE_SG_Li384ELb0ELb0ELb0ELb0EEENS1_30DynamicPersistentTileSchedulerILi384ELi32ELb0ELb0ELb1EEEEEEEEEvNT_6ParamsE)
        /*008c*/ 	.word	0x00000000


	//----- nvinfo : EIATTR_REGCOUNT
	.align		4
.L_45:
        /*0090*/ 	.byte	0x04, 0x2f
        /*0092*/ 	.short	(.L_47 - .L_46)
	.align		4
.L_46:
        /*0094*/ 	.word	index@(_ZN7cutlass13device_kernelIN5flash11enable_sm90INS1_16FlashAttnFwdSm90INS1_25CollectiveMainloopFwdSm90ILi2EN4cute5tupleIJNS5_1CILi1EEES8_S8_EEENS6_IJNS7_ILi192EEENS7_ILi144EEENS7_ILi96EEEEEELi96ENS_10bfloat16_tEfNS_4arch4Sm90ELb0ELb0ELb1ELb1ELb0ELb1ELb0ELb0ELb1ELb0ELb0ELb0EEENS1_21CollectiveEpilogueFwdINS6_IJSA_SC_SB_EEES9_SE_SG_Li384ELb1ELb0ELb0ELb0EEENS1_36VarlenDynamicPersistentTileSchedulerILi192ELi144ELi384ELi32ELb0ELb0ELb1ELb0ELb1ELb1EEEEEEEEEvNT_6ParamsE)
        /*0098*/ 	.word	0x00000080


	//----- nvinfo : EIATTR_FRAME_SIZE
	.align		4
.L_47:
        /*009c*/ 	.byte	0x04, 0x11
        /*009e*/ 	.short	(.L_49 - .L_48)
	.align		4
.L_48:
        /*00a0*/ 	.word	index@(_ZN7cutlass13device_kernelIN5flash11enable_sm90INS1_16FlashAttnFwdSm90INS1_25CollectiveMainloopFwdSm90ILi2EN4cute5tupleIJNS5_1CILi1EEES8_S8_EEENS6_IJNS7_ILi192EEENS7_ILi144EEENS7_ILi96EEEEEELi96ENS_10bfloat16_tEfNS_4arch4Sm90ELb0ELb0ELb1ELb1ELb0ELb1ELb0ELb0ELb1ELb0ELb0ELb0EEENS1_21CollectiveEpilogueFwdINS6_IJSA_SC_SB_EEES9_SE_SG_Li384ELb1ELb0ELb0ELb0EEENS1_36VarlenDynamicPersistentTileSchedulerILi192ELi144ELi384ELi32ELb0ELb0ELb1ELb0ELb1ELb1EEEEEEEEEvNT_6ParamsE)
        /*00a4*/ 	.word	0x000000c0


	//----- nvinfo : EIATTR_REGCOUNT
	.align		4
.L_49:
        /*00a8*/ 	.byte	0x04, 0x2f
        /*00aa*/ 	.short	(.L_51 - .L_50)
	.align		4
.L_50:
        /*00ac*/ 	.word	index@(_ZN7cutlass13device_kernelIN5flash11enable_sm90INS1_16FlashAttnFwdSm90INS1_25CollectiveMainloopFwdSm90ILi2EN4cute5tupleIJNS5_1CILi1EEES8_S8_EEENS6_IJNS7_ILi192EEENS7_ILi144EEENS7_ILi96EEEEEELi96ENS_10bfloat16_tEfNS_4arch4Sm90ELb0ELb0ELb1ELb1ELb0ELb0ELb0ELb0ELb1ELb0ELb0ELb0EEENS1_21CollectiveEpilogueFwdINS6_IJSA_SC_SB_EEES9_SE_SG_Li384ELb1ELb0ELb0ELb0EEENS1_36VarlenDynamicPersistentTileSchedulerILi192ELi144ELi384ELi32ELb0ELb0ELb1ELb0ELb1ELb1EEEEEEEEEvNT_6ParamsE)
        /*00b0*/ 	.word	0x00000080


	//----- nvinfo : EIATTR_FRAME_SIZE
	.align		4
.L_51:
        /*00b4*/ 	.byte	0x04, 0x11
        /*00b6*/ 	.short	(.L_53 - .L_52)
	.align		4
.L_52:
        /*00b8*/ 	.word	index@(_ZN7cutlass13device_kernelIN5flash11enable_sm90INS1_16FlashAttnFwdSm90INS1_25CollectiveMainloopFwdSm90ILi2EN4cute5tupleIJNS5_1CILi1EEES8_S8_EEENS6_IJNS7_ILi192EEENS7_ILi144EEENS7_ILi96EEEEEELi96ENS_10bfloat16_tEfNS_4arch4Sm90ELb0ELb0ELb1ELb1ELb0ELb0ELb0ELb0ELb1ELb0ELb0ELb0EEENS1_21CollectiveEpilogueFwdINS6_IJSA_SC_SB_EEES9_SE_SG_Li384ELb1ELb0ELb0ELb0EEENS1_36VarlenDynamicPersistentTileSchedulerILi192ELi144ELi384ELi32ELb0ELb0ELb1ELb0ELb1ELb1EEEEEEEEEvNT_6ParamsE)
        /*00bc*/ 	.word	0x00000018


	//----- nvinfo : EIATTR_REGCOUNT
	.align		4
.L_53:
        /*00c0*/ 	.byte	0x04, 0x2f
        /*00c2*/ 	.short	(.L_55 - .L_54)
	.align		4
.L_54:
        /*00c4*/ 	.word	index@(_ZN7cutlass13device_kernelIN5flash11enable_sm90INS1_16FlashAttnFwdSm90INS1_25CollectiveMainloopFwdSm90ILi2EN4cute5tupleIJNS5_1CILi1EEES8_S8_EEENS6_IJNS7_ILi192EEENS7_ILi144EEENS7_ILi96EEEEEELi96ENS_10bfloat16_tEfNS_4arch4Sm90ELb0ELb0ELb1ELb0ELb0ELb0ELb0ELb0ELb1ELb0ELb0ELb0EEENS1_21CollectiveEpilogueFwdINS6_IJSA_SC_SB_EEES9_SE_SG_Li384ELb0ELb0ELb0ELb0EEENS1_29StaticPersistentTileSchedulerILb0EEEEEEEEEvNT_6ParamsE)
        /*00c8*/ 	.word	0x00000080


	//----- nvinfo : EIATTR_FRAME_SIZE
	.align		4
.L_55:
        /*00cc*/ 	.byte	0x04, 0x11
        /*00ce*/ 	.short	(.L_57 - .L_56)
	.align		4
.L_56:
        /*00d0*/ 	.word	index@(_ZN7cutlass13device_kernelIN5flash11enable_sm90INS1_16FlashAttnFwdSm90INS1_25CollectiveMainloopFwdSm90ILi2EN4cute5tupleIJNS5_1CILi1EEES8_S8_EEENS6_IJNS7_ILi192EEENS7_ILi144EEENS7_ILi96EEEEEELi96ENS_10bfloat16_tEfNS_4arch4Sm90ELb0ELb0ELb1ELb0ELb0ELb0ELb0ELb0ELb1ELb0ELb0ELb0EEENS1_21CollectiveEpilogueFwdINS6_IJSA_SC_SB_EEES9_SE_SG_Li384ELb0ELb0ELb0ELb0EEENS1_29StaticPersistentTileSchedulerILb0EEEEEEEEEvNT_6ParamsE)
        /*00d4*/ 	.word	0x00000008


	//----- nvinfo : EIATTR_MIN_STACK_SIZE
	.align		4
.L_57:
        /*00d8*/ 	.byte	0x04, 0x12
        /*00da*/ 	.short	(.L_59 - .L_58)
	.align		4
.L_58:
        /*00dc*/ 	.word	index@(_ZN7cutlass13device_kernelIN5flash11enable_sm90INS1_16FlashAttnFwdSm90INS1_25CollectiveMainloopFwdSm90ILi2EN4cute5tupleIJNS5_1CILi1EEES8_S8_EEENS6_IJNS7_ILi192EEENS7_ILi144EEENS7_ILi96EEEEEELi96ENS_10bfloat16_tEfNS_4arch4Sm90ELb0ELb0ELb1ELb0ELb0ELb0ELb0ELb0ELb1ELb0ELb0ELb0EEENS1_21CollectiveEpilogueFwdINS6_IJSA_SC_SB_EEES9_SE_SG_Li384ELb0ELb0ELb0ELb0EEENS1_29StaticPersistentTileSchedulerILb0EEEEEEEEEvNT_6ParamsE)
        /*00e0*/ 	.word	0x00000008


	//----- nvinfo : EIATTR_MIN_STACK_SIZE
	.align		4
.L_59:
        /*00e4*/ 	.byte	0x04, 0x12
        /*00e6*/ 	.short	(.L_61 - .L_60)
	.align		4
.L_60:
        /*00e8*/ 	.word	index@(_ZN7cutlass13device_kernelIN5flash11enable_sm90INS1_16FlashAttnFwdSm90INS1_25CollectiveMainloopFwdSm90ILi2EN4cute5tupleIJNS5_1CILi1EEES8_S8_EEENS6_IJNS7_ILi192EEENS7_ILi144EEENS7_ILi96EEEEEELi96ENS_10bfloat16_tEfNS_4arch4Sm90ELb0ELb0ELb1ELb1ELb0ELb0ELb0ELb0ELb1ELb0ELb0ELb0EEENS1_21CollectiveEpilogueFwdINS6_IJSA_SC_SB_EEES9_SE_SG_Li384ELb1ELb0ELb0ELb0EEENS1_36VarlenDynamicPersistentTileSchedulerILi192ELi144ELi384ELi32ELb0ELb0ELb1ELb0ELb1ELb1EEEEEEEEEvNT_6ParamsE)
        /*00ec*/ 	.word	0x00000018


	//----- nvinfo : EIATTR_MIN_STACK_SIZE
	.align		4
.L_61:
        /*00f0*/ 	.byte	0x04, 0x12
        /*00f2*/ 	.short	(.L_63 - .L_62)
	.align		4
.L_62:
        /*00f4*/ 	.word	index@(_ZN7cutlass13device_kernelIN5flash11enable_sm90INS1_16FlashAttnFwdSm90INS1_25CollectiveMainloopFwdSm90ILi2EN4cute5tupleIJNS5_1CILi1EEES8_S8_EEENS6_IJNS7_ILi192EEENS7_ILi144EEENS7_ILi96EEEEEELi96ENS_10bfloat16_tEfNS_4arch4Sm90ELb0ELb0ELb1ELb1ELb0ELb1ELb0ELb0ELb1ELb0ELb0ELb0EEENS1_21CollectiveEpilogueFwdINS6_IJSA_SC_SB_EEES9_SE_SG_Li384ELb1ELb0ELb0ELb0EEENS1_36VarlenDynamicPersistentTileSchedulerILi192ELi144ELi384ELi32ELb0ELb0ELb1ELb0ELb1ELb1EEEEEEEEEvNT_6ParamsE)
        /*00f8*/ 	.word	0x000000c0


	//----- nvinfo : EIATTR_MIN_STACK_SIZE
	.align		4
.L_63:
        /*00fc*/ 	.byte	0x04, 0x12
        /*00fe*/ 	.short	(.L_65 - .L_64)
	.align		4
.L_64:
        /*0100*/ 	.word	index@(_ZN7cutlass13device_kernelIN5flash11enable_sm90INS1_16FlashAttnFwdSm90INS1_25CollectiveMainloopFwdSm90ILi2EN4cute5tupleIJNS5_1CILi1EEES8_S8_EEENS6_IJNS7_ILi192EEENS7_ILi128EEENS7_ILi96EEEEEELi96ENS_10bfloat16_tEfNS_4arch4Sm90ELb0ELb1ELb1ELb0ELb0ELb0ELb0ELb0ELb1ELb0ELb0ELb0EEENS1_21CollectiveEpilogueFwdINS6_IJSA_SC_SB_EEES9_SE_SG_Li384ELb0ELb0ELb0ELb0EEENS1_30DynamicPersistentTileSchedulerILi384ELi32ELb0ELb0ELb1EEEEEEEEEvNT_6ParamsE)
        /*0104*/ 	.word	0x00000000


	//----- nvinfo : EIATTR_MIN_STACK_SIZE
	.align		4
.L_65:
        /*0108*/ 	.byte	0x04, 0x12
        /*010a*/ 	.short	(.L_67 - .L_66)
	.align		4
.L_66:
        /*010c*/ 	.word	index@(_ZN7cutlass13device_kernelIN5flash11enable_sm90INS1_16FlashAttnFwdSm90INS1_25CollectiveMainloopFwdSm90ILi2EN4cute5tupleIJNS5_1CILi1EEES8_S8_EEENS6_IJNS7_ILi192EEENS7_ILi128EEENS7_ILi96EEEEEELi96ENS_10bfloat16_tEfNS_4arch4Sm90ELb0ELb1ELb1ELb1ELb0ELb0ELb0ELb0ELb1ELb0ELb0ELb0EEENS1_21CollectiveEpilogueFwdINS6_IJSA_SC_SB_EEES9_SE_SG_Li384ELb1ELb0ELb0ELb0EEENS1_36VarlenDynamicPersistentTileSchedulerILi192ELi128ELi384ELi32ELb0ELb0ELb1ELb1ELb0ELb1EEEEEEEEEvNT_6ParamsE)
        /*0110*/ 	.word	0x00000008


	//----- nvinfo : EIATTR_MIN_STACK_SIZE
	.align		4
.L_67:
        /*0114*/ 	.byte	0x04, 0x12
        /*0116*/ 	.short	(.L_69 - .L_68)
	.align		4
.L_68:
        /*0118*/ 	.word	index@(_ZN7cutlass13device_kernelIN5flash11enable_sm90INS1_16FlashAttnFwdSm90INS1_25CollectiveMainloopFwdSm90ILi2EN4cute5tupleIJNS5_1CILi1EEES8_S8_EEENS6_IJNS7_ILi192EEENS7_ILi128EEENS7_ILi96EEEEEELi96ENS_10bfloat16_tEfNS_4arch4Sm90ELb0ELb1ELb1ELb1ELb0ELb1ELb0ELb0ELb1ELb0ELb0ELb0EEENS1_21CollectiveEpilogueFwdINS6_IJSA_SC_SB_EEES9_SE_SG_Li384ELb1ELb0ELb0ELb0EEENS1_36VarlenDynamicPersistentTileSchedulerILi192ELi128ELi384ELi32ELb0ELb0ELb1ELb1ELb0ELb1EEEEEEEEEvNT_6ParamsE)
        /*011c*/ 	.word	0x00000058


	//----- nvinfo : EIATTR_MIN_STACK_SIZE
	.align		4
.L_69:
        /*0120*/ 	.byte	0x04, 0x12
        /*0122*/ 	.short	(.L_71 - .L_70)
	.align		4
.L_70:
        /*0124*/ 	.word	index@(_ZN7cutlass13device_kernelIN5flash11enable_sm90INS1_16FlashAttnFwdSm90INS1_25CollectiveMainloopFwdSm90ILi2EN4cute5tupleIJNS5_1CILi1EEES8_S8_EEENS6_IJNS7_ILi192EEENS7_ILi144EEENS7_ILi96EEEEEELi96ENS_10bfloat16_tEfNS_4arch4Sm90ELb1ELb0ELb1ELb0ELb0ELb0ELb0ELb0ELb1ELb0ELb0ELb0EEENS1_21CollectiveEpilogueFwdINS6_IJSA_SC_SB_EEES9_SE_SG_Li384ELb0ELb0ELb0ELb0EEENS1_30DynamicPersistentTileSchedulerILi384ELi32ELb0ELb0ELb1EEEEEEEEEvNT_6ParamsE)
        /*0128*/ 	.word	0x00000000


	//----- nvinfo : EIATTR_MIN_STACK_SIZE
	.align		4
.L_71:
        /*012c*/ 	.byte	0x04, 0x12
        /*012e*/ 	.short	(.L_73 - .L_72)
	.align		4
.L_72:
        /*0130*/ 	.word	index@(_ZN7cutlass13device_kernelIN5flash11enable_sm90INS1_16FlashAttnFwdSm90INS1_25CollectiveMainloopFwdSm90ILi2EN4cute5tupleIJNS5_1CILi1EEES8_S8_EEENS6_IJNS7_ILi192EEENS7_ILi144EEENS7_ILi96EEEEEELi96ENS_10bfloat16_tEfNS_4arch4Sm90ELb1ELb0ELb1ELb1ELb0ELb0ELb0ELb0ELb1ELb0ELb0ELb0EEENS1_21CollectiveEpilogueFwdINS6_IJSA_SC_SB_EEES9_SE_SG_Li384ELb1ELb0ELb0ELb0EEENS1_36VarlenDynamicPersistentTileSchedulerILi192ELi144ELi384ELi32ELb0ELb0ELb1ELb1ELb1ELb1EEEEEEEEEvNT_6ParamsE)
        /*0134*/ 	.word	0x00000010


	//----- nvinfo : EIATTR_MIN_STACK_SIZE
	.align		4
.L_73:
        /*0138*/ 	.byte	0x04, 0x12
        /*013a*/ 	.short	(.L_75 - .L_74)
	.align		4
.L_74:
        /*013c*/ 	.word	index@(_ZN7cutlass13device_kernelIN5flash11enable_sm90INS1_16FlashAttnFwdSm90INS1_25CollectiveMainloopFwdSm90ILi2EN4cute5tupleIJNS5_1CILi1EEES8_S8_EEENS6_IJNS7_ILi192EEENS7_ILi144EEENS7_ILi96EEEEEELi96ENS_10bfloat16_tEfNS_4arch4Sm90ELb1ELb0ELb1ELb1ELb0ELb1ELb0ELb0ELb1ELb0ELb0ELb0EEENS1_21CollectiveEpilogueFwdINS6_IJSA_SC_SB_EEES9_SE_SG_Li384ELb1ELb0ELb0ELb0EEENS1_36VarlenDynamicPersistentTileSchedulerILi192ELi144ELi384ELi32ELb0ELb0ELb1ELb1ELb1ELb1EEEEEEEEEvNT_6ParamsE)
        /*0140*/ 	.word	0x000000b8
.L_75:


//--------------------- .nv.compat                --------------------------
	.section	.nv.compat,"",@"SHT_CUDA_COMPAT_INFO"
	.align	4
        /*0000*/ 	.byte	0x02, 0x09, 0x01, 0x00, 0x02, 0x02, 0x04, 0x00, 0x02, 0x05, 0x05, 0x00, 0x03, 0x07, 0x01, 0x01
        /*0010*/ 	.byte	0x02, 0x03, 0x01, 0x00, 0x02, 0x06, 0x01, 0x00, 0x04, 0x0b, 0x08, 0x00, 0x00, 0x00, 0x00, 0x00
        /*0020*/ 	.byte	0x00, 0x00, 0x00, 0x00


//--------------------- .nv.info._ZN7cutlass13device_kernelIN5flash11enable_sm90INS1_16FlashAttnFwdSm90INS1_25CollectiveMainloopFwdSm90ILi2EN4cute5tupleIJNS5_1CILi1EEES8_S8_EEENS6_IJNS7_ILi192EEENS7_ILi144EEENS7_ILi96EEEEEELi96ENS_10bfloat16_tEfNS_4arch4Sm90ELb0ELb0ELb1ELb0ELb0ELb0ELb0ELb0ELb1ELb0ELb0ELb0EEENS1_21CollectiveEpilogueFwdINS6_IJSA_SC_SB_EEES9_SE_SG_Li384ELb0ELb0ELb0ELb0EEENS1_29StaticPersistentTileSchedulerILb0EEEEEEEEEvNT_6ParamsE --------------------------
	.section	.nv.info._ZN7cutlass13device_kernelIN5flash11enable_sm90INS1_16FlashAttnFwdSm90INS1_25CollectiveMainloopFwdSm90ILi2EN4cute5tupleIJNS5_1CILi1EEES8_S8_EEENS6_IJNS7_ILi192EEENS7_ILi144EEENS7_ILi96EEEEEELi96ENS_10bfloat16_tEfNS_4arch4Sm90ELb0ELb0ELb1ELb0ELb0ELb0ELb0ELb0ELb1ELb0ELb0ELb0EEENS1_21CollectiveEpilogueFwdINS6_IJSA_SC_SB_EEES9_SE_SG_Li384ELb0ELb0ELb0ELb0EEENS1_29StaticPersistentTileSchedulerILb0EEEEEEEEEvNT_6ParamsE,"",@"SHT_CUDA_INFO"
	.sectionflags	@""
	.align	4


	//----- nvinfo : EIATTR_CUDA_API_VERSION
	.align		4
        /*0000*/ 	.byte	0x04, 0x37
        /*0002*/ 	.short	(.L_77 - .L_76)
.L_76:
        /*0004*/ 	.word	0x00000082


	//----- nvinfo : EIATTR_KPARAM_INFO
	.align		4
.L_77:
        /*0008*/ 	.byte	0x04, 0x17
        /*000a*/ 	.short	(.L_79 - .L_78)
.L_78:
        /*000c*/ 	.word	0x00000000
        /*0010*/ 	.short	0x0000
        /*0012*/ 	.short	0x0070
        /*0014*/ 	.byte	0x00, 0xf0, 0x01, 0x2e


	//----- nvinfo : EIATTR_SPARSE_MMA_MASK
	.align		4
.L_79:
        /*0018*/ 	.byte	0x03, 0x50
        /*001a*/ 	.short	0x0000


	//----- nvinfo : EIATTR_MAXREG_COUNT
	.align		4
        /*001c*/ 	.byte	0x03, 0x1b
        /*001e*/ 	.short	0x0080


	//----- nvinfo : EIATTR_NUM_BARRIERS
	.align		4
        /*0020*/ 	.byte	0x02, 0x4c
        /*0022*/ 	.byte	0x10
	.zero		1


	//----- nvinfo : EIATTR_EXTERNS
	.align		4
        /*0024*/ 	.byte	0x04, 0x0f
        /*0026*/ 	.short	(.L_81 - .L_80)


	//   ....[0]....
	.align		4
.L_80:
        /*0028*/ 	.word	index@(__assertfail)


	//----- nvinfo : EIATTR_ANNOTATIONS
	.align		4
.L_81:
        /*002c*/ 	.byte	0x04, 0x55
        /*002e*/ 	.short	(.L_83 - .L_82)


	//   ....[0]....
.L_82:
        /*0030*/ 	.word	0x00000001
        /*0034*/ 	.byte	0x40, 0x09, 0x00, 0x00, 0x01, 0x00, 0x00, 0x00, 0x40, 0x0a, 0x00, 0x00, 0x01, 0x00, 0x00, 0x00
        /*0044*/ 	.byte	0x60, 0xd3, 0x00, 0x00


	//----- nvinfo : EIATTR_MERCURY_ISA_VERSION
	.align		4
.L_83:
        /*0048*/ 	.byte	0x03, 0x5f
        /*004a*/ 	.short	0x0101


	//----- nvinfo : EIATTR_INT_WARP_WIDE_INSTR_OFFSETS
	.align		4
        /*004c*/ 	.byte	0x04, 0x31
        /*004e*/ 	.short	(.L_85 - .L_84)


	//   ....[0]....
.L_84:
        /*0050*/ 	.word	0x00000180


	//   ....[1]....
        /*0054*/ 	.word	0x000001c0


	//   ....[2]....
        /*0058*/ 	.word	0x00000250


	//   ....[3]....
        /*005c*/ 	.word	0x0000af10


	//   ....[4]....
        /*0060*/ 	.word	0x0000af90


	//   ....[5]....
        /*0064*/ 	.word	0x0000b080


	//   ....[6]....
        /*0068*/ 	.word	0x0000b140


	//----- nvinfo : EIATTR_COOP_GROUP_MASK_REGIDS
	.align		4
.L_85:
        /*006c*/ 	.byte	0x04, 0x29
        /*006e*/ 	.short	(.L_87 - .L_86)


	//   ....[0]....
.L_86:
        /*0070*/ 	.word	0xffffffff


	//   ....[1]....
        /*0074*/ 	.word	0xffffffff


	//   ....[2]....
        /*0078*/ 	.word	0xffffffff


	//   ....[3]....
        /*007c*/ 	.word	0xffffffff


	//   ....[4]....
        /*0080*/ 	.word	0xffffffff


	//   ....[5]....
        /*0084*/ 	.word	0xffffffff


	//   ....[6]....
        /*0088*/ 	.word	0xffffffff


	//   ....[7]....
        /*008c*/ 	.word	0xffffffff


	//   ....[8]....
        /*0090*/ 	.word	0xffffffff


	//   ....[9]....
        /*0094*/ 	.word	0xffffffff


	//   ....[10]....
        /*0098*/ 	.word	0xffffffff


	//   ....[11]....
        /*009c*/ 	.word	0xffffffff


	//   ....[12]....
        /*00a0*/ 	.word	0xffffffff


	//   ....[13]....
        /*00a4*/ 	.word	0xffffffff


	//   ....[14]....
        /*00a8*/ 	.word	0xffffffff


	//   ....[15]....
        /*00ac*/ 	.word	0xffffffff


	//   ....[16]....
        /*00b0*/ 	.word	0xffffffff


	//   ....[17]....
        /*00b4*/ 	.word	0xffffffff


	//   ....[18]....
        /*00b8*/ 	.word	0xffffffff


	//   ....[19]....
        /*00bc*/ 	.word	0xffffffff


	//   ....[20]....
        /*00c0*/ 	.word	0xffffffff


	//   ....[21]....
        /*00c4*/ 	.word	0xffffffff


	//   ....[22]....
        /*00c8*/ 	.word	0xffffffff


	//   ....[23]....
        /*00cc*/ 	.word	0xffffffff


	//   ....[24]....
        /*00d0*/ 	.word	0xffffffff


	//   ....[25]....
        /*00d4*/ 	.word	0x0500000f


	//   ....[26]....
        /*00d8*/ 	.word	0x0500000f


	//----- nvinfo : EIATTR_COOP_GROUP_INSTR_OFFSETS
	.align		4
.L_87:
        /*00dc*/ 	.byte	0x04, 0x28
        /*00de*/ 	.short	(.L_89 - .L_88)


	//   ....[0]....
.L_88:
        /*00e0*/ 	.word	0x00000060


	//   ....[1]....
        /*00e4*/ 	.word	0x00000190


	//   ....[2]....
        /*00e8*/ 	.word	0x00000230


	//   ....[3]....
        /*00ec*/ 	.word	0x000003c0


	//   ....[4]....
        /*00f0*/ 	.word	0x00000520


	//   ....[5]....
        /*00f4*/ 	.word	0x00000640


	//   ....[6]....
        /*00f8*/ 	.word	0x000007a0


	//   ....[7]....
        /*00fc*/ 	.word	0x00000e80


	//   ....[8]....
        /*0100*/ 	.word	0x00003b40


	//   ....[9]....
        /*0104*/ 	.word	0x00003b60


	//   ....[10]....
        /*0108*/ 	.word	0x00004120


	//   ....[11]....
        /*010c*/ 	.word	0x00004180


	//   ....[12]....
        /*0110*/ 	.word	0x00005220


	//   ....[13]....
        /*0114*/ 	.word	0x00007730


	//   ....[14]....
        /*0118*/ 	.word	0x000077e0


	//   ....[15]....
        /*011c*/ 	.word	0x00007fc0


	//   ....[16]....
        /*0120*/ 	.word	0x00008030


	//   ....[17]....
        /*0124*/ 	.word	0x00009410


	//   ....[18]....
        /*0128*/ 	.word	0x00009540


	//   ....[19]....
        /*012c*/ 	.word	0x00009580


	//   ....[20]....
        /*0130*/ 	.word	0x00009710


	//   ....[21]....
        /*0134*/ 	.word	0x00009740


	//   ....[22]....
        /*0138*/ 	.word	0x0000a4e0


	//   ....[23]....
        /*013c*/ 	.word	0x0000a7e0


	//   ....[24]....
        /*0140*/ 	.word	0x0000d2e0


	//   ....[25]....
        /*0144*/ 	.word	0x0000d7c0


	//   ....[26]....
        /*0148*/ 	.word	0x0000dc30


	//----- nvinfo : EIATTR_REG_RECONFIG
	.align		4
.L_89:
        /*014c*/ 	.byte	0x01, 0x54
	.zero		2


	//----- nvinfo : EIATTR_SYSCALL_OFFSETS
	.align		4
        /*0150*/ 	.byte	0x04, 0x46
        /*0152*/ 	.short	(.L_91 - .L_90)


	//   ....[0]....
.L_90:
        /*0154*/ 	.word	0x00001200


	//   ....[1]....
        /*0158*/ 	.word	0x0000ac00


	//   ....[2]....
        /*015c*/ 	.word	0x0000ad30


	//   ....[3]....
        /*0160*/ 	.word	0x0000ae30


	//----- nvinfo : EIATTR_MBARRIER_INSTR_OFFSETS
	.align		4
.L_91:
        /*0164*/ 	.byte	0x04, 0x39
        /*0166*/ 	.short	(.L_93 - .L_92)


	//   ....[0]....
.L_92:
        /*0168*/ 	.word	0x00000270
        /*016c*/ 	.word	0x000000ff
        /*0170*/ 	.word	0x00031c00
        /*0174*/ 	.short	0x0100
        /*0176*/ 	.byte	0x06
	.zero		1


	//   ....[1]....
        /*0178*/ 	.word	0x00000280
        /*017c*/ 	.word	0x000000ff
        /*0180*/ 	.word	0x00031c20
        /*0184*/ 	.short	0x0100
        /*0186*/ 	.byte	0x06
	.zero		1


	//   ....[2]....
        /*0188*/ 	.word	0x00000370
        /*018c*/ 	.word	0x000000ff
        /*0190*/ 	.word	0x00031c30
        /*0194*/ 	.short	0x0100
        /*0196*/ 	.byte	0x08
	.zero		1


	//   ....[3]....
        /*0198*/ 	.word	0x00000380
        /*019c*/ 	.word	0x000000ff
        /*01a0*/ 	.word	0x00031c40
        /*01a4*/ 	.short	0x0100
        /*01a6*/ 	.byte	0x08
	.zero		1


	//   ....[4]....
        /*01a8*/ 	.word	0x00000390
        /*01ac*/ 	.word	0x000000ff
        /*01b0*/ 	.word	0x00031c38
        /*01b4*/ 	.short	0x0100
        /*01b6*/ 	.byte	0x08
	.zero		1


	//   ....[5]....
        /*01b8*/ 	.word	0x000003a0
        /*01bc*/ 	.word	0x000000ff
        /*01c0*/ 	.word	0x00031c48
        /*01c4*/ 	.short	0x0100
        /*01c6*/ 	.byte	0x08
	.zero		1


	//   ....[6]....
        /*01c8*/ 	.word	0x000004d0
        /*01cc*/ 	.word	0x000000ff
        /*01d0*/ 	.word	0x00031c50
        /*01d4*/ 	.short	0x0100
        /*01d6*/ 	.byte	0x08
	.zero		1


	//   ....[7]....
        /*01d8*/ 	.word	0x000004e0
        /*01dc*/ 	.word	0x000000ff
        /*01e0*/ 	.word	0x00031c60
        /*01e4*/ 	.short	0x0100
        /*01e6*/ 	.byte	0x08
	.zero		1


	//   ....[8]....
        /*01e8*/ 	.word	0x000004f0
        /*01ec*/ 	.word	0x000000ff
        /*01f0*/ 	.word	0x00031c58
        /*01f4*/ 	.short	0x0100
        /*01f6*/ 	.byte	0x08
	.zero		1


	//   ....[9]....
        /*01f8*/ 	.word	0x00000500
        /*01fc*/ 	.word	0x000000ff
        /*0200*/ 	.word	0x00031c68
        /*0204*/ 	.short	0x0100
        /*0206*/ 	.byte	0x08
	.zero		1


	//   ....[10]....
        /*0208*/ 	.word	0x000005f0
        /*020c*/ 	.word	0x000000ff
        /*0210*/ 	.word	0x00031c70
        /*0214*/ 	.short	0x0100
        /*0216*/ 	.byte	0x06
	.zero		1


	//   ....[11]....
        /*0218*/ 	.word	0x00000600
        /*021c*/ 	.word	0x000000ff
        /*0220*/ 	.word	0x00031c80
        /*0224*/ 	.short	0x0100
        /*0226*/ 	.byte	0x06
	.zero		1


	//   ....[12]....
        /*0228*/ 	.word	0x00000610
        /*022c*/ 	.word	0x000000ff
        /*0230*/ 	.word	0x00031c78
        /*0234*/ 	.short	0x0100
        /*0236*/ 	.byte	0x06
	.zero		1


	//   ....[13]....
        /*0238*/ 	.word	0x00000620
        /*023c*/ 	.word	0x000000ff
        /*0240*/ 	.word	0x00031c88
        /*0244*/ 	.short	0x0100
        /*0246*/ 	.byte	0x06
	.zero		1


	//   ....[14]....
        /*0248*/ 	.word	0x00000750
        /*024c*/ 	.word	0x000000ff
        /*0250*/ 	.word	0x00031c90
        /*0254*/ 	.short	0x0100
        /*0256*/ 	.byte	0x08
	.zero		1


	//   ....[15]....
        /*0258*/ 	.word	0x00000760
        /*025c*/ 	.word	0x000000ff
        /*0260*/ 	.word	0x00031ca0
        /*0264*/ 	.short	0x0100
        /*0266*/ 	.byte	0x08
	.zero		1


	//   ....[16]....
        /*0268*/ 	.word	0x00000770
        /*026c*/ 	.word	0x000000ff
        /*0270*/ 	.word	0x00031c98
        /*0274*/ 	.short	0x0100
        /*0276*/ 	.byte	0x08
	.zero		1


	//   ....[17]....
        /*0278*/ 	.word	0x00000780
        /*027c*/ 	.word	0x000000ff
        /*0280*/ 	.word	0x00031ca8
        /*0284*/ 	.short	0x0100
        /*0286*/ 	.byte	0x08
	.zero		1


	//   ....[18]....
        /*0288*/ 	.word	0x000008b0
        /*028c*/ 	.word	0x000000ff
        /*0290*/ 	.word	0x00031cb0
        /*0294*/ 	.short	0x0100
        /*0296*/ 	.byte	0x08
	.zero		1


	//   ....[19]....
        /*0298*/ 	.word	0x000008c0
        /*029c*/ 	.word	0x000000ff
        /*02a0*/ 	.word	0x00031cc0
        /*02a4*/ 	.short	0x0100
        /*02a6*/ 	.byte	0x08
	.zero		1


	//   ....[20]....
        /*02a8*/ 	.word	0x000008d0
        /*02ac*/ 	.word	0x000000ff
        /*02b0*/ 	.word	0x00031cb8
        /*02b4*/ 	.short	0x0100
        /*02b6*/ 	.byte	0x08
	.zero		1


	//   ....[21]....
        /*02b8*/ 	.word	0x000008e0
        /*02bc*/ 	.word	0x000000ff
        /*02c0*/ 	.word	0x00031cc8
        /*02c4*/ 	.short	0x0100
        /*02c6*/ 	.byte	0x08
	.zero		1


	//   ....[22]....
        /*02c8*/ 	.word	0x00001240
        /*02cc*/ 	.word	0x000000ff
        /*02d0*/ 	.word	0x00031c00
        /*02d4*/ 	.short	0x010a
        /*02d6*/ 	.byte	0x27
	.zero		1


	//   ....[23]....
        /*02d8*/ 	.word	0x000012c0
        /*02dc*/ 	.word	0x00000000
        /*02e0*/ 	.word	0x00031c30
        /*02e4*/ 	.short	0x010a
        /*02e6*/ 	.byte	0x3f
	.zero		1


	//   ....[24]....
        /*02e8*/ 	.word	0x00001330
        /*02ec*/ 	.word	0x00000000
        /*02f0*/ 	.word	0x00031c30
        /*02f4*/ 	.short	0x010a
        /*02f6*/ 	.byte	0x3f
	.zero		1


	//   ....[25]....
        /*02f8*/ 	.word	0x000043d0
        /*02fc*/ 	.word	0x00000004
        /*0300*/ 	.word	0x00000000
        /*0304*/ 	.short	0x0101
        /*0306*/ 	.byte	0x3f
	.zero		1


	//   ....[26]....
        /*0308*/ 	.word	0x000054e0
        /*030c*/ 	.word	0x000000ff
        /*0310*/ 	.word	0x00031c30
        /*0314*/ 	.short	0x010a
        /*0316*/ 	.byte	0x04
	.zero		1


	//   ....[27]....
        /*0318*/ 	.word	0x00005520
        /*031c*/ 	.word	0x000000ff
        /*0320*/ 	.word	0x00031c30
        /*0324*/ 	.short	0x010a
        /*0326*/ 	.byte	0x04
	.zero		1


	//   ....[28]....
        /*0328*/ 	.word	0x00006bb0
        /*032c*/ 	.word	0x000000ff
        /*0330*/ 	.word	0x00031c50
        /*0334*/ 	.short	0x010a
        /*0336*/ 	.byte	0x04
	.zero		1


	//   ....[29]....
        /*0338*/ 	.word	0x00006bf0
        /*033c*/ 	.word	0x000000ff
        /*0340*/ 	.word	0x00031c50
        /*0344*/ 	.short	0x010a
        /*0346*/ 	.byte	0x04
	.zero		1


	//   ....[30]....
        /*0348*/ 	.word	0x00008760
        /*034c*/ 	.word	0x0000006f
        /*0350*/ 	.word	0x00000000
        /*0354*/ 	.short	0x0101
        /*0356*/ 	.byte	0x3f
	.zero		1


	//   ....[31]....
        /*0358*/ 	.word	0x000087f0
        /*035c*/ 	.word	0x0000007f
        /*0360*/ 	.word	0x00000000
        /*0364*/ 	.short	0x0101
        /*0366*/ 	.byte	0x3f
	.zero		1


	//   ....[32]....
        /*0368*/ 	.word	0x00009490
        /*036c*/ 	.word	0x000000ff
        /*0370*/ 	.word	0x00031c50
        /*0374*/ 	.short	0x010a
        /*0376*/ 	.byte	0x0c
	.zero		1


	//   ....[33]....
        /*0378*/ 	.word	0x000094d0
        /*037c*/ 	.word	0x000000ff
        /*0380*/ 	.word	0x00031c50
        /*0384*/ 	.short	0x010a
        /*0386*/ 	.byte	0x0c
	.zero		1


	//   ....[34]....
        /*0388*/ 	.word	0x00009ed0
        /*038c*/ 	.word	0x0000000b
        /*0390*/ 	.word	0x00000000
        /*0394*/ 	.short	0x0101
        /*0396*/ 	.byte	0x3f
	.zero		1


	//   ....[35]....
        /*0398*/ 	.word	0x0000a6e0
        /*039c*/ 	.word	0x000000ff
        /*03a0*/ 	.word	0x00000000
        /*03a4*/ 	.short	0x0101
        /*03a6*/ 	.byte	0x06
	.zero		1


	//   ....[36]....
        /*03a8*/ 	.word	0x0000b460
        /*03ac*/ 	.word	0x00000005
        /*03b0*/ 	.word	0x00031c40
        /*03b4*/ 	.short	0x010a
        /*03b6*/ 	.byte	0x3f
	.zero		1


	//   ....[37]....
        /*03b8*/ 	.word	0x0000b8f0
        /*03bc*/ 	.word	0x00000017
        /*03c0*/ 	.word	0x00031c20
        /*03c4*/ 	.short	0x010a
        /*03c6*/ 	.byte	0x3f
	.zero		1


	//   ....[38]....
        /*03c8*/ 	.word	0x0000bbb0
        /*03cc*/ 	.word	0x00000003
        /*03d0*/ 	.word	0x00031c40
        /*03d4*/ 	.short	0x010a
        /*03d6*/ 	.byte	0x3f
	.zero		1


	//   ....[39]....
        /*03d8*/ 	.word	0x0000bdf0
        /*03dc*/ 	.word	0x00000002
        /*03e0*/ 	.word	0x00000060
        /*03e4*/ 	.short	0x010a
        /*03e6*/ 	.byte	0x3f
	.zero		1


	//   ....[40]....
        /*03e8*/ 	.word	0x0000c300
        /*03ec*/ 	.word	0x00000003
        /*03f0*/ 	.word	0x00031c40
        /*03f4*/ 	.short	0x010a
        /*03f6*/ 	.byte	0x3f
	.zero		1


	//   ....[41]....
        /*03f8*/ 	.word	0x0000c540
        /*03fc*/ 	.word	0x00000002
        /*0400*/ 	.word	0x00000060
        /*0404*/ 	.short	0x010a
        /*0406*/ 	.byte	0x3f
	.zero		1


	//   ....[42]....
        /*0408*/ 	.word	0x0000c9c0
        /*040c*/ 	.word	0x00000002
        /*0410*/ 	.word	0x00031c40
        /*0414*/ 	.short	0x010a
        /*0416*/ 	.byte	0x3f
	.zero		1


	//   ....[43]....
        /*0418*/ 	.word	0x0000cc20
        /*041c*/ 	.word	0x00000002
        /*0420*/ 	.word	0x00000060
        /*0424*/ 	.short	0x010a
        /*0426*/ 	.byte	0x3f
	.zero		1


	//   ....[44]....
        /*0428*/ 	.word	0x0000cf20
        /*042c*/ 	.word	0x00000003
        /*0430*/ 	.word	0x00031c60
        /*0434*/ 	.short	0x010a
        /*0436*/ 	.byte	0x3f
	.zero		1


	//   ....[45]....
        /*0438*/ 	.word	0x0000d260
        /*043c*/ 	.word	0x00000008
        /*0440*/ 	.word	0x00031c20
        /*0444*/ 	.short	0x010a
        /*0446*/ 	.byte	0x3f
	.zero		1


	//   ....[46]....
        /*0448*/ 	.word	0x0000d400
        /*044c*/ 	.word	0x00000005
        /*0450*/ 	.word	0x00000000
        /*0454*/ 	.short	0x010a
        /*0456*/ 	.byte	0x3f
	.zero		1


	//   ....[47]....
        /*0458*/ 	.word	0x0000d470
        /*045c*/ 	.word	0x00000003
        /*0460*/ 	.word	0x00000000
        /*0464*/ 	.short	0x010a
        /*0466*/ 	.byte	0x3f
	.zero		1


	//   ....[48]....
        /*0468*/ 	.word	0x0000d4d0
        /*046c*/ 	.word	0x00000005
        /*0470*/ 	.word	0x00000000
        /*0474*/ 	.short	0x010a
        /*0476*/ 	.byte	0x3f
	.zero		1


	//   ....[49]....
        /*0478*/ 	.word	0x0000d500
        /*047c*/ 	.word	0x00000003
        /*0480*/ 	.word	0x00000000
        /*0484*/ 	.short	0x010a
        /*0486*/ 	.byte	0x3f
	.zero		1


	//   ....[50]....
        /*0488*/ 	.word	0x0000d570
        /*048c*/ 	.word	0x00000003
        /*0490*/ 	.word	0x00031c00
        /*0494*/ 	.short	0x010a
        /*0496*/ 	.byte	0x3f
	.zero		1


	//   ....[51]....
        /*0498*/ 	.word	0x0000d5c0
        /*049c*/ 	.word	0x00000000
        /*04a0*/ 	.word	0x00031c30
        /*04a4*/ 	.short	0x010a
        /*04a6*/ 	.byte	0x3f
	.zero		1


	//   ....[52]....
        /*04a8*/ 	.word	0x0000d620
        /*04ac*/ 	.word	0x00000008
        /*04b0*/ 	.word	0x00031c30
        /*04b4*/ 	.short	0x010a
        /*04b6*/ 	.byte	0x3f
	.zero		1


	//   ....[53]....
        /*04b8*/ 	.word	0x0000d680
        /*04bc*/ 	.word	0x00000008
        /*04c0*/ 	.word	0x00031c50
        /*04c4*/ 	.short	0x010a
        /*04c6*/ 	.byte	0x3f
	.zero		1


	//   ....[54]....
        /*04c8*/ 	.word	0x0000d6e0
        /*04cc*/ 	.word	0x00000006
        /*04d0*/ 	.word	0x00031c50
        /*04d4*/ 	.short	0x010a
        /*04d6*/ 	.byte	0x3f
	.zero		1


	//   ....[55]....
        /*04d8*/ 	.word	0x0000d880
        /*04dc*/ 	.word	0x00000005
        /*04e0*/ 	.word	0x00031c40
        /*04e4*/ 	.short	0x010a
        /*04e6*/ 	.byte	0x3f
	.zero		1


	//   ....[56]....
        /*04e8*/ 	.word	0x0000d8d0
        /*04ec*/ 	.word	0x00000017
        /*04f0*/ 	.word	0x00031c20
        /*04f4*/ 	.short	0x010a
        /*04f6*/ 	.byte	0x3f
	.zero		1


	//   ....[57]....
        /*04f8*/ 	.word	0x0000d920
        /*04fc*/ 	.word	0x00000003
        /*0500*/ 	.word	0x00031c40
        /*0504*/ 	.short	0x010a
        /*0506*/ 	.byte	0x3f
	.zero		1


	//   ....[58]....
        /*0508*/ 	.word	0x0000d970
        /*050c*/ 	.word	0x00000002
        /*0510*/ 	.word	0x00000060
        /*0514*/ 	.short	0x010a
        /*0516*/ 	.byte	0x3f
	.zero		1


	//   ....[59]....
        /*0518*/ 	.word	0x0000d9c0
        /*051c*/ 	.word	0x00000003
        /*0520*/ 	.word	0x00031c40
        /*0524*/ 	.short	0x010a
        /*0526*/ 	.byte	0x3f
	.zero		1


	//   ....[60]....
        /*0528*/ 	.word	0x0000da10
        /*052c*/ 	.word	0x00000002
        /*0530*/ 	.word	0x00000060
        /*0534*/ 	.short	0x010a
        /*0536*/ 	.byte	0x3f
	.zero		1


	//   ....[61]....
        /*0538*/ 	.word	0x0000da60
        /*053c*/ 	.word	0x00000002
        /*0540*/ 	.word	0x00031c40
        /*0544*/ 	.short	0x010a
        /*0546*/ 	.byte	0x3f
	.zero		1


	//   ....[62]....
        /*0548*/ 	.word	0x0000dab0
        /*054c*/ 	.word	0x00000002
        /*0550*/ 	.word	0x00000060
        /*0554*/ 	.short	0x010a
        /*0556*/ 	.byte	0x3f
	.zero		1


	//   ....[63]....
        /*0558*/ 	.word	0x0000db00
        /*055c*/ 	.word	0x00000003
        /*0560*/ 	.word	0x00031c60
        /*0564*/ 	.short	0x010a
        /*0566*/ 	.byte	0x3f
	.zero		1


	//   ....[64]....
        /*0568*/ 	.word	0x0000db50
        /*056c*/ 	.word	0x00000008
        /*0570*/ 	.word	0x00031c20
        /*0574*/ 	.short	0x010a
        /*0576*/ 	.byte	0x3f
	.zero		1


	//   ....[65]....
        /*0578*/ 	.word	0x0000dcf0
        /*057c*/ 	.word	0x00000005
        /*0580*/ 	.word	0x00000000
        /*0584*/ 	.short	0x010a
        /*0586*/ 	.byte	0x3f
	.zero		1


	//   ....[66]....
        /*0588*/ 	.word	0x0000dd40
        /*058c*/ 	.word	0x00000003
        /*0590*/ 	.word	0x00000000
        /*0594*/ 	.short	0x010a
        /*0596*/ 	.byte	0x3f
	.zero		1


	//   ....[67]....
        /*0598*/ 	.word	0x0000dd90
        /*059c*/ 	.word	0x00000005
        /*05a0*/ 	.word	0x00000000
        /*05a4*/ 	.short	0x010a
        /*05a6*/ 	.byte	0x3f
	.zero		1


	//----- nvinfo : EIATTR_NUM_MBARRIERS
	.align		4
.L_93:
        /*05a8*/ 	.byte	0x03, 0x38
        /*05aa*/ 	.short	0x0016


	//----- nvinfo : EIATTR_EXIT_INSTR_OFFSETS
	.align		4
        /*05ac*/ 	.byte	0x04, 0x1c
        /*05ae*/ 	.short	(.L_95 - .L_94)


	//   ....[0]....
.L_94:
        /*05b0*/ 	.word	0x00000a30


	//   ....[1]....
        /*05b4*/ 	.word	0x0000a7a0


	//   ....[2]....
        /*05b8*/ 	.word	0x0000a800


	//   ....[3]....
        /*05bc*/ 	.word	0x0000d550


	//----- nvinfo : EIATTR_MAX_THREADS
	.align		4
.L_95:
        /*05c0*/ 	.byte	0x04, 0x05
        /*05c2*/ 	.short	(.L_97 - .L_96)
.L_96:
        /*05c4*/ 	.word	0x00000200
        /*05c8*/ 	.word	0x00000001
        /*05cc*/ 	.word	0x00000001


	//----- nvinfo : EIATTR_CRS_STACK_SIZE
	.align		4
.L_97:
        /*05d0*/ 	.byte	0x04, 0x1e
        /*05d2*/ 	.short	(.L_99 - .L_98)
.L_98:
        /*05d4*/ 	.word	0x00000000


	//----- nvinfo : EIATTR_CBANK_PARAM_SIZE
	.align		4
.L_99:
        /*05d8*/ 	.byte	0x03, 0x19
        /*05da*/ 	.short	0x0bf0


	//----- nvinfo : EIATTR_PARAM_CBANK
	.align		4
        /*05dc*/ 	.byte	0x04, 0x0a
        /*05de*/ 	.short	(.L_101 - .L_100)
	.align		4
.L_100:
        /*05e0*/ 	.word	index@(.nv.constant0._ZN7cutlass13device_kernelIN5flash11enable_sm90INS1_16FlashAttnFwdSm90INS1_25CollectiveMainloopFwdSm90ILi2EN4cute5tupleIJNS5_1CILi1EEES8_S8_EEENS6_IJNS7_ILi192EEENS7_ILi144EEENS7_ILi96EEEEEELi96ENS_10bfloat16_tEfNS_4arch4Sm90ELb0ELb0ELb1ELb0ELb0ELb0ELb0ELb0ELb1ELb0ELb0ELb0EEENS1_21CollectiveEpilogueFwdINS6_IJSA_SC_SB_EEES9_SE_SG_Li384ELb0ELb0ELb0ELb0EEENS1_29StaticPersistentTileSchedulerILb0EEEEEEEEEvNT_6ParamsE)
        /*05e4*/ 	.short	0x0210
        /*05e6*/ 	.short	0x0bf0


	//----- nvinfo : EIATTR_SW_WAR
	.align		4
.L_101:
        /*05e8*/ 	.byte	0x04, 0x36
        /*05ea*/ 	.short	(.L_103 - .L_102)
.L_102:
        /*05ec*/ 	.word	0x00000008
.L_103:


//--------------------- .nv.info._ZN7cutlass13device_kernelIN5flash11enable_sm90INS1_16FlashAttnFwdSm90INS1_25CollectiveMainloopFwdSm90ILi2EN4cute5tupleIJNS5_1CILi1EEES8_S8_EEENS6_IJNS7_ILi192EEENS7_ILi144EEENS7_ILi96EEEEEELi96ENS_10bfloat16_tEfNS_4arch4Sm90ELb0ELb0ELb1ELb1ELb0ELb0ELb0ELb0ELb1ELb0ELb0ELb0EEENS1_21CollectiveEpilogueFwdINS6_IJSA_SC_SB_EEES9_SE_SG_Li384ELb1ELb0ELb0ELb0EEENS1_36VarlenDynamicPersistentTileSchedulerILi192ELi144ELi384ELi32ELb0ELb0ELb1ELb0ELb1ELb1EEEEEEEEEvNT_6ParamsE --------------------------
	.section	.nv.info._ZN7cutlass13device_kernelIN5flash11enable_sm90INS1_16FlashAttnFwdSm90INS1_25CollectiveMainloopFwdSm90ILi2EN4cute5tupleIJNS5_1CILi1EEES8_S8_EEENS6_IJNS7_ILi192EEENS7_ILi144EEENS7_ILi96EEEEEELi96ENS_10bfloat16_tEfNS_4arch4Sm90ELb0ELb0ELb1ELb1ELb0ELb0ELb0ELb0ELb1ELb0ELb0ELb0EEENS1_21CollectiveEpilogueFwdINS6_IJSA_SC_SB_EEES9_SE_SG_Li384ELb1ELb0ELb0ELb0EEENS1_36VarlenDynamicPersistentTileSchedulerILi192ELi144ELi384ELi32ELb0ELb0ELb1ELb0ELb1ELb1EEEEEEEEEvNT_6ParamsE,"",@"SHT_CUDA_INFO"
	.sectionflags	@""
	.align	4


	//----- nvinfo : EIATTR_CUDA_API_VERSION
	.align		4
        /*0000*/ 	.byte	0x04, 0x37
        /*0002*/ 	.short	(.L_105 - .L_104)
.L_104:
        /*0004*/ 	.word	0x00000082


	//----- nvinfo : EIATTR_KPARAM_INFO
	.align		4
.L_105:
        /*0008*/ 	.byte	0x04, 0x17
        /*000a*/ 	.short	(.L_107 - .L_106)
.L_106:
        /*000c*/ 	.word	0x00000000
        /*0010*/ 	.short	0x0000
        /*0012*/ 	.short	0x0070
        /*0014*/ 	.byte	0x00, 0xf0, 0x01, 0x28


	//----- nvinfo : EIATTR_SPARSE_MMA_MASK
	.align		4
.L_107:
        /*0018*/ 	.byte	0x03, 0x50
        /*001a*/ 	.short	0x0000


	//----- nvinfo : EIATTR_MAXREG_COUNT
	.align		4
        /*001c*/ 	.byte	0x03, 0x1b
        /*001e*/ 	.short	0x0080


	//----- nvinfo : EIATTR_NUM_BARRIERS
	.align		4
        /*0020*/ 	.byte	0x02, 0x4c
        /*0022*/ 	.byte	0x10
	.zero		1


	//----- nvinfo : EIATTR_EXTERNS
	.align		4
        /*0024*/ 	.byte	0x04, 0x0f
        /*0026*/ 	.short	(.L_109 - .L_108)


	//   ....[0]....
	.align		4
.L_108:
        /*0028*/ 	.word	index@(__assertfail)


	//----- nvinfo : EIATTR_ANNOTATIONS
	.align		4
.L_109:
        /*002c*/ 	.byte	0x04, 0x55
        /*002e*/ 	.short	(.L_111 - .L_110)


	//   ....[0]....
.L_110:
        /*0030*/ 	.word	0x00000001
        /*0034*/ 	.byte	0x60, 0x09, 0x00, 0x00, 0x01, 0x00, 0x00, 0x00, 0xb0, 0x0a, 0x00, 0x00, 0x01, 0x00, 0x00, 0x00
        /*0044*/ 	.byte	0x60, 0xc1, 0x00, 0x00, 0x01, 0x00, 0x00, 0x00, 0x00, 0xc2, 0x00, 0x00, 0x01, 0x00, 0x00, 0x00
        /*0054*/ 	.byte	0xd0, 0xc3, 0x00, 0x00, 0x01, 0x00, 0x00, 0x00, 0xe0, 0xc3, 0x00, 0x00, 0x01, 0x00, 0x00, 0x00
        /*0064*/ 	.byte	0x20, 0xc4, 0x00, 0x00, 0x01, 0x00, 0x00, 0x00, 0xb0, 0xc5, 0x00, 0x00, 0x01, 0x00, 0x00, 0x00
        /*0074*/ 	.byte	0x90, 0xca, 0x00, 0x00, 0x01, 0x00, 0x00, 0x00, 0xc0, 0xca, 0x00, 0x00, 0x01, 0x00, 0x00, 0x00
        /*0084*/ 	.byte	0xd0, 0xca, 0x00, 0x00, 0x01, 0x00, 0x00, 0x00, 0x50, 0xd3, 0x00, 0x00, 0x01, 0x00, 0x00, 0x00
        /*0094*/ 	.byte	0xb0, 0xd5, 0x00, 0x00, 0x01, 0x00, 0x00, 0x00, 0x20, 0xd6, 0x00, 0x00, 0x01, 0x00, 0x00, 0x00
        /*00a4*/ 	.byte	0x40, 0xfa, 0x00, 0x00, 0x01, 0x00, 0x00, 0x00, 0xe0, 0xfb, 0x00, 0x00


	//----- nvinfo : EIATTR_MERCURY_ISA_VERSION
	.align		4
.L_111:
        /*00b0*/ 	.byte	0x03, 0x5f
        /*00b2*/ 	.short	0x0101


	//----- nvinfo : EIATTR_UNUSED_LOAD_BYTE_OFFSET
	.align		4
        /*00b4*/ 	.byte	0x04, 0x44
        /*00b6*/ 	.short	(.L_113 - .L_112)


	//   ....[0]....
.L_112:
        /*00b8*/ 	.word	0x00000a70
        /*00bc*/ 	.word	0x0000fff0


	//   ....[1]....
        /*00c0*/ 	.word	0x0000a180
        /*00c4*/ 	.word	0x0000fff0


	//----- nvinfo : EIATTR_INT_WARP_WIDE_INSTR_OFFSETS
	.align		4
.L_113:
        /*00c8*/ 	.byte	0x04, 0x31
        /*00ca*/ 	.short	(.L_115 - .L_114)


	//   ....[0]....
.L_114:
        /*00cc*/ 	.word	0x00000150


	//   ....[1]....
        /*00d0*/ 	.word	0x000001f0


	//   ....[2]....
        /*00d4*/ 	.word	0x00000260


	//   ....[3]....
        /*00d8*/ 	.word	0x0000c640


	//   ....[4]....
        /*00dc*/ 	.word	0x0000c6d0


	//   ....[5]....
        /*00e0*/ 	.word	0x0000cb20


	//   ....[6]....
        /*00e4*/ 	.word	0x0000cb50


	//   ....[7]....
        /*00e8*/ 	.word	0x0000cd20


	//   ....[8]....
        /*00ec*/ 	.word	0x0000cdf0


	//   ....[9]....
        /*00f0*/ 	.word	0x0000ecf0


	//   ....[10]....
        /*00f4*/ 	.word	0x0000ed80


	//----- nvinfo : EIATTR_COOP_GROUP_MASK_REGIDS
	.align		4
.L_115:
        /*00f8*/ 	.byte	0x04, 0x29
        /*00fa*/ 	.short	(.L_117 - .L_116)


	//   ....[0]....
.L_116:
        /*00fc*/ 	.word	0xffffffff


	//   ....[1]....
        /*0100*/ 	.word	0xffffffff


	//   ....[2]....
        /*0104*/ 	.word	0xffffffff


	//   ....[3]....
        /*0108*/ 	.word	0xffffffff


	//   ....[4]....
        /*010c*/ 	.word	0xffffffff


	//   ....[5]....
        /*0110*/ 	.word	0xffffffff


	//   ....[6]....
        /*0114*/ 	.word	0xffffffff


	//   ....[7]....
        /*0118*/ 	.word	0xffffffff


	//   ....[8]....
        /*011c*/ 	.word	0xffffffff


	//   ....[9]....
        /*0120*/ 	.word	0xffffffff


	//   ....[10]....
        /*0124*/ 	.word	0xffffffff


	//   ....[11]....
        /*0128*/ 	.word	0xffffffff


	//   ....[12]....
        /*012c*/ 	.word	0xffffffff


	//   ....[13]....
        /*0130*/ 	.word	0xffffffff


	//   ....[14]....
        /*0134*/ 	.word	0xffffffff


	//   ....[15]....
        /*0138*/ 	.word	0xffffffff


	//   ....[16]....
        /*013c*/ 	.word	0xffffffff


	//   ....[17]....
        /*0140*/ 	.word	0xffffffff


	//   ....[18]....
        /*0144*/ 	.word	0xffffffff


	//   ....[19]....
        /*0148*/ 	.word	0xffffffff


	//   ....[20]....
        /*014c*/ 	.word	0xffffffff


	//   ....[21]....
        /*0150*/ 	.word	0xffffffff


	//   ....[22]....
        /*0154*/ 	.word	0xffffffff


	//   ....[23]....
        /*0158*/ 	.word	0xffffffff


	//   ....[24]....
        /*015c*/ 	.word	0xffffffff


	//   ....[25]....
        /*0160*/ 	.word	0xffffffff


	//   ....[26]....
        /*0164*/ 	.word	0xffffffff


	//   ....[27]....
        /*0168*/ 	.word	0xffffffff


	//   ....[28]....
        /*016c*/ 	.word	0xffffffff


	//   ....[29]....
        /*0170*/ 	.word	0xffffffff


	//   ....[30]....
        /*0174*/ 	.word	0xffffffff


	//   ....[31]....
        /*0178*/ 	.word	0xffffffff


	//   ....[32]....
        /*017c*/ 	.word	0xffffffff


	//   ....[33]....
        /*0180*/ 	.word	0xffffffff


	//   ....[34]....
        /*0184*/ 	.word	0xffffffff


	//   ....[35]....
        /*0188*/ 	.word	0xffffffff


	//   ....[36]....
        /*018c*/ 	.word	0xffffffff


	//   ....[37]....
        /*0190*/ 	.word	0xffffffff


	//   ....[38]....
        /*0194*/ 	.word	0xffffffff


	//   ....[39]....
        /*0198*/ 	.word	0xffffffff


	//   ....[40]....
        /*019c*/ 	.word	0xffffffff


	//   ....[41]....
        /*01a0*/ 	.word	0xffffffff


	//   ....[42]....
        /*01a4*/ 	.word	0xffffffff


	//   ....[43]....
        /*01a8*/ 	.word	0xffffffff


	//   ....[44]....
        /*01ac*/ 	.word	0xffffffff


	//   ....[45]....
        /*01b0*/ 	.word	0xffffffff


	//   ....[46]....
        /*01b4*/ 	.word	0xffffffff


	//   ....[47]....
        /*01b8*/ 	.word	0xffffffff


	//   ....[48]....
        /*01bc*/ 	.word	0xffffffff


	//   ....[49]....
        /*01c0*/ 	.word	0xffffffff


	//   ....[50]....
        /*01c4*/ 	.word	0xffffffff


	//   ....[51]....
        /*01c8*/ 	.word	0xffffffff


	//   ....[52]....
        /*01cc*/ 	.word	0xffffffff


	//   ....[53]....
        /*01d0*/ 	.word	0xffffffff


	//   ....[54]....
        /*01d4*/ 	.word	0xffffffff


	//   ....[55]....
        /*01d8*/ 	.word	0xffffffff


	//   ....[56]....
        /*01dc*/ 	.word	0x0500000f


	//   ....[57]....
        /*01e0*/ 	.word	0x0500000f


	//   ....[58]....
        /*01e4*/ 	.word	0x0500000f


	//   ....[59]....
        /*01e8*/ 	.word	0x0500000f


	//   ....[60]....
        /*01ec*/ 	.word	0x0500000f


	//   ....[61]....
        /*01f0*/ 	.word	0x0500000f


	//   ....[62]....
        /*01f4*/ 	.word	0x0500000f


	//   ....[63]....
        /*01f8*/ 	.word	0x0500000f


	//   ....[64]....
        /*01fc*/ 	.word	0x0500000f


	//   ....[65]....
        /*0200*/ 	.word	0x0500000f


	//   ....[66]....
        /*0204*/ 	.word	0x0500000f


	//   ....[67]....
        /*0208*/ 	.word	0x0500000f


	//   ....[68]....
        /*020c*/ 	.word	0x0500000f


	//   ....[69]....
        /*0210*/ 	.word	0x0500000f


	//   ....[70]....
        /*0214*/ 	.word	0x0500000f


	//   ....[71]....
        /*0218*/ 	.word	0x0500000f


	//   ....[72]....
        /*021c*/ 	.word	0x0500000f


	//   ....[73]....
        /*0220*/ 	.word	0x0500000f


	//   ....[74]....
        /*0224*/ 	.word	0x0500000f


	//----- nvinfo : EIATTR_COOP_GROUP_INSTR_OFFSETS
	.align		4
.L_117:
        /*0228*/ 	.byte	0x04, 0x28
        /*022a*/ 	.short	(.L_119 - .L_118)


	//   ....[0]....
.L_118:
        /*022c*/ 	.word	0x00000060


	//   ....[1]....
        /*0230*/ 	.word	0x00000160


	//   ....[2]....
        /*0234*/ 	.word	0x00000210


	//   ....[3]....
        /*0238*/ 	.word	0x000003d0


	//   ....[4]....
        /*023c*/ 	.word	0x00000530


	//   ....[5]....
        /*0240*/ 	.word	0x00000650


	//   ....[6]....
        /*0244*/ 	.word	0x000007b0


	//   ....[7]....
        /*0248*/ 	.word	0x00001330


	//   ....[8]....
        /*024c*/ 	.word	0x00003df0


	//   ....[9]....
        /*0250*/ 	.word	0x00003e30


	//   ....[10]....
        /*0254*/ 	.word	0x000043f0


	//   ....[11]....
        /*0258*/ 	.word	0x00004470


	//   ....[12]....
        /*025c*/ 	.word	0x000054f0


	//   ....[13]....
        /*0260*/ 	.word	0x00007a00


	//   ....[14]....
        /*0264*/ 	.word	0x00007aa0


	//   ....[15]....
        /*0268*/ 	.word	0x000082a0


	//   ....[16]....
        /*026c*/ 	.word	0x00008310


	//   ....[17]....
        /*0270*/ 	.word	0x000096e0


	//   ....[18]....
        /*0274*/ 	.word	0x000097e0


	//   ....[19]....
        /*0278*/ 	.word	0x00009840


	//   ....[20]....
        /*027c*/ 	.word	0x00009950


	//   ....[21]....
        /*0280*/ 	.word	0x00009980


	//   ....[22]....
        /*0284*/ 	.word	0x0000b860


	//   ....[23]....
        /*0288*/ 	.word	0x0000b9e0


	//   ....[24]....
        /*028c*/ 	.word	0x0000ba10


	//   ....[25]....
        /*0290*/ 	.word	0x0000ba50


	//   ....[26]....
        /*0294*/ 	.word	0x0000bac0


	//   ....[27]....
        /*0298*/ 	.word	0x0000bb20


	//   ....[28]....
        /*029c*/ 	.word	0x0000bb60


	//   ....[29]....
        /*02a0*/ 	.word	0x0000bce0


	//   ....[30]....
        /*02a4*/ 	.word	0x0000bd40


	//   ....[31]....
        /*02a8*/ 	.word	0x0000bd80


	//   ....[32]....
        /*02ac*/ 	.word	0x0000bdc0


	//   ....[33]....
        /*02b0*/ 	.word	0x0000bdf0


	//   ....[34]....
        /*02b4*/ 	.word	0x0000be20


	//   ....[35]....
        /*02b8*/ 	.word	0x0000bea0


	//   ....[36]....
        /*02bc*/ 	.word	0x0000bed0


	//   ....[37]....
        /*02c0*/ 	.word	0x0000bf50


	//   ....[38]....
        /*02c4*/ 	.word	0x0000f0f0


	//   ....[39]....
        /*02c8*/ 	.word	0x0000f100


	//   ....[40]....
        /*02cc*/ 	.word	0x0000f1f0


	//   ....[41]....
        /*02d0*/ 	.word	0x0000f250


	//   ....[42]....
        /*02d4*/ 	.word	0x0000f290


	//   ....[43]....
        /*02d8*/ 	.word	0x0000f2d0


	//   ....[44]....
        /*02dc*/ 	.word	0x0000f300


	//   ....[45]....
        /*02e0*/ 	.word	0x0000f330


	//   ....[46]....
        /*02e4*/ 	.word	0x0000f4a0


	//   ....[47]....
        /*02e8*/ 	.word	0x0000f500


	//   ....[48]....
        /*02ec*/ 	.word	0x0000f540


	//   ....[49]....
        /*02f0*/ 	.word	0x0000f580


	//   ....[50]....
        /*02f4*/ 	.word	0x0000f5b0


	//   ....[51]....
        /*02f8*/ 	.word	0x0000f5e0


	//   ....[52]....
        /*02fc*/ 	.word	0x0000f6a0


	//   ....[53]....
        /*0300*/ 	.word	0x0000f6c0


	//   ....[54]....
        /*0304*/ 	.word	0x0000f730


	//   ....[55]....
        /*0308*/ 	.word	0x0000fb60


	//   ....[56]....
        /*030c*/ 	.word	0x00010040


	//   ....[57]....
        /*0310*/ 	.word	0x00010430


	//   ....[58]....
        /*0314*/ 	.word	0x000104c0


	//   ....[59]....
        /*0318*/ 	.word	0x00010560


	//   ....[60]....
        /*031c*/ 	.word	0x00010610


	//   ....[61]....
        /*0320*/ 	.word	0x00010690


	//   ....[62]....
        /*0324*/ 	.word	0x00010710


	//   ....[63]....
        /*0328*/ 	.word	0x00010790


	//   ....[64]....
        /*032c*/ 	.word	0x00010810


	//   ....[65]....
        /*0330*/ 	.word	0x000108a0


	//   ....[66]....
        /*0334*/ 	.word	0x00010950


	//   ....[67]....
        /*0338*/ 	.word	0x000109d0


	//   ....[68]....
        /*033c*/ 	.word	0x00010a50


	//   ....[69]....
        /*0340*/ 	.word	0x00010ad0


	//   ....[70]....
        /*0344*/ 	.word	0x00010b50


	//   ....[71]....
        /*0348*/ 	.word	0x00010bc0


	//   ....[72]....
        /*034c*/ 	.word	0x00010c60


	//   ....[73]....
        /*0350*/ 	.word	0x00010cf0


	//   ....[74]....
        /*0354*/ 	.word	0x00010e10


	//----- nvinfo : EIATTR_REG_RECONFIG
	.align		4
.L_119:
        /*0358*/ 	.byte	0x01, 0x54
	.zero		2


	//----- nvinfo : EIATTR_SYSCALL_OFFSETS
	.align		4
        /*035c*/ 	.byte	0x04, 0x46
        /*035e*/ 	.short	(.L_121 - .L_120)


	//   ....[0]....
.L_120:
        /*0360*/ 	.word	0x000014e0


	//   ....[1]....
        /*0364*/ 	.word	0x0000c850


	//   ....[2]....
        /*0368*/ 	.word	0x0000c980


	//   ....[3]....
        /*036c*/ 	.word	0x0000ca80


	//----- nvinfo : EIATTR_MBARRIER_INSTR_OFFSETS
	.align		4
.L_121:
        /*0370*/ 	.byte	0x04, 0x39
        /*0372*/ 	.short	(.L_123 - .L_122)


	//   ....[0]....
.L_122:
        /*0374*/ 	.word	0x00000280
        /*0378*/ 	.word	0x000000ff
        /*037c*/ 	.word	0x00031c00
        /*0380*/ 	.short	0x0100
        /*0382*/ 	.byte	0x08
	.zero		1


	//   ....[1]....
        /*0384*/ 	.word	0x00000290
        /*0388*/ 	.word	0x000000ff
        /*038c*/ 	.word	0x00031c20
        /*0390*/ 	.short	0x0100
        /*0392*/ 	.byte	0x08
	.zero		1


	//   ....[2]....
        /*0394*/ 	.word	0x00000380
        /*0398*/ 	.word	0x000000ff
        /*039c*/ 	.word	0x00031c30
        /*03a0*/ 	.short	0x0100
        /*03a2*/ 	.byte	0x08
	.zero		1


	//   ....[3]....
        /*03a4*/ 	.word	0x00000390
        /*03a8*/ 	.word	0x000000ff
        /*03ac*/ 	.word	0x00031c40
        /*03b0*/ 	.short	0x0100
        /*03b2*/ 	.byte	0x08
	.zero		1


	//   ....[4]....
        /*03b4*/ 	.word	0x000003a0
        /*03b8*/ 	.word	0x000000ff
        /*03bc*/ 	.word	0x00031c38
        /*03c0*/ 	.short	0x0100
        /*03c2*/ 	.byte	0x08
	.zero		1


	//   ....[5]....
        /*03c4*/ 	.word	0x000003b0
        /*03c8*/ 	.word	0x000000ff
        /*03cc*/ 	.word	0x00031c48
        /*03d0*/ 	.short	0x0100
        /*03d2*/ 	.byte	0x08
	.zero		1


	//   ....[6]....
        /*03d4*/ 	.word	0x000004e0
        /*03d8*/ 	.word	0x000000ff
        /*03dc*/ 	.word	0x00031c50
        /*03e0*/ 	.short	0x0100
        /*03e2*/ 	.byte	0x08
	.zero		1


	//   ....[7]....
        /*03e4*/ 	.word	0x000004f0
        /*03e8*/ 	.word	0x000000ff
        /*03ec*/ 	.word	0x00031c60
        /*03f0*/ 	.short	0x0100
        /*03f2*/ 	.byte	0x08
	.zero		1


	//   ....[8]....
        /*03f4*/ 	.word	0x00000500
        /*03f8*/ 	.word	0x000000ff
        /*03fc*/ 	.word	0x00031c58
        /*0400*/ 	.short	0x0100
        /*0402*/ 	.byte	0x08
	.zero		1


	//   ....[9]....
        /*0404*/ 	.word	0x00000510
        /*0408*/ 	.word	0x000000ff
        /*040c*/ 	.word	0x00031c68
        /*0410*/ 	.short	0x0100
        /*0412*/ 	.byte	0x08
	.zero		1


	//   ....[10]....
        /*0414*/ 	.word	0x00000600
        /*0418*/ 	.word	0x000000ff
        /*041c*/ 	.word	0x00031c70
        /*0420*/ 	.short	0x0100
        /*0422*/ 	.byte	0x06
	.zero		1


	//   ....[11]....
        /*0424*/ 	.word	0x00000610
        /*0428*/ 	.word	0x000000ff
        /*042c*/ 	.word	0x00031c80
        /*0430*/ 	.short	0x0100
        /*0432*/ 	.byte	0x06
	.zero		1


	//   ....[12]....
        /*0434*/ 	.word	0x00000620
        /*0438*/ 	.word	0x000000ff
        /*043c*/ 	.word	0x00031c78
        /*0440*/ 	.short	0x0100
        /*0442*/ 	.byte	0x06
	.zero		1


	//   ....[13]....
        /*0444*/ 	.word	0x00000630
        /*0448*/ 	.word	0x000000ff
        /*044c*/ 	.word	0x00031c88
        /*0450*/ 	.short	0x0100
        /*0452*/ 	.byte	0x06
	.zero		1


	//   ....[14]....
        /*0454*/ 	.word	0x00000760
        /*0458*/ 	.word	0x000000ff
        /*045c*/ 	.word	0x00031c90
        /*0460*/ 	.short	0x0100
        /*0462*/ 	.byte	0x08
	.zero		1


	//   ....[15]....
        /*0464*/ 	.word	0x00000770
        /*0468*/ 	.word	0x000000ff
        /*046c*/ 	.word	0x00031ca0
        /*0470*/ 	.short	0x0100
        /*0472*/ 	.byte	0x08
	.zero		1


	//   ....[16]....
        /*0474*/ 	.word	0x00000780
        /*0478*/ 	.word	0x000000ff
        /*047c*/ 	.word	0x00031c98
        /*0480*/ 	.short	0x0100
        /*0482*/ 	.byte	0x08
	.zero		1


	//   ....[17]....
        /*0484*/ 	.word	0x00000790
        /*0488*/ 	.word	0x000000ff
        /*048c*/ 	.word	0x00031ca8
        /*0490*/ 	.short	0x0100
        /*0492*/ 	.byte	0x08
	.zero		1


	//   ....[18]....
        /*0494*/ 	.word	0x000008c0
        /*0498*/ 	.word	0x000000ff
        /*049c*/ 	.word	0x00031cb0
        /*04a0*/ 	.short	0x0100
        /*04a2*/ 	.byte	0x08
	.zero		1


	//   ....[19]....
        /*04a4*/ 	.word	0x000008d0
        /*04a8*/ 	.word	0x000000ff
        /*04ac*/ 	.word	0x00031cc0
        /*04b0*/ 	.short	0x0100
        /*04b2*/ 	.byte	0x08
	.zero		1


	//   ....[20]....
        /*04b4*/ 	.word	0x000008e0
        /*04b8*/ 	.word	0x000000ff
        /*04bc*/ 	.word	0x00031cb8
        /*04c0*/ 	.short	0x0100
        /*04c2*/ 	.byte	0x08
	.zero		1


	//   ....[21]....
        /*04c4*/ 	.word	0x000008f0
        /*04c8*/ 	.word	0x000000ff
        /*04cc*/ 	.word	0x00031cc8
        /*04d0*/ 	.short	0x0100
        /*04d2*/ 	.byte	0x08
	.zero		1


	//   ....[22]....
        /*04d4*/ 	.word	0x00001540
        /*04d8*/ 	.word	0x000000ff
        /*04dc*/ 	.word	0x00031c00
        /*04e0*/ 	.short	0x010a
        /*04e2*/ 	.byte	0x24
	.zero		1


	//   ....[23]....
        /*04e4*/ 	.word	0x000015b0
        /*04e8*/ 	.word	0x00000000
        /*04ec*/ 	.word	0x00031c30
        /*04f0*/ 	.short	0x010a
        /*04f2*/ 	.byte	0x3f
	.zero		1


	//   ....[24]....
        /*04f4*/ 	.word	0x00001620
        /*04f8*/ 	.word	0x00000000
        /*04fc*/ 	.word	0x00031c30
        /*0500*/ 	.short	0x010a
        /*0502*/ 	.byte	0x3f
	.zero		1


	//   ....[25]....
        /*0504*/ 	.word	0x000046a0
        /*0508*/ 	.word	0x00000004
        /*050c*/ 	.word	0x00000000
        /*0510*/ 	.short	0x0101
        /*0512*/ 	.byte	0x3f
	.zero		1


	//   ....[26]....
        /*0514*/ 	.word	0x000057a0
        /*0518*/ 	.word	0x000000ff
        /*051c*/ 	.word	0x00031c30
        /*0520*/ 	.short	0x010a
        /*0522*/ 	.byte	0x06
	.zero		1


	//   ....[27]....
        /*0524*/ 	.word	0x000057e0
        /*0528*/ 	.word	0x000000ff
        /*052c*/ 	.word	0x00031c30
        /*0530*/ 	.short	0x010a
        /*0532*/ 	.byte	0x06
	.zero		1


	//   ....[28]....
        /*0534*/ 	.word	0x00006e90
        /*0538*/ 	.word	0x000000ff
        /*053c*/ 	.word	0x00031c50
        /*0540*/ 	.short	0x010a
        /*0542*/ 	.byte	0x06
	.zero		1


	//   ....[29]....
        /*0544*/ 	.word	0x00006ed0
        /*0548*/ 	.word	0x000000ff
        /*054c*/ 	.word	0x00031c50
        /*0550*/ 	.short	0x010a
        /*0552*/ 	.byte	0x06
	.zero		1


	//   ....[30]....
        /*0554*/ 	.word	0x00008940
        /*0558*/ 	.word	0x00000015
        /*055c*/ 	.word	0x00000000
        /*0560*/ 	.short	0x0101
        /*0562*/ 	.byte	0x3f
	.zero		1


	//   ....[31]....
        /*0564*/ 	.word	0x00008a70
        /*0568*/ 	.word	0x0000000a
        /*056c*/ 	.word	0x00000000
        /*0570*/ 	.short	0x0101
        /*0572*/ 	.byte	0x3f
	.zero		1


	//   ....[32]....
        /*0574*/ 	.word	0x00009750
        /*0578*/ 	.word	0x000000ff
        /*057c*/ 	.word	0x00031c50
        /*0580*/ 	.short	0x010a
        /*0582*/ 	.byte	0x09
	.zero		1


	//   ....[33]....
        /*0584*/ 	.word	0x00009790
        /*0588*/ 	.word	0x000000ff
        /*058c*/ 	.word	0x00031c50
        /*0590*/ 	.short	0x010a
        /*0592*/ 	.byte	0x09
	.zero		1


	//   ....[34]....
        /*0594*/ 	.word	0x00009f60
        /*0598*/ 	.word	0x00000008
        /*059c*/ 	.word	0x00000000
        /*05a0*/ 	.short	0x0101
        /*05a2*/ 	.byte	0x3f
	.zero		1


	//   ....[35]....
        /*05a4*/ 	.word	0x0000ad40
        /*05a8*/ 	.word	0x000000ff
        /*05ac*/ 	.word	0x00000000
        /*05b0*/ 	.short	0x0101
        /*05b2*/ 	.byte	0x04
	.zero		1


	//   ....[36]....
        /*05b4*/ 	.word	0x0000d0e0
        /*05b8*/ 	.word	0x00000005
        /*05bc*/ 	.word	0x00031c40
        /*05c0*/ 	.short	0x010a
        /*05c2*/ 	.byte	0x3f
	.zero		1


	//   ....[37]....
        /*05c4*/ 	.word	0x0000d5f0
        /*05c8*/ 	.word	0x0000001a
        /*05cc*/ 	.word	0x00031c20
        /*05d0*/ 	.short	0x010a
        /*05d2*/ 	.byte	0x3f
	.zero		1


	//   ....[38]....
        /*05d4*/ 	.word	0x0000d8e0
        /*05d8*/ 	.word	0x00000003
        /*05dc*/ 	.word	0x00031c40
        /*05e0*/ 	.short	0x010a
        /*05e2*/ 	.byte	0x3f
	.zero		1


	//   ....[39]....
        /*05e4*/ 	.word	0x0000db60
        /*05e8*/ 	.word	0x00000002
        /*05ec*/ 	.word	0x00000060
        /*05f0*/ 	.short	0x010a
        /*05f2*/ 	.byte	0x3f
	.zero		1


	//   ....[40]....
        /*05f4*/ 	.word	0x0000e070
        /*05f8*/ 	.word	0x00000003
        /*05fc*/ 	.word	0x00031c40
        /*0600*/ 	.short	0x010a
        /*0602*/ 	.byte	0x3f
	.zero		1


	//   ....[41]....
        /*0604*/ 	.word	0x0000e2f0
        /*0608*/ 	.word	0x00000003
        /*060c*/ 	.word	0x00000060
        /*0610*/ 	.short	0x010a
        /*0612*/ 	.byte	0x3f
	.zero		1


	//   ....[42]....
        /*0614*/ 	.word	0x0000e760
        /*0618*/ 	.word	0x00000002
        /*061c*/ 	.word	0x00031c40
        /*0620*/ 	.short	0x010a
        /*0622*/ 	.byte	0x3f
	.zero		1


	//   ....[43]....
        /*0624*/ 	.word	0x0000ea00
        /*0628*/ 	.word	0x00000002
        /*062c*/ 	.word	0x00000060
        /*0630*/ 	.short	0x010a
        /*0632*/ 	.byte	0x3f
	.zero		1


	//   ....[44]....
        /*0634*/ 	.word	0x0000edf0
        /*0638*/ 	.word	0x00000003
        /*063c*/ 	.word	0x00031c60
        /*0640*/ 	.short	0x010a
        /*0642*/ 	.byte	0x3f
	.zero		1


	//   ....[45]....
        /*0644*/ 	.word	0x0000fae0
        /*0648*/ 	.word	0x00000009
        /*064c*/ 	.word	0x00031c20
        /*0650*/ 	.short	0x010a
        /*0652*/ 	.byte	0x3f
	.zero		1


	//   ....[46]....
        /*0654*/ 	.word	0x0000fc80
        /*0658*/ 	.word	0x00000007
        /*065c*/ 	.word	0x00000000
        /*0660*/ 	.short	0x010a
        /*0662*/ 	.byte	0x3f
	.zero		1


	//   ....[47]....
        /*0664*/ 	.word	0x0000fcf0
        /*0668*/ 	.word	0x00000003
        /*066c*/ 	.word	0x00000000
        /*0670*/ 	.short	0x010a
        /*0672*/ 	.byte	0x3f
	.zero		1


	//   ....[48]....
        /*0674*/ 	.word	0x0000fd50
        /*0678*/ 	.word	0x00000005
        /*067c*/ 	.word	0x00000000
        /*0680*/ 	.short	0x010a
        /*0682*/ 	.byte	0x3f
	.zero		1


	//   ....[49]....
        /*0684*/ 	.word	0x0000fd80
        /*0688*/ 	.word	0x00000003
        /*068c*/ 	.word	0x00000000
        /*0690*/ 	.short	0x010a
        /*0692*/ 	.byte	0x3f
	.zero		1


	//   ....[50]....
        /*0694*/ 	.word	0x0000fdf0
        /*0698*/ 	.word	0x00000003
        /*069c*/ 	.word	0x00031c00
        /*06a0*/ 	.short	0x010a
        /*06a2*/ 	.byte	0x3f
	.zero		1


	//   ....[51]....
        /*06a4*/ 	.word	0x0000fe40
        /*06a8*/ 	.word	0x00000000
        /*06ac*/ 	.word	0x00031c30
        /*06b0*/ 	.short	0x010a
        /*06b2*/ 	.byte	0x3f
	.zero		1


	//   ....[52]....
        /*06b4*/ 	.word	0x0000fea0
        /*06b8*/ 	.word	0x00000009
        /*06bc*/ 	.word	0x00031c30
        /*06c0*/ 	.short	0x010a
        /*06c2*/ 	.byte	0x3f
	.zero		1


	//   ....[53]....
        /*06c4*/ 	.word	0x0000ff00
        /*06c8*/ 	.word	0x00000008
        /*06cc*/ 	.word	0x00031c50
        /*06d0*/ 	.short	0x010a
        /*06d2*/ 	.byte	0x3f
	.zero		1


	//   ....[54]....
        /*06d4*/ 	.word	0x0000ff60
        /*06d8*/ 	.word	0x00000005
        /*06dc*/ 	.word	0x00031c50
        /*06e0*/ 	.short	0x010a
        /*06e2*/ 	.byte	0x3f
	.zero		1


	//   ....[55]....
        /*06e4*/ 	.word	0x00010100
        /*06e8*/ 	.word	0x00000005
        /*06ec*/ 	.word	0x00031c40
        /*06f0*/ 	.short	0x010a
        /*06f2*/ 	.byte	0x3f
	.zero		1


	//   ....[56]....
        /*06f4*/ 	.word	0x00010150
        /*06f8*/ 	.word	0x0000001a
        /*06fc*/ 	.word	0x00031c20
        /*0700*/ 	.short	0x010a
        /*0702*/ 	.byte	0x3f
	.zero		1


	//   ....[57]....
        /*0704*/ 	.word	0x000101a0
        /*0708*/ 	.word	0x00000003
        /*070c*/ 	.word	0x00031c40
        /*0710*/ 	.short	0x010a
        /*0712*/ 	.byte	0x3f
	.zero		1


	//   ....[58]....
        /*0714*/ 	.word	0x000101f0
        /*0718*/ 	.word	0x00000002
        /*071c*/ 	.word	0x00000060
        /*0720*/ 	.short	0x010a
        /*0722*/ 	.byte	0x3f
	.zero		1


	//   ....[59]....
        /*0724*/ 	.word	0x00010240
        /*0728*/ 	.word	0x00000003
        /*072c*/ 	.word	0x00031c40
        /*0730*/ 	.short	0x010a
        /*0732*/ 	.byte	0x3f
	.zero		1


	//   ....[60]....
        /*0734*/ 	.word	0x00010290
        /*0738*/ 	.word	0x00000003
        /*073c*/ 	.word	0x00000060
        /*0740*/ 	.short	0x010a
        /*0742*/ 	.byte	0x3f
	.zero		1


	//   ....[61]....
        /*0744*/ 	.word	0x000102e0
        /*0748*/ 	.word	0x00000002
        /*074c*/ 	.word	0x00031c40
        /*0750*/ 	.short	0x010a
        /*0752*/ 	.byte	0x3f
	.zero		1


	//   ....[62]....
        /*0754*/ 	.word	0x00010330
        /*0758*/ 	.word	0x00000002
        /*075c*/ 	.word	0x00000060
        /*0760*/ 	.short	0x010a
        /*0762*/ 	.byte	0x3f
	.zero		1


	//   ....[63]....
        /*0764*/ 	.word	0x00010380
        /*0768*/ 	.word	0x00000003
        /*076c*/ 	.word	0x00031c60
        /*0770*/ 	.short	0x010a
        /*0772*/ 	.byte	0x3f
	.zero		1


	//   ....[64]....
        /*0774*/ 	.word	0x00010d30
        /*0778*/ 	.word	0x00000009
        /*077c*/ 	.word	0x00031c20
        /*0780*/ 	.short	0x010a
        /*0782*/ 	.byte	0x3f
	.zero		1


	//   ....[65]....
        /*0784*/ 	.word	0x00010ed0
        /*0788*/ 	.word	0x00000007
        /*078c*/ 	.word	0x00000000
        /*0790*/ 	.short	0x010a
        /*0792*/ 	.byte	0x3f
	.zero		1


	//   ....[66]....
        /*0794*/ 	.word	0x00010f20
        /*0798*/ 	.word	0x00000003
        /*079c*/ 	.word	0x00000000
        /*07a0*/ 	.short	0x010a
        /*07a2*/ 	.byte	0x3f
	.zero		1


	//   ....[67]....
        /*07a4*/ 	.word	0x00010f70
        /*07a8*/ 	.word	0x00000005
        /*07ac*/ 	.word	0x00000000
        /*07b0*/ 	.short	0x010a
        /*07b2*/ 	.byte	0x3f
	.zero		1


	//----- nvinfo : EIATTR_NUM_MBARRIERS
	.align		4
.L_123:
        /*07b4*/ 	.byte	0x03, 0x38
        /*07b6*/ 	.short	0x0016


	//----- nvinfo : EIATTR_EXIT_INSTR_OFFSETS
	.align		4
        /*07b8*/ 	.byte	0x04, 0x1c
        /*07ba*/ 	.short	(.L_125 - .L_124)


	//   ....[0]....
.L_124:
        /*07bc*/ 	.word	0x00000aa0


	//   ....[1]....
        /*07c0*/ 	.word	0x0000b820


	//   ....[2]....
        /*07c4*/ 	.word	0x0000b880


	//   ....[3]....
        /*07c8*/ 	.word	0x0000fdd0


	//----- nvinfo : EIATTR_MAX_THREADS
	.align		4
.L_125:
        /*07cc*/ 	.byte	0x04, 0x05
        /*07ce*/ 	.short	(.L_127 - .L_126)
.L_126:
        /*07d0*/ 	.word	0x00000200
        /*07d4*/ 	.word	0x00000001
        /*07d8*/ 	.word	0x00000001


	//----- nvinfo : EIATTR_CRS_STACK_SIZE
	.align		4
.L_127:
        /*07dc*/ 	.byte	0x04, 0x1e
        /*07de*/ 	.short	(.L_129 - .L_128)
.L_128:
        /*07e0*/ 	.word	0x00000000


	//----- nvinfo : EIATTR_CBANK_PARAM_SIZE
	.align		4
.L_129:
        /*07e4*/ 	.byte	0x03, 0x19
        /*07e6*/ 	.short	0x0a70


	//----- nvinfo : EIATTR_PARAM_CBANK
	.align		4
        /*07e8*/ 	.byte	0x04, 0x0a
        /*07ea*/ 	.short	(.L_131 - .L_130)
	.align		4
.L_130:
        /*07ec*/ 	.word	index@(.nv.constant0._ZN7cutlass13device_kernelIN5flash11enable_sm90INS1_16FlashAttnFwdSm90INS1_25CollectiveMainloopFwdSm90ILi2EN4cute5tupleIJNS5_1CILi1EEES8_S8_EEENS6_IJNS7_ILi192EEENS7_ILi144EEENS7_ILi96EEEEEELi96ENS_10bfloat16_tEfNS_4arch4Sm90ELb0ELb0ELb1ELb1ELb0ELb0ELb0ELb0ELb1ELb0ELb0ELb0EEENS1_21CollectiveEpilogueFwdINS6_IJSA_SC_SB_EEES9_SE_SG_Li384ELb1ELb0ELb0ELb0EEENS1_36VarlenDynamicPersistentTileSchedulerILi192ELi144ELi384ELi32ELb0ELb0ELb1ELb0ELb1ELb1EEEEEEEEEvNT_6ParamsE)
        /*07f0*/ 	.short	0x0210
        /*07f2*/ 	.short	0x0a70


	//----- nvinfo : EIATTR_SW_WAR
	.align		4
.L_131:
        /*07f4*/ 	.byte	0x04, 0x36
        /*07f6*/ 	.short	(.L_133 - .L_132)
.L_132:
        /*07f8*/ 	.word	0x00000008
.L_133:


//--------------------- .nv.info._ZN7cutlass13device_kernelIN5flash11enable_sm90INS1_16FlashAttnFwdSm90INS1_25CollectiveMainloopFwdSm90ILi2EN4cute5tupleIJNS5_1CILi1EEES8_S8_EEENS6_IJNS7_ILi192EEENS7_ILi144EEENS7_ILi96EEEEEELi96ENS_10bfloat16_tEfNS_4arch4Sm90ELb0ELb0ELb1ELb1ELb0ELb1ELb0ELb0ELb1ELb0ELb0ELb0EEENS1_21CollectiveEpilogueFwdINS6_IJSA_SC_SB_EEES9_SE_SG_Li384ELb1ELb0ELb0ELb0EEENS1_36VarlenDynamicPersistentTileSchedulerILi192ELi144ELi384ELi32ELb0ELb0ELb1ELb0ELb1ELb1EEEEEEEEEvNT_6ParamsE --------------------------
	.section	.nv.info._ZN7cutlass13device_kernelIN5flash11enable_sm90INS1_16FlashAttnFwdSm90INS1_25CollectiveMainloopFwdSm90ILi2EN4cute5tupleIJNS5_1CILi1EEES8_S8_EEENS6_IJNS7_ILi192EEENS7_ILi144EEENS7_ILi96EEEEEELi96ENS_10bfloat16_tEfNS_4arch4Sm90ELb0ELb0ELb1ELb1ELb0ELb1ELb0ELb0ELb1ELb0ELb0ELb0EEENS1_21CollectiveEpilogueFwdINS6_IJSA_SC_SB_EEES9_SE_SG_Li384ELb1ELb0ELb0ELb0EEENS1_36VarlenDynamicPersistentTileSchedulerILi192ELi144ELi384ELi32ELb0ELb0ELb1ELb0ELb1ELb1EEEEEEEEEvNT_6ParamsE,"",@"SHT_CUDA_INFO"
	.sectionflags	@""
	.align	4


	//----- nvinfo : EIATTR_CUDA_API_VERSION
	.align		4
        /*0000*/ 	.byte	0x04, 0x37
        /*0002*/ 	.short	(.L_135 - .L_134)
.L_134:
        /*0004*/ 	.word	0x00000082


	//----- nvinfo : EIATTR_KPARAM_INFO
	.align		4
.L_135:
        /*0008*/ 	.byte	0x04, 0x17
        /*000a*/ 	.short	(.L_137 - .L_136)
.L_136:
        /*000c*/ 	.word	0x00000000
        /*0010*/ 	.short	0x0000
        /*0012*/ 	.short	0x0070
        /*0014*/ 	.byte	0x00, 0xf0, 0x01, 0x28


	//----- nvinfo : EIATTR_SPARSE_MMA_MASK
	.align		4
.L_137:
        /*0018*/ 	.byte	0x03, 0x50
        /*001a*/ 	.short	0x0000


	//----- nvinfo : EIATTR_MAXREG_COUNT
	.align		4
        /*001c*/ 	.byte	0x03, 0x1b
        /*001e*/ 	.short	0x0080


	//----- nvinfo : EIATTR_NUM_BARRIERS
	.align		4
        /*0020*/ 	.byte	0x02, 0x4c
        /*0022*/ 	.byte	0x10
	.zero		1


	//----- nvinfo : EIATTR_EXTERNS
	.align		4
        /*0024*/ 	.byte	0x04, 0x0f
        /*0026*/ 	.short	(.L_139 - .L_138)


	//   ....[0]....
	.align		4
.L_138:
        /*0028*/ 	.word	index@(__assertfail)


	//----- nvinfo : EIATTR_ANNOTATIONS
	.align		4
.L_139:
        /*002c*/ 	.byte	0x04, 0x55
        /*002e*/ 	.short	(.L_141 - .L_140)


	//   ....[0]....
.L_140:
        /* <DEDUP_REMOVED lines=86> */
        /*0584*/ 	.byte	0xc0, 0xc9, 0x01, 0x00


	//----- nvinfo : EIATTR_MERCURY_ISA_VERSION
	.align		4
.L_141:
        /*0588*/ 	.byte	0x03, 0x5f
        /*058a*/ 	.short	0x0101


	//----- nvinfo : EIATTR_UNUSED_LOAD_BYTE_OFFSET
	.align		4
        /*058c*/ 	.byte	0x04, 0x44
        /*058e*/ 	.short	(.L_143 - .L_142)


	//   ....[0]....
.L_142:
        /*0590*/ 	.word	0x00000b30
        /*0594*/ 	.word	0x0000fff0


	//   ....[1]....
        /*0598*/ 	.word	0x00015b50
        /*059c*/ 	.word	0x0000fff0


	//----- nvinfo : EIATTR_INT_WARP_WIDE_INSTR_OFFSETS
	.align		4
.L_143:
        /*05a0*/ 	.byte	0x04, 0x31
        /*05a2*/ 	.short	(.L_145 - .L_144)


	//   ....[0]....
.L_144:
        /*05a4*/ 	.word	0x000001c0


	//   ....[1]....
        /*05a8*/ 	.word	0x00000200


	//   ....[2]....
        /*05ac*/ 	.word	0x00000270


	//   ....[3]....
        /*05b0*/ 	.word	0x00018fc0


	//   ....[4]....
        /*05b4*/ 	.word	0x00019050


	//   ....[5]....
        /*05b8*/ 	.word	0x00019490


	//   ....[6]....
        /*05bc*/ 	.word	0x000194c0


	//   ....[7]....
        /*05c0*/ 	.word	0x000196b0


	//   ....[8]....
        /*05c4*/ 	.word	0x00019780


	//   ....[9]....
        /*05c8*/ 	.word	0x0001b6a0


	//   ....[10]....
        /*05cc*/ 	.word	0x0001b730


	//----- nvinfo : EIATTR_COOP_GROUP_MASK_REGIDS
	.align		4
.L_145:
        /*05d0*/ 	.byte	0x04, 0x29
        /*05d2*/ 	.short	(.L_147 - .L_146)


	//   ....[0]....
.L_146:
        /*05d4*/ 	.word	0xffffffff


	//   ....[1]....
        /*05d8*/ 	.word	0xffffffff


	//   ....[2]....
        /*05dc*/ 	.word	0xffffffff


	//   ....[3]....
        /*05e0*/ 	.word	0xffffffff


	//   ....[4]....
        /*05e4*/ 	.word	0xffffffff


	//   ....[5]....
        /*05e8*/ 	.word	0xffffffff


	//   ....[6]....
        /*05ec*/ 	.word	0xffffffff


	//   ....[7]....
        /*05f0*/ 	.word	0xffffffff


	//   ....[8]....
        /*05f4*/ 	.word	0xffffffff


	//   ....[9]....
        /*05f8*/ 	.word	0xffffffff


	//   ....[10]....
        /*05fc*/ 	.word	0xffffffff


	//   ....[11]....
        /*0600*/ 	.word	0xffffffff


	//   ....[12]....
        /*0604*/ 	.word	0xffffffff


	//   ....[13]....
        /*0608*/ 	.word	0xffffffff


	//   ....[14]....
        /*060c*/ 	.word	0xffffffff


	//   ....[15]....
        /*0610*/ 	.word	0xffffffff


	//   ....[16]....
        /*0614*/ 	.word	0xffffffff


	//   ....[17]....
        /*0618*/ 	.word	0xffffffff


	//   ....[18]....
        /*061c*/ 	.word	0xffffffff


	//   ....[19]....
        /*0620*/ 	.word	0xffffffff


	//   ....[20]....
        /*0624*/ 	.word	0xffffffff


	//   ....[21]....
        /*0628*/ 	.word	0xffffffff


	//   ....[22]....
        /*062c*/ 	.word	0xffffffff


	//   ....[23]....
        /*0630*/ 	.word	0xffffffff


	//   ....[24]....
        /*0634*/ 	.word	0xffffffff


	//   ....[25]....
        /*0638*/ 	.word	0xffffffff


	//   ....[26]....
        /*063c*/ 	.word	0xffffffff


	//   ....[27]....
        /*0640*/ 	.word	0xffffffff


	//   ....[28]....
        /*0644*/ 	.word	0xffffffff


	//   ....[29]....
        /*0648*/ 	.word	0xffffffff


	//   ....[30]....
        /*064c*/ 	.word	0xffffffff


	//   ....[31]....
        /*0650*/ 	.word	0xffffffff


	//   ....[32]....
        /*0654*/ 	.word	0xffffffff


	//   ....[33]....
        /*0658*/ 	.word	0xffffffff


	//   ....[34]....
        /*065c*/ 	.word	0xffffffff


	//   ....[35]....
        /*0660*/ 	.word	0xffffffff


	//   ....[36]....
        /*0664*/ 	.word	0xffffffff


	//   ....[37]....
        /*0668*/ 	.word	0xffffffff


	//   ....[38]....
        /*066c*/ 	.word	0xffffffff


	//   ....[39]....
        /*0670*/ 	.word	0xffffffff


	//   ....[40]....
        /*0674*/ 	.word	0xffffffff


	//   ....[41]....
        /*0678*/ 	.word	0xffffffff


	//   ....[42]....
        /*067c*/ 	.word	0xffffffff


	//   ....[43]....
        /*0680*/ 	.word	0xffffffff


	//   ....[44]....
        /*0684*/ 	.word	0xffffffff


	//   ....[45]....
        /*0688*/ 	.word	0xffffffff


	//   ....[46]....
        /*068c*/ 	.word	0xffffffff


	//   ....[47]....
        /*0690*/ 	.word	0xffffffff


	//   ....[48]....
        /*0694*/ 	.word	0xffffffff


	//   ....[49]....
        /*0698*/ 	.word	0xffffffff


	//   ....[50]....
        /*069c*/ 	.word	0xffffffff


	//   ....[51]....
        /*06a0*/ 	.word	0xffffffff


	//   ....[52]....
        /*06a4*/ 	.word	0xffffffff


	//   ....[53]....
        /*06a8*/ 	.word	0xffffffff


	//   ....[54]....
        /*06ac*/ 	.word	0xffffffff


	//   ....[55]....
        /*06b0*/ 	.word	0xffffffff


	//   ....[56]....
        /*06b4*/ 	.word	0x0500000f


	//   ....[57]....
        /*06b8*/ 	.word	0x0500000f


	//   ....[58]....
        /*06bc*/ 	.word	0x0500000f


	//   ....[59]....
        /*06c0*/ 	.word	0x0500000f


	//   ....[60]....
        /*06c4*/ 	.word	0x0500000f


	//   ....[61]....
        /*06c8*/ 	.word	0x0500000f


	//   ....[62]....
        /*06cc*/ 	.word	0x0500000f


	//   ....[63]....
        /*06d0*/ 	.word	0x0500000f


	//   ....[64]....
        /*06d4*/ 	.word	0x0500000f


	//   ....[65]....
        /*06d8*/ 	.word	0x0500000f


	//   ....[66]....
        /*06dc*/ 	.word	0x0500000f


	//   ....[67]....
        /*06e0*/ 	.word	0x0500000f


	//   ....[68]....
        /*06e4*/ 	.word	0x0500000f


	//   ....[69]....
        /*06e8*/ 	.word	0x0500000f


	//   ....[70]....
        /*06ec*/ 	.word	0x0500000f


	//   ....[71]....
        /*06f0*/ 	.word	0x0500000f


	//   ....[72]....
        /*06f4*/ 	.word	0x0500000f


	//   ....[73]....
        /*06f8*/ 	.word	0x0500000f


	//   ....[74]....
        /*06fc*/ 	.word	0x0500000f


	//   ....[75]....
        /*0700*/ 	.word	0x0500000f


	//   ....[76]....
        /*0704*/ 	.word	0x0500000f


	//   ....[77]....
        /*0708*/ 	.word	0x0500000f


	//   ....[78]....
        /*070c*/ 	.word	0x0500000f


	//   ....[79]....
        /*0710*/ 	.word	0x0500000f


	//   ....[80]....
        /*0714*/ 	.word	0x0500000f


	//   ....[81]....
        /*0718*/ 	.word	0x0500000f


	//   ....[82]....
        /*071c*/ 	.word	0x0500000f


	//   ....[83]....
        /*0720*/ 	.word	0x0500000f


	//   ....[84]....
        /*0724*/ 	.word	0x0500000f


	//----- nvinfo : EIATTR_COOP_GROUP_INSTR_OFFSETS
	.align		4
.L_147:
        /*0728*/ 	.byte	0x04, 0x28
        /*072a*/ 	.short	(.L_149 - .L_148)


	//   ....[0]....
.L_148:
        /*072c*/ 	.word	0x00000070


	//   ....[1]....
        /*0730*/ 	.word	0x000001d0


	//   ....[2]....
        /*0734*/ 	.word	0x00000220


	//   ....[3]....
        /*0738*/ 	.word	0x00000450


	//   ....[4]....
        /*073c*/ 	.word	0x000005b0


	//   ....[5]....
        /*0740*/ 	.word	0x000006d0


	//   ....[6]....
        /*0744*/ 	.word	0x00000830


	//   ....[7]....
        /*0748*/ 	.word	0x000071d0


	//   ....[8]....
        /*074c*/ 	.word	0x0000e1b0


	//   ....[9]....
        /*0750*/ 	.word	0x0000e1d0


	//   ....[10]....
        /*0754*/ 	.word	0x0000e630


	//   ....[11]....
        /*0758*/ 	.word	0x0000e670


	//   ....[12]....
        /*075c*/ 	.word	0x0000f9a0


	//   ....[13]....
        /*0760*/ 	.word	0x00012a40


	//   ....[14]....
        /*0764*/ 	.word	0x00012aa0


	//   ....[15]....
        /*0768*/ 	.word	0x00013450


	//   ....[16]....
        /*076c*/ 	.word	0x00013470


	//   ....[17]....
        /*0770*/ 	.word	0x00014dd0


	//   ....[18]....
        /*0774*/ 	.word	0x00015250


	//   ....[19]....
        /*0778*/ 	.word	0x00015550


	//   ....[20]....
        /*077c*/ 	.word	0x00015580


	//   ....[21]....
        /*0780*/ 	.word	0x000155d0


	//   ....[22]....
        /*0784*/ 	.word	0x00017380


	//   ....[23]....
        /*0788*/ 	.word	0x00017510


	//   ....[24]....
        /*078c*/ 	.word	0x00017540


	//   ....[25]....
        /*0790*/ 	.word	0x00017570


	//   ....[26]....
        /*0794*/ 	.word	0x000175b0


	//   ....[27]....
        /*0798*/ 	.word	0x00017600


	//   ....[28]....
        /*079c*/ 	.word	0x00017660


	//   ....[29]....
        /*07a0*/ 	.word	0x00017820


	//   ....[30]....
        /*07a4*/ 	.word	0x00017880


	//   ....[31]....
        /*07a8*/ 	.word	0x000178c0


	//   ....[32]....
        /*07ac*/ 	.word	0x00017900


	//   ....[33]....
        /*07b0*/ 	.word	0x00017930


	//   ....[34]....
        /*07b4*/ 	.word	0x00017960


	//   ....[35]....
        /*07b8*/ 	.word	0x000179e0


	//   ....[36]....
        /*07bc*/ 	.word	0x00017a10


	//   ....[37]....
        /*07c0*/ 	.word	0x00017a90


	//   ....[38]....
        /*07c4*/ 	.word	0x0001baa0


	//   ....[39]....
        /*07c8*/ 	.word	0x0001bab0


	//   ....[40]....
        /*07cc*/ 	.word	0x0001bba0


	//   ....[41]....
        /*07d0*/ 	.word	0x0001bc00


	//   ....[42]....
        /*07d4*/ 	.word	0x0001bc40


	//   ....[43]....
        /*07d8*/ 	.word	0x0001bc80


	//   ....[44]....
        /*07dc*/ 	.word	0x0001bcb0


	//   ....[45]....
        /*07e0*/ 	.word	0x0001bce0


	//   ....[46]....
        /*07e4*/ 	.word	0x0001be50


	//   ....[47]....
        /*07e8*/ 	.word	0x0001beb0


	//   ....[48]....
        /*07ec*/ 	.word	0x0001bef0


	//   ....[49]....
        /*07f0*/ 	.word	0x0001bf30


	//   ....[50]....
        /*07f4*/ 	.word	0x0001bf60


	//   ....[51]....
        /*07f8*/ 	.word	0x0001bf90


	//   ....[52]....
        /*07fc*/ 	.word	0x0001c050


	//   ....[53]....
        /*0800*/ 	.word	0x0001c070


	//   ....[54]....
        /*0804*/ 	.word	0x0001c0e0


	//   ....[55]....
        /*0808*/ 	.word	0x0001c510


	//   ....[56]....
        /*080c*/ 	.word	0x0001c990


	//   ....[57]....
        /*0810*/ 	.word	0x0001ca40


	//   ....[58]....
        /*0814*/ 	.word	0x0001cae0


	//   ....[59]....
        /*0818*/ 	.word	0x0001cb80


	//   ....[60]....
        /*081c*/ 	.word	0x0001cc20


	//   ....[61]....
        /*0820*/ 	.word	0x0001cd10


	//   ....[62]....
        /*0824*/ 	.word	0x0001cdb0


	//   ....[63]....
        /*0828*/ 	.word	0x0001ce50


	//   ....[64]....
        /*082c*/ 	.word	0x0001cef0


	//   ....[65]....
        /*0830*/ 	.word	0x0001d150


	//   ....[66]....
        /*0834*/ 	.word	0x0001d430


	//   ....[67]....
        /*0838*/ 	.word	0x0001d820


	//   ....[68]....
        /*083c*/ 	.word	0x0001d8b0


	//   ....[69]....
        /*0840*/ 	.word	0x0001d950


	//   ....[70]....
        /*0844*/ 	.word	0x0001da00


	//   ....[71]....
        /*0848*/ 	.word	0x0001da80


	//   ....[72]....
        /*084c*/ 	.word	0x0001db00


	//   ....[73]....
        /*0850*/ 	.word	0x0001db80


	//   ....[74]....
        /*0854*/ 	.word	0x0001dc00


	//   ....[75]....
        /*0858*/ 	.word	0x0001dc90


	//   ....[76]....
        /*085c*/ 	.word	0x0001dd40


	//   ....[77]....
        /*0860*/ 	.word	0x0001ddc0


	//   ....[78]....
        /*0864*/ 	.word	0x0001de40


	//   ....[79]....
        /*0868*/ 	.word	0x0001dec0


	//   ....[80]....
        /*086c*/ 	.word	0x0001df40


	//   ....[81]....
        /*0870*/ 	.word	0x0001dfb0


	//   ....[82]....
        /*0874*/ 	.word	0x0001e050


	//   ....[83]....
        /*0878*/ 	.word	0x0001e0e0


	//   ....[84]....
        /*087c*/ 	.word	0x0001e200


	//----- nvinfo : EIATTR_REG_RECONFIG
	.align		4
.L_149:
        /*0880*/ 	.byte	0x01, 0x54
	.zero		2


	//----- nvinfo : EIATTR_SYSCALL_OFFSETS
	.align		4
        /*0884*/ 	.byte	0x04, 0x46
        /*0886*/ 	.short	(.L_151 - .L_150)


	//   ....[0]....
.L_150:
        /*0888*/ 	.word	0x00001b70


	//   ....[1]....
        /*088c*/ 	.word	0x00001cc0


	//   ....[2]....
        /*0890*/ 	.word	0x000073a0


	//   ....[3]....
        /*0894*/ 	.word	0x00007860


	//   ....[4]....
        /*0898*/ 	.word	0x000191d0


	//   ....[5]....
        /*089c*/ 	.word	0x00019300


	//   ....[6]....
        /*08a0*/ 	.word	0x00019400


	//----- nvinfo : EIATTR_MBARRIER_INSTR_OFFSETS
	.align		4
.L_151:
        /*08a4*/ 	.byte	0x04, 0x39
        /*08a6*/ 	.short	(.L_153 - .L_152)


	//   ....[0]....
.L_152:
        /*08a8*/ 	.word	0x00000300
        /*08ac*/ 	.word	0x000000ff
        /*08b0*/ 	.word	0x00031c00
        /*08b4*/ 	.short	0x0100
        /*08b6*/ 	.byte	0x08
	.zero		1


	//   ....[1]....
        /*08b8*/ 	.word	0x00000310
        /*08bc*/ 	.word	0x000000ff
        /*08c0*/ 	.word	0x00031c20
        /*08c4*/ 	.short	0x0100
        /*08c6*/ 	.byte	0x08
	.zero		1


	//   ....[2]....
        /*08c8*/ 	.word	0x00000400
        /*08cc*/ 	.word	0x000000ff
        /*08d0*/ 	.word	0x00031c30
        /*08d4*/ 	.short	0x0100
        /*08d6*/ 	.byte	0x08
	.zero		1


	//   ....[3]....
        /*08d8*/ 	.word	0x00000410
        /*08dc*/ 	.word	0x000000ff
        /*08e0*/ 	.word	0x00031c40
        /*08e4*/ 	.short	0x0100
        /*08e6*/ 	.byte	0x08
	.zero		1


	//   ....[4]....
        /*08e8*/ 	.word	0x00000420
        /*08ec*/ 	.word	0x000000ff
        /*08f0*/ 	.word	0x00031c38
        /*08f4*/ 	.short	0x0100
        /*08f6*/ 	.byte	0x08
	.zero		1


	//   ....[5]....
        /*08f8*/ 	.word	0x00000430
        /*08fc*/ 	.word	0x000000ff
        /*0900*/ 	.word	0x00031c48
        /*0904*/ 	.short	0x0100
        /*0906*/ 	.byte	0x08
	.zero		1


	//   ....[6]....
        /*0908*/ 	.word	0x00000560
        /*090c*/ 	.word	0x000000ff
        /*0910*/ 	.word	0x00031c50
        /*0914*/ 	.short	0x0100
        /*0916*/ 	.byte	0x08
	.zero		1


	//   ....[7]....
        /*0918*/ 	.word	0x00000570
        /*091c*/ 	.word	0x000000ff
        /*0920*/ 	.word	0x00031c60
        /*0924*/ 	.short	0x0100
        /*0926*/ 	.byte	0x08
	.zero		1


	//   ....[8]....
        /*0928*/ 	.word	0x00000580
        /*092c*/ 	.word	0x000000ff
        /*0930*/ 	.word	0x00031c58
        /*0934*/ 	.short	0x0100
        /*0936*/ 	.byte	0x08
	.zero		1


	//   ....[9]....
        /*0938*/ 	.word	0x00000590
        /*093c*/ 	.word	0x000000ff
        /*0940*/ 	.word	0x00031c68
        /*0944*/ 	.short	0x0100
        /*0946*/ 	.byte	0x08
	.zero		1


	//   ....[10]....
        /*0948*/ 	.word	0x00000680
        /*094c*/ 	.word	0x000000ff
        /*0950*/ 	.word	0x00031c70
        /*0954*/ 	.short	0x0100
        /*0956*/ 	.byte	0x06
	.zero		1


	//   ....[11]....
        /*0958*/ 	.word	0x00000690
        /*095c*/ 	.word	0x000000ff
        /*0960*/ 	.word	0x00031c80
        /*0964*/ 	.short	0x0100
        /*0966*/ 	.byte	0x06
	.zero		1


	//   ....[12]....
        /*0968*/ 	.word	0x000006a0
        /*096c*/ 	.word	0x000000ff
        /*0970*/ 	.word	0x00031c78
        /*0974*/ 	.short	0x0100
        /*0976*/ 	.byte	0x06
	.zero		1


	//   ....[13]....
        /*0978*/ 	.word	0x000006b0
        /*097c*/ 	.word	0x000000ff
        /*0980*/ 	.word	0x00031c88
        /*0984*/ 	.short	0x0100
        /*0986*/ 	.byte	0x06
	.zero		1


	//   ....[14]....
        /*0988*/ 	.word	0x000007e0
        /*098c*/ 	.word	0x000000ff
        /*0990*/ 	.word	0x00031c90
        /*0994*/ 	.short	0x0100
        /*0996*/ 	.byte	0x08
	.zero		1


	//   ....[15]....
        /*0998*/ 	.word	0x000007f0
        /*099c*/ 	.word	0x000000ff
        /*09a0*/ 	.word	0x00031ca0
        /*09a4*/ 	.short	0x0100
        /*09a6*/ 	.byte	0x08
	.zero		1


	//   ....[16]....
        /*09a8*/ 	.word	0x00000800
        /*09ac*/ 	.word	0x000000ff
        /*09b0*/ 	.word	0x00031c98
        /*09b4*/ 	.short	0x0100
        /*09b6*/ 	.byte	0x08
	.zero		1


	//   ....[17]....
        /*09b8*/ 	.word	0x00000810
        /*09bc*/ 	.word	0x000000ff
        /*09c0*/ 	.word	0x00031ca8
        /*09c4*/ 	.short	0x0100
        /*09c6*/ 	.byte	0x08
	.zero		1


	//   ....[18]....
        /*09c8*/ 	.word	0x00000940
        /*09cc*/ 	.word	0x000000ff
        /*09d0*/ 	.word	0x00031cb0
        /*09d4*/ 	.short	0x0100
        /*09d6*/ 	.byte	0x08
	.zero		1


	//   ....[19]....
        /*09d8*/ 	.word	0x00000950
        /*09dc*/ 	.word	0x000000ff
        /*09e0*/ 	.word	0x00031cc0
        /*09e4*/ 	.short	0x0100
        /*09e6*/ 	.byte	0x08
	.zero		1


	//   ....[20]....
        /*09e8*/ 	.word	0x00000960
        /*09ec*/ 	.word	0x000000ff
        /*09f0*/ 	.word	0x00031cb8
        /*09f4*/ 	.short	0x0100
        /*09f6*/ 	.byte	0x08
	.zero		1


	//   ....[21]....
        /*09f8*/ 	.word	0x00000970
        /*09fc*/ 	.word	0x000000ff
        /*0a00*/ 	.word	0x00031cc8
        /*0a04*/ 	.short	0x0100
        /*0a06*/ 	.byte	0x08
	.zero		1


	//   ....[22]....
        /*0a08*/ 	.word	0x000031e0
        /*0a0c*/ 	.word	0x00000014
        /*0a10*/ 	.word	0x00031c90
        /*0a14*/ 	.short	0x010a
        /*0a16*/ 	.byte	0x3f
	.zero		1


	//   ....[23]....
        /*0a18*/ 	.word	0x00004d60
        /*0a1c*/ 	.word	0x00000014
        /*0a20*/ 	.word	0x00031c90
        /*0a24*/ 	.short	0x010a
        /*0a26*/ 	.byte	0x3f
	.zero		1


	//   ....[24]....
        /*0a28*/ 	.word	0x000068a0
        /*0a2c*/ 	.word	0x00000014
        /*0a30*/ 	.word	0x00031c90
        /*0a34*/ 	.short	0x010a
        /*0a36*/ 	.byte	0x3f
	.zero		1


	//   ....[25]....
        /*0a38*/ 	.word	0x00006b10
        /*0a3c*/ 	.word	0x00000020
        /*0a40*/ 	.word	0x00000000
        /*0a44*/ 	.short	0x0101
        /*0a46*/ 	.byte	0x3f
	.zero		1


	//   ....[26]....
        /*0a48*/ 	.word	0x00006b50
        /*0a4c*/ 	.word	0x00000014
        /*0a50*/ 	.word	0x00031cb0
        /*0a54*/ 	.short	0x010a
        /*0a56*/ 	.byte	0x3f
	.zero		1


	//   ....[27]....
        /*0a58*/ 	.word	0x00006e90
        /*0a5c*/ 	.word	0x00000014
        /*0a60*/ 	.word	0x00000000
        /*0a64*/ 	.short	0x0101
        /*0a66*/ 	.byte	0x3f
	.zero		1


	//   ....[28]....
        /*0a68*/ 	.word	0x00007440
        /*0a6c*/ 	.word	0x00000012
        /*0a70*/ 	.word	0x00031c00
        /*0a74*/ 	.short	0x010a
        /*0a76*/ 	.byte	0x3f
	.zero		1


	//   ....[29]....
        /*0a78*/ 	.word	0x00007490
        /*0a7c*/ 	.word	0x00000012
        /*0a80*/ 	.word	0x00031c00
        /*0a84*/ 	.short	0x010a
        /*0a86*/ 	.byte	0x3f
	.zero		1


	//   ....[30]....
        /*0a88*/ 	.word	0x00007da0
        /*0a8c*/ 	.word	0x00000012
        /*0a90*/ 	.word	0x00031c00
        /*0a94*/ 	.short	0x010a
        /*0a96*/ 	.byte	0x3f
	.zero		1


	//   ....[31]....
        /*0a98*/ 	.word	0x000097a0
        /*0a9c*/ 	.word	0x00000012
        /*0aa0*/ 	.word	0x00031c00
        /*0aa4*/ 	.short	0x010a
        /*0aa6*/ 	.byte	0x3f
	.zero		1


	//   ....[32]....
        /*0aa8*/ 	.word	0x0000b030
        /*0aac*/ 	.word	0x00000000
        /*0ab0*/ 	.word	0x00031c30
        /*0ab4*/ 	.short	0x010a
        /*0ab6*/ 	.byte	0x3f
	.zero		1


	//   ....[33]....
        /*0ab8*/ 	.word	0x0000b100
        /*0abc*/ 	.word	0x00000000
        /*0ac0*/ 	.word	0x00031c30
        /*0ac4*/ 	.short	0x010a
        /*0ac6*/ 	.byte	0x3f
	.zero		1


	//   ....[34]....
        /*0ac8*/ 	.word	0x0000ebc0
        /*0acc*/ 	.word	0x00000000
        /*0ad0*/ 	.word	0x00000000
        /*0ad4*/ 	.short	0x0101
        /*0ad6*/ 	.byte	0x3f
	.zero		1


	//   ....[35]....
        /*0ad8*/ 	.word	0x0000fc80
        /*0adc*/ 	.word	0x0000000e
        /*0ae0*/ 	.word	0x00031c30
        /*0ae4*/ 	.short	0x010a
        /*0ae6*/ 	.byte	0x3f
	.zero		1


	//   ....[36]....
        /*0ae8*/ 	.word	0x0000fcd0
        /*0aec*/ 	.word	0x0000000e
        /*0af0*/ 	.word	0x00031c30
        /*0af4*/ 	.short	0x010a
        /*0af6*/ 	.byte	0x3f
	.zero		1


	//   ....[37]....
        /*0af8*/ 	.word	0x00012150
        /*0afc*/ 	.word	0x0000000f
        /*0b00*/ 	.word	0x00031c50
        /*0b04*/ 	.short	0x010a
        /*0b06*/ 	.byte	0x3f
	.zero		1


	//   ....[38]....
        /*0b08*/ 	.word	0x00012190
        /*0b0c*/ 	.word	0x0000000f
        /*0b10*/ 	.word	0x00031c50
        /*0b14*/ 	.short	0x010a
        /*0b16*/ 	.byte	0x3f
	.zero		1


	//   ....[39]....
        /*0b18*/ 	.word	0x000140e0
        /*0b1c*/ 	.word	0x0000006f
        /*0b20*/ 	.word	0x00000000
        /*0b24*/ 	.short	0x0101
        /*0b26*/ 	.byte	0x3f
	.zero		1


	//   ....[40]....
        /*0b28*/ 	.word	0x00014120
        /*0b2c*/ 	.word	0x0000006c
        /*0b30*/ 	.word	0x00000000
        /*0b34*/ 	.short	0x0101
        /*0b36*/ 	.byte	0x3f
	.zero		1


	//   ....[41]....
        /*0b38*/ 	.word	0x00014e60
        /*0b3c*/ 	.word	0x00000009
        /*0b40*/ 	.word	0x00031c50
        /*0b44*/ 	.short	0x010a
        /*0b46*/ 	.byte	0x3f
	.zero		1


	//   ....[42]....
        /*0b48*/ 	.word	0x00014f10
        /*0b4c*/ 	.word	0x00000009
        /*0b50*/ 	.word	0x00031c50
        /*0b54*/ 	.short	0x010a
        /*0b56*/ 	.byte	0x3f
	.zero		1


	//   ....[43]....
        /*0b58*/ 	.word	0x00015910
        /*0b5c*/ 	.word	0x00000009
        /*0b60*/ 	.word	0x00000000
        /*0b64*/ 	.short	0x0101
        /*0b66*/ 	.byte	0x3f
	.zero		1


	//   ....[44]....
        /*0b68*/ 	.word	0x00016820
        /*0b6c*/ 	.word	0x00000000
        /*0b70*/ 	.word	0x00000000
        /*0b74*/ 	.short	0x0101
        /*0b76*/ 	.byte	0x3f
	.zero		1


	//   ....[45]....
        /*0b78*/ 	.word	0x000184a0
        /*0b7c*/ 	.word	0x00000006
        /*0b80*/ 	.word	0x00031c20
        /*0b84*/ 	.short	0x010a
        /*0b86*/ 	.byte	0x3f
	.zero		1


	//   ....[46]....
        /*0b88*/ 	.word	0x00018510
        /*0b8c*/ 	.word	0x00000007
        /*0b90*/ 	.word	0x00031ca0
        /*0b94*/ 	.short	0x010a
        /*0b96*/ 	.byte	0x3f
	.zero		1


	//   ....[47]....
        /*0b98*/ 	.word	0x00018760
        /*0b9c*/ 	.word	0x00000007
        /*0ba0*/ 	.word	0x00031cc0
        /*0ba4*/ 	.short	0x010a
        /*0ba6*/ 	.byte	0x3f
	.zero		1


	//   ....[48]....
        /*0ba8*/ 	.word	0x00018a50
        /*0bac*/ 	.word	0x00000007
        /*0bb0*/ 	.word	0x00031ca0
        /*0bb4*/ 	.short	0x010a
        /*0bb6*/ 	.byte	0x3f
	.zero		1


	//   ....[49]....
        /*0bb8*/ 	.word	0x00018c90
        /*0bbc*/ 	.word	0x00000007
        /*0bc0*/ 	.word	0x00031cc0
        /*0bc4*/ 	.short	0x010a
        /*0bc6*/ 	.byte	0x3f
	.zero		1


	//   ....[50]....
        /*0bc8*/ 	.word	0x00019a70
        /*0bcc*/ 	.word	0x00000005
        /*0bd0*/ 	.word	0x00031c40
        /*0bd4*/ 	.short	0x010a
        /*0bd6*/ 	.byte	0x3f
	.zero		1


	//   ....[51]....
        /*0bd8*/ 	.word	0x00019f80
        /*0bdc*/ 	.word	0x0000001c
        /*0be0*/ 	.word	0x00031c20
        /*0be4*/ 	.short	0x010a
        /*0be6*/ 	.byte	0x3f
	.zero		1


	//   ....[52]....
        /*0be8*/ 	.word	0x0001a280
        /*0bec*/ 	.word	0x00000003
        /*0bf0*/ 	.word	0x00031c40
        /*0bf4*/ 	.short	0x010a
        /*0bf6*/ 	.byte	0x3f
	.zero		1


	//   ....[53]....
        /*0bf8*/ 	.word	0x0001a500
        /*0bfc*/ 	.word	0x00000002
        /*0c00*/ 	.word	0x00000060
        /*0c04*/ 	.short	0x010a
        /*0c06*/ 	.byte	0x3f
	.zero		1


	//   ....[54]....
        /*0c08*/ 	.word	0x0001aa20
        /*0c0c*/ 	.word	0x00000003
        /*0c10*/ 	.word	0x00031c40
        /*0c14*/ 	.short	0x010a
        /*0c16*/ 	.byte	0x3f
	.zero		1


	//   ....[55]....
        /*0c18*/ 	.word	0x0001aca0
        /*0c1c*/ 	.word	0x00000003
        /*0c20*/ 	.word	0x00000060
        /*0c24*/ 	.short	0x010a
        /*0c26*/ 	.byte	0x3f
	.zero		1


	//   ....[56]....
        /*0c28*/ 	.word	0x0001b110
        /*0c2c*/ 	.word	0x00000002
        /*0c30*/ 	.word	0x00031c40
        /*0c34*/ 	.short	0x010a
        /*0c36*/ 	.byte	0x3f
	.zero		1


	//   ....[57]....
        /*0c38*/ 	.word	0x0001b3b0
        /*0c3c*/ 	.word	0x00000002
        /*0c40*/ 	.word	0x00000060
        /*0c44*/ 	.short	0x010a
        /*0c46*/ 	.byte	0x3f
	.zero		1


	//   ....[58]....
        /*0c48*/ 	.word	0x0001b7a0
        /*0c4c*/ 	.word	0x00000003
        /*0c50*/ 	.word	0x00031c60
        /*0c54*/ 	.short	0x010a
        /*0c56*/ 	.byte	0x3f
	.zero		1


	//   ....[59]....
        /*0c58*/ 	.word	0x0001c490
        /*0c5c*/ 	.word	0x00000009
        /*0c60*/ 	.word	0x00031c20
        /*0c64*/ 	.short	0x010a
        /*0c66*/ 	.byte	0x3f
	.zero		1


	//   ....[60]....
        /*0c68*/ 	.word	0x0001c640
        /*0c6c*/ 	.word	0x00000007
        /*0c70*/ 	.word	0x00000000
        /*0c74*/ 	.short	0x010a
        /*0c76*/ 	.byte	0x3f
	.zero		1


	//   ....[61]....
        /*0c78*/ 	.word	0x0001c6b0
        /*0c7c*/ 	.word	0x00000003
        /*0c80*/ 	.word	0x00000000
        /*0c84*/ 	.short	0x010a
        /*0c86*/ 	.byte	0x3f
	.zero		1


	//   ....[62]....
        /*0c88*/ 	.word	0x0001c710
        /*0c8c*/ 	.word	0x00000005
        /*0c90*/ 	.word	0x00000000
        /*0c94*/ 	.short	0x010a
        /*0c96*/ 	.byte	0x3f
	.zero		1


	//   ....[63]....
        /*0c98*/ 	.word	0x0001c740
        /*0c9c*/ 	.word	0x00000003
        /*0ca0*/ 	.word	0x00000000
        /*0ca4*/ 	.short	0x010a
        /*0ca6*/ 	.byte	0x3f
	.zero		1


	//   ....[64]....
        /*0ca8*/ 	.word	0x0001c7a0
        /*0cac*/ 	.word	0x00000014
        /*0cb0*/ 	.word	0x00031c90
        /*0cb4*/ 	.short	0x010a
        /*0cb6*/ 	.byte	0x3f
	.zero		1


	//   ....[65]....
        /*0cb8*/ 	.word	0x0001c7f0
        /*0cbc*/ 	.word	0x00000014
        /*0cc0*/ 	.word	0x00031c90
        /*0cc4*/ 	.short	0x010a
        /*0cc6*/ 	.byte	0x3f
	.zero		1


	//   ....[66]....
        /*0cc8*/ 	.word	0x0001c840
        /*0ccc*/ 	.word	0x00000014
        /*0cd0*/ 	.word	0x00031c90
        /*0cd4*/ 	.short	0x010a
        /*0cd6*/ 	.byte	0x3f
	.zero		1


	//   ....[67]....
        /*0cd8*/ 	.word	0x0001c890
        /*0cdc*/ 	.word	0x00000014
        /*0ce0*/ 	.word	0x00031cb0
        /*0ce4*/ 	.short	0x010a
        /*0ce6*/ 	.byte	0x3f
	.zero		1


	//   ....[68]....
        /*0ce8*/ 	.word	0x0001cc60
        /*0cec*/ 	.word	0x00000012
        /*0cf0*/ 	.word	0x00031c00
        /*0cf4*/ 	.short	0x010a
        /*0cf6*/ 	.byte	0x3f
	.zero		1


	//   ....[69]....
        /*0cf8*/ 	.word	0x0001cf30
        /*0cfc*/ 	.word	0x00000012
        /*0d00*/ 	.word	0x00031c00
        /*0d04*/ 	.short	0x010a
        /*0d06*/ 	.byte	0x3f
	.zero		1


	//   ....[70]....
        /*0d08*/ 	.word	0x0001cf80
        /*0d0c*/ 	.word	0x00000000
        /*0d10*/ 	.word	0x00031c30
        /*0d14*/ 	.short	0x010a
        /*0d16*/ 	.byte	0x3f
	.zero		1


	//   ....[71]....
        /*0d18*/ 	.word	0x0001cfd0
        /*0d1c*/ 	.word	0x0000000e
        /*0d20*/ 	.word	0x00031c30
        /*0d24*/ 	.short	0x010a
        /*0d26*/ 	.byte	0x3f
	.zero		1


	//   ....[72]....
        /*0d28*/ 	.word	0x0001d020
        /*0d2c*/ 	.word	0x0000000f
        /*0d30*/ 	.word	0x00031c50
        /*0d34*/ 	.short	0x010a
        /*0d36*/ 	.byte	0x3f
	.zero		1


	//   ....[73]....
        /*0d38*/ 	.word	0x0001d070
        /*0d3c*/ 	.word	0x00000009
        /*0d40*/ 	.word	0x00031c50
        /*0d44*/ 	.short	0x010a
        /*0d46*/ 	.byte	0x3f
	.zero		1


	//   ....[74]....
        /*0d48*/ 	.word	0x0001d210
        /*0d4c*/ 	.word	0x00000006
        /*0d50*/ 	.word	0x00031c20
        /*0d54*/ 	.short	0x010a
        /*0d56*/ 	.byte	0x3f
	.zero		1


	//   ....[75]....
        /*0d58*/ 	.word	0x0001d260
        /*0d5c*/ 	.word	0x00000007
        /*0d60*/ 	.word	0x00031ca0
        /*0d64*/ 	.short	0x010a
        /*0d66*/ 	.byte	0x3f
	.zero		1


	//   ....[76]....
        /*0d68*/ 	.word	0x0001d2b0
        /*0d6c*/ 	.word	0x00000007
        /*0d70*/ 	.word	0x00031cc0
        /*0d74*/ 	.short	0x010a
        /*0d76*/ 	.byte	0x3f
	.zero		1


	//   ....[77]....
        /*0d78*/ 	.word	0x0001d300
        /*0d7c*/ 	.word	0x00000007
        /*0d80*/ 	.word	0x00031ca0
        /*0d84*/ 	.short	0x010a
        /*0d86*/ 	.byte	0x3f
	.zero		1


	//   ....[78]....
        /*0d88*/ 	.word	0x0001d350
        /*0d8c*/ 	.word	0x00000007
        /*0d90*/ 	.word	0x00031cc0
        /*0d94*/ 	.short	0x010a
        /*0d96*/ 	.byte	0x3f
	.zero		1


	//   ....[79]....
        /*0d98*/ 	.word	0x0001d4f0
        /*0d9c*/ 	.word	0x00000005
        /*0da0*/ 	.word	0x00031c40
        /*0da4*/ 	.short	0x010a
        /*0da6*/ 	.byte	0x3f
	.zero		1


	//   ....[80]....
        /*0da8*/ 	.word	0x0001d540
        /*0dac*/ 	.word	0x0000001c
        /*0db0*/ 	.word	0x00031c20
        /*0db4*/ 	.short	0x010a
        /*0db6*/ 	.byte	0x3f
	.zero		1


	//   ....[81]....
        /*0db8*/ 	.word	0x0001d590
        /*0dbc*/ 	.word	0x00000003
        /*0dc0*/ 	.word	0x00031c40
        /*0dc4*/ 	.short	0x010a
        /*0dc6*/ 	.byte	0x3f
	.zero		1


	//   ....[82]....
        /*0dc8*/ 	.word	0x0001d5e0
        /*0dcc*/ 	.word	0x00000002
        /*0dd0*/ 	.word	0x00000060
        /*0dd4*/ 	.short	0x010a
        /*0dd6*/ 	.byte	0x3f
	.zero		1


	//   ....[83]....
        /*0dd8*/ 	.word	0x0001d630
        /*0ddc*/ 	.word	0x00000003
        /*0de0*/ 	.word	0x00031c40
        /*0de4*/ 	.short	0x010a
        /*0de6*/ 	.byte	0x3f
	.zero		1


	//   ....[84]....
        /*0de8*/ 	.word	0x0001d680
        /*0dec*/ 	.word	0x00000003
        /*0df0*/ 	.word	0x00000060
        /*0df4*/ 	.short	0x010a
        /*0df6*/ 	.byte	0x3f
	.zero		1


	//   ....[85]....
        /*0df8*/ 	.word	0x0001d6d0
        /*0dfc*/ 	.word	0x00000002
        /*0e00*/ 	.word	0x00031c40
        /*0e04*/ 	.short	0x010a
        /*0e06*/ 	.byte	0x3f
	.zero		1


	//   ....[86]....
        /*0e08*/ 	.word	0x0001d720
        /*0e0c*/ 	.word	0x00000002
        /*0e10*/ 	.word	0x00000060
        /*0e14*/ 	.short	0x010a
        /*0e16*/ 	.byte	0x3f
	.zero		1


	//   ....[87]....
        /*0e18*/ 	.word	0x0001d770
        /*0e1c*/ 	.word	0x00000003
        /*0e20*/ 	.word	0x00031c60
        /*0e24*/ 	.short	0x010a
        /*0e26*/ 	.byte	0x3f
	.zero		1


	//   ....[88]....
        /*0e28*/ 	.word	0x0001e120
        /*0e2c*/ 	.word	0x00000009
        /*0e30*/ 	.word	0x00031c20
        /*0e34*/ 	.short	0x010a
        /*0e36*/ 	.byte	0x3f
	.zero		1


	//   ....[89]....
        /*0e38*/ 	.word	0x0001e2c0
        /*0e3c*/ 	.word	0x00000007
        /*0e40*/ 	.word	0x00000000
        /*0e44*/ 	.short	0x010a
        /*0e46*/ 	.byte	0x3f
	.zero		1


	//   ....[90]....
        /*0e48*/ 	.word	0x0001e310
        /*0e4c*/ 	.word	0x00000003
        /*0e50*/ 	.word	0x00000000
        /*0e54*/ 	.short	0x010a
        /*0e56*/ 	.byte	0x3f
	.zero		1


	//   ....[91]....
        /*0e58*/ 	.word	0x0001e360
        /*0e5c*/ 	.word	0x00000005
        /*0e60*/ 	.word	0x00000000
        /*0e64*/ 	.short	0x010a
        /*0e66*/ 	.byte	0x3f
	.zero		1


	//----- nvinfo : EIATTR_NUM_MBARRIERS
	.align		4
.L_153:
        /*0e68*/ 	.byte	0x03, 0x38
        /*0e6a*/ 	.short	0x0016


	//----- nvinfo : EIATTR_EXIT_INSTR_OFFSETS
	.align		4
        /*0e6c*/ 	.byte	0x04, 0x1c
        /*0e6e*/ 	.short	(.L_155 - .L_154)


	//   ....[0]....
.L_154:
        /*0e70*/ 	.word	0x0001c790


	//----- nvinfo : EIATTR_MAX_THREADS
	.align		4
.L_155:
        /*0e74*/ 	.byte	0x04, 0x05
        /*0e76*/ 	.short	(.L_157 - .L_156)
.L_156:
        /*0e78*/ 	.word	0x00000200
        /*0e7c*/ 	.word	0x00000001
        /*0e80*/ 	.word	0x00000001


	//----- nvinfo : EIATTR_CRS_STACK_SIZE
	.align		4
.L_157:
        /*0e84*/ 	.byte	0x04, 0x1e
        /*0e86*/ 	.short	(.L_159 - .L_158)
.L_158:
        /*0e88*/ 	.word	0x00000000


	//----- nvinfo : EIATTR_CBANK_PARAM_SIZE
	.align		4
.L_159:
        /*0e8c*/ 	.byte	0x03, 0x19
        /*0e8e*/ 	.short	0x0a70


	//----- nvinfo : EIATTR_PARAM_CBANK
	.align		4
        /*0e90*/ 	.byte	0x04, 0x0a
        /*0e92*/ 	.short	(.L_161 - .L_160)
	.align		4
.L_160:
        /*0e94*/ 	.word	index@(.nv.constant0._ZN7cutlass13device_kernelIN5flash11enable_sm90INS1_16FlashAttnFwdSm90INS1_25CollectiveMainloopFwdSm90ILi2EN4cute5tupleIJNS5_1CILi1EEES8_S8_EEENS6_IJNS7_ILi192EEENS7_ILi144EEENS7_ILi96EEEEEELi96ENS_10bfloat16_tEfNS_4arch4Sm90ELb0ELb0ELb1ELb1ELb0ELb1ELb0ELb0ELb1ELb0ELb0ELb0EEENS1_21CollectiveEpilogueFwdINS6_IJSA_SC_SB_EEES9_SE_SG_Li384ELb1ELb0ELb0ELb0EEENS1_36VarlenDynamicPersistentTileSchedulerILi192ELi144ELi384ELi32ELb0ELb0ELb1ELb0ELb1ELb1EEEEEEEEEvNT_6ParamsE)
        /*0e98*/ 	.short	0x0210
        /*0e9a*/ 	.short	0x0a70


	//----- nvinfo : EIATTR_SW_WAR
	.align		4
.L_161:
        /*0e9c*/ 	.byte	0x04, 0x36
        /*0e9e*/ 	.short	(.L_163 - .L_162)
.L_162:
        /*0ea0*/ 	.word	0x00000008
.L_163:


//--------------------- .nv.info._ZN7cutlass13device_kernelIN5flash11enable_sm90INS1_16FlashAttnFwdSm90INS1_25CollectiveMainloopFwdSm90ILi2EN4cute5tupleIJNS5_1CILi1EEES8_S8_EEENS6_IJNS7_ILi192EEENS7_ILi128EEENS7_ILi96EEEEEELi96ENS_10bfloat16_tEfNS_4arch4Sm90ELb0ELb1ELb1ELb0ELb0ELb0ELb0ELb0ELb1ELb0ELb0ELb0EEENS1_21CollectiveEpilogueFwdINS6_IJSA_SC_SB_EEES9_SE_SG_Li384ELb0ELb0ELb0ELb0EEENS1_30DynamicPersistentTileSchedulerILi384ELi32ELb0ELb0ELb1EEEEEEEEEvNT_6ParamsE --------------------------
	.section	.nv.info._ZN7cutlass13device_kernelIN5flash11enable_sm90INS1_16FlashAttnFwdSm90INS1_25CollectiveMainloopFwdSm90ILi2EN4cute5tupleIJNS5_1CILi1EEES8_S8_EEENS6_IJNS7_ILi192EEENS7_ILi128EEENS7_ILi96EEEEEELi96ENS_10bfloat16_tEfNS_4arch4Sm90ELb0ELb1ELb1ELb0ELb0ELb0ELb0ELb0ELb1ELb0ELb0ELb0EEENS1_21CollectiveEpilogueFwdINS6_IJSA_SC_SB_EEES9_SE_SG_Li384ELb0ELb0ELb0ELb0EEENS1_30DynamicPersistentTileSchedulerILi384ELi32ELb0ELb0ELb1EEEEEEEEEvNT_6ParamsE,"",@"SHT_CUDA_INFO"
	.sectionflags	@""
	.align	4


	//----- nvinfo : EIATTR_CUDA_API_VERSION
	.align		4
        /*0000*/ 	.byte	0x04, 0x37
        /*0002*/ 	.short	(.L_165 - .L_164)
.L_164:
        /*0004*/ 	.word	0x00000082


	//----- nvinfo : EIATTR_KPARAM_INFO
	.align		4
.L_165:
        /*0008*/ 	.byte	0x04, 0x17
        /*000a*/ 	.short	(.L_167 - .L_166)
.L_166:
        /*000c*/ 	.word	0x00000000
        /*0010*/ 	.short	0x0000
        /*0012*/ 	.short	0x0070
        /*0014*/ 	.byte	0x00, 0xf0, 0x01, 0x2e


	//----- nvinfo : EIATTR_SPARSE_MMA_MASK
	.align		4
.L_167:
        /*0018*/ 	.byte	0x03, 0x50
        /*001a*/ 	.short	0x0000


	//----- nvinfo : EIATTR_MAXREG_COUNT
	.align		4
        /*001c*/ 	.byte	0x03, 0x1b
        /*001e*/ 	.short	0x0080


	//----- nvinfo : EIATTR_NUM_BARRIERS
	.align		4
        /*0020*/ 	.byte	0x02, 0x4c
        /*0022*/ 	.byte	0x10
	.zero		1


	//----- nvinfo : EIATTR_EXTERNS
	.align		4
        /*0024*/ 	.byte	0x04, 0x0f
        /*0026*/ 	.short	(.L_169 - .L_168)


	//   ....[0]....
	.align		4
.L_168:
        /*0028*/ 	.word	index@(__assertfail)


	//----- nvinfo : EIATTR_MERCURY_ISA_VERSION
	.align		4
.L_169:
        /*002c*/ 	.byte	0x03, 0x5f
        /*002e*/ 	.short	0x0101


	//----- nvinfo : EIATTR_INT_WARP_WIDE_INSTR_OFFSETS
	.align		4
        /*0030*/ 	.byte	0x04, 0x31
        /*0032*/ 	.short	(.L_171 - .L_170)


	//   ....[0]....
.L_170:
        /*0034*/ 	.word	0x00000180


	//   ....[1]....
        /*0038*/ 	.word	0x000001b0


	//   ....[2]....
        /*003c*/ 	.word	0x000001c0


	//   ....[3]....
        /*0040*/ 	.word	0x00011370


	//   ....[4]....
        /*0044*/ 	.word	0x00011400


	//   ....[5]....
        /*0048*/ 	.word	0x00011920


	//   ....[6]....
        /*004c*/ 	.word	0x00013630


	//   ....[7]....
        /*0050*/ 	.word	0x000136c0


	//----- nvinfo : EIATTR_COOP_GROUP_MASK_REGIDS
	.align		4
.L_171:
        /*0054*/ 	.byte	0x04, 0x29
        /*0056*/ 	.short	(.L_173 - .L_172)


	//   ....[0]....
.L_172:
        /*0058*/ 	.word	0xffffffff


	//   ....[1]....
        /*005c*/ 	.word	0xffffffff


	//   ....[2]....
        /*0060*/ 	.word	0xffffffff


	//   ....[3]....
        /*0064*/ 	.word	0xffffffff


	//   ....[4]....
        /*0068*/ 	.word	0xffffffff


	//   ....[5]....
        /*006c*/ 	.word	0xffffffff


	//   ....[6]....
        /*0070*/ 	.word	0xffffffff


	//   ....[7]....
        /*0074*/ 	.word	0xffffffff


	//   ....[8]....
        /*0078*/ 	.word	0xffffffff


	//   ....[9]....
        /*007c*/ 	.word	0xffffffff


	//   ....[10]....
        /*0080*/ 	.word	0xffffffff


	//   ....[11]....
        /*0084*/ 	.word	0xffffffff


	//   ....[12]....
        /*0088*/ 	.word	0xffffffff


	//   ....[13]....
        /*008c*/ 	.word	0xffffffff


	//   ....[14]....
        /*0090*/ 	.word	0xffffffff


	//   ....[15]....
        /*0094*/ 	.word	0xffffffff


	//   ....[16]....
        /*0098*/ 	.word	0xffffffff


	//   ....[17]....
        /*009c*/ 	.word	0xffffffff


	//   ....[18]....
        /*00a0*/ 	.word	0xffffffff


	//   ....[19]....
        /*00a4*/ 	.word	0xffffffff


	//   ....[20]....
        /*00a8*/ 	.word	0xffffffff


	//   ....[21]....
        /*00ac*/ 	.word	0xffffffff


	//   ....[22]....
        /*00b0*/ 	.word	0xffffffff


	//   ....[23]....
        /*00b4*/ 	.word	0xffffffff


	//   ....[24]....
        /*00b8*/ 	.word	0xffffffff


	//   ....[25]....
        /*00bc*/ 	.word	0xffffffff


	//   ....[26]....
        /*00c0*/ 	.word	0xffffffff


	//   ....[27]....
        /*00c4*/ 	.word	0xffffffff


	//   ....[28]....
        /*00c8*/ 	.word	0xffffffff


	//   ....[29]....
        /*00cc*/ 	.word	0xffffffff


	//   ....[30]....
        /*00d0*/ 	.word	0xffffffff


	//   ....[31]....
        /*00d4*/ 	.word	0xffffffff


	//   ....[32]....
        /*00d8*/ 	.word	0xffffffff


	//   ....[33]....
        /*00dc*/ 	.word	0xffffffff


	//   ....[34]....
        /*00e0*/ 	.word	0xffffffff


	//   ....[35]....
        /*00e4*/ 	.word	0xffffffff


	//   ....[36]....
        /*00e8*/ 	.word	0x0500000f


	//   ....[37]....
        /*00ec*/ 	.word	0x0500000f


	//----- nvinfo : EIATTR_COOP_GROUP_INSTR_OFFSETS
	.align		4
.L_173:
        /*00f0*/ 	.byte	0x04, 0x28
        /*00f2*/ 	.short	(.L_175 - .L_174)


	//   ....[0]....
.L_174:
        /*00f4*/ 	.word	0x00000060


	//   ....[1]....
        /*00f8*/ 	.word	0x00000190


	//   ....[2]....
        /*00fc*/ 	.word	0x000001e0


	//   ....[3]....
        /*0100*/ 	.word	0x000003d0


	//   ....[4]....
        /*0104*/ 	.word	0x00000530


	//   ....[5]....
        /*0108*/ 	.word	0x00000650


	//   ....[6]....
        /*010c*/ 	.word	0x000007b0


	//   ....[7]....
        /*0110*/ 	.word	0x00001810


	//   ....[8]....
        /*0114*/ 	.word	0x00003d10


	//   ....[9]....
        /*0118*/ 	.word	0x00003db0


	//   ....[10]....
        /*011c*/ 	.word	0x00004570


	//   ....[11]....
        /*0120*/ 	.word	0x000045c0


	//   ....[12]....
        /*0124*/ 	.word	0x00005210


	//   ....[13]....
        /*0128*/ 	.word	0x00007420


	//   ....[14]....
        /*012c*/ 	.word	0x000074d0


	//   ....[15]....
        /*0130*/ 	.word	0x00007dc0


	//   ....[16]....
        /*0134*/ 	.word	0x00007e20


	//   ....[17]....
        /*0138*/ 	.word	0x00008dc0


	//   ....[18]....
        /*013c*/ 	.word	0x00009e50


	//   ....[19]....
        /*0140*/ 	.word	0x00009ec0


	//   ....[20]....
        /*0144*/ 	.word	0x0000a5b0


	//   ....[21]....
        /*0148*/ 	.word	0x0000a670


	//   ....[22]....
        /*014c*/ 	.word	0x0000b850


	//   ....[23]....
        /*0150*/ 	.word	0x0000d6e0


	//   ....[24]....
        /*0154*/ 	.word	0x0000d700


	//   ....[25]....
        /*0158*/ 	.word	0x0000e140


	//   ....[26]....
        /*015c*/ 	.word	0x0000e1d0


	//   ....[27]....
        /*0160*/ 	.word	0x0000f0f0


	//   ....[28]....
        /*0164*/ 	.word	0x0000f200


	//   ....[29]....
        /*0168*/ 	.word	0x0000f260


	//   ....[30]....
        /*016c*/ 	.word	0x0000f370


	//   ....[31]....
        /*0170*/ 	.word	0x0000f3a0


	//   ....[32]....
        /*0174*/ 	.word	0x00010210


	//   ....[33]....
        /*0178*/ 	.word	0x00010ae0


	//   ....[34]....
        /*017c*/ 	.word	0x00013a10


	//   ....[35]....
        /*0180*/ 	.word	0x00013b90


	//   ....[36]....
        /*0184*/ 	.word	0x00014190


	//   ....[37]....
        /*0188*/ 	.word	0x00014570


	//----- nvinfo : EIATTR_REG_RECONFIG
	.align		4
.L_175:
        /*018c*/ 	.byte	0x01, 0x54
	.zero		2


	//----- nvinfo : EIATTR_SYSCALL_OFFSETS
	.align		4
        /*0190*/ 	.byte	0x04, 0x46
        /*0192*/ 	.short	(.L_177 - .L_176)


	//   ....[0]....
.L_176:
        /*0194*/ 	.word	0x00001a00


	//   ....[1]....
        /*0198*/ 	.word	0x00011590


	//   ....[2]....
        /*019c*/ 	.word	0x000116d0


	//   ....[3]....
        /*01a0*/ 	.word	0x000117c0


	//----- nvinfo : EIATTR_MBARRIER_INSTR_OFFSETS
	.align		4
.L_177:
        /*01a4*/ 	.byte	0x04, 0x39
        /*01a6*/ 	.short	(.L_179 - .L_178)


	//   ....[0]....
.L_178:
        /*01a8*/ 	.word	0x00000280
        /*01ac*/ 	.word	0x000000ff
        /*01b0*/ 	.word	0x0002d800
        /*01b4*/ 	.short	0x0100
        /*01b6*/ 	.byte	0x06
	.zero		1


	//   ....[1]....
        /*01b8*/ 	.word	0x00000290
        /*01bc*/ 	.word	0x000000ff
        /*01c0*/ 	.word	0x0002d820
        /*01c4*/ 	.short	0x0100
        /*01c6*/ 	.byte	0x06
	.zero		1


	//   ....[2]....
        /*01c8*/ 	.word	0x00000380
        /*01cc*/ 	.word	0x000000ff
        /*01d0*/ 	.word	0x0002d830
        /*01d4*/ 	.short	0x0100
        /*01d6*/ 	.byte	0x08
	.zero		1


	//   ....[3]....
        /*01d8*/ 	.word	0x00000390
        /*01dc*/ 	.word	0x000000ff
        /*01e0*/ 	.word	0x0002d840
        /*01e4*/ 	.short	0x0100
        /*01e6*/ 	.byte	0x08
	.zero		1


	//   ....[4]....
        /*01e8*/ 	.word	0x000003a0
        /*01ec*/ 	.word	0x000000ff
        /*01f0*/ 	.word	0x0002d838
        /*01f4*/ 	.short	0x0100
        /*01f6*/ 	.byte	0x08
	.zero		1


	//   ....[5]....
        /*01f8*/ 	.word	0x000003b0
        /*01fc*/ 	.word	0x000000ff
        /*0200*/ 	.word	0x0002d848
        /*0204*/ 	.short	0x0100
        /*0206*/ 	.byte	0x08
	.zero		1


	//   ....[6]....
        /*0208*/ 	.word	0x000004e0
        /*020c*/ 	.word	0x000000ff
        /*0210*/ 	.word	0x0002d850
        /*0214*/ 	.short	0x0100
        /*0216*/ 	.byte	0x08
	.zero		1


	//   ....[7]....
        /*0218*/ 	.word	0x000004f0
        /*021c*/ 	.word	0x000000ff
        /*0220*/ 	.word	0x0002d860
        /*0224*/ 	.short	0x0100
        /*0226*/ 	.byte	0x08
	.zero		1


	//   ....[8]....
        /*0228*/ 	.word	0x00000500
        /*022c*/ 	.word	0x000000ff
        /*0230*/ 	.word	0x0002d858
        /*0234*/ 	.short	0x0100
        /*0236*/ 	.byte	0x08
	.zero		1


	//   ....[9]....
        /*0238*/ 	.word	0x00000510
        /*023c*/ 	.word	0x000000ff
        /*0240*/ 	.word	0x0002d868
        /*0244*/ 	.short	0x0100
        /*0246*/ 	.byte	0x08
	.zero		1


	//   ....[10]....
        /*0248*/ 	.word	0x00000600
        /*024c*/ 	.word	0x000000ff
        /*0250*/ 	.word	0x0002d870
        /*0254*/ 	.short	0x0100
        /*0256*/ 	.byte	0x06
	.zero		1


	//   ....[11]....
        /*0258*/ 	.word	0x00000610
        /*025c*/ 	.word	0x000000ff
        /*0260*/ 	.word	0x0002d880
        /*0264*/ 	.short	0x0100
        /*0266*/ 	.byte	0x06
	.zero		1


	//   ....[12]....
        /*0268*/ 	.word	0x00000620
        /*026c*/ 	.word	0x000000ff
        /*0270*/ 	.word	0x0002d878
        /*0274*/ 	.short	0x0100
        /*0276*/ 	.byte	0x06
	.zero		1


	//   ....[13]....
        /*0278*/ 	.word	0x00000630
        /*027c*/ 	.word	0x000000ff
        /*0280*/ 	.word	0x0002d888
        /*0284*/ 	.short	0x0100
        /*0286*/ 	.byte	0x06
	.zero		1


	//   ....[14]....
        /*0288*/ 	.word	0x00000760
        /*028c*/ 	.word	0x000000ff
        /*0290*/ 	.word	0x0002d890
        /*0294*/ 	.short	0x0100
        /*0296*/ 	.byte	0x08
	.zero		1


	//   ....[15]....
        /*0298*/ 	.word	0x00000770
        /*029c*/ 	.word	0x000000ff
        /*02a0*/ 	.word	0x0002d8a0
        /*02a4*/ 	.short	0x0100
        /*02a6*/ 	.byte	0x08
	.zero		1


	//   ....[16]....
        /*02a8*/ 	.word	0x00000780
        /*02ac*/ 	.word	0x000000ff
        /*02b0*/ 	.word	0x0002d898
        /*02b4*/ 	.short	0x0100
        /*02b6*/ 	.byte	0x08
	.zero		1


	//   ....[17]....
        /*02b8*/ 	.word	0x00000790
        /*02bc*/ 	.word	0x000000ff
        /*02c0*/ 	.word	0x0002d8a8
        /*02c4*/ 	.short	0x0100
        /*02c6*/ 	.byte	0x08
	.zero		1


	//   ....[18]....
        /*02c8*/ 	.word	0x000008c0
        /*02cc*/ 	.word	0x000000ff
        /*02d0*/ 	.word	0x0002d8b0
        /*02d4*/ 	.short	0x0100
        /*02d6*/ 	.byte	0x08
	.zero		1


	//   ....[19]....
        /*02d8*/ 	.word	0x000008d0
        /*02dc*/ 	.word	0x000000ff
        /*02e0*/ 	.word	0x0002d8c0
        /*02e4*/ 	.short	0x0100
        /*02e6*/ 	.byte	0x08
	.zero		1


	//   ....[20]....
        /*02e8*/ 	.word	0x000008e0
        /*02ec*/ 	.word	0x000000ff
        /*02f0*/ 	.word	0x0002d8b8
        /*02f4*/ 	.short	0x0100
        /*02f6*/ 	.byte	0x08
	.zero		1


	//   ....[21]....
        /*02f8*/ 	.word	0x000008f0
        /*02fc*/ 	.word	0x000000ff
        /*0300*/ 	.word	0x0002d8c8
        /*0304*/ 	.short	0x0100
        /*0306*/ 	.byte	0x08
	.zero		1


	//   ....[22]....
        /*0308*/ 	.word	0x00001a80
        /*030c*/ 	.word	0x000000ff
        /*0310*/ 	.word	0x0002d800
        /*0314*/ 	.short	0x010a
        /*0316*/ 	.byte	0x27
	.zero		1


	//   ....[23]....
        /*0318*/ 	.word	0x00001b00
        /*031c*/ 	.word	0x00000003
        /*0320*/ 	.word	0x0002d830
        /*0324*/ 	.short	0x010a
        /*0326*/ 	.byte	0x3f
	.zero		1


	//   ....[24]....
        /*0328*/ 	.word	0x00001b50
        /*032c*/ 	.word	0x00000003
        /*0330*/ 	.word	0x0002d830
        /*0334*/ 	.short	0x010a
        /*0336*/ 	.byte	0x3f
	.zero		1


	//   ....[25]....
        /*0338*/ 	.word	0x00002320
        /*033c*/ 	.word	0x00000003
        /*0340*/ 	.word	0x00000000
        /*0344*/ 	.short	0x0101
        /*0346*/ 	.byte	0x3f
	.zero		1


	//   ....[26]....
        /*0348*/ 	.word	0x00005660
        /*034c*/ 	.word	0x000000ff
        /*0350*/ 	.word	0x0002d830
        /*0354*/ 	.short	0x010a
        /*0356*/ 	.byte	0x06
	.zero		1


	//   ....[27]....
        /*0358*/ 	.word	0x000056a0
        /*035c*/ 	.word	0x000000ff
        /*0360*/ 	.word	0x0002d830
        /*0364*/ 	.short	0x010a
        /*0366*/ 	.byte	0x06
	.zero		1


	//   ....[28]....
        /*0368*/ 	.word	0x00005920
        /*036c*/ 	.word	0x000000ff
        /*0370*/ 	.word	0x0002d850
        /*0374*/ 	.short	0x010a
        /*0376*/ 	.byte	0x06
	.zero		1


	//   ....[29]....
        /*0378*/ 	.word	0x00005960
        /*037c*/ 	.word	0x000000ff
        /*0380*/ 	.word	0x0002d850
        /*0384*/ 	.short	0x010a
        /*0386*/ 	.byte	0x06
	.zero		1


	//   ....[30]....
        /*0388*/ 	.word	0x000066d0
        /*038c*/ 	.word	0x00000033
        /*0390*/ 	.word	0x00000000
        /*0394*/ 	.short	0x0101
        /*0396*/ 	.byte	0x3f
	.zero		1


	//   ....[31]....
        /*0398*/ 	.word	0x000081f0
        /*039c*/ 	.word	0x00000024
        /*03a0*/ 	.word	0x00000000
        /*03a4*/ 	.short	0x0101
        /*03a6*/ 	.byte	0x3f
	.zero		1


	//   ....[32]....
        /*03a8*/ 	.word	0x00009130
        /*03ac*/ 	.word	0x000000ff
        /*03b0*/ 	.word	0x0002d830
        /*03b4*/ 	.short	0x010a
        /*03b6*/ 	.byte	0x06
	.zero		1


	//   ....[33]....
        /*03b8*/ 	.word	0x00009170
        /*03bc*/ 	.word	0x000000ff
        /*03c0*/ 	.word	0x0002d830
        /*03c4*/ 	.short	0x010a
        /*03c6*/ 	.byte	0x06
	.zero		1


	//   ....[34]....
        /*03c8*/ 	.word	0x000093f0
        /*03cc*/ 	.word	0x000000ff
        /*03d0*/ 	.word	0x0002d850
        /*03d4*/ 	.short	0x010a
        /*03d6*/ 	.byte	0x06
	.zero		1


	//   ....[35]....
        /*03d8*/ 	.word	0x00009430
        /*03dc*/ 	.word	0x000000ff
        /*03e0*/ 	.word	0x0002d850
        /*03e4*/ 	.short	0x010a
        /*03e6*/ 	.byte	0x06
	.zero		1


	//   ....[36]....
        /*03e8*/ 	.word	0x0000add0
        /*03ec*/ 	.word	0x0000000e
        /*03f0*/ 	.word	0x00000000
        /*03f4*/ 	.short	0x0101
        /*03f6*/ 	.byte	0x3f
	.zero		1


	//   ....[37]....
        /*03f8*/ 	.word	0x0000ae60
        /*03fc*/ 	.word	0x00000024
        /*0400*/ 	.word	0x00000000
        /*0404*/ 	.short	0x0101
        /*0406*/ 	.byte	0x3f
	.zero		1


	//   ....[38]....
        /*0408*/ 	.word	0x0000b9f0
        /*040c*/ 	.word	0x000000ff
        /*0410*/ 	.word	0x0002d830
        /*0414*/ 	.short	0x010a
        /*0416*/ 	.byte	0x06
	.zero		1


	//   ....[39]....
        /*0418*/ 	.word	0x0000ba30
        /*041c*/ 	.word	0x000000ff
        /*0420*/ 	.word	0x0002d830
        /*0424*/ 	.short	0x010a
        /*0426*/ 	.byte	0x06
	.zero		1


	//   ....[40]....
        /*0428*/ 	.word	0x0000bcb0
        /*042c*/ 	.word	0x000000ff
        /*0430*/ 	.word	0x0002d850
        /*0434*/ 	.short	0x010a
        /*0436*/ 	.byte	0x06
	.zero		1


	//   ....[41]....
        /*0438*/ 	.word	0x0000bcf0
        /*043c*/ 	.word	0x000000ff
        /*0440*/ 	.word	0x0002d850
        /*0444*/ 	.short	0x010a
        /*0446*/ 	.byte	0x06
	.zero		1


	//   ....[42]....
        /*0448*/ 	.word	0x0000c9d0
        /*044c*/ 	.word	0x00000053
        /*0450*/ 	.word	0x00000000
        /*0454*/ 	.short	0x0101
        /*0456*/ 	.byte	0x3f
	.zero		1


	//   ....[43]....
        /*0458*/ 	.word	0x0000e410
        /*045c*/ 	.word	0x00000022
        /*0460*/ 	.word	0x00000000
        /*0464*/ 	.short	0x0101
        /*0466*/ 	.byte	0x3f
	.zero		1


	//   ....[44]....
        /*0468*/ 	.word	0x0000f170
        /*046c*/ 	.word	0x000000ff
        /*0470*/ 	.word	0x0002d850
        /*0474*/ 	.short	0x010a
        /*0476*/ 	.byte	0x09
	.zero		1


	//   ....[45]....
        /*0478*/ 	.word	0x0000f1b0
        /*047c*/ 	.word	0x000000ff
        /*0480*/ 	.word	0x0002d850
        /*0484*/ 	.short	0x010a
        /*0486*/ 	.byte	0x09
	.zero		1


	//   ....[46]....
        /*0488*/ 	.word	0x0000f7f0
        /*048c*/ 	.word	0x00000004
        /*0490*/ 	.word	0x00000000
        /*0494*/ 	.short	0x0101
        /*0496*/ 	.byte	0x3f
	.zero		1


	//   ....[47]....
        /*0498*/ 	.word	0x00010400
        /*049c*/ 	.word	0x000000ff
        /*04a0*/ 	.word	0x00000000
        /*04a4*/ 	.short	0x0101
        /*04a6*/ 	.byte	0x05
	.zero		1


	//   ....[48]....
        /*04a8*/ 	.word	0x00011bf0
        /*04ac*/ 	.word	0x0000000d
        /*04b0*/ 	.word	0x0002d840
        /*04b4*/ 	.short	0x010a
        /*04b6*/ 	.byte	0x3f
	.zero		1


	//   ....[49]....
        /*04b8*/ 	.word	0x00012070
        /*04bc*/ 	.word	0x000000ff
        /*04c0*/ 	.word	0x0002d820
        /*04c4*/ 	.short	0x010a
        /*04c6*/ 	.byte	0x2a
	.zero		1


	//   ....[50]....
        /*04c8*/ 	.word	0x00012340
        /*04cc*/ 	.word	0x00000003
        /*04d0*/ 	.word	0x0002d840
        /*04d4*/ 	.short	0x010a
        /*04d6*/ 	.byte	0x3f
	.zero		1


	//   ....[51]....
        /*04d8*/ 	.word	0x00012590
        /*04dc*/ 	.word	0x00000002
        /*04e0*/ 	.word	0x00000060
        /*04e4*/ 	.short	0x010a
        /*04e6*/ 	.byte	0x3f
	.zero		1


	//   ....[52]....
        /*04e8*/ 	.word	0x00012a80
        /*04ec*/ 	.word	0x00000004
        /*04f0*/ 	.word	0x0002d840
        /*04f4*/ 	.short	0x010a
        /*04f6*/ 	.byte	0x3f
	.zero		1


	//   ....[53]....
        /*04f8*/ 	.word	0x00012cd0
        /*04fc*/ 	.word	0x00000003
        /*0500*/ 	.word	0x00000060
        /*0504*/ 	.short	0x010a
        /*0506*/ 	.byte	0x3f
	.zero		1


	//   ....[54]....
        /*0508*/ 	.word	0x00013120
        /*050c*/ 	.word	0x00000003
        /*0510*/ 	.word	0x0002d840
        /*0514*/ 	.short	0x010a
        /*0516*/ 	.byte	0x3f
	.zero		1


	//   ....[55]....
        /*0518*/ 	.word	0x00013370
        /*051c*/ 	.word	0x00000003
        /*0520*/ 	.word	0x00000060
        /*0524*/ 	.short	0x010a
        /*0526*/ 	.byte	0x3f
	.zero		1


	//   ....[56]....
        /*0528*/ 	.word	0x00013740
        /*052c*/ 	.word	0x00000003
        /*0530*/ 	.word	0x0002d860
        /*0534*/ 	.short	0x010a
        /*0536*/ 	.byte	0x3f
	.zero		1


	//   ....[57]....
        /*0538*/ 	.word	0x00013b70
        /*053c*/ 	.word	0x00000009
        /*0540*/ 	.word	0x0002d820
        /*0544*/ 	.short	0x010a
        /*0546*/ 	.byte	0x3f
	.zero		1


	//   ....[58]....
        /*0548*/ 	.word	0x00013c90
        /*054c*/ 	.word	0x00000005
        /*0550*/ 	.word	0x00000000
        /*0554*/ 	.short	0x010a
        /*0556*/ 	.byte	0x3f
	.zero		1


	//   ....[59]....
        /*0558*/ 	.word	0x00013d00
        /*055c*/ 	.word	0x00000003
        /*0560*/ 	.word	0x00000000
        /*0564*/ 	.short	0x010a
        /*0566*/ 	.byte	0x3f
	.zero		1


	//   ....[60]....
        /*0568*/ 	.word	0x00013d60
        /*056c*/ 	.word	0x00000013
        /*0570*/ 	.word	0x00000000
        /*0574*/ 	.short	0x010a
        /*0576*/ 	.byte	0x3f
	.zero		1


	//   ....[61]....
        /*0578*/ 	.word	0x00013d90
        /*057c*/ 	.word	0x00000007
        /*0580*/ 	.word	0x00000000
        /*0584*/ 	.short	0x010a
        /*0586*/ 	.byte	0x3f
	.zero		1


	//   ....[62]....
        /*0588*/ 	.word	0x00013e00
        /*058c*/ 	.word	0x00000003
        /*0590*/ 	.word	0x0002d800
        /*0594*/ 	.short	0x010a
        /*0596*/ 	.byte	0x3f
	.zero		1


	//   ....[63]....
        /*0598*/ 	.word	0x00013e50
        /*059c*/ 	.word	0x00000003
        /*05a0*/ 	.word	0x0002d830
        /*05a4*/ 	.short	0x010a
        /*05a6*/ 	.byte	0x3f
	.zero		1


	//   ....[64]....
        /*05a8*/ 	.word	0x00013eb0
        /*05ac*/ 	.word	0x0000000d
        /*05b0*/ 	.word	0x0002d830
        /*05b4*/ 	.short	0x010a
        /*05b6*/ 	.byte	0x3f
	.zero		1


	//   ....[65]....
        /*05b8*/ 	.word	0x00013f10
        /*05bc*/ 	.word	0x0000000d
        /*05c0*/ 	.word	0x0002d850
        /*05c4*/ 	.short	0x010a
        /*05c6*/ 	.byte	0x3f
	.zero		1


	//   ....[66]....
        /*05c8*/ 	.word	0x00013f70
        /*05cc*/ 	.word	0x0000000b
        /*05d0*/ 	.word	0x0002d830
        /*05d4*/ 	.short	0x010a
        /*05d6*/ 	.byte	0x3f
	.zero		1


	//   ....[67]....
        /*05d8*/ 	.word	0x00013fd0
        /*05dc*/ 	.word	0x0000000b
        /*05e0*/ 	.word	0x0002d850
        /*05e4*/ 	.short	0x010a
        /*05e6*/ 	.byte	0x3f
	.zero		1


	//   ....[68]....
        /*05e8*/ 	.word	0x00014030
        /*05ec*/ 	.word	0x0000000b
        /*05f0*/ 	.word	0x0002d830
        /*05f4*/ 	.short	0x010a
        /*05f6*/ 	.byte	0x3f
	.zero		1


	//   ....[69]....
        /*05f8*/ 	.word	0x00014090
        /*05fc*/ 	.word	0x0000000b
        /*0600*/ 	.word	0x0002d850
        /*0604*/ 	.short	0x010a
        /*0606*/ 	.byte	0x3f
	.zero		1


	//   ....[70]....
        /*0608*/ 	.word	0x000140f0
        /*060c*/ 	.word	0x00000003
        /*0610*/ 	.word	0x0002d850
        /*0614*/ 	.short	0x010a
        /*0616*/ 	.byte	0x3f
	.zero		1


	//   ....[71]....
        /*0618*/ 	.word	0x00014240
        /*061c*/ 	.word	0x0000000d
        /*0620*/ 	.word	0x0002d840
        /*0624*/ 	.short	0x010a
        /*0626*/ 	.byte	0x3f
	.zero		1


	//   ....[72]....
        /*0628*/ 	.word	0x000142a0
        /*062c*/ 	.word	0x00000005
        /*0630*/ 	.word	0x0002d820
        /*0634*/ 	.short	0x010a
        /*0636*/ 	.byte	0x3f
	.zero		1


	//   ....[73]....
        /*0638*/ 	.word	0x000142f0
        /*063c*/ 	.word	0x00000003
        /*0640*/ 	.word	0x0002d840
        /*0644*/ 	.short	0x010a
        /*0646*/ 	.byte	0x3f
	.zero		1


	//   ....[74]....
        /*0648*/ 	.word	0x00014340
        /*064c*/ 	.word	0x00000002
        /*0650*/ 	.word	0x00000060
        /*0654*/ 	.short	0x010a
        /*0656*/ 	.byte	0x3f
	.zero		1


	//   ....[75]....
        /*0658*/ 	.word	0x00014390
        /*065c*/ 	.word	0x00000004
        /*0660*/ 	.word	0x0002d840
        /*0664*/ 	.short	0x010a
        /*0666*/ 	.byte	0x3f
	.zero		1


	//   ....[76]....
        /*0668*/ 	.word	0x000143e0
        /*066c*/ 	.word	0x00000003
        /*0670*/ 	.word	0x00000060
        /*0674*/ 	.short	0x010a
        /*0676*/ 	.byte	0x3f
	.zero		1


	//   ....[77]....
        /*0678*/ 	.word	0x00014430
        /*067c*/ 	.word	0x00000003
        /*0680*/ 	.word	0x0002d840
        /*0684*/ 	.short	0x010a
        /*0686*/ 	.byte	0x3f
	.zero		1


	//   ....[78]....
        /*0688*/ 	.word	0x00014480
        /*068c*/ 	.word	0x00000003
        /*0690*/ 	.word	0x00000060
        /*0694*/ 	.short	0x010a
        /*0696*/ 	.byte	0x3f
	.zero		1


	//   ....[79]....
        /*0698*/ 	.word	0x000144d0
        /*069c*/ 	.word	0x00000003
        /*06a0*/ 	.word	0x0002d860
        /*06a4*/ 	.short	0x010a
        /*06a6*/ 	.byte	0x3f
	.zero		1


	//   ....[80]....
        /*06a8*/ 	.word	0x000145b0
        /*06ac*/ 	.word	0x00000009
        /*06b0*/ 	.word	0x0002d820
        /*06b4*/ 	.short	0x010a
        /*06b6*/ 	.byte	0x3f
	.zero		1


	//   ....[81]....
        /*06b8*/ 	.word	0x00014600
        /*06bc*/ 	.word	0x00000005
        /*06c0*/ 	.word	0x00000000
        /*06c4*/ 	.short	0x010a
        /*06c6*/ 	.byte	0x3f
	.zero		1


	//   ....[82]....
        /*06c8*/ 	.word	0x00014650
        /*06cc*/ 	.word	0x00000003
        /*06d0*/ 	.word	0x00000000
        /*06d4*/ 	.short	0x010a
        /*06d6*/ 	.byte	0x3f
	.zero		1


	//   ....[83]....
        /*06d8*/ 	.word	0x000146a0
        /*06dc*/ 	.word	0x00000013
        /*06e0*/ 	.word	0x00000000
        /*06e4*/ 	.short	0x010a
        /*06e6*/ 	.byte	0x3f
	.zero		1


	//----- nvinfo : EIATTR_NUM_MBARRIERS
	.align		4
.L_179:
        /*06e8*/ 	.byte	0x03, 0x38
        /*06ea*/ 	.short	0x0016


	//----- nvinfo : EIATTR_EXIT_INSTR_OFFSETS
	.align		4
        /*06ec*/ 	.byte	0x04, 0x1c
        /*06ee*/ 	.short	(.L_181 - .L_180)


	//   ....[0]....
.L_180:
        /*06f0*/ 	.word	0x00000a50


	//   ....[1]....
        /*06f4*/ 	.word	0x00010aa0


	//   ....[2]....
        /*06f8*/ 	.word	0x00010b00


	//   ....[3]....
        /*06fc*/ 	.word	0x00013bb0


	//   ....[4]....
        /*0700*/ 	.word	0x00013de0


	//----- nvinfo : EIATTR_MAX_THREADS
	.align		4
.L_181:
        /*0704*/ 	.byte	0x04, 0x05
        /*0706*/ 	.short	(.L_183 - .L_182)
.L_182:
        /*0708*/ 	.word	0x00000200
        /*070c*/ 	.word	0x00000001
        /*0710*/ 	.word	0x00000001


	//----- nvinfo : EIATTR_CRS_STACK_SIZE
	.align		4
.L_183:
        /*0714*/ 	.byte	0x04, 0x1e
        /*0716*/ 	.short	(.L_185 - .L_184)
.L_184:
        /*0718*/ 	.word	0x00000000


	//----- nvinfo : EIATTR_CBANK_PARAM_SIZE
	.align		4
.L_185:
        /*071c*/ 	.byte	0x03, 0x19
        /*071e*/ 	.short	0x0bf0


	//----- nvinfo : EIATTR_PARAM_CBANK
	.align		4
        /*0720*/ 	.byte	0x04, 0x0a
        /*0722*/ 	.short	(.L_187 - .L_186)
	.align		4
.L_186:
        /*0724*/ 	.word	index@(.nv.constant0._ZN7cutlass13device_kernelIN5flash11enable_sm90INS1_16FlashAttnFwdSm90INS1_25CollectiveMainloopFwdSm90ILi2EN4cute5tupleIJNS5_1CILi1EEES8_S8_EEENS6_IJNS7_ILi192EEENS7_ILi128EEENS7_ILi96EEEEEELi96ENS_10bfloat16_tEfNS_4arch4Sm90ELb0ELb1ELb1ELb0ELb0ELb0ELb0ELb0ELb1ELb0ELb0ELb0EEENS1_21CollectiveEpilogueFwdINS6_IJSA_SC_SB_EEES9_SE_SG_Li384ELb0ELb0ELb0ELb0EEENS1_30DynamicPersistentTileSchedulerILi384ELi32ELb0ELb0ELb1EEEEEEEEEvNT_6ParamsE)
        /*0728*/ 	.short	0x0210
        /*072a*/ 	.short	0x0bf0


	//----- nvinfo : EIATTR_SW_WAR
	.align		4
.L_187:
        /*072c*/ 	.byte	0x04, 0x36
        /*072e*/ 	.short	(.L_189 - .L_188)
.L_188:
        /*0730*/ 	.word	0x00000008
.L_189:


//--------------------- .nv.info._ZN7cutlass13device_kernelIN5flash11enable_sm90INS1_16FlashAttnFwdSm90INS1_25CollectiveMainloopFwdSm90ILi2EN4cute5tupleIJNS5_1CILi1EEES8_S8_EEENS6_IJNS7_ILi192EEENS7_ILi128EEENS7_ILi96EEEEEELi96ENS_10bfloat16_tEfNS_4arch4Sm90ELb0ELb1ELb1ELb1ELb0ELb0ELb0ELb0ELb1ELb0ELb0ELb0EEENS1_21CollectiveEpilogueFwdINS6_IJSA_SC_SB_EEES9_SE_SG_Li384ELb1ELb0ELb0ELb0EEENS1_36VarlenDynamicPersistentTileSchedulerILi192ELi128ELi384ELi32ELb0ELb0ELb1ELb1ELb0ELb1EEEEEEEEEvNT_6ParamsE --------------------------
	.section	.nv.info._ZN7cutlass13device_kernelIN5flash11enable_sm90INS1_16FlashAttnFwdSm90INS1_25CollectiveMainloopFwdSm90ILi2EN4cute5tupleIJNS5_1CILi1EEES8_S8_EEENS6_IJNS7_ILi192EEENS7_ILi128EEENS7_ILi96EEEEEELi96ENS_10bfloat16_tEfNS_4arch4Sm90ELb0ELb1ELb1ELb1ELb0ELb0ELb0ELb0ELb1ELb0ELb0ELb0EEENS1_21CollectiveEpilogueFwdINS6_IJSA_SC_SB_EEES9_SE_SG_Li384ELb1ELb0ELb0ELb0EEENS1_36VarlenDynamicPersistentTileSchedulerILi192ELi128ELi384ELi32ELb0ELb0ELb1ELb1ELb0ELb1EEEEEEEEEvNT_6ParamsE,"",@"SHT_CUDA_INFO"
	.sectionflags	@""
	.align	4


	//----- nvinfo : EIATTR_CUDA_API_VERSION
	.align		4
        /*0000*/ 	.byte	0x04, 0x37
        /*0002*/ 	.short	(.L_191 - .L_190)
.L_190:
        /*0004*/ 	.word	0x00000082


	//----- nvinfo : EIATTR_KPARAM_INFO
	.align		4
.L_191:
        /*0008*/ 	.byte	0x04, 0x17
        /*000a*/ 	.short	(.L_193 - .L_192)
.L_192:
        /*000c*/ 	.word	0x00000000
        /*0010*/ 	.short	0x0000
        /*0012*/ 	.short	0x0070
        /*0014*/ 	.byte	0x00, 0xf0, 0x01, 0x28


	//----- nvinfo : EIATTR_SPARSE_MMA_MASK
	.align		4
.L_193:
        /*0018*/ 	.byte	0x03, 0x50
        /*001a*/ 	.short	0x0000


	//----- nvinfo : EIATTR_MAXREG_COUNT
	.align		4
        /*001c*/ 	.byte	0x03, 0x1b
        /*001e*/ 	.short	0x0080


	//----- nvinfo : EIATTR_NUM_BARRIERS
	.align		4
        /*0020*/ 	.byte	0x02, 0x4c
        /*0022*/ 	.byte	0x10
	.zero		1


	//----- nvinfo : EIATTR_EXTERNS
	.align		4
        /*0024*/ 	.byte	0x04, 0x0f
        /*0026*/ 	.short	(.L_195 - .L_194)


	//   ....[0]....
	.align		4
.L_194:
        /*0028*/ 	.word	index@(__assertfail)


	//----- nvinfo : EIATTR_ANNOTATIONS
	.align		4
.L_195:
        /*002c*/ 	.byte	0x04, 0x55
        /*002e*/ 	.short	(.L_197 - .L_196)


	//   ....[0]....
.L_196:
        /*0030*/ 	.word	0x00000001
        /*0034*/ 	.byte	0x80, 0x22, 0x01, 0x00, 0x01, 0x00, 0x00, 0x00, 0x10, 0x2d, 0x01, 0x00


	//----- nvinfo : EIATTR_MERCURY_ISA_VERSION
	.align		4
.L_197:
        /*0040*/ 	.byte	0x03, 0x5f
        /*0042*/ 	.short	0x0101


	//----- nvinfo : EIATTR_UNUSED_LOAD_BYTE_OFFSET
	.align		4
        /*0044*/ 	.byte	0x04, 0x44
        /*0046*/ 	.short	(.L_199 - .L_198)


	//   ....[0]....
.L_198:
        /*0048*/ 	.word	0x00000a80
        /*004c*/ 	.word	0x0000fff0


	//   ....[1]....
        /*0050*/ 	.word	0x0000fcc0
        /*0054*/ 	.word	0x0000fff0


	//----- nvinfo : EIATTR_INT_WARP_WIDE_INSTR_OFFSETS
	.align		4
.L_199:
        /*0058*/ 	.byte	0x04, 0x31
        /*005a*/ 	.short	(.L_201 - .L_200)


	//   ....[0]....
.L_200:
        /*005c*/ 	.word	0x00000160


	//   ....[1]....
        /*0060*/ 	.word	0x000001a0


	//   ....[2]....
        /*0064*/ 	.word	0x00000210


	//   ....[3]....
        /*0068*/ 	.word	0x000128c0


	//   ....[4]....
        /*006c*/ 	.word	0x00012950


	//   ....[5]....
        /*0070*/ 	.word	0x00012e00


	//   ....[6]....
        /*0074*/ 	.word	0x00012e40


	//   ....[7]....
        /*0078*/ 	.word	0x00012f80


	//   ....[8]....
        /*007c*/ 	.word	0x00013050


	//   ....[9]....
        /*0080*/ 	.word	0x00014f20


	//   ....[10]....
        /*0084*/ 	.word	0x00014fb0


	//----- nvinfo : EIATTR_COOP_GROUP_MASK_REGIDS
	.align		4
.L_201:
        /*0088*/ 	.byte	0x04, 0x29
        /*008a*/ 	.short	(.L_203 - .L_202)


	//   ....[0]....
.L_202:
        /*008c*/ 	.word	0xffffffff


	//   ....[1]....
        /*0090*/ 	.word	0xffffffff


	//   ....[2]....
        /*0094*/ 	.word	0xffffffff


	//   ....[3]....
        /*0098*/ 	.word	0xffffffff


	//   ....[4]....
        /*009c*/ 	.word	0xffffffff


	//   ....[5]....
        /*00a0*/ 	.word	0xffffffff


	//   ....[6]....
        /*00a4*/ 	.word	0xffffffff


	//   ....[7]....
        /*00a8*/ 	.word	0xffffffff


	//   ....[8]....
        /*00ac*/ 	.word	0xffffffff


	//   ....[9]....
        /*00b0*/ 	.word	0xffffffff


	//   ....[10]....
        /*00b4*/ 	.word	0xffffffff


	//   ....[11]....
        /*00b8*/ 	.word	0xffffffff


	//   ....[12]....
        /*00bc*/ 	.word	0xffffffff


	//   ....[13]....
        /*00c0*/ 	.word	0xffffffff


	//   ....[14]....
        /*00c4*/ 	.word	0xffffffff


	//   ....[15]....
        /*00c8*/ 	.word	0xffffffff


	//   ....[16]....
        /*00cc*/ 	.word	0xffffffff


	//   ....[17]....
        /*00d0*/ 	.word	0xffffffff


	//   ....[18]....
        /*00d4*/ 	.word	0xffffffff


	//   ....[19]....
        /*00d8*/ 	.word	0xffffffff


	//   ....[20]....
        /*00dc*/ 	.word	0xffffffff


	//   ....[21]....
        /*00e0*/ 	.word	0xffffffff


	//   ....[22]....
        /*00e4*/ 	.word	0xffffffff


	//   ....[23]....
        /*00e8*/ 	.word	0xffffffff


	//   ....[24]....
        /*00ec*/ 	.word	0xffffffff


	//   ....[25]....
        /*00f0*/ 	.word	0xffffffff


	//   ....[26]....
        /*00f4*/ 	.word	0xffffffff


	//   ....[27]....
        /*00f8*/ 	.word	0xffffffff


	//   ....[28]....
        /*00fc*/ 	.word	0xffffffff


	//   ....[29]....
        /*0100*/ 	.word	0xffffffff


	//   ....[30]....
        /*0104*/ 	.word	0xffffffff


	//   ....[31]....
        /*0108*/ 	.word	0xffffffff


	//   ....[32]....
        /*010c*/ 	.word	0xffffffff


	//   ....[33]....
        /*0110*/ 	.word	0xffffffff


	//   ....[34]....
        /*0114*/ 	.word	0xffffffff


	//   ....[35]....
        /*0118*/ 	.word	0xffffffff


	//   ....[36]....
        /*011c*/ 	.word	0xffffffff


	//   ....[37]....
        /*0120*/ 	.word	0xffffffff


	//   ....[38]....
        /*0124*/ 	.word	0xffffffff


	//   ....[39]....
        /*0128*/ 	.word	0xffffffff


	//   ....[40]....
        /*012c*/ 	.word	0xffffffff


	//   ....[41]....
        /*0130*/ 	.word	0xffffffff


	//   ....[42]....
        /*0134*/ 	.word	0xffffffff


	//   ....[43]....
        /*0138*/ 	.word	0xffffffff


	//   ....[44]....
        /*013c*/ 	.word	0xffffffff


	//   ....[45]....
        /*0140*/ 	.word	0xffffffff


	//   ....[46]....
        /*0144*/ 	.word	0xffffffff


	//   ....[47]....
        /*0148*/ 	.word	0xffffffff


	//   ....[48]....
        /*014c*/ 	.word	0xffffffff


	//   ....[49]....
        /*0150*/ 	.word	0xffffffff


	//   ....[50]....
        /*0154*/ 	.word	0xffffffff


	//   ....[51]....
        /*0158*/ 	.word	0xffffffff


	//   ....[52]....
        /*015c*/ 	.word	0xffffffff


	//   ....[53]....
        /*0160*/ 	.word	0xffffffff


	//   ....[54]....
        /*0164*/ 	.word	0xffffffff


	//   ....[55]....
        /*0168*/ 	.word	0xffffffff


	//   ....[56]....
        /*016c*/ 	.word	0xffffffff


	//   ....[57]....
        /*0170*/ 	.word	0xffffffff


	//   ....[58]....
        /*0174*/ 	.word	0xffffffff


	//   ....[59]....
        /*0178*/ 	.word	0xffffffff


	//   ....[60]....
        /*017c*/ 	.word	0xffffffff


	//   ....[61]....
        /*0180*/ 	.word	0xffffffff


	//   ....[62]....
        /*0184*/ 	.word	0xffffffff


	//   ....[63]....
        /*0188*/ 	.word	0xffffffff


	//   ....[64]....
        /*018c*/ 	.word	0xffffffff


	//   ....[65]....
        /*0190*/ 	.word	0xffffffff


	//   ....[66]....
        /*0194*/ 	.word	0x0500000f


	//   ....[67]....
        /*0198*/ 	.word	0x0500000f


	//   ....[68]....
        /*019c*/ 	.word	0x0500000f


	//   ....[69]....
        /*01a0*/ 	.word	0x0500000f


	//   ....[70]....
        /*01a4*/ 	.word	0x0500000f


	//   ....[71]....
        /*01a8*/ 	.word	0x0500000f


	//   ....[72]....
        /*01ac*/ 	.word	0x0500000f


	//   ....[73]....
        /*01b0*/ 	.word	0x0500000f


	//   ....[74]....
        /*01b4*/ 	.word	0x0500000f


	//   ....[75]....
        /*01b8*/ 	.word	0x0500000f


	//   ....[76]....
        /*01bc*/ 	.word	0x0500000f


	//   ....[77]....
        /*01c0*/ 	.word	0x0500000f


	//   ....[78]....
        /*01c4*/ 	.word	0x0500000f


	//   ....[79]....
        /*01c8*/ 	.word	0x0500000f


	//   ....[80]....
        /*01cc*/ 	.word	0x0500000f


	//   ....[81]....
        /*01d0*/ 	.word	0x0500000f


	//   ....[82]....
        /*01d4*/ 	.word	0x0500000f


	//   ....[83]....
        /*01d8*/ 	.word	0x0500000f


	//   ....[84]....
        /*01dc*/ 	.word	0x0500000f


	//----- nvinfo : EIATTR_COOP_GROUP_INSTR_OFFSETS
	.align		4
.L_203:
        /*01e0*/ 	.byte	0x04, 0x28
        /*01e2*/ 	.short	(.L_205 - .L_204)


	//   ....[0]....
.L_204:
        /*01e4*/ 	.word	0x00000070


	//   ....[1]....
        /*01e8*/ 	.word	0x00000170


	//   ....[2]....
        /*01ec*/ 	.word	0x000001c0


	//   ....[3]....
        /*01f0*/ 	.word	0x000003f0


	//   ....[4]....
        /*01f4*/ 	.word	0x00000550


	//   ....[5]....
        /*01f8*/ 	.word	0x00000670


	//   ....[6]....
        /*01fc*/ 	.word	0x000007d0


	//   ....[7]....
        /*0200*/ 	.word	0x000018b0


	//   ....[8]....
        /*0204*/ 	.word	0x00003ea0


	//   ....[9]....
        /*0208*/ 	.word	0x00003f40


	//   ....[10]....
        /*020c*/ 	.word	0x00004630


	//   ....[11]....
        /*0210*/ 	.word	0x00004690


	//   ....[12]....
        /*0214*/ 	.word	0x00005290


	//   ....[13]....
        /*0218*/ 	.word	0x000074f0


	//   ....[14]....
        /*021c*/ 	.word	0x000075f0


	//   ....[15]....
        /*0220*/ 	.word	0x00007b50


	//   ....[16]....
        /*0224*/ 	.word	0x00007d10


	//   ....[17]....
        /*0228*/ 	.word	0x00008e80


	//   ....[18]....
        /*022c*/ 	.word	0x00009f70


	//   ....[19]....
        /*0230*/ 	.word	0x0000a010


	//   ....[20]....
        /*0234*/ 	.word	0x0000a6e0


	//   ....[21]....
        /*0238*/ 	.word	0x0000a7a0


	//   ....[22]....
        /*023c*/ 	.word	0x0000b980


	//   ....[23]....
        /*0240*/ 	.word	0x0000d8d0


	//   ....[24]....
        /*0244*/ 	.word	0x0000d9d0


	//   ....[25]....
        /*0248*/ 	.word	0x0000e250


	//   ....[26]....
        /*024c*/ 	.word	0x0000e340


	//   ....[27]....
        /*0250*/ 	.word	0x0000f260


	//   ....[28]....
        /*0254*/ 	.word	0x0000f370


	//   ....[29]....
        /*0258*/ 	.word	0x0000f3d0


	//   ....[30]....
        /*025c*/ 	.word	0x0000f4e0


	//   ....[31]....
        /*0260*/ 	.word	0x0000f520


	//   ....[32]....
        /*0264*/ 	.word	0x000114c0


	//   ....[33]....
        /*0268*/ 	.word	0x00011640


	//   ....[34]....
        /*026c*/ 	.word	0x00011670


	//   ....[35]....
        /*0270*/ 	.word	0x000116b0


	//   ....[36]....
        /*0274*/ 	.word	0x00011720


	//   ....[37]....
        /*0278*/ 	.word	0x00011780


	//   ....[38]....
        /*027c*/ 	.word	0x000117c0


	//   ....[39]....
        /*0280*/ 	.word	0x00011940


	//   ....[40]....
        /*0284*/ 	.word	0x000119a0


	//   ....[41]....
        /*0288*/ 	.word	0x000119e0


	//   ....[42]....
        /*028c*/ 	.word	0x00011a20


	//   ....[43]....
        /*0290*/ 	.word	0x00011a50


	//   ....[44]....
        /*0294*/ 	.word	0x00011a80


	//   ....[45]....
        /*0298*/ 	.word	0x00011b20


	//   ....[46]....
        /*029c*/ 	.word	0x00011b80


	//   ....[47]....
        /*02a0*/ 	.word	0x00011c10


	//   ....[48]....
        /*02a4*/ 	.word	0x00015320


	//   ....[49]....
        /*02a8*/ 	.word	0x00015330


	//   ....[50]....
        /*02ac*/ 	.word	0x00015420


	//   ....[51]....
        /*02b0*/ 	.word	0x00015480


	//   ....[52]....
        /*02b4*/ 	.word	0x000154c0


	//   ....[53]....
        /*02b8*/ 	.word	0x00015500


	//   ....[54]....
        /*02bc*/ 	.word	0x00015530


	//   ....[55]....
        /*02c0*/ 	.word	0x00015560


	//   ....[56]....
        /*02c4*/ 	.word	0x000156d0


	//   ....[57]....
        /*02c8*/ 	.word	0x00015730


	//   ....[58]....
        /*02cc*/ 	.word	0x00015770


	//   ....[59]....
        /*02d0*/ 	.word	0x000157b0


	//   ....[60]....
        /*02d4*/ 	.word	0x000157e0


	//   ....[61]....
        /*02d8*/ 	.word	0x00015810


	//   ....[62]....
        /*02dc*/ 	.word	0x000158d0


	//   ....[63]....
        /*02e0*/ 	.word	0x000158f0


	//   ....[64]....
        /*02e4*/ 	.word	0x00015960


	//   ....[65]....
        /*02e8*/ 	.word	0x00015fb0


	//   ....[66]....
        /*02ec*/ 	.word	0x00016610


	//   ....[67]....
        /*02f0*/ 	.word	0x00016a00


	//   ....[68]....
        /*02f4*/ 	.word	0x00016a90


	//   ....[69]....
        /*02f8*/ 	.word	0x00016b30


	//   ....[70]....
        /*02fc*/ 	.word	0x00016be0


	//   ....[71]....
        /*0300*/ 	.word	0x00016c60


	//   ....[72]....
        /*0304*/ 	.word	0x00016ce0


	//   ....[73]....
        /*0308*/ 	.word	0x00016d60


	//   ....[74]....
        /*030c*/ 	.word	0x00016de0


	//   ....[75]....
        /*0310*/ 	.word	0x00016e70


	//   ....[76]....
        /*0314*/ 	.word	0x00016f20


	//   ....[77]....
        /*0318*/ 	.word	0x00016fa0


	//   ....[78]....
        /*031c*/ 	.word	0x00017020


	//   ....[79]....
        /*0320*/ 	.word	0x000170a0


	//   ....[80]....
        /*0324*/ 	.word	0x00017120


	//   ....[81]....
        /*0328*/ 	.word	0x00017190


	//   ....[82]....
        /*032c*/ 	.word	0x00017230


	//   ....[83]....
        /*0330*/ 	.word	0x000172c0


	//   ....[84]....
        /*0334*/ 	.word	0x000173e0


	//----- nvinfo : EIATTR_REG_RECONFIG
	.align		4
.L_205:
        /*0338*/ 	.byte	0x01, 0x54
	.zero		2


	//----- nvinfo : EIATTR_SYSCALL_OFFSETS
	.align		4
        /*033c*/ 	.byte	0x04, 0x46
        /*033e*/ 	.short	(.L_207 - .L_206)


	//   ....[0]....
.L_206:
        /*0340*/ 	.word	0x00001aa0


	//   ....[1]....
        /*0344*/ 	.word	0x00012ad0


	//   ....[2]....
        /*0348*/ 	.word	0x00012c00


	//   ....[3]....
        /*034c*/ 	.word	0x00012d00


	//----- nvinfo : EIATTR_MBARRIER_INSTR_OFFSETS
	.align		4
.L_207:
        /*0350*/ 	.byte	0x04, 0x39
        /*0352*/ 	.short	(.L_209 - .L_208)


	//   ....[0]....
.L_208:
        /*0354*/ 	.word	0x000002a0
        /*0358*/ 	.word	0x000000ff
        /*035c*/ 	.word	0x0002d800
        /*0360*/ 	.short	0x0100
        /*0362*/ 	.byte	0x08
	.zero		1


	//   ....[1]....
        /*0364*/ 	.word	0x000002b0
        /*0368*/ 	.word	0x000000ff
        /*036c*/ 	.word	0x0002d820
        /*0370*/ 	.short	0x0100
        /*0372*/ 	.byte	0x08
	.zero		1


	//   ....[2]....
        /*0374*/ 	.word	0x000003a0
        /*0378*/ 	.word	0x000000ff
        /*037c*/ 	.word	0x0002d830
        /*0380*/ 	.short	0x0100
        /*0382*/ 	.byte	0x08
	.zero		1


	//   ....[3]....
        /*0384*/ 	.word	0x000003b0
        /*0388*/ 	.word	0x000000ff
        /*038c*/ 	.word	0x0002d840
        /*0390*/ 	.short	0x0100
        /*0392*/ 	.byte	0x08
	.zero		1


	//   ....[4]....
        /*0394*/ 	.word	0x000003c0
        /*0398*/ 	.word	0x000000ff
        /*039c*/ 	.word	0x0002d838
        /*03a0*/ 	.short	0x0100
        /*03a2*/ 	.byte	0x08
	.zero		1


	//   ....[5]....
        /*03a4*/ 	.word	0x000003d0
        /*03a8*/ 	.word	0x000000ff
        /*03ac*/ 	.word	0x0002d848
        /*03b0*/ 	.short	0x0100
        /*03b2*/ 	.byte	0x08
	.zero		1


	//   ....[6]....
        /*03b4*/ 	.word	0x00000500
        /*03b8*/ 	.word	0x000000ff
        /*03bc*/ 	.word	0x0002d850
        /*03c0*/ 	.short	0x0100
        /*03c2*/ 	.byte	0x08
	.zero		1


	//   ....[7]....
        /*03c4*/ 	.word	0x00000510
        /*03c8*/ 	.word	0x000000ff
        /*03cc*/ 	.word	0x0002d860
        /*03d0*/ 	.short	0x0100
        /*03d2*/ 	.byte	0x08
	.zero		1


	//   ....[8]....
        /*03d4*/ 	.word	0x00000520
        /*03d8*/ 	.word	0x000000ff
        /*03dc*/ 	.word	0x0002d858
        /*03e0*/ 	.short	0x0100
        /*03e2*/ 	.byte	0x08
	.zero		1


	//   ....[9]....
        /*03e4*/ 	.word	0x00000530
        /*03e8*/ 	.word	0x000000ff
        /*03ec*/ 	.word	0x0002d868
        /*03f0*/ 	.short	0x0100
        /*03f2*/ 	.byte	0x08
	.zero		1


	//   ....[10]....
        /*03f4*/ 	.word	0x00000620
        /*03f8*/ 	.word	0x000000ff
        /*03fc*/ 	.word	0x0002d870
        /*0400*/ 	.short	0x0100
        /*0402*/ 	.byte	0x06
	.zero		1


	//   ....[11]....
        /*0404*/ 	.word	0x00000630
        /*0408*/ 	.word	0x000000ff
        /*040c*/ 	.word	0x0002d880
        /*0410*/ 	.short	0x0100
        /*0412*/ 	.byte	0x06
	.zero		1


	//   ....[12]....
        /*0414*/ 	.word	0x00000640
        /*0418*/ 	.word	0x000000ff
        /*041c*/ 	.word	0x0002d878
        /*0420*/ 	.short	0x0100
        /*0422*/ 	.byte	0x06
	.zero		1


	//   ....[13]....
        /*0424*/ 	.word	0x00000650
        /*0428*/ 	.word	0x000000ff
        /*042c*/ 	.word	0x0002d888
        /*0430*/ 	.short	0x0100
        /*0432*/ 	.byte	0x06
	.zero		1


	//   ....[14]....
        /*0434*/ 	.word	0x00000780
        /*0438*/ 	.word	0x000000ff
        /*043c*/ 	.word	0x0002d890
        /*0440*/ 	.short	0x0100
        /*0442*/ 	.byte	0x08
	.zero		1


	//   ....[15]....
        /*0444*/ 	.word	0x00000790
        /*0448*/ 	.word	0x000000ff
        /*044c*/ 	.word	0x0002d8a0
        /*0450*/ 	.short	0x0100
        /*0452*/ 	.byte	0x08
	.zero		1


	//   ....[16]....
        /*0454*/ 	.word	0x000007a0
        /*0458*/ 	.word	0x000000ff
        /*045c*/ 	.word	0x0002d898
        /*0460*/ 	.short	0x0100
        /*0462*/ 	.byte	0x08
	.zero		1


	//   ....[17]....
        /*0464*/ 	.word	0x000007b0
        /*0468*/ 	.word	0x000000ff
        /*046c*/ 	.word	0x0002d8a8
        /*0470*/ 	.short	0x0100
        /*0472*/ 	.byte	0x08
	.zero		1


	//   ....[18]....
        /*0474*/ 	.word	0x000008e0
        /*0478*/ 	.word	0x000000ff
        /*047c*/ 	.word	0x0002d8b0
        /*0480*/ 	.short	0x0100
        /*0482*/ 	.byte	0x08
	.zero		1


	//   ....[19]....
        /*0484*/ 	.word	0x000008f0
        /*0488*/ 	.word	0x000000ff
        /*048c*/ 	.word	0x0002d8c0
        /*0490*/ 	.short	0x0100
        /*0492*/ 	.byte	0x08
	.zero		1


	//   ....[20]....
        /*0494*/ 	.word	0x00000900
        /*0498*/ 	.word	0x000000ff
        /*049c*/ 	.word	0x0002d8b8
        /*04a0*/ 	.short	0x0100
        /*04a2*/ 	.byte	0x08
	.zero		1


	//   ....[21]....
        /*04a4*/ 	.word	0x00000910
        /*04a8*/ 	.word	0x000000ff
        /*04ac*/ 	.word	0x0002d8c8
        /*04b0*/ 	.short	0x0100
        /*04b2*/ 	.byte	0x08
	.zero		1


	//   ....[22]....
        /*04b4*/ 	.word	0x00001b20
        /*04b8*/ 	.word	0x000000ff
        /*04bc*/ 	.word	0x0002d800
        /*04c0*/ 	.short	0x010a
        /*04c2*/ 	.byte	0x2a
	.zero		1


	//   ....[23]....
        /*04c4*/ 	.word	0x00001ba0
        /*04c8*/ 	.word	0x00000004
        /*04cc*/ 	.word	0x0002d830
        /*04d0*/ 	.short	0x010a
        /*04d2*/ 	.byte	0x3f
	.zero		1


	//   ....[24]....
        /*04d4*/ 	.word	0x00001c00
        /*04d8*/ 	.word	0x00000004
        /*04dc*/ 	.word	0x0002d830
        /*04e0*/ 	.short	0x010a
        /*04e2*/ 	.byte	0x3f
	.zero		1


	//   ....[25]....
        /*04e4*/ 	.word	0x000023d0
        /*04e8*/ 	.word	0x00000004
        /*04ec*/ 	.word	0x00000000
        /*04f0*/ 	.short	0x0101
        /*04f2*/ 	.byte	0x3f
	.zero		1


	//   ....[26]....
        /*04f4*/ 	.word	0x00005710
        /*04f8*/ 	.word	0x000000ff
        /*04fc*/ 	.word	0x0002d830
        /*0500*/ 	.short	0x010a
        /*0502*/ 	.byte	0x06
	.zero		1


	//   ....[27]....
        /*0504*/ 	.word	0x00005750
        /*0508*/ 	.word	0x000000ff
        /*050c*/ 	.word	0x0002d830
        /*0510*/ 	.short	0x010a
        /*0512*/ 	.byte	0x06
	.zero		1


	//   ....[28]....
        /*0514*/ 	.word	0x000059f0
        /*0518*/ 	.word	0x000000ff
        /*051c*/ 	.word	0x0002d850
        /*0520*/ 	.short	0x010a
        /*0522*/ 	.byte	0x06
	.zero		1


	//   ....[29]....
        /*0524*/ 	.word	0x00005a30
        /*0528*/ 	.word	0x000000ff
        /*052c*/ 	.word	0x0002d850
        /*0530*/ 	.short	0x010a
        /*0532*/ 	.byte	0x06
	.zero		1


	//   ....[30]....
        /*0534*/ 	.word	0x00006740
        /*0538*/ 	.word	0x00000035
        /*053c*/ 	.word	0x00000000
        /*0540*/ 	.short	0x0101
        /*0542*/ 	.byte	0x3f
	.zero		1


	//   ....[31]....
        /*0544*/ 	.word	0x00008060
        /*0548*/ 	.word	0x0000000d
        /*054c*/ 	.word	0x00000000
        /*0550*/ 	.short	0x0101
        /*0552*/ 	.byte	0x3f
	.zero		1


	//   ....[32]....
        /*0554*/ 	.word	0x00009220
        /*0558*/ 	.word	0x000000ff
        /*055c*/ 	.word	0x0002d830
        /*0560*/ 	.short	0x010a
        /*0562*/ 	.byte	0x06
	.zero		1


	//   ....[33]....
        /*0564*/ 	.word	0x00009260
        /*0568*/ 	.word	0x000000ff
        /*056c*/ 	.word	0x0002d830
        /*0570*/ 	.short	0x010a
        /*0572*/ 	.byte	0x06
	.zero		1


	//   ....[34]....
        /*0574*/ 	.word	0x00009500
        /*0578*/ 	.word	0x000000ff
        /*057c*/ 	.word	0x0002d850
        /*0580*/ 	.short	0x010a
        /*0582*/ 	.byte	0x06
	.zero		1


	//   ....[35]....
        /*0584*/ 	.word	0x00009540
        /*0588*/ 	.word	0x000000ff
        /*058c*/ 	.word	0x0002d850
        /*0590*/ 	.short	0x010a
        /*0592*/ 	.byte	0x06
	.zero		1


	//   ....[36]....
        /*0594*/ 	.word	0x0000ae40
        /*0598*/ 	.word	0x00000018
        /*059c*/ 	.word	0x00000000
        /*05a0*/ 	.short	0x0101
        /*05a2*/ 	.byte	0x3f
	.zero		1


	//   ....[37]....
        /*05a4*/ 	.word	0x0000aec0
        /*05a8*/ 	.word	0x0000002a
        /*05ac*/ 	.word	0x00000000
        /*05b0*/ 	.short	0x0101
        /*05b2*/ 	.byte	0x3f
	.zero		1


	//   ....[38]....
        /*05b4*/ 	.word	0x0000bb50
        /*05b8*/ 	.word	0x000000ff
        /*05bc*/ 	.word	0x0002d830
        /*05c0*/ 	.short	0x010a
        /*05c2*/ 	.byte	0x06
	.zero		1


	//   ....[39]....
        /*05c4*/ 	.word	0x0000bb90
        /*05c8*/ 	.word	0x000000ff
        /*05cc*/ 	.word	0x0002d830
        /*05d0*/ 	.short	0x010a
        /*05d2*/ 	.byte	0x06
	.zero		1


	//   ....[40]....
        /*05d4*/ 	.word	0x0000be30
        /*05d8*/ 	.word	0x000000ff
        /*05dc*/ 	.word	0x0002d850
        /*05e0*/ 	.short	0x010a
        /*05e2*/ 	.byte	0x06
	.zero		1


	//   ....[41]....
        /*05e4*/ 	.word	0x0000be70
        /*05e8*/ 	.word	0x000000ff
        /*05ec*/ 	.word	0x0002d850
        /*05f0*/ 	.short	0x010a
        /*05f2*/ 	.byte	0x06
	.zero		1


	//   ....[42]....
        /*05f4*/ 	.word	0x0000cb30
        /*05f8*/ 	.word	0x00000035
        /*05fc*/ 	.word	0x00000000
        /*0600*/ 	.short	0x0101
        /*0602*/ 	.byte	0x3f
	.zero		1


	//   ....[43]....
        /*0604*/ 	.word	0x0000e6b0
        /*0608*/ 	.word	0x00000020
        /*060c*/ 	.word	0x00000000
        /*0610*/ 	.short	0x0101
        /*0612*/ 	.byte	0x3f
	.zero		1


	//   ....[44]....
        /*0614*/ 	.word	0x0000f2e0
        /*0618*/ 	.word	0x000000ff
        /*061c*/ 	.word	0x0002d850
        /*0620*/ 	.short	0x010a
        /*0622*/ 	.byte	0x09
	.zero		1


	//   ....[45]....
        /*0624*/ 	.word	0x0000f320
        /*0628*/ 	.word	0x000000ff
        /*062c*/ 	.word	0x0002d850
        /*0630*/ 	.short	0x010a
        /*0632*/ 	.byte	0x09
	.zero		1


	//   ....[46]....
        /*0634*/ 	.word	0x0000f960
        /*0638*/ 	.word	0x00000007
        /*063c*/ 	.word	0x00000000
        /*0640*/ 	.short	0x0101
        /*0642*/ 	.byte	0x3f
	.zero		1


	//   ....[47]....
        /*0644*/ 	.word	0x00010960
        /*0648*/ 	.word	0x000000ff
        /*064c*/ 	.word	0x00000000
        /*0650*/ 	.short	0x0101
        /*0652*/ 	.byte	0x04
	.zero		1


	//   ....[48]....
        /*0654*/ 	.word	0x00013330
        /*0658*/ 	.word	0x00000005
        /*065c*/ 	.word	0x0002d840
        /*0660*/ 	.short	0x010a
        /*0662*/ 	.byte	0x3f
	.zero		1


	//   ....[49]....
        /*0664*/ 	.word	0x00013820
        /*0668*/ 	.word	0x00000019
        /*066c*/ 	.word	0x0002d820
        /*0670*/ 	.short	0x010a
        /*0672*/ 	.byte	0x3f
	.zero		1


	//   ....[50]....
        /*0674*/ 	.word	0x00013b00
        /*0678*/ 	.word	0x00000003
        /*067c*/ 	.word	0x0002d840
        /*0680*/ 	.short	0x010a
        /*0682*/ 	.byte	0x3f
	.zero		1


	//   ....[51]....
        /*0684*/ 	.word	0x00013d80
        /*0688*/ 	.word	0x00000002
        /*068c*/ 	.word	0x00000060
        /*0690*/ 	.short	0x010a
        /*0692*/ 	.byte	0x3f
	.zero		1


	//   ....[52]....
        /*0694*/ 	.word	0x000142a0
        /*0698*/ 	.word	0x00000003
        /*069c*/ 	.word	0x0002d840
        /*06a0*/ 	.short	0x010a
        /*06a2*/ 	.byte	0x3f
	.zero		1


	//   ....[53]....
        /*06a4*/ 	.word	0x00014520
        /*06a8*/ 	.word	0x00000003
        /*06ac*/ 	.word	0x00000060
        /*06b0*/ 	.short	0x010a
        /*06b2*/ 	.byte	0x3f
	.zero		1


	//   ....[54]....
        /*06b4*/ 	.word	0x000149a0
        /*06b8*/ 	.word	0x00000002
        /*06bc*/ 	.word	0x0002d840
        /*06c0*/ 	.short	0x010a
        /*06c2*/ 	.byte	0x3f
	.zero		1


	//   ....[55]....
        /*06c4*/ 	.word	0x00014c40
        /*06c8*/ 	.word	0x00000002
        /*06cc*/ 	.word	0x00000060
        /*06d0*/ 	.short	0x010a
        /*06d2*/ 	.byte	0x3f
	.zero		1


	//   ....[56]....
        /*06d4*/ 	.word	0x00015020
        /*06d8*/ 	.word	0x00000003
        /*06dc*/ 	.word	0x0002d860
        /*06e0*/ 	.short	0x010a
        /*06e2*/ 	.byte	0x3f
	.zero		1


	//   ....[57]....
        /*06e4*/ 	.word	0x00015f30
        /*06e8*/ 	.word	0x00000009
        /*06ec*/ 	.word	0x0002d820
        /*06f0*/ 	.short	0x010a
        /*06f2*/ 	.byte	0x3f
	.zero		1


	//   ....[58]....
        /*06f4*/ 	.word	0x000160d0
        /*06f8*/ 	.word	0x00000007
        /*06fc*/ 	.word	0x00000000
        /*0700*/ 	.short	0x010a
        /*0702*/ 	.byte	0x3f
	.zero		1


	//   ....[59]....
        /*0704*/ 	.word	0x00016140
        /*0708*/ 	.word	0x00000003
        /*070c*/ 	.word	0x00000000
        /*0710*/ 	.short	0x010a
        /*0712*/ 	.byte	0x3f
	.zero		1


	//   ....[60]....
        /*0714*/ 	.word	0x000161a0
        /*0718*/ 	.word	0x00000005
        /*071c*/ 	.word	0x00000000
        /*0720*/ 	.short	0x010a
        /*0722*/ 	.byte	0x3f
	.zero		1


	//   ....[61]....
        /*0724*/ 	.word	0x000161d0
        /*0728*/ 	.word	0x00000003
        /*072c*/ 	.word	0x00000000
        /*0730*/ 	.short	0x010a
        /*0732*/ 	.byte	0x3f
	.zero		1


	//   ....[62]....
        /*0734*/ 	.word	0x00016240
        /*0738*/ 	.word	0x00000003
        /*073c*/ 	.word	0x0002d800
        /*0740*/ 	.short	0x010a
        /*0742*/ 	.byte	0x3f
	.zero		1


	//   ....[63]....
        /*0744*/ 	.word	0x00016290
        /*0748*/ 	.word	0x00000004
        /*074c*/ 	.word	0x0002d830
        /*0750*/ 	.short	0x010a
        /*0752*/ 	.byte	0x3f
	.zero		1


	//   ....[64]....
        /*0754*/ 	.word	0x000162f0
        /*0758*/ 	.word	0x0000000b
        /*075c*/ 	.word	0x0002d830
        /*0760*/ 	.short	0x010a
        /*0762*/ 	.byte	0x3f
	.zero		1


	//   ....[65]....
        /*0764*/ 	.word	0x00016350
        /*0768*/ 	.word	0x0000000b
        /*076c*/ 	.word	0x0002d850
        /*0770*/ 	.short	0x010a
        /*0772*/ 	.byte	0x3f
	.zero		1


	//   ....[66]....
        /*0774*/ 	.word	0x000163b0
        /*0778*/ 	.word	0x00000009
        /*077c*/ 	.word	0x0002d830
        /*0780*/ 	.short	0x010a
        /*0782*/ 	.byte	0x3f
	.zero		1


	//   ....[67]....
        /*0784*/ 	.word	0x00016410
        /*0788*/ 	.word	0x00000009
        /*078c*/ 	.word	0x0002d850
        /*0790*/ 	.short	0x010a
        /*0792*/ 	.byte	0x3f
	.zero		1


	//   ....[68]....
        /*0794*/ 	.word	0x00016470
        /*0798*/ 	.word	0x0000000d
        /*079c*/ 	.word	0x0002d830
        /*07a0*/ 	.short	0x010a
        /*07a2*/ 	.byte	0x3f
	.zero		1


	//   ....[69]....
        /*07a4*/ 	.word	0x000164d0
        /*07a8*/ 	.word	0x0000000d
        /*07ac*/ 	.word	0x0002d850
        /*07b0*/ 	.short	0x010a
        /*07b2*/ 	.byte	0x3f
	.zero		1


	//   ....[70]....
        /*07b4*/ 	.word	0x00016530
        /*07b8*/ 	.word	0x00000005
        /*07bc*/ 	.word	0x0002d850
        /*07c0*/ 	.short	0x010a
        /*07c2*/ 	.byte	0x3f
	.zero		1


	//   ....[71]....
        /*07c4*/ 	.word	0x000166d0
        /*07c8*/ 	.word	0x00000005
        /*07cc*/ 	.word	0x0002d840
        /*07d0*/ 	.short	0x010a
        /*07d2*/ 	.byte	0x3f
	.zero		1


	//   ....[72]....
        /*07d4*/ 	.word	0x00016720
        /*07d8*/ 	.word	0x00000019
        /*07dc*/ 	.word	0x0002d820
        /*07e0*/ 	.short	0x010a
        /*07e2*/ 	.byte	0x3f
	.zero		1


	//   ....[73]....
        /*07e4*/ 	.word	0x00016770
        /*07e8*/ 	.word	0x00000003
        /*07ec*/ 	.word	0x0002d840
        /*07f0*/ 	.short	0x010a
        /*07f2*/ 	.byte	0x3f
	.zero		1


	//   ....[74]....
        /*07f4*/ 	.word	0x000167c0
        /*07f8*/ 	.word	0x00000002
        /*07fc*/ 	.word	0x00000060
        /*0800*/ 	.short	0x010a
        /*0802*/ 	.byte	0x3f
	.zero		1


	//   ....[75]....
        /*0804*/ 	.word	0x00016810
        /*0808*/ 	.word	0x00000003
        /*080c*/ 	.word	0x0002d840
        /*0810*/ 	.short	0x010a
        /*0812*/ 	.byte	0x3f
	.zero		1


	//   ....[76]....
        /*0814*/ 	.word	0x00016860
        /*0818*/ 	.word	0x00000003
        /*081c*/ 	.word	0x00000060
        /*0820*/ 	.short	0x010a
        /*0822*/ 	.byte	0x3f
	.zero		1


	//   ....[77]....
        /*0824*/ 	.word	0x000168b0
        /*0828*/ 	.word	0x00000002
        /*082c*/ 	.word	0x0002d840
        /*0830*/ 	.short	0x010a
        /*0832*/ 	.byte	0x3f
	.zero		1


	//   ....[78]....
        /*0834*/ 	.word	0x00016900
        /*0838*/ 	.word	0x00000002
        /*083c*/ 	.word	0x00000060
        /*0840*/ 	.short	0x010a
        /*0842*/ 	.byte	0x3f
	.zero		1


	//   ....[79]....
        /*0844*/ 	.word	0x00016950
        /*0848*/ 	.word	0x00000003
        /*084c*/ 	.word	0x0002d860
        /*0850*/ 	.short	0x010a
        /*0852*/ 	.byte	0x3f
	.zero		1


	//   ....[80]....
        /*0854*/ 	.word	0x00017300
        /*0858*/ 	.word	0x00000009
        /*085c*/ 	.word	0x0002d820
        /*0860*/ 	.short	0x010a
        /*0862*/ 	.byte	0x3f
	.zero		1


	//   ....[81]....
        /*0864*/ 	.word	0x000174a0
        /*0868*/ 	.word	0x00000007
        /*086c*/ 	.word	0x00000000
        /*0870*/ 	.short	0x010a
        /*0872*/ 	.byte	0x3f
	.zero		1


	//   ....[82]....
        /*0874*/ 	.word	0x000174f0
        /*0878*/ 	.word	0x00000003
        /*087c*/ 	.word	0x00000000
        /*0880*/ 	.short	0x010a
        /*0882*/ 	.byte	0x3f
	.zero		1


	//   ....[83]....
        /*0884*/ 	.word	0x00017540
        /*0888*/ 	.word	0x00000005
        /*088c*/ 	.word	0x00000000
        /*0890*/ 	.short	0x010a
        /*0892*/ 	.byte	0x3f
	.zero		1


	//----- nvinfo : EIATTR_NUM_MBARRIERS
	.align		4
.L_209:
        /*0894*/ 	.byte	0x03, 0x38
        /*0896*/ 	.short	0x0016


	//----- nvinfo : EIATTR_EXIT_INSTR_OFFSETS
	.align		4
        /*0898*/ 	.byte	0x04, 0x1c
        /*089a*/ 	.short	(.L_211 - .L_210)


	//   ....[0]....
.L_210:
        /*089c*/ 	.word	0x00000ab0


	//   ....[1]....
        /*08a0*/ 	.word	0x00011480


	//   ....[2]....
        /*08a4*/ 	.word	0x000114e0


	//   ....[3]....
        /*08a8*/ 	.word	0x00016220


	//----- nvinfo : EIATTR_MAX_THREADS
	.align		4
.L_211:
        /*08ac*/ 	.byte	0x04, 0x05
        /*08ae*/ 	.short	(.L_213 - .L_212)
.L_212:
        /*08b0*/ 	.word	0x00000200
        /*08b4*/ 	.word	0x00000001
        /*08b8*/ 	.word	0x00000001


	//----- nvinfo : EIATTR_CRS_STACK_SIZE
	.align		4
.L_213:
        /*08bc*/ 	.byte	0x04, 0x1e
        /*08be*/ 	.short	(.L_215 - .L_214)
.L_214:
        /*08c0*/ 	.word	0x00000000


	//----- nvinfo : EIATTR_CBANK_PARAM_SIZE
	.align		4
.L_215:
        /*08c4*/ 	.byte	0x03, 0x19
        /*08c6*/ 	.short	0x0a70


	//----- nvinfo : EIATTR_PARAM_CBANK
	.align		4
        /*08c8*/ 	.byte	0x04, 0x0a
        /*08ca*/ 	.short	(.L_217 - .L_216)
	.align		4
.L_216:
        /*08cc*/ 	.word	index@(.nv.constant0._ZN7cutlass13device_kernelIN5flash11enable_sm90INS1_16FlashAttnFwdSm90INS1_25CollectiveMainloopFwdSm90ILi2EN4cute5tupleIJNS5_1CILi1EEES8_S8_EEENS6_IJNS7_ILi192EEENS7_ILi128EEENS7_ILi96EEEEEELi96ENS_10bfloat16_tEfNS_4arch4Sm90ELb0ELb1ELb1ELb1ELb0ELb0ELb0ELb0ELb1ELb0ELb0ELb0EEENS1_21CollectiveEpilogueFwdINS6_IJSA_SC_SB_EEES9_SE_SG_Li384ELb1ELb0ELb0ELb0EEENS1_36VarlenDynamicPersistentTileSchedulerILi192ELi128ELi384ELi32ELb0ELb0ELb1ELb1ELb0ELb1EEEEEEEEEvNT_6ParamsE)
        /*08d0*/ 	.short	0x0210
        /*08d2*/ 	.short	0x0a70


	//----- nvinfo : EIATTR_SW_WAR
	.align		4
.L_217:
        /*08d4*/ 	.byte	0x04, 0x36
        /*08d6*/ 	.short	(.L_219 - .L_218)
.L_218:
        /*08d8*/ 	.word	0x00000008
.L_219:


//--------------------- .nv.info._ZN7cutlass13device_kernelIN5flash11enable_sm90INS1_16FlashAttnFwdSm90INS1_25CollectiveMainloopFwdSm90ILi2EN4cute5tupleIJNS5_1CILi1EEES8_S8_EEENS6_IJNS7_ILi192EEENS7_ILi128EEENS7_ILi96EEEEEELi96ENS_10bfloat16_tEfNS_4arch4Sm90ELb0ELb1ELb1ELb1ELb0ELb1ELb0ELb0ELb1ELb0ELb0ELb0EEENS1_21CollectiveEpilogueFwdINS6_IJSA_SC_SB_EEES9_SE_SG_Li384ELb1ELb0ELb0ELb0EEENS1_36VarlenDynamicPersistentTileSchedulerILi192ELi128ELi384ELi32ELb0ELb0ELb1ELb1ELb0ELb1EEEEEEEEEvNT_6ParamsE --------------------------
	.section	.nv.info._ZN7cutlass13device_kernelIN5flash11enable_sm90INS1_16FlashAttnFwdSm90INS1_25CollectiveMainloopFwdSm90ILi2EN4cute5tupleIJNS5_1CILi1EEES8_S8_EEENS6_IJNS7_ILi192EEENS7_ILi128EEENS7_ILi96EEEEEELi96ENS_10bfloat16_tEfNS_4arch4Sm90ELb0ELb1ELb1ELb1ELb0ELb1ELb0ELb0ELb1ELb0ELb0ELb0EEENS1_21CollectiveEpilogueFwdINS6_IJSA_SC_SB_EEES9_SE_SG_Li384ELb1ELb0ELb0ELb0EEENS1_36VarlenDynamicPersistentTileSchedulerILi192ELi128ELi384ELi32ELb0ELb0ELb1ELb1ELb0ELb1EEEEEEEEEvNT_6ParamsE,"",@"SHT_CUDA_INFO"
	.sectionflags	@""
	.align	4


	//----- nvinfo : EIATTR_CUDA_API_VERSION
	.align		4
        /*0000*/ 	.byte	0x04, 0x37
        /*0002*/ 	.short	(.L_221 - .L_220)
.L_220:
        /*0004*/ 	.word	0x00000082


	//----- nvinfo : EIATTR_KPARAM_INFO
	.align		4
.L_221:
        /*0008*/ 	.byte	0x04, 0x17
        /*000a*/ 	.short	(.L_223 - .L_222)
.L_222:
        /*000c*/ 	.word	0x00000000
        /*0010*/ 	.short	0x0000
        /*0012*/ 	.short	0x0070
        /*0014*/ 	.byte	0x00, 0xf0, 0x01, 0x28


	//----- nvinfo : EIATTR_SPARSE_MMA_MASK
	.align		4
.L_223:
        /*0018*/ 	.byte	0x03, 0x50
        /*001a*/ 	.short	0x0000


	//----- nvinfo : EIATTR_MAXREG_COUNT
	.align		4
        /*001c*/ 	.byte	0x03, 0x1b
        /*001e*/ 	.short	0x0080


	//----- nvinfo : EIATTR_NUM_BARRIERS
	.align		4
        /*0020*/ 	.byte	0x02, 0x4c
        /*0022*/ 	.byte	0x10
	.zero		1


	//----- nvinfo : EIATTR_EXTERNS
	.align		4
        /*0024*/ 	.byte	0x04, 0x0f
        /*0026*/ 	.short	(.L_225 - .L_224)


	//   ....[0]....
	.align		4
.L_224:
        /*0028*/ 	.word	index@(__assertfail)


	//----- nvinfo : EIATTR_ANNOTATIONS
	.align		4
.L_225:
        /*002c*/ 	.byte	0x04, 0x55
        /*002e*/ 	.short	(.L_227 - .L_226)


	//   ....[0]....
.L_226:
        /* <DEDUP_REMOVED lines=60> */


	//----- nvinfo : EIATTR_MERCURY_ISA_VERSION
	.align		4
.L_227:
        /*03d8*/ 	.byte	0x03, 0x5f
        /*03da*/ 	.short	0x0101


	//----- nvinfo : EIATTR_UNUSED_LOAD_BYTE_OFFSET
	.align		4
        /*03dc*/ 	.byte	0x04, 0x44
        /*03de*/ 	.short	(.L_229 - .L_228)


	//   ....[0]....
.L_228:
        /*03e0*/ 	.word	0x00000b10
        /*03e4*/ 	.word	0x0000fff0


	//   ....[1]....
        /*03e8*/ 	.word	0x0001ab30
        /*03ec*/ 	.word	0x0000fff0


	//----- nvinfo : EIATTR_INT_WARP_WIDE_INSTR_OFFSETS
	.align		4
.L_229:
        /*03f0*/ 	.byte	0x04, 0x31
        /*03f2*/ 	.short	(.L_231 - .L_230)


	//   ....[0]....
.L_230:
        /*03f4*/ 	.word	0x000001c0


	//   ....[1]....
        /*03f8*/ 	.word	0x00000200


	//   ....[2]....
        /*03fc*/ 	.word	0x00000270


	//   ....[3]....
        /*0400*/ 	.word	0x0001ea10


	//   ....[4]....
        /*0404*/ 	.word	0x0001eaa0


	//   ....[5]....
        /*0408*/ 	.word	0x0001ef50


	//   ....[6]....
        /*040c*/ 	.word	0x0001ef90


	//   ....[7]....
        /*0410*/ 	.word	0x0001f0d0


	//   ....[8]....
        /*0414*/ 	.word	0x0001f1a0


	//   ....[9]....
        /*0418*/ 	.word	0x000210c0


	//   ....[10]....
        /*041c*/ 	.word	0x00021150


	//----- nvinfo : EIATTR_COOP_GROUP_MASK_REGIDS
	.align		4
.L_231:
        /*0420*/ 	.byte	0x04, 0x29
        /*0422*/ 	.short	(.L_233 - .L_232)


	//   ....[0]....
.L_232:
        /*0424*/ 	.word	0xffffffff


	//   ....[1]....
        /*0428*/ 	.word	0xffffffff


	//   ....[2]....
        /*042c*/ 	.word	0xffffffff


	//   ....[3]....
        /*0430*/ 	.word	0xffffffff


	//   ....[4]....
        /*0434*/ 	.word	0xffffffff


	//   ....[5]....
        /*0438*/ 	.word	0xffffffff


	//   ....[6]....
        /*043c*/ 	.word	0xffffffff


	//   ....[7]....
        /*0440*/ 	.word	0xffffffff


	//   ....[8]....
        /*0444*/ 	.word	0xffffffff


	//   ....[9]....
        /*0448*/ 	.word	0xffffffff


	//   ....[10]....
        /*044c*/ 	.word	0xffffffff


	//   ....[11]....
        /*0450*/ 	.word	0xffffffff


	//   ....[12]....
        /*0454*/ 	.word	0xffffffff


	//   ....[13]....
        /*0458*/ 	.word	0xffffffff


	//   ....[14]....
        /*045c*/ 	.word	0xffffffff


	//   ....[15]....
        /*0460*/ 	.word	0xffffffff


	//   ....[16]....
        /*0464*/ 	.word	0xffffffff


	//   ....[17]....
        /*0468*/ 	.word	0xffffffff


	//   ....[18]....
        /*046c*/ 	.word	0xffffffff


	//   ....[19]....
        /*0470*/ 	.word	0xffffffff


	//   ....[20]....
        /*0474*/ 	.word	0xffffffff


	//   ....[21]....
        /*0478*/ 	.word	0xffffffff


	//   ....[22]....
        /*047c*/ 	.word	0xffffffff


	//   ....[23]....
        /*0480*/ 	.word	0xffffffff


	//   ....[24]....
        /*0484*/ 	.word	0xffffffff


	//   ....[25]....
        /*0488*/ 	.word	0xffffffff


	//   ....[26]....
        /*048c*/ 	.word	0xffffffff


	//   ....[27]....
        /*0490*/ 	.word	0xffffffff


	//   ....[28]....
        /*0494*/ 	.word	0xffffffff


	//   ....[29]....
        /*0498*/ 	.word	0xffffffff


	//   ....[30]....
        /*049c*/ 	.word	0xffffffff


	//   ....[31]....
        /*04a0*/ 	.word	0xffffffff


	//   ....[32]....
        /*04a4*/ 	.word	0xffffffff


	//   ....[33]....
        /*04a8*/ 	.word	0xffffffff


	//   ....[34]....
        /*04ac*/ 	.word	0xffffffff


	//   ....[35]....
        /*04b0*/ 	.word	0xffffffff


	//   ....[36]....
        /*04b4*/ 	.word	0xffffffff


	//   ....[37]....
        /*04b8*/ 	.word	0xffffffff


	//   ....[38]....
        /*04bc*/ 	.word	0xffffffff


	//   ....[39]....
        /*04c0*/ 	.word	0xffffffff


	//   ....[40]....
        /*04c4*/ 	.word	0xffffffff


	//   ....[41]....
        /*04c8*/ 	.word	0xffffffff


	//   ....[42]....
        /*04cc*/ 	.word	0xffffffff


	//   ....[43]....
        /*04d0*/ 	.word	0xffffffff


	//   ....[44]....
        /*04d4*/ 	.word	0xffffffff


	//   ....[45]....
        /*04d8*/ 	.word	0xffffffff


	//   ....[46]....
        /*04dc*/ 	.word	0xffffffff


	//   ....[47]....
        /*04e0*/ 	.word	0xffffffff


	//   ....[48]....
        /*04e4*/ 	.word	0xffffffff


	//   ....[49]....
        /*04e8*/ 	.word	0xffffffff


	//   ....[50]....
        /*04ec*/ 	.word	0xffffffff


	//   ....[51]....
        /*04f0*/ 	.word	0xffffffff


	//   ....[52]....
        /*04f4*/ 	.word	0xffffffff


	//   ....[53]....
        /*04f8*/ 	.word	0xffffffff


	//   ....[54]....
        /*04fc*/ 	.word	0xffffffff


	//   ....[55]....
        /*0500*/ 	.word	0xffffffff


	//   ....[56]....
        /*0504*/ 	.word	0xffffffff


	//   ....[57]....
        /*0508*/ 	.word	0xffffffff


	//   ....[58]....
        /*050c*/ 	.word	0xffffffff


	//   ....[59]....
        /*0510*/ 	.word	0xffffffff


	//   ....[60]....
        /*0514*/ 	.word	0xffffffff


	//   ....[61]....
        /*0518*/ 	.word	0xffffffff


	//   ....[62]....
        /*051c*/ 	.word	0xffffffff


	//   ....[63]....
        /*0520*/ 	.word	0xffffffff


	//   ....[64]....
        /*0524*/ 	.word	0xffffffff


	//   ....[65]....
        /*0528*/ 	.word	0xffffffff


	//   ....[66]....
        /*052c*/ 	.word	0x0500000f


	//   ....[67]....
        /*0530*/ 	.word	0x0500000f


	//   ....[68]....
        /*0534*/ 	.word	0x0500000f


	//   ....[69]....
        /*0538*/ 	.word	0x0500000f


	//   ....[70]....
        /*053c*/ 	.word	0x0500000f


	//   ....[71]....
        /*0540*/ 	.word	0x0500000f


	//   ....[72]....
        /*0544*/ 	.word	0x0500000f


	//   ....[73]....
        /*0548*/ 	.word	0x0500000f


	//   ....[74]....
        /*054c*/ 	.word	0x0500000f


	//   ....[75]....
        /*0550*/ 	.word	0x0500000f


	//   ....[76]....
        /*0554*/ 	.word	0x0500000f


	//   ....[77]....
        /*0558*/ 	.word	0x0500000f


	//   ....[78]....
        /*055c*/ 	.word	0x0500000f


	//   ....[79]....
        /*0560*/ 	.word	0x0500000f


	//   ....[80]....
        /*0564*/ 	.word	0x0500000f


	//   ....[81]....
        /*0568*/ 	.word	0x0500000f


	//   ....[82]....
        /*056c*/ 	.word	0x0500000f


	//   ....[83]....
        /*0570*/ 	.word	0x0500000f


	//   ....[84]....
        /*0574*/ 	.word	0x0500000f


	//   ....[85]....
        /*0578*/ 	.word	0x0500000f


	//   ....[86]....
        /*057c*/ 	.word	0x0500000f


	//   ....[87]....
        /*0580*/ 	.word	0x0500000f


	//   ....[88]....
        /*0584*/ 	.word	0x0500000f


	//   ....[89]....
        /*0588*/ 	.word	0x0500000f


	//   ....[90]....
        /*058c*/ 	.word	0x0500000f


	//   ....[91]....
        /*0590*/ 	.word	0x0500000f


	//   ....[92]....
        /*0594*/ 	.word	0x0500000f


	//   ....[93]....
        /*0598*/ 	.word	0x0500000f


	//   ....[94]....
        /*059c*/ 	.word	0x0500000f


	//----- nvinfo : EIATTR_COOP_GROUP_INSTR_OFFSETS
	.align		4
.L_233:
        /*05a0*/ 	.byte	0x04, 0x28
        /*05a2*/ 	.short	(.L_235 - .L_234)


	//   ....[0]....
.L_234:
        /*05a4*/ 	.word	0x00000070


	//   ....[1]....
        /*05a8*/ 	.word	0x000001d0


	//   ....[2]....
        /*05ac*/ 	.word	0x00000220


	//   ....[3]....
        /*05b0*/ 	.word	0x00000450


	//   ....[4]....
        /*05b4*/ 	.word	0x000005b0


	//   ....[5]....
        /*05b8*/ 	.word	0x000006d0


	//   ....[6]....
        /*05bc*/ 	.word	0x00000830


	//   ....[7]....
        /*05c0*/ 	.word	0x000075a0


	//   ....[8]....
        /*05c4*/ 	.word	0x0000df40


	//   ....[9]....
        /*05c8*/ 	.word	0x0000dff0


	//   ....[10]....
        /*05cc*/ 	.word	0x0000e5d0


	//   ....[11]....
        /*05d0*/ 	.word	0x0000e5f0


	//   ....[12]....
        /*05d4*/ 	.word	0x0000f4e0


	//   ....[13]....
        /*05d8*/ 	.word	0x00011b10


	//   ....[14]....
        /*05dc*/ 	.word	0x00011c10


	//   ....[15]....
        /*05e0*/ 	.word	0x000124c0


	//   ....[16]....
        /*05e4*/ 	.word	0x00012520


	//   ....[17]....
        /*05e8*/ 	.word	0x00013400


	//   ....[18]....
        /*05ec*/ 	.word	0x00014650


	//   ....[19]....
        /*05f0*/ 	.word	0x000146b0


	//   ....[20]....
        /*05f4*/ 	.word	0x00014db0


	//   ....[21]....
        /*05f8*/ 	.word	0x00014dd0


	//   ....[22]....
        /*05fc*/ 	.word	0x00016240


	//   ....[23]....
        /*0600*/ 	.word	0x00018310


	//   ....[24]....
        /*0604*/ 	.word	0x00018330


	//   ....[25]....
        /*0608*/ 	.word	0x00018fd0


	//   ....[26]....
        /*060c*/ 	.word	0x00018ff0


	//   ....[27]....
        /*0610*/ 	.word	0x00019e90


	//   ....[28]....
        /*0614*/ 	.word	0x0001a0a0


	//   ....[29]....
        /*0618*/ 	.word	0x0001a0d0


	//   ....[30]....
        /*061c*/ 	.word	0x0001a1f0


	//   ....[31]....
        /*0620*/ 	.word	0x0001a640


	//   ....[32]....
        /*0624*/ 	.word	0x0001c480


	//   ....[33]....
        /*0628*/ 	.word	0x0001c620


	//   ....[34]....
        /*062c*/ 	.word	0x0001c650


	//   ....[35]....
        /*0630*/ 	.word	0x0001c680


	//   ....[36]....
        /*0634*/ 	.word	0x0001c6c0


	//   ....[37]....
        /*0638*/ 	.word	0x0001c710


	//   ....[38]....
        /*063c*/ 	.word	0x0001c770


	//   ....[39]....
        /*0640*/ 	.word	0x0001c930


	//   ....[40]....
        /*0644*/ 	.word	0x0001c990


	//   ....[41]....
        /*0648*/ 	.word	0x0001c9d0


	//   ....[42]....
        /*064c*/ 	.word	0x0001ca10


	//   ....[43]....
        /*0650*/ 	.word	0x0001ca40


	//   ....[44]....
        /*0654*/ 	.word	0x0001ca70


	//   ....[45]....
        /*0658*/ 	.word	0x0001cb10


	//   ....[46]....
        /*065c*/ 	.word	0x0001cb70


	//   ....[47]....
        /*0660*/ 	.word	0x0001cc00


	//   ....[48]....
        /*0664*/ 	.word	0x000214c0


	//   ....[49]....
        /*0668*/ 	.word	0x000214d0


	//   ....[50]....
        /*066c*/ 	.word	0x000215c0


	//   ....[51]....
        /*0670*/ 	.word	0x00021620


	//   ....[52]....
        /*0674*/ 	.word	0x00021660


	//   ....[53]....
        /*0678*/ 	.word	0x000216a0


	//   ....[54]....
        /*067c*/ 	.word	0x000216d0


	//   ....[55]....
        /*0680*/ 	.word	0x00021700


	//   ....[56]....
        /*0684*/ 	.word	0x00021870


	//   ....[57]....
        /*0688*/ 	.word	0x000218d0


	//   ....[58]....
        /*068c*/ 	.word	0x00021910


	//   ....[59]....
        /*0690*/ 	.word	0x00021950


	//   ....[60]....
        /*0694*/ 	.word	0x00021980


	//   ....[61]....
        /*0698*/ 	.word	0x000219b0


	//   ....[62]....
        /*069c*/ 	.word	0x00021a70


	//   ....[63]....
        /*06a0*/ 	.word	0x00021a90


	//   ....[64]....
        /*06a4*/ 	.word	0x00021b00


	//   ....[65]....
        /*06a8*/ 	.word	0x00022170


	//   ....[66]....
        /*06ac*/ 	.word	0x00022580


	//   ....[67]....
        /*06b0*/ 	.word	0x00022620


	//   ....[68]....
        /*06b4*/ 	.word	0x000226c0


	//   ....[69]....
        /*06b8*/ 	.word	0x00022760


	//   ....[70]....
        /*06bc*/ 	.word	0x00022800


	//   ....[71]....
        /*06c0*/ 	.word	0x000228e0


	//   ....[72]....
        /*06c4*/ 	.word	0x00022980


	//   ....[73]....
        /*06c8*/ 	.word	0x00022a20


	//   ....[74]....
        /*06cc*/ 	.word	0x00022ac0


	//   ....[75]....
        /*06d0*/ 	.word	0x00022e50


	//   ....[76]....
        /*06d4*/ 	.word	0x00023130


	//   ....[77]....
        /*06d8*/ 	.word	0x00023520


	//   ....[78]....
        /*06dc*/ 	.word	0x000235b0


	//   ....[79]....
        /*06e0*/ 	.word	0x00023650


	//   ....[80]....
        /*06e4*/ 	.word	0x00023700


	//   ....[81]....
        /*06e8*/ 	.word	0x00023780


	//   ....[82]....
        /*06ec*/ 	.word	0x00023800


	//   ....[83]....
        /*06f0*/ 	.word	0x00023880


	//   ....[84]....
        /*06f4*/ 	.word	0x00023900


	//   ....[85]....
        /*06f8*/ 	.word	0x00023990


	//   ....[86]....
        /*06fc*/ 	.word	0x00023a40


	//   ....[87]....
        /*0700*/ 	.word	0x00023ac0


	//   ....[88]....
        /*0704*/ 	.word	0x00023b40


	//   ....[89]....
        /*0708*/ 	.word	0x00023bc0


	//   ....[90]....
        /*070c*/ 	.word	0x00023c40


	//   ....[91]....
        /*0710*/ 	.word	0x00023cb0


	//   ....[92]....
        /*0714*/ 	.word	0x00023d50


	//   ....[93]....
        /*0718*/ 	.word	0x00023de0


	//   ....[94]....
        /*071c*/ 	.word	0x00023f00


	//----- nvinfo : EIATTR_REG_RECONFIG
	.align		4
.L_235:
        /*0720*/ 	.byte	0x01, 0x54
	.zero		2


	//----- nvinfo : EIATTR_SYSCALL_OFFSETS
	.align		4
        /*0724*/ 	.byte	0x04, 0x46
        /*0726*/ 	.short	(.L_237 - .L_236)


	//   ....[0]....
.L_236:
        /*0728*/ 	.word	0x00001be0


	//   ....[1]....
        /*072c*/ 	.word	0x00001d30


	//   ....[2]....
        /*0730*/ 	.word	0x000077c0


	//   ....[3]....
        /*0734*/ 	.word	0x00007b00


	//   ....[4]....
        /*0738*/ 	.word	0x0001ec20


	//   ....[5]....
        /*073c*/ 	.word	0x0001ed50


	//   ....[6]....
        /*0740*/ 	.word	0x0001ee50


	//----- nvinfo : EIATTR_MBARRIER_INSTR_OFFSETS
	.align		4
.L_237:
        /*0744*/ 	.byte	0x04, 0x39
        /*0746*/ 	.short	(.L_239 - .L_238)


	//   ....[0]....
.L_238:
        /*0748*/ 	.word	0x00000300
        /*074c*/ 	.word	0x000000ff
        /*0750*/ 	.word	0x0002d800
        /*0754*/ 	.short	0x0100
        /*0756*/ 	.byte	0x08
	.zero		1


	//   ....[1]....
        /*0758*/ 	.word	0x00000310
        /*075c*/ 	.word	0x000000ff
        /*0760*/ 	.word	0x0002d820
        /*0764*/ 	.short	0x0100
        /*0766*/ 	.byte	0x08
	.zero		1


	//   ....[2]....
        /*0768*/ 	.word	0x00000400
        /*076c*/ 	.word	0x000000ff
        /*0770*/ 	.word	0x0002d830
        /*0774*/ 	.short	0x0100
        /*0776*/ 	.byte	0x08
	.zero		1


	//   ....[3]....
        /*0778*/ 	.word	0x00000410
        /*077c*/ 	.word	0x000000ff
        /*0780*/ 	.word	0x0002d840
        /*0784*/ 	.short	0x0100
        /*0786*/ 	.byte	0x08
	.zero		1


	//   ....[4]....
        /*0788*/ 	.word	0x00000420
        /*078c*/ 	.word	0x000000ff
        /*0790*/ 	.word	0x0002d838
        /*0794*/ 	.short	0x0100
        /*0796*/ 	.byte	0x08
	.zero		1


	//   ....[5]....
        /*0798*/ 	.word	0x00000430
        /*079c*/ 	.word	0x000000ff
        /*07a0*/ 	.word	0x0002d848
        /*07a4*/ 	.short	0x0100
        /*07a6*/ 	.byte	0x08
	.zero		1


	//   ....[6]....
        /*07a8*/ 	.word	0x00000560
        /*07ac*/ 	.word	0x000000ff
        /*07b0*/ 	.word	0x0002d850
        /*07b4*/ 	.short	0x0100
        /*07b6*/ 	.byte	0x08
	.zero		1


	//   ....[7]....
        /*07b8*/ 	.word	0x00000570
        /*07bc*/ 	.word	0x000000ff
        /*07c0*/ 	.word	0x0002d860
        /*07c4*/ 	.short	0x0100
        /*07c6*/ 	.byte	0x08
	.zero		1


	//   ....[8]....
        /*07c8*/ 	.word	0x00000580
        /*07cc*/ 	.word	0x000000ff
        /*07d0*/ 	.word	0x0002d858
        /*07d4*/ 	.short	0x0100
        /*07d6*/ 	.byte	0x08
	.zero		1


	//   ....[9]....
        /*07d8*/ 	.word	0x00000590
        /*07dc*/ 	.word	0x000000ff
        /*07e0*/ 	.word	0x0002d868
        /*07e4*/ 	.short	0x0100
        /*07e6*/ 	.byte	0x08
	.zero		1


	//   ....[10]....
        /*07e8*/ 	.word	0x00000680
        /*07ec*/ 	.word	0x000000ff
        /*07f0*/ 	.word	0x0002d870
        /*07f4*/ 	.short	0x0100
        /*07f6*/ 	.byte	0x06
	.zero		1


	//   ....[11]....
        /*07f8*/ 	.word	0x00000690
        /*07fc*/ 	.word	0x000000ff
        /*0800*/ 	.word	0x0002d880
        /*0804*/ 	.short	0x0100
        /*0806*/ 	.byte	0x06
	.zero		1


	//   ....[12]....
        /*0808*/ 	.word	0x000006a0
        /*080c*/ 	.word	0x000000ff
        /*0810*/ 	.word	0x0002d878
        /*0814*/ 	.short	0x0100
        /*0816*/ 	.byte	0x06
	.zero		1


	//   ....[13]....
        /*0818*/ 	.word	0x000006b0
        /*081c*/ 	.word	0x000000ff
        /*0820*/ 	.word	0x0002d888
        /*0824*/ 	.short	0x0100
        /*0826*/ 	.byte	0x06
	.zero		1


	//   ....[14]....
        /*0828*/ 	.word	0x000007e0
        /*082c*/ 	.word	0x000000ff
        /*0830*/ 	.word	0x0002d890
        /*0834*/ 	.short	0x0100
        /*0836*/ 	.byte	0x08
	.zero		1


	//   ....[15]....
        /*0838*/ 	.word	0x000007f0
        /*083c*/ 	.word	0x000000ff
        /*0840*/ 	.word	0x0002d8a0
        /*0844*/ 	.short	0x0100
        /*0846*/ 	.byte	0x08
	.zero		1


	//   ....[16]....
        /*0848*/ 	.word	0x00000800
        /*084c*/ 	.word	0x000000ff
        /*0850*/ 	.word	0x0002d898
        /*0854*/ 	.short	0x0100
        /*0856*/ 	.byte	0x08
	.zero		1


	//   ....[17]....
        /*0858*/ 	.word	0x00000810
        /*085c*/ 	.word	0x000000ff
        /*0860*/ 	.word	0x0002d8a8
        /*0864*/ 	.short	0x0100
        /*0866*/ 	.byte	0x08
	.zero		1


	//   ....[18]....
        /*0868*/ 	.word	0x00000940
        /*086c*/ 	.word	0x000000ff
        /*0870*/ 	.word	0x0002d8b0
        /*0874*/ 	.short	0x0100
        /*0876*/ 	.byte	0x08
	.zero		1


	//   ....[19]....
        /*0878*/ 	.word	0x00000950
        /*087c*/ 	.word	0x000000ff
        /*0880*/ 	.word	0x0002d8c0
        /*0884*/ 	.short	0x0100
        /*0886*/ 	.byte	0x08
	.zero		1


	//   ....[20]....
        /*0888*/ 	.word	0x00000960
        /*088c*/ 	.word	0x000000ff
        /*0890*/ 	.word	0x0002d8b8
        /*0894*/ 	.short	0x0100
        /*0896*/ 	.byte	0x08
	.zero		1


	//   ....[21]....
        /*0898*/ 	.word	0x00000970
        /*089c*/ 	.word	0x000000ff
        /*08a0*/ 	.word	0x0002d8c8
        /*08a4*/ 	.short	0x0100
        /*08a6*/ 	.byte	0x08
	.zero		1


	//   ....[22]....
        /*08a8*/ 	.word	0x000032a0
        /*08ac*/ 	.word	0x0000000f
        /*08b0*/ 	.word	0x0002d890
        /*08b4*/ 	.short	0x010a
        /*08b6*/ 	.byte	0x3f
	.zero		1


	//   ....[23]....
        /*08b8*/ 	.word	0x00004e60
        /*08bc*/ 	.word	0x0000000f
        /*08c0*/ 	.word	0x0002d890
        /*08c4*/ 	.short	0x010a
        /*08c6*/ 	.byte	0x3f
	.zero		1


	//   ....[24]....
        /*08c8*/ 	.word	0x00006930
        /*08cc*/ 	.word	0x0000000f
        /*08d0*/ 	.word	0x0002d890
        /*08d4*/ 	.short	0x010a
        /*08d6*/ 	.byte	0x3f
	.zero		1


	//   ....[25]....
        /*08d8*/ 	.word	0x00006ba0
        /*08dc*/ 	.word	0x0000001c
        /*08e0*/ 	.word	0x00000000
        /*08e4*/ 	.short	0x0101
        /*08e6*/ 	.byte	0x3f
	.zero		1


	//   ....[26]....
        /*08e8*/ 	.word	0x00006be0
        /*08ec*/ 	.word	0x0000000f
        /*08f0*/ 	.word	0x0002d8b0
        /*08f4*/ 	.short	0x010a
        /*08f6*/ 	.byte	0x3f
	.zero		1


	//   ....[27]....
        /*08f8*/ 	.word	0x00006f40
        /*08fc*/ 	.word	0x0000000f
        /*0900*/ 	.word	0x00000000
        /*0904*/ 	.short	0x0101
        /*0906*/ 	.byte	0x3f
	.zero		1


	//   ....[28]....
        /*0908*/ 	.word	0x00007860
        /*090c*/ 	.word	0x00000002
        /*0910*/ 	.word	0x0002d800
        /*0914*/ 	.short	0x010a
        /*0916*/ 	.byte	0x3f
	.zero		1


	//   ....[29]....
        /*0918*/ 	.word	0x000078b0
        /*091c*/ 	.word	0x00000002
        /*0920*/ 	.word	0x0002d800
        /*0924*/ 	.short	0x010a
        /*0926*/ 	.byte	0x3f
	.zero		1


	//   ....[30]....
        /*0928*/ 	.word	0x00008420
        /*092c*/ 	.word	0x00000002
        /*0930*/ 	.word	0x0002d800
        /*0934*/ 	.short	0x010a
        /*0936*/ 	.byte	0x3f
	.zero		1


	//   ....[31]....
        /*0938*/ 	.word	0x0000a1a0
        /*093c*/ 	.word	0x00000002
        /*0940*/ 	.word	0x0002d800
        /*0944*/ 	.short	0x010a
        /*0946*/ 	.byte	0x3f
	.zero		1


	//   ....[32]....
        /*0948*/ 	.word	0x0000baf0
        /*094c*/ 	.word	0x00000000
        /*0950*/ 	.word	0x0002d830
        /*0954*/ 	.short	0x010a
        /*0956*/ 	.byte	0x3f
	.zero		1


	//   ....[33]....
        /*0958*/ 	.word	0x0000bc50
        /*095c*/ 	.word	0x00000000
        /*0960*/ 	.word	0x0002d830
        /*0964*/ 	.short	0x010a
        /*0966*/ 	.byte	0x3f
	.zero		1


	//   ....[34]....
        /*0968*/ 	.word	0x0000c4c0
        /*096c*/ 	.word	0x00000032
        /*0970*/ 	.word	0x00000000
        /*0974*/ 	.short	0x0101
        /*0976*/ 	.byte	0x3f
	.zero		1


	//   ....[35]....
        /*0978*/ 	.word	0x0000fa10
        /*097c*/ 	.word	0x00000009
        /*0980*/ 	.word	0x0002d830
        /*0984*/ 	.short	0x010a
        /*0986*/ 	.byte	0x3f
	.zero		1


	//   ....[36]....
        /*0988*/ 	.word	0x0000fa60
        /*098c*/ 	.word	0x00000009
        /*0990*/ 	.word	0x0002d830
        /*0994*/ 	.short	0x010a
        /*0996*/ 	.byte	0x3f
	.zero		1


	//   ....[37]....
        /*0998*/ 	.word	0x0000fe80
        /*099c*/ 	.word	0x00000009
        /*09a0*/ 	.word	0x0002d850
        /*09a4*/ 	.short	0x010a
        /*09a6*/ 	.byte	0x3f
	.zero		1


	//   ....[38]....
        /*09a8*/ 	.word	0x0000fec0
        /*09ac*/ 	.word	0x00000009
        /*09b0*/ 	.word	0x0002d850
        /*09b4*/ 	.short	0x010a
        /*09b6*/ 	.byte	0x3f
	.zero		1


	//   ....[39]....
        /*09b8*/ 	.word	0x000108a0
        /*09bc*/ 	.word	0x00000030
        /*09c0*/ 	.word	0x00000000
        /*09c4*/ 	.short	0x0101
        /*09c6*/ 	.byte	0x3f
	.zero		1


	//   ....[40]....
        /*09c8*/ 	.word	0x000116b0
        /*09cc*/ 	.word	0x00000008
        /*09d0*/ 	.word	0x00000000
        /*09d4*/ 	.short	0x0101
        /*09d6*/ 	.byte	0x3f
	.zero		1


	//   ....[41]....
        /*09d8*/ 	.word	0x000137a0
        /*09dc*/ 	.word	0x0000000b
        /*09e0*/ 	.word	0x0002d830
        /*09e4*/ 	.short	0x010a
        /*09e6*/ 	.byte	0x3f
	.zero		1


	//   ....[42]....
        /*09e8*/ 	.word	0x000137f0
        /*09ec*/ 	.word	0x0000000b
        /*09f0*/ 	.word	0x0002d830
        /*09f4*/ 	.short	0x010a
        /*09f6*/ 	.byte	0x3f
	.zero		1


	//   ....[43]....
        /*09f8*/ 	.word	0x00013c10
        /*09fc*/ 	.word	0x0000000b
        /*0a00*/ 	.word	0x0002d850
        /*0a04*/ 	.short	0x010a
        /*0a06*/ 	.byte	0x3f
	.zero		1


	//   ....[44]....
        /*0a08*/ 	.word	0x00013c50
        /*0a0c*/ 	.word	0x0000000b
        /*0a10*/ 	.word	0x0002d850
        /*0a14*/ 	.short	0x010a
        /*0a16*/ 	.byte	0x3f
	.zero		1


	//   ....[45]....
        /*0a18*/ 	.word	0x00015560
        /*0a1c*/ 	.word	0x0000000b
        /*0a20*/ 	.word	0x00000000
        /*0a24*/ 	.short	0x0101
        /*0a26*/ 	.byte	0x3f
	.zero		1


	//   ....[46]....
        /*0a28*/ 	.word	0x00015570
        /*0a2c*/ 	.word	0x00000009
        /*0a30*/ 	.word	0x00000000
        /*0a34*/ 	.short	0x0101
        /*0a36*/ 	.byte	0x3f
	.zero		1


	//   ....[47]....
        /*0a38*/ 	.word	0x00016410
        /*0a3c*/ 	.word	0x0000000c
        /*0a40*/ 	.word	0x0002d830
        /*0a44*/ 	.short	0x010a
        /*0a46*/ 	.byte	0x3f
	.zero		1


	//   ....[48]....
        /*0a48*/ 	.word	0x00016460
        /*0a4c*/ 	.word	0x0000000c
        /*0a50*/ 	.word	0x0002d830
        /*0a54*/ 	.short	0x010a
        /*0a56*/ 	.byte	0x3f
	.zero		1


	//   ....[49]....
        /*0a58*/ 	.word	0x00016880
        /*0a5c*/ 	.word	0x0000000d
        /*0a60*/ 	.word	0x0002d850
        /*0a64*/ 	.short	0x010a
        /*0a66*/ 	.byte	0x3f
	.zero		1


	//   ....[50]....
        /*0a68*/ 	.word	0x000168c0
        /*0a6c*/ 	.word	0x0000000d
        /*0a70*/ 	.word	0x0002d850
        /*0a74*/ 	.short	0x010a
        /*0a76*/ 	.byte	0x3f
	.zero		1


	//   ....[51]....
        /*0a78*/ 	.word	0x00017350
        /*0a7c*/ 	.word	0x00000032
        /*0a80*/ 	.word	0x00000000
        /*0a84*/ 	.short	0x0101
        /*0a86*/ 	.byte	0x3f
	.zero		1


	//   ....[52]....
        /*0a88*/ 	.word	0x00018100
        /*0a8c*/ 	.word	0x0000000b
        /*0a90*/ 	.word	0x00000000
        /*0a94*/ 	.short	0x0101
        /*0a96*/ 	.byte	0x3f
	.zero		1


	//   ....[53]....
        /*0a98*/ 	.word	0x00019f10
        /*0a9c*/ 	.word	0x0000000b
        /*0aa0*/ 	.word	0x0002d850
        /*0aa4*/ 	.short	0x010a
        /*0aa6*/ 	.byte	0x3f
	.zero		1


	//   ....[54]....
        /*0aa8*/ 	.word	0x00019fc0
        /*0aac*/ 	.word	0x0000000b
        /*0ab0*/ 	.word	0x0002d850
        /*0ab4*/ 	.short	0x010a
        /*0ab6*/ 	.byte	0x3f
	.zero		1


	//   ....[55]....
        /*0ab8*/ 	.word	0x0001a7a0
        /*0abc*/ 	.word	0x00000009
        /*0ac0*/ 	.word	0x00000000
        /*0ac4*/ 	.short	0x0101
        /*0ac6*/ 	.byte	0x3f
	.zero		1


	//   ....[56]....
        /*0ac8*/ 	.word	0x0001b970
        /*0acc*/ 	.word	0x00000000
        /*0ad0*/ 	.word	0x00000000
        /*0ad4*/ 	.short	0x0101
        /*0ad6*/ 	.byte	0x3f
	.zero		1


	//   ....[57]....
        /*0ad8*/ 	.word	0x0001dbb0
        /*0adc*/ 	.word	0x00000008
        /*0ae0*/ 	.word	0x0002d820
        /*0ae4*/ 	.short	0x010a
        /*0ae6*/ 	.byte	0x3f
	.zero		1


	//   ....[58]....
        /*0ae8*/ 	.word	0x0001dc20
        /*0aec*/ 	.word	0x0000000a
        /*0af0*/ 	.word	0x0002d8a0
        /*0af4*/ 	.short	0x010a
        /*0af6*/ 	.byte	0x3f
	.zero		1


	//   ....[59]....
        /*0af8*/ 	.word	0x0001de70
        /*0afc*/ 	.word	0x0000000a
        /*0b00*/ 	.word	0x0002d8c0
        /*0b04*/ 	.short	0x010a
        /*0b06*/ 	.byte	0x3f
	.zero		1


	//   ....[60]....
        /*0b08*/ 	.word	0x0001e160
        /*0b0c*/ 	.word	0x0000000b
        /*0b10*/ 	.word	0x0002d8a0
        /*0b14*/ 	.short	0x010a
        /*0b16*/ 	.byte	0x3f
	.zero		1


	//   ....[61]....
        /*0b18*/ 	.word	0x0001e3a0
        /*0b1c*/ 	.word	0x0000000b
        /*0b20*/ 	.word	0x0002d8c0
        /*0b24*/ 	.short	0x010a
        /*0b26*/ 	.byte	0x3f
	.zero		1


	//   ....[62]....
        /*0b28*/ 	.word	0x0001f480
        /*0b2c*/ 	.word	0x00000005
        /*0b30*/ 	.word	0x0002d840
        /*0b34*/ 	.short	0x010a
        /*0b36*/ 	.byte	0x3f
	.zero		1


	//   ....[63]....
        /*0b38*/ 	.word	0x0001f990
        /*0b3c*/ 	.word	0x0000001b
        /*0b40*/ 	.word	0x0002d820
        /*0b44*/ 	.short	0x010a
        /*0b46*/ 	.byte	0x3f
	.zero		1


	//   ....[64]....
        /*0b48*/ 	.word	0x0001fc80
        /*0b4c*/ 	.word	0x00000003
        /*0b50*/ 	.word	0x0002d840
        /*0b54*/ 	.short	0x010a
        /*0b56*/ 	.byte	0x3f
	.zero		1


	//   ....[65]....
        /*0b58*/ 	.word	0x0001ff00
        /*0b5c*/ 	.word	0x00000002
        /*0b60*/ 	.word	0x00000060
        /*0b64*/ 	.short	0x010a
        /*0b66*/ 	.byte	0x3f
	.zero		1


	//   ....[66]....
        /*0b68*/ 	.word	0x00020440
        /*0b6c*/ 	.word	0x00000003
        /*0b70*/ 	.word	0x0002d840
        /*0b74*/ 	.short	0x010a
        /*0b76*/ 	.byte	0x3f
	.zero		1


	//   ....[67]....
        /*0b78*/ 	.word	0x000206c0
        /*0b7c*/ 	.word	0x00000003
        /*0b80*/ 	.word	0x00000060
        /*0b84*/ 	.short	0x010a
        /*0b86*/ 	.byte	0x3f
	.zero		1


	//   ....[68]....
        /*0b88*/ 	.word	0x00020b40
        /*0b8c*/ 	.word	0x00000002
        /*0b90*/ 	.word	0x0002d840
        /*0b94*/ 	.short	0x010a
        /*0b96*/ 	.byte	0x3f
	.zero		1


	//   ....[69]....
        /*0b98*/ 	.word	0x00020de0
        /*0b9c*/ 	.word	0x00000002
        /*0ba0*/ 	.word	0x00000060
        /*0ba4*/ 	.short	0x010a
        /*0ba6*/ 	.byte	0x3f
	.zero		1


	//   ....[70]....
        /*0ba8*/ 	.word	0x000211c0
        /*0bac*/ 	.word	0x00000003
        /*0bb0*/ 	.word	0x0002d860
        /*0bb4*/ 	.short	0x010a
        /*0bb6*/ 	.byte	0x3f
	.zero		1


	//   ....[71]....
        /*0bb8*/ 	.word	0x000220f0
        /*0bbc*/ 	.word	0x00000009
        /*0bc0*/ 	.word	0x0002d820
        /*0bc4*/ 	.short	0x010a
        /*0bc6*/ 	.byte	0x3f
	.zero		1


	//   ....[72]....
        /*0bc8*/ 	.word	0x00022280
        /*0bcc*/ 	.word	0x00000007
        /*0bd0*/ 	.word	0x00000000
        /*0bd4*/ 	.short	0x010a
        /*0bd6*/ 	.byte	0x3f
	.zero		1


	//   ....[73]....
        /*0bd8*/ 	.word	0x000222f0
        /*0bdc*/ 	.word	0x00000003
        /*0be0*/ 	.word	0x00000000
        /*0be4*/ 	.short	0x010a
        /*0be6*/ 	.byte	0x3f
	.zero		1


	//   ....[74]....
        /*0be8*/ 	.word	0x00022350
        /*0bec*/ 	.word	0x00000005
        /*0bf0*/ 	.word	0x00000000
        /*0bf4*/ 	.short	0x010a
        /*0bf6*/ 	.byte	0x3f
	.zero		1


	//   ....[75]....
        /*0bf8*/ 	.word	0x00022380
        /*0bfc*/ 	.word	0x00000003
        /*0c00*/ 	.word	0x00000000
        /*0c04*/ 	.short	0x010a
        /*0c06*/ 	.byte	0x3f
	.zero		1


	//   ....[76]....
        /*0c08*/ 	.word	0x000223e0
        /*0c0c*/ 	.word	0x0000000f
        /*0c10*/ 	.word	0x0002d890
        /*0c14*/ 	.short	0x010a
        /*0c16*/ 	.byte	0x3f
	.zero		1


	//   ....[77]....
        /*0c18*/ 	.word	0x00022430
        /*0c1c*/ 	.word	0x0000000f
        /*0c20*/ 	.word	0x0002d890
        /*0c24*/ 	.short	0x010a
        /*0c26*/ 	.byte	0x3f
	.zero		1


	//   ....[78]....
        /*0c28*/ 	.word	0x00022480
        /*0c2c*/ 	.word	0x0000000f
        /*0c30*/ 	.word	0x0002d890
        /*0c34*/ 	.short	0x010a
        /*0c36*/ 	.byte	0x3f
	.zero		1


	//   ....[79]....
        /*0c38*/ 	.word	0x000224d0
        /*0c3c*/ 	.word	0x0000000f
        /*0c40*/ 	.word	0x0002d8b0
        /*0c44*/ 	.short	0x010a
        /*0c46*/ 	.byte	0x3f
	.zero		1


	//   ....[80]....
        /*0c48*/ 	.word	0x00022840
        /*0c4c*/ 	.word	0x00000002
        /*0c50*/ 	.word	0x0002d800
        /*0c54*/ 	.short	0x010a
        /*0c56*/ 	.byte	0x3f
	.zero		1


	//   ....[81]....
        /*0c58*/ 	.word	0x00022b00
        /*0c5c*/ 	.word	0x00000002
        /*0c60*/ 	.word	0x0002d800
        /*0c64*/ 	.short	0x010a
        /*0c66*/ 	.byte	0x3f
	.zero		1


	//   ....[82]....
        /*0c68*/ 	.word	0x00022b50
        /*0c6c*/ 	.word	0x00000000
        /*0c70*/ 	.word	0x0002d830
        /*0c74*/ 	.short	0x010a
        /*0c76*/ 	.byte	0x3f
	.zero		1


	//   ....[83]....
        /*0c78*/ 	.word	0x00022ba0
        /*0c7c*/ 	.word	0x00000009
        /*0c80*/ 	.word	0x0002d830
        /*0c84*/ 	.short	0x010a
        /*0c86*/ 	.byte	0x3f
	.zero		1


	//   ....[84]....
        /*0c88*/ 	.word	0x00022bf0
        /*0c8c*/ 	.word	0x00000009
        /*0c90*/ 	.word	0x0002d850
        /*0c94*/ 	.short	0x010a
        /*0c96*/ 	.byte	0x3f
	.zero		1


	//   ....[85]....
        /*0c98*/ 	.word	0x00022c40
        /*0c9c*/ 	.word	0x0000000b
        /*0ca0*/ 	.word	0x0002d830
        /*0ca4*/ 	.short	0x010a
        /*0ca6*/ 	.byte	0x3f
	.zero		1


	//   ....[86]....
        /*0ca8*/ 	.word	0x00022c90
        /*0cac*/ 	.word	0x0000000b
        /*0cb0*/ 	.word	0x0002d850
        /*0cb4*/ 	.short	0x010a
        /*0cb6*/ 	.byte	0x3f
	.zero		1


	//   ....[87]....
        /*0cb8*/ 	.word	0x00022ce0
        /*0cbc*/ 	.word	0x0000000c
        /*0cc0*/ 	.word	0x0002d830
        /*0cc4*/ 	.short	0x010a
        /*0cc6*/ 	.byte	0x3f
	.zero		1


	//   ....[88]....
        /*0cc8*/ 	.word	0x00022d30
        /*0ccc*/ 	.word	0x0000000d
        /*0cd0*/ 	.word	0x0002d850
        /*0cd4*/ 	.short	0x010a
        /*0cd6*/ 	.byte	0x3f
	.zero		1


	//   ....[89]....
        /*0cd8*/ 	.word	0x00022d80
        /*0cdc*/ 	.word	0x0000000b
        /*0ce0*/ 	.word	0x0002d850
        /*0ce4*/ 	.short	0x010a
        /*0ce6*/ 	.byte	0x3f
	.zero		1


	//   ....[90]....
        /*0ce8*/ 	.word	0x00022f10
        /*0cec*/ 	.word	0x00000008
        /*0cf0*/ 	.word	0x0002d820
        /*0cf4*/ 	.short	0x010a
        /*0cf6*/ 	.byte	0x3f
	.zero		1


	//   ....[91]....
        /*0cf8*/ 	.word	0x00022f60
        /*0cfc*/ 	.word	0x0000000a
        /*0d00*/ 	.word	0x0002d8a0
        /*0d04*/ 	.short	0x010a
        /*0d06*/ 	.byte	0x3f
	.zero		1


	//   ....[92]....
        /*0d08*/ 	.word	0x00022fb0
        /*0d0c*/ 	.word	0x0000000a
        /*0d10*/ 	.word	0x0002d8c0
        /*0d14*/ 	.short	0x010a
        /*0d16*/ 	.byte	0x3f
	.zero		1


	//   ....[93]....
        /*0d18*/ 	.word	0x00023000
        /*0d1c*/ 	.word	0x0000000b
        /*0d20*/ 	.word	0x0002d8a0
        /*0d24*/ 	.short	0x010a
        /*0d26*/ 	.byte	0x3f
	.zero		1


	//   ....[94]....
        /*0d28*/ 	.word	0x00023050
        /*0d2c*/ 	.word	0x0000000b
        /*0d30*/ 	.word	0x0002d8c0
        /*0d34*/ 	.short	0x010a
        /*0d36*/ 	.byte	0x3f
	.zero		1


	//   ....[95]....
        /*0d38*/ 	.word	0x000231f0
        /*0d3c*/ 	.word	0x00000005
        /*0d40*/ 	.word	0x0002d840
        /*0d44*/ 	.short	0x010a
        /*0d46*/ 	.byte	0x3f
	.zero		1


	//   ....[96]....
        /*0d48*/ 	.word	0x00023240
        /*0d4c*/ 	.word	0x0000001b
        /*0d50*/ 	.word	0x0002d820
        /*0d54*/ 	.short	0x010a
        /*0d56*/ 	.byte	0x3f
	.zero		1


	//   ....[97]....
        /*0d58*/ 	.word	0x00023290
        /*0d5c*/ 	.word	0x00000003
        /*0d60*/ 	.word	0x0002d840
        /*0d64*/ 	.short	0x010a
        /*0d66*/ 	.byte	0x3f
	.zero		1


	//   ....[98]....
        /*0d68*/ 	.word	0x000232e0
        /*0d6c*/ 	.word	0x00000002
        /*0d70*/ 	.word	0x00000060
        /*0d74*/ 	.short	0x010a
        /*0d76*/ 	.byte	0x3f
	.zero		1


	//   ....[99]....
        /*0d78*/ 	.word	0x00023330
        /*0d7c*/ 	.word	0x00000003
        /*0d80*/ 	.word	0x0002d840
        /*0d84*/ 	.short	0x010a
        /*0d86*/ 	.byte	0x3f
	.zero		1


	//   ....[100]....
        /*0d88*/ 	.word	0x00023380
        /*0d8c*/ 	.word	0x00000003
        /*0d90*/ 	.word	0x00000060
        /*0d94*/ 	.short	0x010a
        /*0d96*/ 	.byte	0x3f
	.zero		1


	//   ....[101]....
        /*0d98*/ 	.word	0x000233d0
        /*0d9c*/ 	.word	0x00000002
        /*0da0*/ 	.word	0x0002d840
        /*0da4*/ 	.short	0x010a
        /*0da6*/ 	.byte	0x3f
	.zero		1


	//   ....[102]....
        /*0da8*/ 	.word	0x00023420
        /*0dac*/ 	.word	0x00000002
        /*0db0*/ 	.word	0x00000060
        /*0db4*/ 	.short	0x010a
        /*0db6*/ 	.byte	0x3f
	.zero		1


	//   ....[103]....
        /*0db8*/ 	.word	0x00023470
        /*0dbc*/ 	.word	0x00000003
        /*0dc0*/ 	.word	0x0002d860
        /*0dc4*/ 	.short	0x010a
        /*0dc6*/ 	.byte	0x3f
	.zero		1


	//   ....[104]....
        /*0dc8*/ 	.word	0x00023e20
        /*0dcc*/ 	.word	0x00000009
        /*0dd0*/ 	.word	0x0002d820
        /*0dd4*/ 	.short	0x010a
        /*0dd6*/ 	.byte	0x3f
	.zero		1


	//   ....[105]....
        /*0dd8*/ 	.word	0x00023fc0
        /*0ddc*/ 	.word	0x00000007
        /*0de0*/ 	.word	0x00000000
        /*0de4*/ 	.short	0x010a
        /*0de6*/ 	.byte	0x3f
	.zero		1


	//   ....[106]....
        /*0de8*/ 	.word	0x00024010
        /*0dec*/ 	.word	0x00000003
        /*0df0*/ 	.word	0x00000000
        /*0df4*/ 	.short	0x010a
        /*0df6*/ 	.byte	0x3f
	.zero		1


	//   ....[107]....
        /*0df8*/ 	.word	0x00024060
        /*0dfc*/ 	.word	0x00000005
        /*0e00*/ 	.word	0x00000000
        /*0e04*/ 	.short	0x010a
        /*0e06*/ 	.byte	0x3f
	.zero		1


	//----- nvinfo : EIATTR_NUM_MBARRIERS
	.align		4
.L_239:
        /*0e08*/ 	.byte	0x03, 0x38
        /*0e0a*/ 	.short	0x0016


	//----- nvinfo : EIATTR_EXIT_INSTR_OFFSETS
	.align		4
        /*0e0c*/ 	.byte	0x04, 0x1c
        /*0e0e*/ 	.short	(.L_241 - .L_240)


	//   ....[0]....
.L_240:
        /*0e10*/ 	.word	0x000223d0


	//----- nvinfo : EIATTR_MAX_THREADS
	.align		4
.L_241:
        /*0e14*/ 	.byte	0x04, 0x05
        /*0e16*/ 	.short	(.L_243 - .L_242)
.L_242:
        /*0e18*/ 	.word	0x00000200
        /*0e1c*/ 	.word	0x00000001
        /*0e20*/ 	.word	0x00000001


	//----- nvinfo : EIATTR_CRS_STACK_SIZE
	.align		4
.L_243:
        /*0e24*/ 	.byte	0x04, 0x1e
        /*0e26*/ 	.short	(.L_245 - .L_244)
.L_244:
        /*0e28*/ 	.word	0x00000000


	//----- nvinfo : EIATTR_CBANK_PARAM_SIZE
	.align		4
.L_245:
        /*0e2c*/ 	.byte	0x03, 0x19
        /*0e2e*/ 	.short	0x0a70


	//----- nvinfo : EIATTR_PARAM_CBANK
	.align		4
        /*0e30*/ 	.byte	0x04, 0x0a
        /*0e32*/ 	.short	(.L_247 - .L_246)
	.align		4
.L_246:
        /*0e34*/ 	.word	index@(.nv.constant0._ZN7cutlass13device_kernelIN5flash11enable_sm90INS1_16FlashAttnFwdSm90INS1_25CollectiveMainloopFwdSm90ILi2EN4cute5tupleIJNS5_1CILi1EEES8_S8_EEENS6_IJNS7_ILi192EEENS7_ILi128EEENS7_ILi96EEEEEELi96ENS_10bfloat16_tEfNS_4arch4Sm90ELb0ELb1ELb1ELb1ELb0ELb1ELb0ELb0ELb1ELb0ELb0ELb0EEENS1_21CollectiveEpilogueFwdINS6_IJSA_SC_SB_EEES9_SE_SG_Li384ELb1ELb0ELb0ELb0EEENS1_36VarlenDynamicPersistentTileSchedulerILi192ELi128ELi384ELi32ELb0ELb0ELb1ELb1ELb0ELb1EEEEEEEEEvNT_6ParamsE)
        /*0e38*/ 	.short	0x0210
        /*0e3a*/ 	.short	0x0a70


	//----- nvinfo : EIATTR_SW_WAR
	.align		4
.L_247:
        /*0e3c*/ 	.byte	0x04, 0x36
        /*0e3e*/ 	.short	(.L_249 - .L_248)
.L_248:
        /*0e40*/ 	.word	0x00000008
.L_249:


//--------------------- .nv.info._ZN7cutlass13device_kernelIN5flash11enable_sm90INS1_16FlashAttnFwdSm90INS1_25CollectiveMainloopFwdSm90ILi2EN4cute5tupleIJNS5_1CILi1EEES8_S8_EEENS6_IJNS7_ILi192EEENS7_ILi144EEENS7_ILi96EEEEEELi96ENS_10bfloat16_tEfNS_4arch4Sm90ELb1ELb0ELb1ELb0ELb0ELb0ELb0ELb0ELb1ELb0ELb0ELb0EEENS1_21CollectiveEpilogueFwdINS6_IJSA_SC_SB_EEES9_SE_SG_Li384ELb0ELb0ELb0ELb0EEENS1_30DynamicPersistentTileSchedulerILi384ELi32ELb0ELb0ELb1EEEEEEEEEvNT_6ParamsE --------------------------
	.section	.nv.info._ZN7cutlass13device_kernelIN5flash11enable_sm90INS1_16FlashAttnFwdSm90INS1_25CollectiveMainloopFwdSm90ILi2EN4cute5tupleIJNS5_1CILi1EEES8_S8_EEENS6_IJNS7_ILi192EEENS7_ILi144EEENS7_ILi96EEEEEELi96ENS_10bfloat16_tEfNS_4arch4Sm90ELb1ELb0ELb1ELb0ELb0ELb0ELb0ELb0ELb1ELb0ELb0ELb0EEENS1_21CollectiveEpilogueFwdINS6_IJSA_SC_SB_EEES9_SE_SG_Li384ELb0ELb0ELb0ELb0EEENS1_30DynamicPersistentTileSchedulerILi384ELi32ELb0ELb0ELb1EEEEEEEEEvNT_6ParamsE,"",@"SHT_CUDA_INFO"
	.sectionflags	@""
	.align	4


	//----- nvinfo : EIATTR_CUDA_API_VERSION
	.align		4
        /*0000*/ 	.byte	0x04, 0x37
        /*0002*/ 	.short	(.L_251 - .L_250)
.L_250:
        /*0004*/ 	.word	0x00000082


	//----- nvinfo : EIATTR_KPARAM_INFO
	.align		4
.L_251:
        /*0008*/ 	.byte	0x04, 0x17
        /*000a*/ 	.short	(.L_253 - .L_252)
.L_252:
        /*000c*/ 	.word	0x00000000
        /*0010*/ 	.short	0x0000
        /*0012*/ 	.short	0x0070
        /*0014*/ 	.byte	0x00, 0xf0, 0x01, 0x2e


	//----- nvinfo : EIATTR_SPARSE_MMA_MASK
	.align		4
.L_253:
        /*0018*/ 	.byte	0x03, 0x50
        /*001a*/ 	.short	0x0000


	//----- nvinfo : EIATTR_MAXREG_COUNT
	.align		4
        /*001c*/ 	.byte	0x03, 0x1b
        /*001e*/ 	.short	0x0080


	//----- nvinfo : EIATTR_NUM_BARRIERS
	.align		4
        /*0020*/ 	.byte	0x02, 0x4c
        /*0022*/ 	.byte	0x10
	.zero		1


	//----- nvinfo : EIATTR_EXTERNS
	.align		4
        /*0024*/ 	.byte	0x04, 0x0f
        /*0026*/ 	.short	(.L_255 - .L_254)


	//   ....[0]....
	.align		4
.L_254:
        /*0028*/ 	.word	index@(__assertfail)


	//----- nvinfo : EIATTR_MERCURY_ISA_VERSION
	.align		4
.L_255:
        /*002c*/ 	.byte	0x03, 0x5f
        /*002e*/ 	.short	0x0101


	//----- nvinfo : EIATTR_INT_WARP_WIDE_INSTR_OFFSETS
	.align		4
        /*0030*/ 	.byte	0x04, 0x31
        /*0032*/ 	.short	(.L_257 - .L_256)


	//   ....[0]....
.L_256:
        /*0034*/ 	.word	0x00000170


	//   ....[1]....
        /*0038*/ 	.word	0x000001b0


	//   ....[2]....
        /*003c*/ 	.word	0x00000240


	//   ....[3]....
        /*0040*/ 	.word	0x00010830


	//   ....[4]....
        /*0044*/ 	.word	0x000108d0


	//   ....[5]....
        /*0048*/ 	.word	0x00010de0


	//   ....[6]....
        /*004c*/ 	.word	0x00012ae0


	//   ....[7]....
        /*0050*/ 	.word	0x00012b80


	//----- nvinfo : EIATTR_COOP_GROUP_MASK_REGIDS
	.align		4
.L_257:
        /*0054*/ 	.byte	0x04, 0x29
        /*0056*/ 	.short	(.L_259 - .L_258)


	//   ....[0]....
.L_258:
        /*0058*/ 	.word	0xffffffff


	//   ....[1]....
        /*005c*/ 	.word	0xffffffff


	//   ....[2]....
        /*0060*/ 	.word	0xffffffff


	//   ....[3]....
        /*0064*/ 	.word	0xffffffff


	//   ....[4]....
        /*0068*/ 	.word	0xffffffff


	//   ....[5]....
        /*006c*/ 	.word	0xffffffff


	//   ....[6]....
        /*0070*/ 	.word	0xffffffff


	//   ....[7]....
        /*0074*/ 	.word	0xffffffff


	//   ....[8]....
        /*0078*/ 	.word	0xffffffff


	//   ....[9]....
        /*007c*/ 	.word	0xffffffff


	//   ....[10]....
        /*0080*/ 	.word	0xffffffff


	//   ....[11]....
        /*0084*/ 	.word	0xffffffff


	//   ....[12]....
        /*0088*/ 	.word	0xffffffff


	//   ....[13]....
        /*008c*/ 	.word	0xffffffff


	//   ....[14]....
        /*0090*/ 	.word	0xffffffff


	//   ....[15]....
        /*0094*/ 	.word	0xffffffff


	//   ....[16]....
        /*0098*/ 	.word	0xffffffff


	//   ....[17]....
        /*009c*/ 	.word	0xffffffff


	//   ....[18]....
        /*00a0*/ 	.word	0xffffffff


	//   ....[19]....
        /*00a4*/ 	.word	0xffffffff


	//   ....[20]....
        /*00a8*/ 	.word	0xffffffff


	//   ....[21]....
        /*00ac*/ 	.word	0xffffffff


	//   ....[22]....
        /*00b0*/ 	.word	0xffffffff


	//   ....[23]....
        /*00b4*/ 	.word	0xffffffff


	//   ....[24]....
        /*00b8*/ 	.word	0xffffffff


	//   ....[25]....
        /*00bc*/ 	.word	0xffffffff


	//   ....[26]....
        /*00c0*/ 	.word	0xffffffff


	//   ....[27]....
        /*00c4*/ 	.word	0xffffffff


	//   ....[28]....
        /*00c8*/ 	.word	0xffffffff


	//   ....[29]....
        /*00cc*/ 	.word	0xffffffff


	//   ....[30]....
        /*00d0*/ 	.word	0xffffffff


	//   ....[31]....
        /*00d4*/ 	.word	0x0500000f


	//   ....[32]....
        /*00d8*/ 	.word	0x0500000f


	//----- nvinfo : EIATTR_COOP_GROUP_INSTR_OFFSETS
	.align		4
.L_259:
        /*00dc*/ 	.byte	0x04, 0x28
        /*00de*/ 	.short	(.L_261 - .L_260)


	//   ....[0]....
.L_260:
        /*00e0*/ 	.word	0x00000050


	//   ....[1]....
        /*00e4*/ 	.word	0x00000180


	//   ....[2]....
        /*00e8*/ 	.word	0x00000220


	//   ....[3]....
        /*00ec*/ 	.word	0x000003b0


	//   ....[4]....
        /*00f0*/ 	.word	0x00000510


	//   ....[5]....
        /*00f4*/ 	.word	0x00000630


	//   ....[6]....
        /*00f8*/ 	.word	0x00000790


	//   ....[7]....
        /*00fc*/ 	.word	0x000014d0


	//   ....[8]....
        /*0100*/ 	.word	0x00003e90


	//   ....[9]....
        /*0104*/ 	.word	0x00003ef0


	//   ....[10]....
        /*0108*/ 	.word	0x000049b0


	//   ....[11]....
        /*010c*/ 	.word	0x00004a30


	//   ....[12]....
        /*0110*/ 	.word	0x00005a90


	//   ....[13]....
        /*0114*/ 	.word	0x00008600


	//   ....[14]....
        /*0118*/ 	.word	0x00008710


	//   ....[15]....
        /*011c*/ 	.word	0x00009390


	//   ....[16]....
        /*0120*/ 	.word	0x000093f0


	//   ....[17]....
        /*0124*/ 	.word	0x0000a740


	//   ....[18]....
        /*0128*/ 	.word	0x0000cb50


	//   ....[19]....
        /*012c*/ 	.word	0x0000cbc0


	//   ....[20]....
        /*0130*/ 	.word	0x0000d3e0


	//   ....[21]....
        /*0134*/ 	.word	0x0000d460


	//   ....[22]....
        /*0138*/ 	.word	0x0000e810


	//   ....[23]....
        /*013c*/ 	.word	0x0000e950


	//   ....[24]....
        /*0140*/ 	.word	0x0000e990


	//   ....[25]....
        /*0144*/ 	.word	0x0000ead0


	//   ....[26]....
        /*0148*/ 	.word	0x0000eb00


	//   ....[27]....
        /*014c*/ 	.word	0x0000f9d0


	//   ....[28]....
        /*0150*/ 	.word	0x000102d0


	//   ....[29]....
        /*0154*/ 	.word	0x00012ed0


	//   ....[30]....
        /*0158*/ 	.word	0x00013040


	//   ....[31]....
        /*015c*/ 	.word	0x00013570


	//   ....[32]....
        /*0160*/ 	.word	0x00013940


	//----- nvinfo : EIATTR_REG_RECONFIG
	.align		4
.L_261:
        /*0164*/ 	.byte	0x01, 0x54
	.zero		2


	//----- nvinfo : EIATTR_SYSCALL_OFFSETS
	.align		4
        /*0168*/ 	.byte	0x04, 0x46
        /*016a*/ 	.short	(.L_263 - .L_262)


	//   ....[0]....
.L_262:
        /*016c*/ 	.word	0x000016b0


	//   ....[1]....
        /*0170*/ 	.word	0x00010a50


	//   ....[2]....
        /*0174*/ 	.word	0x00010b80


	//   ....[3]....
        /*0178*/ 	.word	0x00010c70


	//----- nvinfo : EIATTR_MBARRIER_INSTR_OFFSETS
	.align		4
.L_263:
        /*017c*/ 	.byte	0x04, 0x39
        /*017e*/ 	.short	(.L_265 - .L_264)


	//   ....[0]....
.L_264:
        /*0180*/ 	.word	0x00000260
        /*0184*/ 	.word	0x000000ff
        /*0188*/ 	.word	0x00031c00
        /*018c*/ 	.short	0x0100
        /*018e*/ 	.byte	0x06
	.zero		1


	//   ....[1]....
        /*0190*/ 	.word	0x00000270
        /*0194*/ 	.word	0x000000ff
        /*0198*/ 	.word	0x00031c20
        /*019c*/ 	.short	0x0100
        /*019e*/ 	.byte	0x06
	.zero		1


	//   ....[2]....
        /*01a0*/ 	.word	0x00000360
        /*01a4*/ 	.word	0x000000ff
        /*01a8*/ 	.word	0x00031c30
        /*01ac*/ 	.short	0x0100
        /*01ae*/ 	.byte	0x08
	.zero		1


	//   ....[3]....
        /*01b0*/ 	.word	0x00000370
        /*01b4*/ 	.word	0x000000ff
        /*01b8*/ 	.word	0x00031c40
        /*01bc*/ 	.short	0x0100
        /*01be*/ 	.byte	0x08
	.zero		1


	//   ....[4]....
        /*01c0*/ 	.word	0x00000380
        /*01c4*/ 	.word	0x000000ff
        /*01c8*/ 	.word	0x00031c38
        /*01cc*/ 	.short	0x0100
        /*01ce*/ 	.byte	0x08
	.zero		1


	//   ....[5]....
        /*01d0*/ 	.word	0x00000390
        /*01d4*/ 	.word	0x000000ff
        /*01d8*/ 	.word	0x00031c48
        /*01dc*/ 	.short	0x0100
        /*01de*/ 	.byte	0x08
	.zero		1


	//   ....[6]....
        /*01e0*/ 	.word	0x000004c0
        /*01e4*/ 	.word	0x000000ff
        /*01e8*/ 	.word	0x00031c50
        /*01ec*/ 	.short	0x0100
        /*01ee*/ 	.byte	0x08
	.zero		1


	//   ....[7]....
        /*01f0*/ 	.word	0x000004d0
        /*01f4*/ 	.word	0x000000ff
        /*01f8*/ 	.word	0x00031c60
        /*01fc*/ 	.short	0x0100
        /*01fe*/ 	.byte	0x08
	.zero		1


	//   ....[8]....
        /*0200*/ 	.word	0x000004e0
        /*0204*/ 	.word	0x000000ff
        /*0208*/ 	.word	0x00031c58
        /*020c*/ 	.short	0x0100
        /*020e*/ 	.byte	0x08
	.zero		1


	//   ....[9]....
        /*0210*/ 	.word	0x000004f0
        /*0214*/ 	.word	0x000000ff
        /*0218*/ 	.word	0x00031c68
        /*021c*/ 	.short	0x0100
        /*021e*/ 	.byte	0x08
	.zero		1


	//   ....[10]....
        /*0220*/ 	.word	0x000005e0
        /*0224*/ 	.word	0x000000ff
        /*0228*/ 	.word	0x00031c70
        /*022c*/ 	.short	0x0100
        /*022e*/ 	.byte	0x06
	.zero		1


	//   ....[11]....
        /*0230*/ 	.word	0x000005f0
        /*0234*/ 	.word	0x000000ff
        /*0238*/ 	.word	0x00031c80
        /*023c*/ 	.short	0x0100
        /*023e*/ 	.byte	0x06
	.zero		1


	//   ....[12]....
        /*0240*/ 	.word	0x00000600
        /*0244*/ 	.word	0x000000ff
        /*0248*/ 	.word	0x00031c78
        /*024c*/ 	.short	0x0100
        /*024e*/ 	.byte	0x06
	.zero		1


	//   ....[13]....
        /*0250*/ 	.word	0x00000610
        /*0254*/ 	.word	0x000000ff
        /*0258*/ 	.word	0x00031c88
        /*025c*/ 	.short	0x0100
        /*025e*/ 	.byte	0x06
	.zero		1


	//   ....[14]....
        /*0260*/ 	.word	0x00000740
        /*0264*/ 	.word	0x000000ff
        /*0268*/ 	.word	0x00031c90
        /*026c*/ 	.short	0x0100
        /*026e*/ 	.byte	0x08
	.zero		1


	//   ....[15]....
        /*0270*/ 	.word	0x00000750
        /*0274*/ 	.word	0x000000ff
        /*0278*/ 	.word	0x00031ca0
        /*027c*/ 	.short	0x0100
        /*027e*/ 	.byte	0x08
	.zero		1


	//   ....[16]....
        /*0280*/ 	.word	0x00000760
        /*0284*/ 	.word	0x000000ff
        /*0288*/ 	.word	0x00031c98
        /*028c*/ 	.short	0x0100
        /*028e*/ 	.byte	0x08
	.zero		1


	//   ....[17]....
        /*0290*/ 	.word	0x00000770
        /*0294*/ 	.word	0x000000ff
        /*0298*/ 	.word	0x00031ca8
        /*029c*/ 	.short	0x0100
        /*029e*/ 	.byte	0x08
	.zero		1


	//   ....[18]....
        /*02a0*/ 	.word	0x000008a0
        /*02a4*/ 	.word	0x000000ff
        /*02a8*/ 	.word	0x00031cb0
        /*02ac*/ 	.short	0x0100
        /*02ae*/ 	.byte	0x08
	.zero		1


	//   ....[19]....
        /*02b0*/ 	.word	0x000008b0
        /*02b4*/ 	.word	0x000000ff
        /*02b8*/ 	.word	0x00031cc0
        /*02bc*/ 	.short	0x0100
        /*02be*/ 	.byte	0x08
	.zero		1


	//   ....[20]....
        /*02c0*/ 	.word	0x000008c0
        /*02c4*/ 	.word	0x000000ff
        /*02c8*/ 	.word	0x00031cb8
        /*02cc*/ 	.short	0x0100
        /*02ce*/ 	.byte	0x08
	.zero		1


	//   ....[21]....
        /*02d0*/ 	.word	0x000008d0
        /*02d4*/ 	.word	0x000000ff
        /*02d8*/ 	.word	0x00031cc8
        /*02dc*/ 	.short	0x0100
        /*02de*/ 	.byte	0x08
	.zero		1


	//   ....[22]....
        /*02e0*/ 	.word	0x00001710
        /*02e4*/ 	.word	0x000000ff
        /*02e8*/ 	.word	0x00031c00
        /*02ec*/ 	.short	0x010a
        /*02ee*/ 	.byte	0x2f
	.zero		1


	//   ....[23]....
        /*02f0*/ 	.word	0x000017a0
        /*02f4*/ 	.word	0x00000000
        /*02f8*/ 	.word	0x00031c30
        /*02fc*/ 	.short	0x010a
        /*02fe*/ 	.byte	0x3f
	.zero		1


	//   ....[24]....
        /*0300*/ 	.word	0x00001800
        /*0304*/ 	.word	0x00000000
        /*0308*/ 	.word	0x00031c30
        /*030c*/ 	.short	0x010a
        /*030e*/ 	.byte	0x3f
	.zero		1


	//   ....[25]....
        /*0310*/ 	.word	0x00004ce0
        /*0314*/ 	.word	0x00000004
        /*0318*/ 	.word	0x00000000
        /*031c*/ 	.short	0x0101
        /*031e*/ 	.byte	0x3f
	.zero		1


	//   ....[26]....
        /*0320*/ 	.word	0x00005db0
        /*0324*/ 	.word	0x000000ff
        /*0328*/ 	.word	0x00031c30
        /*032c*/ 	.short	0x010a
        /*032e*/ 	.byte	0x06
	.zero		1


	//   ....[27]....
        /*0330*/ 	.word	0x00005df0
        /*0334*/ 	.word	0x000000ff
        /*0338*/ 	.word	0x00031c30
        /*033c*/ 	.short	0x010a
        /*033e*/ 	.byte	0x06
	.zero		1


	//   ....[28]....
        /*0340*/ 	.word	0x000074a0
        /*0344*/ 	.word	0x000000ff
        /*0348*/ 	.word	0x00031c50
        /*034c*/ 	.short	0x010a
        /*034e*/ 	.byte	0x06
	.zero		1


	//   ....[29]....
        /*0350*/ 	.word	0x000074e0
        /*0354*/ 	.word	0x000000ff
        /*0358*/ 	.word	0x00031c50
        /*035c*/ 	.short	0x010a
        /*035e*/ 	.byte	0x06
	.zero		1


	//   ....[30]....
        /*0360*/ 	.word	0x00009ac0
        /*0364*/ 	.word	0x00000069
        /*0368*/ 	.word	0x00000000
        /*036c*/ 	.short	0x0101
        /*036e*/ 	.byte	0x3f
	.zero		1


	//   ....[31]....
        /*0370*/ 	.word	0x00009b50
        /*0374*/ 	.word	0x00000071
        /*0378*/ 	.word	0x00000000
        /*037c*/ 	.short	0x0101
        /*037e*/ 	.byte	0x3f
	.zero		1


	//   ....[32]....
        /*0380*/ 	.word	0x0000a8d0
        /*0384*/ 	.word	0x000000ff
        /*0388*/ 	.word	0x00031c30
        /*038c*/ 	.short	0x010a
        /*038e*/ 	.byte	0x06
	.zero		1


	//   ....[33]....
        /*0390*/ 	.word	0x0000a910
        /*0394*/ 	.word	0x000000ff
        /*0398*/ 	.word	0x00031c30
        /*039c*/ 	.short	0x010a
        /*039e*/ 	.byte	0x06
	.zero		1


	//   ....[34]....
        /*03a0*/ 	.word	0x0000bfc0
        /*03a4*/ 	.word	0x000000ff
        /*03a8*/ 	.word	0x00031c50
        /*03ac*/ 	.short	0x010a
        /*03ae*/ 	.byte	0x06
	.zero		1


	//   ....[35]....
        /*03b0*/ 	.word	0x0000c000
        /*03b4*/ 	.word	0x000000ff
        /*03b8*/ 	.word	0x00031c50
        /*03bc*/ 	.short	0x010a
        /*03be*/ 	.byte	0x06
	.zero		1


	//   ....[36]....
        /*03c0*/ 	.word	0x0000db40
        /*03c4*/ 	.word	0x0000006f
        /*03c8*/ 	.word	0x00000000
        /*03cc*/ 	.short	0x0101
        /*03ce*/ 	.byte	0x3f
	.zero		1


	//   ....[37]....
        /*03d0*/ 	.word	0x0000dbd0
        /*03d4*/ 	.word	0x00000077
        /*03d8*/ 	.word	0x00000000
        /*03dc*/ 	.short	0x0101
        /*03de*/ 	.byte	0x3f
	.zero		1


	//   ....[38]....
        /*03e0*/ 	.word	0x0000e8a0
        /*03e4*/ 	.word	0x000000ff
        /*03e8*/ 	.word	0x00031c50
        /*03ec*/ 	.short	0x010a
        /*03ee*/ 	.byte	0x0a
	.zero		1


	//   ....[39]....
        /*03f0*/ 	.word	0x0000e8e0
        /*03f4*/ 	.word	0x000000ff
        /*03f8*/ 	.word	0x00031c50
        /*03fc*/ 	.short	0x010a
        /*03fe*/ 	.byte	0x0a
	.zero		1


	//   ....[40]....
        /*0400*/ 	.word	0x0000f120
        /*0404*/ 	.word	0x00000007
        /*0408*/ 	.word	0x00000000
        /*040c*/ 	.short	0x0101
        /*040e*/ 	.byte	0x3f
	.zero		1


	//   ....[41]....
        /*0410*/ 	.word	0x0000fbc0
        /*0414*/ 	.word	0x000000ff
        /*0418*/ 	.word	0x00000000
        /*041c*/ 	.short	0x0101
        /*041e*/ 	.byte	0x05
	.zero		1


	//   ....[42]....
        /*0420*/ 	.word	0x000110c0
        /*0424*/ 	.word	0x0000000d
        /*0428*/ 	.word	0x00031c40
        /*042c*/ 	.short	0x010a
        /*042e*/ 	.byte	0x3f
	.zero		1


	//   ....[43]....
        /*0430*/ 	.word	0x00011580
        /*0434*/ 	.word	0x00000018
        /*0438*/ 	.word	0x00031c20
        /*043c*/ 	.short	0x010a
        /*043e*/ 	.byte	0x3f
	.zero		1


	//   ....[44]....
        /*0440*/ 	.word	0x00011810
        /*0444*/ 	.word	0x00000003
        /*0448*/ 	.word	0x00031c40
        /*044c*/ 	.short	0x010a
        /*044e*/ 	.byte	0x3f
	.zero		1


	//   ....[45]....
        /*0450*/ 	.word	0x00011a50
        /*0454*/ 	.word	0x00000002
        /*0458*/ 	.word	0x00000060
        /*045c*/ 	.short	0x010a
        /*045e*/ 	.byte	0x3f
	.zero		1


	//   ....[46]....
        /*0460*/ 	.word	0x00011f30
        /*0464*/ 	.word	0x0000000a
        /*0468*/ 	.word	0x00031c40
        /*046c*/ 	.short	0x010a
        /*046e*/ 	.byte	0x3f
	.zero		1


	//   ....[47]....
        /*0470*/ 	.word	0x00012170
        /*0474*/ 	.word	0x00000003
        /*0478*/ 	.word	0x00000060
        /*047c*/ 	.short	0x010a
        /*047e*/ 	.byte	0x3f
	.zero		1


	//   ....[48]....
        /*0480*/ 	.word	0x000125c0
        /*0484*/ 	.word	0x00000003
        /*0488*/ 	.word	0x00031c40
        /*048c*/ 	.short	0x010a
        /*048e*/ 	.byte	0x3f
	.zero		1


	//   ....[49]....
        /*0490*/ 	.word	0x00012820
        /*0494*/ 	.word	0x00000003
        /*0498*/ 	.word	0x00000060
        /*049c*/ 	.short	0x010a
        /*049e*/ 	.byte	0x3f
	.zero		1


	//   ....[50]....
        /*04a0*/ 	.word	0x00012c00
        /*04a4*/ 	.word	0x00000003
        /*04a8*/ 	.word	0x00031c60
        /*04ac*/ 	.short	0x010a
        /*04ae*/ 	.byte	0x3f
	.zero		1


	//   ....[51]....
        /*04b0*/ 	.word	0x00013020
        /*04b4*/ 	.word	0x00000009
        /*04b8*/ 	.word	0x00031c20
        /*04bc*/ 	.short	0x010a
        /*04be*/ 	.byte	0x3f
	.zero		1


	//   ....[52]....
        /*04c0*/ 	.word	0x00013130
        /*04c4*/ 	.word	0x00000005
        /*04c8*/ 	.word	0x00000000
        /*04cc*/ 	.short	0x010a
        /*04ce*/ 	.byte	0x3f
	.zero		1


	//   ....[53]....
        /*04d0*/ 	.word	0x000131a0
        /*04d4*/ 	.word	0x00000003
        /*04d8*/ 	.word	0x00000000
        /*04dc*/ 	.short	0x010a
        /*04de*/ 	.byte	0x3f
	.zero		1


	//   ....[54]....
        /*04e0*/ 	.word	0x00013200
        /*04e4*/ 	.word	0x00000013
        /*04e8*/ 	.word	0x00000000
        /*04ec*/ 	.short	0x010a
        /*04ee*/ 	.byte	0x3f
	.zero		1


	//   ....[55]....
        /*04f0*/ 	.word	0x00013230
        /*04f4*/ 	.word	0x00000007
        /*04f8*/ 	.word	0x00000000
        /*04fc*/ 	.short	0x010a
        /*04fe*/ 	.byte	0x3f
	.zero		1


	//   ....[56]....
        /*0500*/ 	.word	0x000132a0
        /*0504*/ 	.word	0x00000003
        /*0508*/ 	.word	0x00031c00
        /*050c*/ 	.short	0x010a
        /*050e*/ 	.byte	0x3f
	.zero		1


	//   ....[57]....
        /*0510*/ 	.word	0x000132f0
        /*0514*/ 	.word	0x00000000
        /*0518*/ 	.word	0x00031c30
        /*051c*/ 	.short	0x010a
        /*051e*/ 	.byte	0x3f
	.zero		1


	//   ....[58]....
        /*0520*/ 	.word	0x00013350
        /*0524*/ 	.word	0x0000000a
        /*0528*/ 	.word	0x00031c30
        /*052c*/ 	.short	0x010a
        /*052e*/ 	.byte	0x3f
	.zero		1


	//   ....[59]....
        /*0530*/ 	.word	0x000133b0
        /*0534*/ 	.word	0x0000000a
        /*0538*/ 	.word	0x00031c50
        /*053c*/ 	.short	0x010a
        /*053e*/ 	.byte	0x3f
	.zero		1


	//   ....[60]....
        /*0540*/ 	.word	0x00013410
        /*0544*/ 	.word	0x00000007
        /*0548*/ 	.word	0x00031c30
        /*054c*/ 	.short	0x010a
        /*054e*/ 	.byte	0x3f
	.zero		1


	//   ....[61]....
        /*0550*/ 	.word	0x00013470
        /*0554*/ 	.word	0x00000007
        /*0558*/ 	.word	0x00031c50
        /*055c*/ 	.short	0x010a
        /*055e*/ 	.byte	0x3f
	.zero		1


	//   ....[62]....
        /*0560*/ 	.word	0x000134d0
        /*0564*/ 	.word	0x00000005
        /*0568*/ 	.word	0x00031c50
        /*056c*/ 	.short	0x010a
        /*056e*/ 	.byte	0x3f
	.zero		1


	//   ....[63]....
        /*0570*/ 	.word	0x00013620
        /*0574*/ 	.word	0x0000000d
        /*0578*/ 	.word	0x00031c40
        /*057c*/ 	.short	0x010a
        /*057e*/ 	.byte	0x3f
	.zero		1


	//   ....[64]....
        /*0580*/ 	.word	0x00013670
        /*0584*/ 	.word	0x00000018
        /*0588*/ 	.word	0x00031c20
        /*058c*/ 	.short	0x010a
        /*058e*/ 	.byte	0x3f
	.zero		1


	//   ....[65]....
        /*0590*/ 	.word	0x000136c0
        /*0594*/ 	.word	0x00000003
        /*0598*/ 	.word	0x00031c40
        /*059c*/ 	.short	0x010a
        /*059e*/ 	.byte	0x3f
	.zero		1


	//   ....[66]....
        /*05a0*/ 	.word	0x00013710
        /*05a4*/ 	.word	0x00000002
        /*05a8*/ 	.word	0x00000060
        /*05ac*/ 	.short	0x010a
        /*05ae*/ 	.byte	0x3f
	.zero		1


	//   ....[67]....
        /*05b0*/ 	.word	0x00013760
        /*05b4*/ 	.word	0x0000000a
        /*05b8*/ 	.word	0x00031c40
        /*05bc*/ 	.short	0x010a
        /*05be*/ 	.byte	0x3f
	.zero		1


	//   ....[68]....
        /*05c0*/ 	.word	0x000137b0
        /*05c4*/ 	.word	0x00000003
        /*05c8*/ 	.word	0x00000060
        /*05cc*/ 	.short	0x010a
        /*05ce*/ 	.byte	0x3f
	.zero		1


	//   ....[69]....
        /*05d0*/ 	.word	0x00013800
        /*05d4*/ 	.word	0x00000003
        /*05d8*/ 	.word	0x00031c40
        /*05dc*/ 	.short	0x010a
        /*05de*/ 	.byte	0x3f
	.zero		1


	//   ....[70]....
        /*05e0*/ 	.word	0x00013850
        /*05e4*/ 	.word	0x00000003
        /*05e8*/ 	.word	0x00000060
        /*05ec*/ 	.short	0x010a
        /*05ee*/ 	.byte	0x3f
	.zero		1


	//   ....[71]....
        /*05f0*/ 	.word	0x000138a0
        /*05f4*/ 	.word	0x00000003
        /*05f8*/ 	.word	0x00031c60
        /*05fc*/ 	.short	0x010a
        /*05fe*/ 	.byte	0x3f
	.zero		1


	//   ....[72]....
        /*0600*/ 	.word	0x00013980
        /*0604*/ 	.word	0x00000009
        /*0608*/ 	.word	0x00031c20
        /*060c*/ 	.short	0x010a
        /*060e*/ 	.byte	0x3f
	.zero		1


	//   ....[73]....
        /*0610*/ 	.word	0x000139d0
        /*0614*/ 	.word	0x00000005
        /*0618*/ 	.word	0x00000000
        /*061c*/ 	.short	0x010a
        /*061e*/ 	.byte	0x3f
	.zero		1


	//   ....[74]....
        /*0620*/ 	.word	0x00013a20
        /*0624*/ 	.word	0x00000003
        /*0628*/ 	.word	0x00000000
        /*062c*/ 	.short	0x010a
        /*062e*/ 	.byte	0x3f
	.zero		1


	//   ....[75]....
        /*0630*/ 	.word	0x00013a70
        /*0634*/ 	.word	0x00000013
        /*0638*/ 	.word	0x00000000
        /*063c*/ 	.short	0x010a
        /*063e*/ 	.byte	0x3f
	.zero		1


	//----- nvinfo : EIATTR_NUM_MBARRIERS
	.align		4
.L_265:
        /*0640*/ 	.byte	0x03, 0x38
        /*0642*/ 	.short	0x0016


	//----- nvinfo : EIATTR_EXIT_INSTR_OFFSETS
	.align		4
        /*0644*/ 	.byte	0x04, 0x1c
        /*0646*/ 	.short	(.L_267 - .L_266)


	//   ....[0]....
.L_266:
        /*0648*/ 	.word	0x00000a20


	//   ....[1]....
        /*064c*/ 	.word	0x00010290


	//   ....[2]....
        /*0650*/ 	.word	0x000102f0


	//   ....[3]....
        /*0654*/ 	.word	0x00013060


	//   ....[4]....
        /*0658*/ 	.word	0x00013280


	//----- nvinfo : EIATTR_MAX_THREADS
	.align		4
.L_267:
        /*065c*/ 	.byte	0x04, 0x05
        /*065e*/ 	.short	(.L_269 - .L_268)
.L_268:
        /*0660*/ 	.word	0x00000200
        /*0664*/ 	.word	0x00000001
        /*0668*/ 	.word	0x00000001


	//----- nvinfo : EIATTR_CRS_STACK_SIZE
	.align		4
.L_269:
        /*066c*/ 	.byte	0x04, 0x1e
        /*066e*/ 	.short	(.L_271 - .L_270)
.L_270:
        /*0670*/ 	.word	0x00000000


	//----- nvinfo : EIATTR_CBANK_PARAM_SIZE
	.align		4
.L_271:
        /*0674*/ 	.byte	0x03, 0x19
        /*0676*/ 	.short	0x0bf0


	//----- nvinfo : EIATTR_PARAM_CBANK
	.align		4
        /*0678*/ 	.byte	0x04, 0x0a
        /*067a*/ 	.short	(.L_273 - .L_272)
	.align		4
.L_272:
        /*067c*/ 	.word	index@(.nv.constant0._ZN7cutlass13device_kernelIN5flash11enable_sm90INS1_16FlashAttnFwdSm90INS1_25CollectiveMainloopFwdSm90ILi2EN4cute5tupleIJNS5_1CILi1EEES8_S8_EEENS6_IJNS7_ILi192EEENS7_ILi144EEENS7_ILi96EEEEEELi96ENS_10bfloat16_tEfNS_4arch4Sm90ELb1ELb0ELb1ELb0ELb0ELb0ELb0ELb0ELb1ELb0ELb0ELb0EEENS1_21CollectiveEpilogueFwdINS6_IJSA_SC_SB_EEES9_SE_SG_Li384ELb0ELb0ELb0ELb0EEENS1_30DynamicPersistentTileSchedulerILi384ELi32ELb0ELb0ELb1EEEEEEEEEvNT_6ParamsE)
        /*0680*/ 	.short	0x0210
        /*0682*/ 	.short	0x0bf0


	//----- nvinfo : EIATTR_SW_WAR
	.align		4
.L_273:
        /*0684*/ 	.byte	0x04, 0x36
        /*0686*/ 	.short	(.L_275 - .L_274)
.L_274:
        /*0688*/ 	.word	0x00000008
.L_275:


//--------------------- .nv.info._ZN7cutlass13device_kernelIN5flash11enable_sm90INS1_16FlashAttnFwdSm90INS1_25CollectiveMainloopFwdSm90ILi2EN4cute5tupleIJNS5_1CILi1EEES8_S8_EEENS6_IJNS7_ILi192EEENS7_ILi144EEENS7_ILi96EEEEEELi96ENS_10bfloat16_tEfNS_4arch4Sm90ELb1ELb0ELb1ELb1ELb0ELb0ELb0ELb0ELb1ELb0ELb0ELb0EEENS1_21CollectiveEpilogueFwdINS6_IJSA_SC_SB_EEES9_SE_SG_Li384ELb1ELb0ELb0ELb0EEENS1_36VarlenDynamicPersistentTileSchedulerILi192ELi144ELi384ELi32ELb0ELb0ELb1ELb1ELb1ELb1EEEEEEEEEvNT_6ParamsE --------------------------
	.section	.nv.info._ZN7cutlass13device_kernelIN5flash11enable_sm90INS1_16FlashAttnFwdSm90INS1_25CollectiveMainloopFwdSm90ILi2EN4cute5tupleIJNS5_1CILi1EEES8_S8_EEENS6_IJNS7_ILi192EEENS7_ILi144EEENS7_ILi96EEEEEELi96ENS_10bfloat16_tEfNS_4arch4Sm90ELb1ELb0ELb1ELb1ELb0ELb0ELb0ELb0ELb1ELb0ELb0ELb0EEENS1_21CollectiveEpilogueFwdINS6_IJSA_SC_SB_EEES9_SE_SG_Li384ELb1ELb0ELb0ELb0EEENS1_36VarlenDynamicPersistentTileSchedulerILi192ELi144ELi384ELi32ELb0ELb0ELb1ELb1ELb1ELb1EEEEEEEEEvNT_6ParamsE,"",@"SHT_CUDA_INFO"
	.sectionflags	@""
	.align	4


	//----- nvinfo : EIATTR_CUDA_API_VERSION
	.align		4
        /*0000*/ 	.byte	0x04, 0x37
        /*0002*/ 	.short	(.L_277 - .L_276)
.L_276:
        /*0004*/ 	.word	0x00000082


	//----- nvinfo : EIATTR_KPARAM_INFO
	.align		4
.L_277:
        /*0008*/ 	.byte	0x04, 0x17
        /*000a*/ 	.short	(.L_279 - .L_278)
.L_278:
        /*000c*/ 	.word	0x00000000
        /*0010*/ 	.short	0x0000
        /*0012*/ 	.short	0x0070
        /*0014*/ 	.byte	0x00, 0xf0, 0x01, 0x28


	//----- nvinfo : EIATTR_SPARSE_MMA_MASK
	.align		4
.L_279:
        /*0018*/ 	.byte	0x03, 0x50
        /*001a*/ 	.short	0x0000


	//----- nvinfo : EIATTR_MAXREG_COUNT
	.align		4
        /*001c*/ 	.byte	0x03, 0x1b
        /*001e*/ 	.short	0x0080


	//----- nvinfo : EIATTR_NUM_BARRIERS
	.align		4
        /*0020*/ 	.byte	0x02, 0x4c
        /*0022*/ 	.byte	0x10
	.zero		1


	//----- nvinfo : EIATTR_EXTERNS
	.align		4
        /*0024*/ 	.byte	0x04, 0x0f
        /*0026*/ 	.short	(.L_281 - .L_280)


	//   ....[0]....
	.align		4
.L_280:
        /*0028*/ 	.word	index@(__assertfail)


	//----- nvinfo : EIATTR_ANNOTATIONS
	.align		4
.L_281:
        /*002c*/ 	.byte	0x04, 0x55
        /*002e*/ 	.short	(.L_283 - .L_282)


	//   ....[0]....
.L_282:
        /*0030*/ 	.word	0x00000001
        /*0034*/ 	.byte	0x80, 0x09, 0x00, 0x00, 0x01, 0x00, 0x00, 0x00, 0xd0, 0x0a, 0x00, 0x00, 0x01, 0x00, 0x00, 0x00
        /*0044*/ 	.byte	0x00, 0x1c, 0x01, 0x00, 0x01, 0x00, 0x00, 0x00, 0xa0, 0x1c, 0x01, 0x00, 0x01, 0x00, 0x00, 0x00
        /*0054*/ 	.byte	0x40, 0x1e, 0x01, 0x00, 0x01, 0x00, 0x00, 0x00, 0x20, 0x1f, 0x01, 0x00, 0x01, 0x00, 0x00, 0x00
        /*0064*/ 	.byte	0xd0, 0x26, 0x01, 0x00, 0x01, 0x00, 0x00, 0x00, 0x00, 0x27, 0x01, 0x00, 0x01, 0x00, 0x00, 0x00
        /*0074*/ 	.byte	0x90, 0x2f, 0x01, 0x00, 0x01, 0x00, 0x00, 0x00, 0x00, 0x32, 0x01, 0x00, 0x01, 0x00, 0x00, 0x00
        /*0084*/ 	.byte	0x00, 0x59, 0x01, 0x00, 0x01, 0x00, 0x00, 0x00, 0xa0, 0x5a, 0x01, 0x00


	//----- nvinfo : EIATTR_MERCURY_ISA_VERSION
	.align		4
.L_283:
        /*0090*/ 	.byte	0x03, 0x5f
        /*0092*/ 	.short	0x0101


	//----- nvinfo : EIATTR_UNUSED_LOAD_BYTE_OFFSET
	.align		4
        /*0094*/ 	.byte	0x04, 0x44
        /*0096*/ 	.short	(.L_285 - .L_284)


	//   ....[0]....
.L_284:
        /*0098*/ 	.word	0x00000a90
        /*009c*/ 	.word	0x0000fff0


	//   ....[1]....
        /*00a0*/ 	.word	0x0000f5f0
        /*00a4*/ 	.word	0x0000fff0


	//----- nvinfo : EIATTR_INT_WARP_WIDE_INSTR_OFFSETS
	.align		4
.L_285:
        /*00a8*/ 	.byte	0x04, 0x31
        /*00aa*/ 	.short	(.L_287 - .L_286)


	//   ....[0]....
.L_286:
        /*00ac*/ 	.word	0x00000160


	//   ....[1]....
        /*00b0*/ 	.word	0x000001a0


	//   ....[2]....
        /*00b4*/ 	.word	0x00000210


	//   ....[3]....
        /*00b8*/ 	.word	0x00012270


	//   ....[4]....
        /*00bc*/ 	.word	0x00012310


	//   ....[5]....
        /*00c0*/ 	.word	0x00012770


	//   ....[6]....
        /*00c4*/ 	.word	0x000127a0


	//   ....[7]....
        /*00c8*/ 	.word	0x00012960


	//   ....[8]....
        /*00cc*/ 	.word	0x00012a30


	//   ....[9]....
        /*00d0*/ 	.word	0x00014930


	//   ....[10]....
        /*00d4*/ 	.word	0x000149d0


	//----- nvinfo : EIATTR_COOP_GROUP_MASK_REGIDS
	.align		4
.L_287:
        /*00d8*/ 	.byte	0x04, 0x29
        /*00da*/ 	.short	(.L_289 - .L_288)


	//   ....[0]....
.L_288:
        /*00dc*/ 	.word	0xffffffff


	//   ....[1]....
        /*00e0*/ 	.word	0xffffffff


	//   ....[2]....
        /*00e4*/ 	.word	0xffffffff


	//   ....[3]....
        /*00e8*/ 	.word	0xffffffff


	//   ....[4]....
        /*00ec*/ 	.word	0xffffffff


	//   ....[5]....
        /*00f0*/ 	.word	0xffffffff


	//   ....[6]....
        /*00f4*/ 	.word	0xffffffff


	//   ....[7]....
        /*00f8*/ 	.word	0xffffffff


	//   ....[8]....
        /*00fc*/ 	.word	0xffffffff


	//   ....[9]....
        /*0100*/ 	.word	0xffffffff


	//   ....[10]....
        /*0104*/ 	.word	0xffffffff


	//   ....[11]....
        /*0108*/ 	.word	0xffffffff


	//   ....[12]....
        /*010c*/ 	.word	0xffffffff


	//   ....[13]....
        /*0110*/ 	.word	0xffffffff


	//   ....[14]....
        /*0114*/ 	.word	0xffffffff


	//   ....[15]....
        /*0118*/ 	.word	0xffffffff


	//   ....[16]....
        /*011c*/ 	.word	0xffffffff


	//   ....[17]....
        /*0120*/ 	.word	0xffffffff


	//   ....[18]....
        /*0124*/ 	.word	0xffffffff


	//   ....[19]....
        /*0128*/ 	.word	0xffffffff


	//   ....[20]....
        /*012c*/ 	.word	0xffffffff


	//   ....[21]....
        /*0130*/ 	.word	0xffffffff


	//   ....[22]....
        /*0134*/ 	.word	0xffffffff


	//   ....[23]....
        /*0138*/ 	.word	0xffffffff


	//   ....[24]....
        /*013c*/ 	.word	0xffffffff


	//   ....[25]....
        /*0140*/ 	.word	0xffffffff


	//   ....[26]....
        /*0144*/ 	.word	0xffffffff


	//   ....[27]....
        /*0148*/ 	.word	0xffffffff


	//   ....[28]....
        /*014c*/ 	.word	0xffffffff


	//   ....[29]....
        /*0150*/ 	.word	0xffffffff


	//   ....[30]....
        /*0154*/ 	.word	0xffffffff


	//   ....[31]....
        /*0158*/ 	.word	0xffffffff


	//   ....[32]....
        /*015c*/ 	.word	0xffffffff


	//   ....[33]....
        /*0160*/ 	.word	0xffffffff


	//   ....[34]....
        /*0164*/ 	.word	0xffffffff


	//   ....[35]....
        /*0168*/ 	.word	0xffffffff


	//   ....[36]....
        /*016c*/ 	.word	0xffffffff


	//   ....[37]....
        /*0170*/ 	.word	0xffffffff


	//   ....[38]....
        /*0174*/ 	.word	0xffffffff


	//   ....[39]....
        /*0178*/ 	.word	0xffffffff


	//   ....[40]....
        /*017c*/ 	.word	0xffffffff


	//   ....[41]....
        /*0180*/ 	.word	0xffffffff


	//   ....[42]....
        /*0184*/ 	.word	0xffffffff


	//   ....[43]....
        /*0188*/ 	.word	0xffffffff


	//   ....[44]....
        /*018c*/ 	.word	0xffffffff


	//   ....[45]....
        /*0190*/ 	.word	0xffffffff


	//   ....[46]....
        /*0194*/ 	.word	0xffffffff


	//   ....[47]....
        /*0198*/ 	.word	0xffffffff


	//   ....[48]....
        /*019c*/ 	.word	0xffffffff


	//   ....[49]....
        /*01a0*/ 	.word	0xffffffff


	//   ....[50]....
        /*01a4*/ 	.word	0xffffffff


	//   ....[51]....
        /*01a8*/ 	.word	0xffffffff


	//   ....[52]....
        /*01ac*/ 	.word	0xffffffff


	//   ....[53]....
        /*01b0*/ 	.word	0xffffffff


	//   ....[54]....
        /*01b4*/ 	.word	0xffffffff


	//   ....[55]....
        /*01b8*/ 	.word	0xffffffff


	//   ....[56]....
        /*01bc*/ 	.word	0xffffffff


	//   ....[57]....
        /*01c0*/ 	.word	0xffffffff


	//   ....[58]....
        /*01c4*/ 	.word	0xffffffff


	//   ....[59]....
        /*01c8*/ 	.word	0xffffffff


	//   ....[60]....
        /*01cc*/ 	.word	0xffffffff


	//   ....[61]....
        /*01d0*/ 	.word	0x0500000f


	//   ....[62]....
        /*01d4*/ 	.word	0x0500000f


	//   ....[63]....
        /*01d8*/ 	.word	0x0500000f


	//   ....[64]....
        /*01dc*/ 	.word	0x0500000f


	//   ....[65]....
        /*01e0*/ 	.word	0x0500000f


	//   ....[66]....
        /*01e4*/ 	.word	0x0500000f


	//   ....[67]....
        /*01e8*/ 	.word	0x0500000f


	//   ....[68]....
        /*01ec*/ 	.word	0x0500000f


	//   ....[69]....
        /*01f0*/ 	.word	0x0500000f


	//   ....[70]....
        /*01f4*/ 	.word	0x0500000f


	//   ....[71]....
        /*01f8*/ 	.word	0x0500000f


	//   ....[72]....
        /*01fc*/ 	.word	0x0500000f


	//   ....[73]....
        /*0200*/ 	.word	0x0500000f


	//   ....[74]....
        /*0204*/ 	.word	0x0500000f


	//   ....[75]....
        /*0208*/ 	.word	0x0500000f


	//   ....[76]....
        /*020c*/ 	.word	0x0500000f


	//   ....[77]....
        /*0210*/ 	.word	0x0500000f


	//   ....[78]....
        /*0214*/ 	.word	0x0500000f


	//   ....[79]....
        /*0218*/ 	.word	0x0500000f


	//----- nvinfo : EIATTR_COOP_GROUP_INSTR_OFFSETS
	.align		4
.L_289:
        /*021c*/ 	.byte	0x04, 0x28
        /*021e*/ 	.short	(.L_291 - .L_290)


	//   ....[0]....
.L_290:
        /*0220*/ 	.word	0x00000070


	//   ....[1]....
        /*0224*/ 	.word	0x00000170


	//   ....[2]....
        /*0228*/ 	.word	0x000001c0


	//   ....[3]....
        /*022c*/ 	.word	0x000003f0


	//   ....[4]....
        /*0230*/ 	.word	0x00000550


	//   ....[5]....
        /*0234*/ 	.word	0x00000670


	//   ....[6]....
        /*0238*/ 	.word	0x000007d0


	//   ....[7]....
        /*023c*/ 	.word	0x00001790


	//   ....[8]....
        /*0240*/ 	.word	0x00004230


	//   ....[9]....
        /*0244*/ 	.word	0x00004300


	//   ....[10]....
        /*0248*/ 	.word	0x00004d50


	//   ....[11]....
        /*024c*/ 	.word	0x00004dd0


	//   ....[12]....
        /*0250*/ 	.word	0x00005e20


	//   ....[13]....
        /*0254*/ 	.word	0x00008950


	//   ....[14]....
        /*0258*/ 	.word	0x00008a90


	//   ....[15]....
        /*025c*/ 	.word	0x00009630


	//   ....[16]....
        /*0260*/ 	.word	0x000096d0


	//   ....[17]....
        /*0264*/ 	.word	0x0000aa50


	//   ....[18]....
        /*0268*/ 	.word	0x0000ce50


	//   ....[19]....
        /*026c*/ 	.word	0x0000ceb0


	//   ....[20]....
        /*0270*/ 	.word	0x0000d6d0


	//   ....[21]....
        /*0274*/ 	.word	0x0000d730


	//   ....[22]....
        /*0278*/ 	.word	0x0000eb00


	//   ....[23]....
        /*027c*/ 	.word	0x0000ec10


	//   ....[24]....
        /*0280*/ 	.word	0x0000ec70


	//   ....[25]....
        /*0284*/ 	.word	0x0000ed90


	//   ....[26]....
        /*0288*/ 	.word	0x0000edc0


	//   ....[27]....
        /*028c*/ 	.word	0x00011080


	//   ....[28]....
        /*0290*/ 	.word	0x00011220


	//   ....[29]....
        /*0294*/ 	.word	0x00011250


	//   ....[30]....
        /*0298*/ 	.word	0x00011290


	//   ....[31]....
        /*029c*/ 	.word	0x000112f0


	//   ....[32]....
        /*02a0*/ 	.word	0x00011350


	//   ....[33]....
        /*02a4*/ 	.word	0x00011390


	//   ....[34]....
        /*02a8*/ 	.word	0x00011530


	//   ....[35]....
        /*02ac*/ 	.word	0x00011590


	//   ....[36]....
        /*02b0*/ 	.word	0x000115d0


	//   ....[37]....
        /*02b4*/ 	.word	0x00011610


	//   ....[38]....
        /*02b8*/ 	.word	0x00011640


	//   ....[39]....
        /*02bc*/ 	.word	0x00011670


	//   ....[40]....
        /*02c0*/ 	.word	0x00011710


	//   ....[41]....
        /*02c4*/ 	.word	0x00011770


	//   ....[42]....
        /*02c8*/ 	.word	0x00011800


	//   ....[43]....
        /*02cc*/ 	.word	0x00014d40


	//   ....[44]....
        /*02d0*/ 	.word	0x00014d50


	//   ....[45]....
        /*02d4*/ 	.word	0x00014e50


	//   ....[46]....
        /*02d8*/ 	.word	0x00014eb0


	//   ....[47]....
        /*02dc*/ 	.word	0x00014ef0


	//   ....[48]....
        /*02e0*/ 	.word	0x00014f30


	//   ....[49]....
        /*02e4*/ 	.word	0x00014f60


	//   ....[50]....
        /*02e8*/ 	.word	0x00014f90


	//   ....[51]....
        /*02ec*/ 	.word	0x00015110


	//   ....[52]....
        /*02f0*/ 	.word	0x00015170


	//   ....[53]....
        /*02f4*/ 	.word	0x000151b0


	//   ....[54]....
        /*02f8*/ 	.word	0x000151f0


	//   ....[55]....
        /*02fc*/ 	.word	0x00015220


	//   ....[56]....
        /*0300*/ 	.word	0x00015250


	//   ....[57]....
        /*0304*/ 	.word	0x00015310


	//   ....[58]....
        /*0308*/ 	.word	0x00015330


	//   ....[59]....
        /*030c*/ 	.word	0x000153a0


	//   ....[60]....
        /*0310*/ 	.word	0x00015a20


	//   ....[61]....
        /*0314*/ 	.word	0x00015fe0


	//   ....[62]....
        /*0318*/ 	.word	0x000163d0


	//   ....[63]....
        /*031c*/ 	.word	0x00016460


	//   ....[64]....
        /*0320*/ 	.word	0x00016500


	//   ....[65]....
        /*0324*/ 	.word	0x000165b0


	//   ....[66]....
        /*0328*/ 	.word	0x00016630


	//   ....[67]....
        /*032c*/ 	.word	0x000166b0


	//   ....[68]....
        /*0330*/ 	.word	0x00016730


	//   ....[69]....
        /*0334*/ 	.word	0x000167b0


	//   ....[70]....
        /*0338*/ 	.word	0x00016840


	//   ....[71]....
        /*033c*/ 	.word	0x000168f0


	//   ....[72]....
        /*0340*/ 	.word	0x00016970


	//   ....[73]....
        /*0344*/ 	.word	0x000169f0


	//   ....[74]....
        /*0348*/ 	.word	0x00016a70


	//   ....[75]....
        /*034c*/ 	.word	0x00016af0


	//   ....[76]....
        /*0350*/ 	.word	0x00016b60


	//   ....[77]....
        /*0354*/ 	.word	0x00016c00


	//   ....[78]....
        /*0358*/ 	.word	0x00016c90


	//   ....[79]....
        /*035c*/ 	.word	0x00016db0


	//----- nvinfo : EIATTR_REG_RECONFIG
	.align		4
.L_291:
        /*0360*/ 	.byte	0x01, 0x54
	.zero		2


	//----- nvinfo : EIATTR_SYSCALL_OFFSETS
	.align		4
        /*0364*/ 	.byte	0x04, 0x46
        /*0366*/ 	.short	(.L_293 - .L_292)


	//   ....[0]....
.L_292:
        /*0368*/ 	.word	0x00001990


	//   ....[1]....
        /*036c*/ 	.word	0x00012490


	//   ....[2]....
        /*0370*/ 	.word	0x000125c0


	//   ....[3]....
        /*0374*/ 	.word	0x000126c0


	//----- nvinfo : EIATTR_MBARRIER_INSTR_OFFSETS
	.align		4
.L_293:
        /*0378*/ 	.byte	0x04, 0x39
        /*037a*/ 	.short	(.L_295 - .L_294)


	//   ....[0]....
.L_294:
        /*037c*/ 	.word	0x000002a0
        /*0380*/ 	.word	0x000000ff
        /*0384*/ 	.word	0x00031c00
        /*0388*/ 	.short	0x0100
        /*038a*/ 	.byte	0x08
	.zero		1


	//   ....[1]....
        /*038c*/ 	.word	0x000002b0
        /*0390*/ 	.word	0x000000ff
        /*0394*/ 	.word	0x00031c20
        /*0398*/ 	.short	0x0100
        /*039a*/ 	.byte	0x08
	.zero		1


	//   ....[2]....
        /*039c*/ 	.word	0x000003a0
        /*03a0*/ 	.word	0x000000ff
        /*03a4*/ 	.word	0x00031c30
        /*03a8*/ 	.short	0x0100
        /*03aa*/ 	.byte	0x08
	.zero		1


	//   ....[3]....
        /*03ac*/ 	.word	0x000003b0
        /*03b0*/ 	.word	0x000000ff
        /*03b4*/ 	.word	0x00031c40
        /*03b8*/ 	.short	0x0100
        /*03ba*/ 	.byte	0x08
	.zero		1


	//   ....[4]....
        /*03bc*/ 	.word	0x000003c0
        /*03c0*/ 	.word	0x000000ff
        /*03c4*/ 	.word	0x00031c38
        /*03c8*/ 	.short	0x0100
        /*03ca*/ 	.byte	0x08
	.zero		1


	//   ....[5]....
        /*03cc*/ 	.word	0x000003d0
        /*03d0*/ 	.word	0x000000ff
        /*03d4*/ 	.word	0x00031c48
        /*03d8*/ 	.short	0x0100
        /*03da*/ 	.byte	0x08
	.zero		1


	//   ....[6]....
        /*03dc*/ 	.word	0x00000500
        /*03e0*/ 	.word	0x000000ff
        /*03e4*/ 	.word	0x00031c50
        /*03e8*/ 	.short	0x0100
        /*03ea*/ 	.byte	0x08
	.zero		1


	//   ....[7]....
        /*03ec*/ 	.word	0x00000510
        /*03f0*/ 	.word	0x000000ff
        /*03f4*/ 	.word	0x00031c60
        /*03f8*/ 	.short	0x0100
        /*03fa*/ 	.byte	0x08
	.zero		1


	//   ....[8]....
        /*03fc*/ 	.word	0x00000520
        /*0400*/ 	.word	0x000000ff
        /*0404*/ 	.word	0x00031c58
        /*0408*/ 	.short	0x0100
        /*040a*/ 	.byte	0x08
	.zero		1


	//   ....[9]....
        /*040c*/ 	.word	0x00000530
        /*0410*/ 	.word	0x000000ff
        /*0414*/ 	.word	0x00031c68
        /*0418*/ 	.short	0x0100
        /*041a*/ 	.byte	0x08
	.zero		1


	//   ....[10]....
        /*041c*/ 	.word	0x00000620
        /*0420*/ 	.word	0x000000ff
        /*0424*/ 	.word	0x00031c70
        /*0428*/ 	.short	0x0100
        /*042a*/ 	.byte	0x06
	.zero		1


	//   ....[11]....
        /*042c*/ 	.word	0x00000630
        /*0430*/ 	.word	0x000000ff
        /*0434*/ 	.word	0x00031c80
        /*0438*/ 	.short	0x0100
        /*043a*/ 	.byte	0x06
	.zero		1


	//   ....[12]....
        /*043c*/ 	.word	0x00000640
        /*0440*/ 	.word	0x000000ff
        /*0444*/ 	.word	0x00031c78
        /*0448*/ 	.short	0x0100
        /*044a*/ 	.byte	0x06
	.zero		1


	//   ....[13]....
        /*044c*/ 	.word	0x00000650
        /*0450*/ 	.word	0x000000ff
        /*0454*/ 	.word	0x00031c88
        /*0458*/ 	.short	0x0100
        /*045a*/ 	.byte	0x06
	.zero		1


	//   ....[14]....
        /*045c*/ 	.word	0x00000780
        /*0460*/ 	.word	0x000000ff
        /*0464*/ 	.word	0x00031c90
        /*0468*/ 	.short	0x0100
        /*046a*/ 	.byte	0x08
	.zero		1


	//   ....[15]....
        /*046c*/ 	.word	0x00000790
        /*0470*/ 	.word	0x000000ff
        /*0474*/ 	.word	0x00031ca0
        /*0478*/ 	.short	0x0100
        /*047a*/ 	.byte	0x08
	.zero		1


	//   ....[16]....
        /*047c*/ 	.word	0x000007a0
        /*0480*/ 	.word	0x000000ff
        /*0484*/ 	.word	0x00031c98
        /*0488*/ 	.short	0x0100
        /*048a*/ 	.byte	0x08
	.zero		1


	//   ....[17]....
        /*048c*/ 	.word	0x000007b0
        /*0490*/ 	.word	0x000000ff
        /*0494*/ 	.word	0x00031ca8
        /*0498*/ 	.short	0x0100
        /*049a*/ 	.byte	0x08
	.zero		1


	//   ....[18]....
        /*049c*/ 	.word	0x000008e0
        /*04a0*/ 	.word	0x000000ff
        /*04a4*/ 	.word	0x00031cb0
        /*04a8*/ 	.short	0x0100
        /*04aa*/ 	.byte	0x08
	.zero		1


	//   ....[19]....
        /*04ac*/ 	.word	0x000008f0
        /*04b0*/ 	.word	0x000000ff
        /*04b4*/ 	.word	0x00031cc0
        /*04b8*/ 	.short	0x0100
        /*04ba*/ 	.byte	0x08
	.zero		1


	//   ....[20]....
        /*04bc*/ 	.word	0x00000900
        /*04c0*/ 	.word	0x000000ff
        /*04c4*/ 	.word	0x00031cb8
        /*04c8*/ 	.short	0x0100
        /*04ca*/ 	.byte	0x08
	.zero		1


	//   ....[21]....
        /*04cc*/ 	.word	0x00000910
        /*04d0*/ 	.word	0x000000ff
        /*04d4*/ 	.word	0x00031cc8
        /*04d8*/ 	.short	0x0100
        /*04da*/ 	.byte	0x08
	.zero		1


	//   ....[22]....
        /*04dc*/ 	.word	0x00001a30
        /*04e0*/ 	.word	0x000000ff
        /*04e4*/ 	.word	0x00031c00
        /*04e8*/ 	.short	0x010a
        /*04ea*/ 	.byte	0x25
	.zero		1


	//   ....[23]....
        /*04ec*/ 	.word	0x00001ab0
        /*04f0*/ 	.word	0x00000000
        /*04f4*/ 	.word	0x00031c30
        /*04f8*/ 	.short	0x010a
        /*04fa*/ 	.byte	0x3f
	.zero		1


	//   ....[24]....
        /*04fc*/ 	.word	0x00001b20
        /*0500*/ 	.word	0x00000000
        /*0504*/ 	.word	0x00031c30
        /*0508*/ 	.short	0x010a
        /*050a*/ 	.byte	0x3f
	.zero		1


	//   ....[25]....
        /*050c*/ 	.word	0x00004fa0
        /*0510*/ 	.word	0x00000004
        /*0514*/ 	.word	0x00000000
        /*0518*/ 	.short	0x0101
        /*051a*/ 	.byte	0x3f
	.zero		1


	//   ....[26]....
        /*051c*/ 	.word	0x000060e0
        /*0520*/ 	.word	0x000000ff
        /*0524*/ 	.word	0x00031c30
        /*0528*/ 	.short	0x010a
        /*052a*/ 	.byte	0x04
	.zero		1


	//   ....[27]....
        /*052c*/ 	.word	0x00006120
        /*0530*/ 	.word	0x000000ff
        /*0534*/ 	.word	0x00031c30
        /*0538*/ 	.short	0x010a
        /*053a*/ 	.byte	0x04
	.zero		1


	//   ....[28]....
        /*053c*/ 	.word	0x000077b0
        /*0540*/ 	.word	0x000000ff
        /*0544*/ 	.word	0x00031c50
        /*0548*/ 	.short	0x010a
        /*054a*/ 	.byte	0x04
	.zero		1


	//   ....[29]....
        /*054c*/ 	.word	0x000077f0
        /*0550*/ 	.word	0x000000ff
        /*0554*/ 	.word	0x00031c50
        /*0558*/ 	.short	0x010a
        /*055a*/ 	.byte	0x04
	.zero		1


	//   ....[30]....
        /*055c*/ 	.word	0x00009db0
        /*0560*/ 	.word	0x0000000a
        /*0564*/ 	.word	0x00000000
        /*0568*/ 	.short	0x0101
        /*056a*/ 	.byte	0x3f
	.zero		1


	//   ....[31]....
        /*056c*/ 	.word	0x00009e50
        /*0570*/ 	.word	0x00000078
        /*0574*/ 	.word	0x00000000
        /*0578*/ 	.short	0x0101
        /*057a*/ 	.byte	0x3f
	.zero		1


	//   ....[32]....
        /*057c*/ 	.word	0x0000abc0
        /*0580*/ 	.word	0x000000ff
        /*0584*/ 	.word	0x00031c30
        /*0588*/ 	.short	0x010a
        /*058a*/ 	.byte	0x04
	.zero		1


	//   ....[33]....
        /*058c*/ 	.word	0x0000ac00
        /*0590*/ 	.word	0x000000ff
        /*0594*/ 	.word	0x00031c30
        /*0598*/ 	.short	0x010a
        /*059a*/ 	.byte	0x04
	.zero		1


	//   ....[34]....
        /*059c*/ 	.word	0x0000c290
        /*05a0*/ 	.word	0x000000ff
        /*05a4*/ 	.word	0x00031c50
        /*05a8*/ 	.short	0x010a
        /*05aa*/ 	.byte	0x04
	.zero		1


	//   ....[35]....
        /*05ac*/ 	.word	0x0000c2d0
        /*05b0*/ 	.word	0x000000ff
        /*05b4*/ 	.word	0x00031c50
        /*05b8*/ 	.short	0x010a
        /*05ba*/ 	.byte	0x04
	.zero		1


	//   ....[36]....
        /*05bc*/ 	.word	0x0000de60
        /*05c0*/ 	.word	0x0000000c
        /*05c4*/ 	.word	0x00000000
        /*05c8*/ 	.short	0x0101
        /*05ca*/ 	.byte	0x3f
	.zero		1


	//   ....[37]....
        /*05cc*/ 	.word	0x0000df00
        /*05d0*/ 	.word	0x0000000d
        /*05d4*/ 	.word	0x00000000
        /*05d8*/ 	.short	0x0101
        /*05da*/ 	.byte	0x3f
	.zero		1


	//   ....[38]....
        /*05dc*/ 	.word	0x0000eb80
        /*05e0*/ 	.word	0x000000ff
        /*05e4*/ 	.word	0x00031c50
        /*05e8*/ 	.short	0x010a
        /*05ea*/ 	.byte	0x06
	.zero		1


	//   ....[39]....
        /*05ec*/ 	.word	0x0000ebc0
        /*05f0*/ 	.word	0x000000ff
        /*05f4*/ 	.word	0x00031c50
        /*05f8*/ 	.short	0x010a
        /*05fa*/ 	.byte	0x06
	.zero		1


	//   ....[40]....
        /*05fc*/ 	.word	0x0000f290
        /*0600*/ 	.word	0x00000004
        /*0604*/ 	.word	0x00000000
        /*0608*/ 	.short	0x0101
        /*060a*/ 	.byte	0x3f
	.zero		1


	//   ....[41]....
        /*060c*/ 	.word	0x000103a0
        /*0610*/ 	.word	0x000000ff
        /*0614*/ 	.word	0x00000000
        /*0618*/ 	.short	0x0101
        /*061a*/ 	.byte	0x04
	.zero		1


	//   ....[42]....
        /*061c*/ 	.word	0x00012d20
        /*0620*/ 	.word	0x00000005
        /*0624*/ 	.word	0x00031c40
        /*0628*/ 	.short	0x010a
        /*062a*/ 	.byte	0x3f
	.zero		1


	//   ....[43]....
        /*062c*/ 	.word	0x00013240
        /*0630*/ 	.word	0x00000019
        /*0634*/ 	.word	0x00031c20
        /*0638*/ 	.short	0x010a
        /*063a*/ 	.byte	0x3f
	.zero		1


	//   ....[44]....
        /*063c*/ 	.word	0x00013510
        /*0640*/ 	.word	0x00000003
        /*0644*/ 	.word	0x00031c40
        /*0648*/ 	.short	0x010a
        /*064a*/ 	.byte	0x3f
	.zero		1


	//   ....[45]....
        /*064c*/ 	.word	0x00013790
        /*0650*/ 	.word	0x00000002
        /*0654*/ 	.word	0x00000060
        /*0658*/ 	.short	0x010a
        /*065a*/ 	.byte	0x3f
	.zero		1


	//   ....[46]....
        /*065c*/ 	.word	0x00013ca0
        /*0660*/ 	.word	0x00000003
        /*0664*/ 	.word	0x00031c40
        /*0668*/ 	.short	0x010a
        /*066a*/ 	.byte	0x3f
	.zero		1


	//   ....[47]....
        /*066c*/ 	.word	0x00013f20
        /*0670*/ 	.word	0x00000003
        /*0674*/ 	.word	0x00000060
        /*0678*/ 	.short	0x010a
        /*067a*/ 	.byte	0x3f
	.zero		1


	//   ....[48]....
        /*067c*/ 	.word	0x000143a0
        /*0680*/ 	.word	0x00000002
        /*0684*/ 	.word	0x00031c40
        /*0688*/ 	.short	0x010a
        /*068a*/ 	.byte	0x3f
	.zero		1


	//   ....[49]....
        /*068c*/ 	.word	0x00014640
        /*0690*/ 	.word	0x00000002
        /*0694*/ 	.word	0x00000060
        /*0698*/ 	.short	0x010a
        /*069a*/ 	.byte	0x3f
	.zero		1


	//   ....[50]....
        /*069c*/ 	.word	0x00014a40
        /*06a0*/ 	.word	0x00000003
        /*06a4*/ 	.word	0x00031c60
        /*06a8*/ 	.short	0x010a
        /*06aa*/ 	.byte	0x3f
	.zero		1


	//   ....[51]....
        /*06ac*/ 	.word	0x000159a0
        /*06b0*/ 	.word	0x00000009
        /*06b4*/ 	.word	0x00031c20
        /*06b8*/ 	.short	0x010a
        /*06ba*/ 	.byte	0x3f
	.zero		1


	//   ....[52]....
        /*06bc*/ 	.word	0x00015b60
        /*06c0*/ 	.word	0x00000007
        /*06c4*/ 	.word	0x00000000
        /*06c8*/ 	.short	0x010a
        /*06ca*/ 	.byte	0x3f
	.zero		1


	//   ....[53]....
        /*06cc*/ 	.word	0x00015bd0
        /*06d0*/ 	.word	0x00000003
        /*06d4*/ 	.word	0x00000000
        /*06d8*/ 	.short	0x010a
        /*06da*/ 	.byte	0x3f
	.zero		1


	//   ....[54]....
        /*06dc*/ 	.word	0x00015c30
        /*06e0*/ 	.word	0x00000005
        /*06e4*/ 	.word	0x00000000
        /*06e8*/ 	.short	0x010a
        /*06ea*/ 	.byte	0x3f
	.zero		1


	//   ....[55]....
        /*06ec*/ 	.word	0x00015c60
        /*06f0*/ 	.word	0x00000003
        /*06f4*/ 	.word	0x00000000
        /*06f8*/ 	.short	0x010a
        /*06fa*/ 	.byte	0x3f
	.zero		1


	//   ....[56]....
        /*06fc*/ 	.word	0x00015cd0
        /*0700*/ 	.word	0x00000003
        /*0704*/ 	.word	0x00031c00
        /*0708*/ 	.short	0x010a
        /*070a*/ 	.byte	0x3f
	.zero		1


	//   ....[57]....
        /*070c*/ 	.word	0x00015d20
        /*0710*/ 	.word	0x00000000
        /*0714*/ 	.word	0x00031c30
        /*0718*/ 	.short	0x010a
        /*071a*/ 	.byte	0x3f
	.zero		1


	//   ....[58]....
        /*071c*/ 	.word	0x00015d80
        /*0720*/ 	.word	0x00000008
        /*0724*/ 	.word	0x00031c30
        /*0728*/ 	.short	0x010a
        /*072a*/ 	.byte	0x3f
	.zero		1


	//   ....[59]....
        /*072c*/ 	.word	0x00015de0
        /*0730*/ 	.word	0x00000008
        /*0734*/ 	.word	0x00031c50
        /*0738*/ 	.short	0x010a
        /*073a*/ 	.byte	0x3f
	.zero		1


	//   ....[60]....
        /*073c*/ 	.word	0x00015e40
        /*0740*/ 	.word	0x00000007
        /*0744*/ 	.word	0x00031c30
        /*0748*/ 	.short	0x010a
        /*074a*/ 	.byte	0x3f
	.zero		1


	//   ....[61]....
        /*074c*/ 	.word	0x00015ea0
        /*0750*/ 	.word	0x00000007
        /*0754*/ 	.word	0x00031c50
        /*0758*/ 	.short	0x010a
        /*075a*/ 	.byte	0x3f
	.zero		1


	//   ....[62]....
        /*075c*/ 	.word	0x00015f00
        /*0760*/ 	.word	0x00000005
        /*0764*/ 	.word	0x00031c50
        /*0768*/ 	.short	0x010a
        /*076a*/ 	.byte	0x3f
	.zero		1


	//   ....[63]....
        /*076c*/ 	.word	0x000160a0
        /*0770*/ 	.word	0x00000005
        /*0774*/ 	.word	0x00031c40
        /*0778*/ 	.short	0x010a
        /*077a*/ 	.byte	0x3f
	.zero		1


	//   ....[64]....
        /*077c*/ 	.word	0x000160f0
        /*0780*/ 	.word	0x00000019
        /*0784*/ 	.word	0x00031c20
        /*0788*/ 	.short	0x010a
        /*078a*/ 	.byte	0x3f
	.zero		1


	//   ....[65]....
        /*078c*/ 	.word	0x00016140
        /*0790*/ 	.word	0x00000003
        /*0794*/ 	.word	0x00031c40
        /*0798*/ 	.short	0x010a
        /*079a*/ 	.byte	0x3f
	.zero		1


	//   ....[66]....
        /*079c*/ 	.word	0x00016190
        /*07a0*/ 	.word	0x00000002
        /*07a4*/ 	.word	0x00000060
        /*07a8*/ 	.short	0x010a
        /*07aa*/ 	.byte	0x3f
	.zero		1


	//   ....[67]....
        /*07ac*/ 	.word	0x000161e0
        /*07b0*/ 	.word	0x00000003
        /*07b4*/ 	.word	0x00031c40
        /*07b8*/ 	.short	0x010a
        /*07ba*/ 	.byte	0x3f
	.zero		1


	//   ....[68]....
        /*07bc*/ 	.word	0x00016230
        /*07c0*/ 	.word	0x00000003
        /*07c4*/ 	.word	0x00000060
        /*07c8*/ 	.short	0x010a
        /*07ca*/ 	.byte	0x3f
	.zero		1


	//   ....[69]....
        /*07cc*/ 	.word	0x00016280
        /*07d0*/ 	.word	0x00000002
        /*07d4*/ 	.word	0x00031c40
        /*07d8*/ 	.short	0x010a
        /*07da*/ 	.byte	0x3f
	.zero		1


	//   ....[70]....
        /*07dc*/ 	.word	0x000162d0
        /*07e0*/ 	.word	0x00000002
        /*07e4*/ 	.word	0x00000060
        /*07e8*/ 	.short	0x010a
        /*07ea*/ 	.byte	0x3f
	.zero		1


	//   ....[71]....
        /*07ec*/ 	.word	0x00016320
        /*07f0*/ 	.word	0x00000003
        /*07f4*/ 	.word	0x00031c60
        /*07f8*/ 	.short	0x010a
        /*07fa*/ 	.byte	0x3f
	.zero		1


	//   ....[72]....
        /*07fc*/ 	.word	0x00016cd0
        /*0800*/ 	.word	0x00000009
        /*0804*/ 	.word	0x00031c20
        /*0808*/ 	.short	0x010a
        /*080a*/ 	.byte	0x3f
	.zero		1


	//   ....[73]....
        /*080c*/ 	.word	0x00016e70
        /*0810*/ 	.word	0x00000007
        /*0814*/ 	.word	0x00000000
        /*0818*/ 	.short	0x010a
        /*081a*/ 	.byte	0x3f
	.zero		1


	//   ....[74]....
        /*081c*/ 	.word	0x00016ec0
        /*0820*/ 	.word	0x00000003
        /*0824*/ 	.word	0x00000000
        /*0828*/ 	.short	0x010a
        /*082a*/ 	.byte	0x3f
	.zero		1


	//   ....[75]....
        /*082c*/ 	.word	0x00016f10
        /*0830*/ 	.word	0x00000005
        /*0834*/ 	.word	0x00000000
        /*0838*/ 	.short	0x010a
        /*083a*/ 	.byte	0x3f
	.zero		1


	//----- nvinfo : EIATTR_NUM_MBARRIERS
	.align		4
.L_295:
        /*083c*/ 	.byte	0x03, 0x38
        /*083e*/ 	.short	0x0016


	//----- nvinfo : EIATTR_EXIT_INSTR_OFFSETS
	.align		4
        /*0840*/ 	.byte	0x04, 0x1c
        /*0842*/ 	.short	(.L_297 - .L_296)


	//   ....[0]....
.L_296:
        /*0844*/ 	.word	0x00000ac0


	//   ....[1]....
        /*0848*/ 	.word	0x00011040


	//   ....[2]....
        /*084c*/ 	.word	0x000110a0


	//   ....[3]....
        /*0850*/ 	.word	0x00015cb0


	//----- nvinfo : EIATTR_MAX_THREADS
	.align		4
.L_297:
        /*0854*/ 	.byte	0x04, 0x05
        /*0856*/ 	.short	(.L_299 - .L_298)
.L_298:
        /*0858*/ 	.word	0x00000200
        /*085c*/ 	.word	0x00000001
        /*0860*/ 	.word	0x00000001


	//----- nvinfo : EIATTR_CRS_STACK_SIZE
	.align		4
.L_299:
        /*0864*/ 	.byte	0x04, 0x1e
        /*0866*/ 	.short	(.L_301 - .L_300)
.L_300:
        /*0868*/ 	.word	0x00000000


	//----- nvinfo : EIATTR_CBANK_PARAM_SIZE
	.align		4
.L_301:
        /*086c*/ 	.byte	0x03, 0x19
        /*086e*/ 	.short	0x0a70


	//----- nvinfo : EIATTR_PARAM_CBANK
	.align		4
        /*0870*/ 	.byte	0x04, 0x0a
        /*0872*/ 	.short	(.L_303 - .L_302)
	.align		4
.L_302:
        /*0874*/ 	.word	index@(.nv.constant0._ZN7cutlass13device_kernelIN5flash11enable_sm90INS1_16FlashAttnFwdSm90INS1_25CollectiveMainloopFwdSm90ILi2EN4cute5tupleIJNS5_1CILi1EEES8_S8_EEENS6_IJNS7_ILi192EEENS7_ILi144EEENS7_ILi96EEEEEELi96ENS_10bfloat16_tEfNS_4arch4Sm90ELb1ELb0ELb1ELb1ELb0ELb0ELb0ELb0ELb1ELb0ELb0ELb0EEENS1_21CollectiveEpilogueFwdINS6_IJSA_SC_SB_EEES9_SE_SG_Li384ELb1ELb0ELb0ELb0EEENS1_36VarlenDynamicPersistentTileSchedulerILi192ELi144ELi384ELi32ELb0ELb0ELb1ELb1ELb1ELb1EEEEEEEEEvNT_6ParamsE)
        /*0878*/ 	.short	0x0210
        /*087a*/ 	.short	0x0a70


	//----- nvinfo : EIATTR_SW_WAR
	.align		4
.L_303:
        /*087c*/ 	.byte	0x04, 0x36
        /*087e*/ 	.short	(.L_305 - .L_304)
.L_304:
        /*0880*/ 	.word	0x00000008
.L_305:


//--------------------- .nv.info._ZN7cutlass13device_kernelIN5flash11enable_sm90INS1_16FlashAttnFwdSm90INS1_25CollectiveMainloopFwdSm90ILi2EN4cute5tupleIJNS5_1CILi1EEES8_S8_EEENS6_IJNS7_ILi192EEENS7_ILi144EEENS7_ILi96EEEEEELi96ENS_10bfloat16_tEfNS_4arch4Sm90ELb1ELb0ELb1ELb1ELb0ELb1ELb0ELb0ELb1ELb0ELb0ELb0EEENS1_21CollectiveEpilogueFwdINS6_IJSA_SC_SB_EEES9_SE_SG_Li384ELb1ELb0ELb0ELb0EEENS1_36VarlenDynamicPersistentTileSchedulerILi192ELi144ELi384ELi32ELb0ELb0ELb1ELb1ELb1ELb1EEEEEEEEEvNT_6ParamsE --------------------------
	.section	.nv.info._ZN7cutlass13device_kernelIN5flash11enable_sm90INS1_16FlashAttnFwdSm90INS1_25CollectiveMainloopFwdSm90ILi2EN4cute5tupleIJNS5_1CILi1EEES8_S8_EEENS6_IJNS7_ILi192EEENS7_ILi144EEENS7_ILi96EEEEEELi96ENS_10bfloat16_tEfNS_4arch4Sm90ELb1ELb0ELb1ELb1ELb0ELb1ELb0ELb0ELb1ELb0ELb0ELb0EEENS1_21CollectiveEpilogueFwdINS6_IJSA_SC_SB_EEES9_SE_SG_Li384ELb1ELb0ELb0ELb0EEENS1_36VarlenDynamicPersistentTileSchedulerILi192ELi144ELi384ELi32ELb0ELb0ELb1ELb1ELb1ELb1EEEEEEEEEvNT_6ParamsE,"",@"SHT_CUDA_INFO"
	.sectionflags	@""
	.align	4


	//----- nvinfo : EIATTR_CUDA_API_VERSION
	.align		4
        /*0000*/ 	.byte	0x04, 0x37
        /*0002*/ 	.short	(.L_307 - .L_306)
.L_306:
        /*0004*/ 	.word	0x00000082


	//----- nvinfo : EIATTR_KPARAM_INFO
	.align		4
.L_307:
        /*0008*/ 	.byte	0x04, 0x17
        /*000a*/ 	.short	(.L_309 - .L_308)
.L_308:
        /*000c*/ 	.word	0x00000000
        /*0010*/ 	.short	0x0000
        /*0012*/ 	.short	0x0070
        /*0014*/ 	.byte	0x00, 0xf0, 0x01, 0x28


	//----- nvinfo : EIATTR_SPARSE_MMA_MASK
	.align		4
.L_309:
        /*0018*/ 	.byte	0x03, 0x50
        /*001a*/ 	.short	0x0000


	//----- nvinfo : EIATTR_MAXREG_COUNT
	.align		4
        /*001c*/ 	.byte	0x03, 0x1b
        /*001e*/ 	.short	0x0080


	//----- nvinfo : EIATTR_NUM_BARRIERS
	.align		4
        /*0020*/ 	.byte	0x02, 0x4c
        /*0022*/ 	.byte	0x10
	.zero		1


	//----- nvinfo : EIATTR_EXTERNS
	.align		4
        /*0024*/ 	.byte	0x04, 0x0f
        /*0026*/ 	.short	(.L_311 - .L_310)


	//   ....[0]....
	.align		4
.L_310:
        /*0028*/ 	.word	index@(__assertfail)


	//----- nvinfo : EIATTR_ANNOTATIONS
	.align		4
.L_311:
        /*002c*/ 	.byte	0x04, 0x55
        /*002e*/ 	.short	(.L_313 - .L_312)


	//   ....[0]....
.L_312:
        /* <DEDUP_REMOVED lines=98> */


	//----- nvinfo : EIATTR_MERCURY_ISA_VERSION
	.align		4
.L_313:
        /*0640*/ 	.byte	0x03, 0x5f
        /*0642*/ 	.short	0x0101


	//----- nvinfo : EIATTR_UNUSED_LOAD_BYTE_OFFSET
	.align		4
        /*0644*/ 	.byte	0x04, 0x44
        /*0646*/ 	.short	(.L_315 - .L_314)


	//   ....[0]....
.L_314:
        /*0648*/ 	.word	0x00000b00
        /*064c*/ 	.word	0x0000fff0


	//   ....[1]....
        /*0650*/ 	.word	0x0001c040
        /*0654*/ 	.word	0x0000fff0


	//----- nvinfo : EIATTR_INT_WARP_WIDE_INSTR_OFFSETS
	.align		4
.L_315:
        /*0658*/ 	.byte	0x04, 0x31
        /*065a*/ 	.short	(.L_317 - .L_316)


	//   ....[0]....
.L_316:
        /*065c*/ 	.word	0x000001c0


	//   ....[1]....
        /*0660*/ 	.word	0x00000200


	//   ....[2]....
        /*0664*/ 	.word	0x00000270


	//   ....[3]....
        /*0668*/ 	.word	0x0001f920


	//   ....[4]....
        /*066c*/ 	.word	0x0001f9c0


	//   ....[5]....
        /*0670*/ 	.word	0x0001fe20


	//   ....[6]....
        /*0674*/ 	.word	0x0001fe50


	//   ....[7]....
        /*0678*/ 	.word	0x00020020


	//   ....[8]....
        /*067c*/ 	.word	0x000200f0


	//   ....[9]....
        /*0680*/ 	.word	0x00022010


	//   ....[10]....
        /*0684*/ 	.word	0x000220b0


	//----- nvinfo : EIATTR_COOP_GROUP_MASK_REGIDS
	.align		4
.L_317:
        /*0688*/ 	.byte	0x04, 0x29
        /*068a*/ 	.short	(.L_319 - .L_318)


	//   ....[0]....
.L_318:
        /*068c*/ 	.word	0xffffffff


	//   ....[1]....
        /*0690*/ 	.word	0xffffffff


	//   ....[2]....
        /*0694*/ 	.word	0xffffffff


	//   ....[3]....
        /*0698*/ 	.word	0xffffffff


	//   ....[4]....
        /*069c*/ 	.word	0xffffffff


	//   ....[5]....
        /*06a0*/ 	.word	0xffffffff


	//   ....[6]....
        /*06a4*/ 	.word	0xffffffff


	//   ....[7]....
        /*06a8*/ 	.word	0xffffffff


	//   ....[8]....
        /*06ac*/ 	.word	0xffffffff


	//   ....[9]....
        /*06b0*/ 	.word	0xffffffff


	//   ....[10]....
        /*06b4*/ 	.word	0xffffffff


	//   ....[11]....
        /*06b8*/ 	.word	0xffffffff


	//   ....[12]....
        /*06bc*/ 	.word	0xffffffff


	//   ....[13]....
        /*06c0*/ 	.word	0xffffffff


	//   ....[14]....
        /*06c4*/ 	.word	0xffffffff


	//   ....[15]....
        /*06c8*/ 	.word	0xffffffff


	//   ....[16]....
        /*06cc*/ 	.word	0xffffffff


	//   ....[17]....
        /*06d0*/ 	.word	0xffffffff


	//   ....[18]....
        /*06d4*/ 	.word	0xffffffff


	//   ....[19]....
        /*06d8*/ 	.word	0xffffffff


	//   ....[20]....
        /*06dc*/ 	.word	0xffffffff


	//   ....[21]....
        /*06e0*/ 	.word	0xffffffff


	//   ....[22]....
        /*06e4*/ 	.word	0xffffffff


	//   ....[23]....
        /*06e8*/ 	.word	0xffffffff


	//   ....[24]....
        /*06ec*/ 	.word	0xffffffff


	//   ....[25]....
        /*06f0*/ 	.word	0xffffffff


	//   ....[26]....
        /*06f4*/ 	.word	0xffffffff


	//   ....[27]....
        /*06f8*/ 	.word	0xffffffff


	//   ....[28]....
        /*06fc*/ 	.word	0xffffffff


	//   ....[29]....
        /*0700*/ 	.word	0xffffffff


	//   ....[30]....
        /*0704*/ 	.word	0xffffffff


	//   ....[31]....
        /*0708*/ 	.word	0xffffffff


	//   ....[32]....
        /*070c*/ 	.word	0xffffffff


	//   ....[33]....
        /*0710*/ 	.word	0xffffffff


	//   ....[34]....
        /*0714*/ 	.word	0xffffffff


	//   ....[35]....
        /*0718*/ 	.word	0xffffffff


	//   ....[36]....
        /*071c*/ 	.word	0xffffffff


	//   ....[37]....
        /*0720*/ 	.word	0xffffffff


	//   ....[38]....
        /*0724*/ 	.word	0xffffffff


	//   ....[39]....
        /*0728*/ 	.word	0xffffffff


	//   ....[40]....
        /*072c*/ 	.word	0xffffffff


	//   ....[41]....
        /*0730*/ 	.word	0xffffffff


	//   ....[42]....
        /*0734*/ 	.word	0xffffffff


	//   ....[43]....
        /*0738*/ 	.word	0xffffffff


	//   ....[44]....
        /*073c*/ 	.word	0xffffffff


	//   ....[45]....
        /*0740*/ 	.word	0xffffffff


	//   ....[46]....
        /*0744*/ 	.word	0xffffffff


	//   ....[47]....
        /*0748*/ 	.word	0xffffffff


	//   ....[48]....
        /*074c*/ 	.word	0xffffffff


	//   ....[49]....
        /*0750*/ 	.word	0xffffffff


	//   ....[50]....
        /*0754*/ 	.word	0xffffffff


	//   ....[51]....
        /*0758*/ 	.word	0xffffffff


	//   ....[52]....
        /*075c*/ 	.word	0xffffffff


	//   ....[53]....
        /*0760*/ 	.word	0xffffffff


	//   ....[54]....
        /*0764*/ 	.word	0xffffffff


	//   ....[55]....
        /*0768*/ 	.word	0xffffffff


	//   ....[56]....
        /*076c*/ 	.word	0xffffffff


	//   ....[57]....
        /*0770*/ 	.word	0xffffffff


	//   ....[58]....
        /*0774*/ 	.word	0xffffffff


	//   ....[59]....
        /*0778*/ 	.word	0xffffffff


	//   ....[60]....
        /*077c*/ 	.word	0xffffffff


	//   ....[61]....
        /*0780*/ 	.word	0x0500000f


	//   ....[62]....
        /*0784*/ 	.word	0x0500000f


	//   ....[63]....
        /*0788*/ 	.word	0x0500000f


	//   ....[64]....
        /*078c*/ 	.word	0x0500000f


	//   ....[65]....
        /*0790*/ 	.word	0x0500000f


	//   ....[66]....
        /*0794*/ 	.word	0x0500000f


	//   ....[67]....
        /*0798*/ 	.word	0x0500000f


	//   ....[68]....
        /*079c*/ 	.word	0x0500000f


	//   ....[69]....
        /*07a0*/ 	.word	0x0500000f


	//   ....[70]....
        /*07a4*/ 	.word	0x0500000f


	//   ....[71]....
        /*07a8*/ 	.word	0x0500000f


	//   ....[72]....
        /*07ac*/ 	.word	0x0500000f


	//   ....[73]....
        /*07b0*/ 	.word	0x0500000f


	//   ....[74]....
        /*07b4*/ 	.word	0x0500000f


	//   ....[75]....
        /*07b8*/ 	.word	0x0500000f


	//   ....[76]....
        /*07bc*/ 	.word	0x0500000f


	//   ....[77]....
        /*07c0*/ 	.word	0x0500000f


	//   ....[78]....
        /*07c4*/ 	.word	0x0500000f


	//   ....[79]....
        /*07c8*/ 	.word	0x0500000f


	//   ....[80]....
        /*07cc*/ 	.word	0x0500000f


	//   ....[81]....
        /*07d0*/ 	.word	0x0500000f


	//   ....[82]....
        /*07d4*/ 	.word	0x0500000f


	//   ....[83]....
        /*07d8*/ 	.word	0x0500000f


	//   ....[84]....
        /*07dc*/ 	.word	0x0500000f


	//   ....[85]....
        /*07e0*/ 	.word	0x0500000f


	//   ....[86]....
        /*07e4*/ 	.word	0x0500000f


	//   ....[87]....
        /*07e8*/ 	.word	0x0500000f


	//   ....[88]....
        /*07ec*/ 	.word	0x0500000f


	//   ....[89]....
        /*07f0*/ 	.word	0x0500000f


	//----- nvinfo : EIATTR_COOP_GROUP_INSTR_OFFSETS
	.align		4
.L_319:
        /*07f4*/ 	.byte	0x04, 0x28
        /*07f6*/ 	.short	(.L_321 - .L_320)


	//   ....[0]....
.L_320:
        /*07f8*/ 	.word	0x00000070


	//   ....[1]....
        /*07fc*/ 	.word	0x000001d0


	//   ....[2]....
        /*0800*/ 	.word	0x00000220


	//   ....[3]....
        /*0804*/ 	.word	0x00000450


	//   ....[4]....
        /*0808*/ 	.word	0x000005b0


	//   ....[5]....
        /*080c*/ 	.word	0x000006d0


	//   ....[6]....
        /*0810*/ 	.word	0x00000830


	//   ....[7]....
        /*0814*/ 	.word	0x00007190


	//   ....[8]....
        /*0818*/ 	.word	0x0000e430


	//   ....[9]....
        /*081c*/ 	.word	0x0000e450


	//   ....[10]....
        /*0820*/ 	.word	0x0000efe0


	//   ....[11]....
        /*0824*/ 	.word	0x0000f010


	//   ....[12]....
        /*0828*/ 	.word	0x00010380


	//   ....[13]....
        /*082c*/ 	.word	0x00013e20


	//   ....[14]....
        /*0830*/ 	.word	0x00013e70


	//   ....[15]....
        /*0834*/ 	.word	0x00014780


	//   ....[16]....
        /*0838*/ 	.word	0x000147a0


	//   ....[17]....
        /*083c*/ 	.word	0x00016090


	//   ....[18]....
        /*0840*/ 	.word	0x00018f10


	//   ....[19]....
        /*0844*/ 	.word	0x00018f80


	//   ....[20]....
        /*0848*/ 	.word	0x00019950


	//   ....[21]....
        /*084c*/ 	.word	0x00019970


	//   ....[22]....
        /*0850*/ 	.word	0x0001b270


	//   ....[23]....
        /*0854*/ 	.word	0x0001b6f0


	//   ....[24]....
        /*0858*/ 	.word	0x0001b9f0


	//   ....[25]....
        /*085c*/ 	.word	0x0001ba20


	//   ....[26]....
        /*0860*/ 	.word	0x0001ba60


	//   ....[27]....
        /*0864*/ 	.word	0x0001d8b0


	//   ....[28]....
        /*0868*/ 	.word	0x0001da60


	//   ....[29]....
        /*086c*/ 	.word	0x0001da90


	//   ....[30]....
        /*0870*/ 	.word	0x0001dac0


	//   ....[31]....
        /*0874*/ 	.word	0x0001db00


	//   ....[32]....
        /*0878*/ 	.word	0x0001db50


	//   ....[33]....
        /*087c*/ 	.word	0x0001dbb0


	//   ....[34]....
        /*0880*/ 	.word	0x0001dd80


	//   ....[35]....
        /*0884*/ 	.word	0x0001dde0


	//   ....[36]....
        /*0888*/ 	.word	0x0001de20


	//   ....[37]....
        /*088c*/ 	.word	0x0001de60


	//   ....[38]....
        /*0890*/ 	.word	0x0001de90


	//   ....[39]....
        /*0894*/ 	.word	0x0001dec0


	//   ....[40]....
        /*0898*/ 	.word	0x0001df70


	//   ....[41]....
        /*089c*/ 	.word	0x0001dfd0


	//   ....[42]....
        /*08a0*/ 	.word	0x0001e060


	//   ....[43]....
        /*08a4*/ 	.word	0x00022420


	//   ....[44]....
        /*08a8*/ 	.word	0x00022430


	//   ....[45]....
        /*08ac*/ 	.word	0x00022530


	//   ....[46]....
        /*08b0*/ 	.word	0x00022590


	//   ....[47]....
        /*08b4*/ 	.word	0x000225d0


	//   ....[48]....
        /*08b8*/ 	.word	0x00022610


	//   ....[49]....
        /*08bc*/ 	.word	0x00022640


	//   ....[50]....
        /*08c0*/ 	.word	0x00022670


	//   ....[51]....
        /*08c4*/ 	.word	0x000227f0


	//   ....[52]....
        /*08c8*/ 	.word	0x00022850


	//   ....[53]....
        /*08cc*/ 	.word	0x00022890


	//   ....[54]....
        /*08d0*/ 	.word	0x000228d0


	//   ....[55]....
        /*08d4*/ 	.word	0x00022900


	//   ....[56]....
        /*08d8*/ 	.word	0x00022930


	//   ....[57]....
        /*08dc*/ 	.word	0x000229f0


	//   ....[58]....
        /*08e0*/ 	.word	0x00022a10


	//   ....[59]....
        /*08e4*/ 	.word	0x00022a80


	//   ....[60]....
        /*08e8*/ 	.word	0x00023100


	//   ....[61]....
        /*08ec*/ 	.word	0x00023500


	//   ....[62]....
        /*08f0*/ 	.word	0x000235a0


	//   ....[63]....
        /*08f4*/ 	.word	0x00023640


	//   ....[64]....
        /*08f8*/ 	.word	0x000236e0


	//   ....[65]....
        /*08fc*/ 	.word	0x00023780


	//   ....[66]....
        /*0900*/ 	.word	0x00023860


	//   ....[67]....
        /*0904*/ 	.word	0x00023900


	//   ....[68]....
        /*0908*/ 	.word	0x000239a0


	//   ....[69]....
        /*090c*/ 	.word	0x00023a40


	//   ....[70]....
        /*0910*/ 	.word	0x00023d40


	//   ....[71]....
        /*0914*/ 	.word	0x00024020


	//   ....[72]....
        /*0918*/ 	.word	0x00024410


	//   ....[73]....
        /*091c*/ 	.word	0x000244a0


	//   ....[74]....
        /*0920*/ 	.word	0x00024540


	//   ....[75]....
        /*0924*/ 	.word	0x000245f0


	//   ....[76]....
        /*0928*/ 	.word	0x00024670


	//   ....[77]....
        /*092c*/ 	.word	0x000246f0


	//   ....[78]....
        /*0930*/ 	.word	0x00024770


	//   ....[79]....
        /*0934*/ 	.word	0x000247f0


	//   ....[80]....
        /*0938*/ 	.word	0x00024880


	//   ....[81]....
        /*093c*/ 	.word	0x00024930


	//   ....[82]....
        /*0940*/ 	.word	0x000249b0


	//   ....[83]....
        /*0944*/ 	.word	0x00024a30


	//   ....[84]....
        /*0948*/ 	.word	0x00024ab0


	//   ....[85]....
        /*094c*/ 	.word	0x00024b30


	//   ....[86]....
        /*0950*/ 	.word	0x00024ba0


	//   ....[87]....
        /*0954*/ 	.word	0x00024c40


	//   ....[88]....
        /*0958*/ 	.word	0x00024cd0


	//   ....[89]....
        /*095c*/ 	.word	0x00024df0


	//----- nvinfo : EIATTR_REG_RECONFIG
	.align		4
.L_321:
        /*0960*/ 	.byte	0x01, 0x54
	.zero		2


	//----- nvinfo : EIATTR_SYSCALL_OFFSETS
	.align		4
        /*0964*/ 	.byte	0x04, 0x46
        /*0966*/ 	.short	(.L_323 - .L_322)


	//   ....[0]....
.L_322:
        /*0968*/ 	.word	0x00001a50


	//   ....[1]....
        /*096c*/ 	.word	0x00001ba0


	//   ....[2]....
        /*0970*/ 	.word	0x000073a0


	//   ....[3]....
        /*0974*/ 	.word	0x000076e0


	//   ....[4]....
        /*0978*/ 	.word	0x0001fb40


	//   ....[5]....
        /*097c*/ 	.word	0x0001fc70


	//   ....[6]....
        /*0980*/ 	.word	0x0001fd70


	//----- nvinfo : EIATTR_MBARRIER_INSTR_OFFSETS
	.align		4
.L_323:
        /*0984*/ 	.byte	0x04, 0x39
        /*0986*/ 	.short	(.L_325 - .L_324)


	//   ....[0]....
.L_324:
        /*0988*/ 	.word	0x00000300
        /*098c*/ 	.word	0x000000ff
        /*0990*/ 	.word	0x00031c00
        /*0994*/ 	.short	0x0100
        /*0996*/ 	.byte	0x08
	.zero		1


	//   ....[1]....
        /*0998*/ 	.word	0x00000310
        /*099c*/ 	.word	0x000000ff
        /*09a0*/ 	.word	0x00031c20
        /*09a4*/ 	.short	0x0100
        /*09a6*/ 	.byte	0x08
	.zero		1


	//   ....[2]....
        /*09a8*/ 	.word	0x00000400
        /*09ac*/ 	.word	0x000000ff
        /*09b0*/ 	.word	0x00031c30
        /*09b4*/ 	.short	0x0100
        /*09b6*/ 	.byte	0x08
	.zero		1


	//   ....[3]....
        /*09b8*/ 	.word	0x00000410
        /*09bc*/ 	.word	0x000000ff
        /*09c0*/ 	.word	0x00031c40
        /*09c4*/ 	.short	0x0100
        /*09c6*/ 	.byte	0x08
	.zero		1


	//   ....[4]....
        /*09c8*/ 	.word	0x00000420
        /*09cc*/ 	.word	0x000000ff
        /*09d0*/ 	.word	0x00031c38
        /*09d4*/ 	.short	0x0100
        /*09d6*/ 	.byte	0x08
	.zero		1


	//   ....[5]....
        /*09d8*/ 	.word	0x00000430
        /*09dc*/ 	.word	0x000000ff
        /*09e0*/ 	.word	0x00031c48
        /*09e4*/ 	.short	0x0100
        /*09e6*/ 	.byte	0x08
	.zero		1


	//   ....[6]....
        /*09e8*/ 	.word	0x00000560
        /*09ec*/ 	.word	0x000000ff
        /*09f0*/ 	.word	0x00031c50
        /*09f4*/ 	.short	0x0100
        /*09f6*/ 	.byte	0x08
	.zero		1


	//   ....[7]....
        /*09f8*/ 	.word	0x00000570
        /*09fc*/ 	.word	0x000000ff
        /*0a00*/ 	.word	0x00031c60
        /*0a04*/ 	.short	0x0100
        /*0a06*/ 	.byte	0x08
	.zero		1


	//   ....[8]....
        /*0a08*/ 	.word	0x00000580
        /*0a0c*/ 	.word	0x000000ff
        /*0a10*/ 	.word	0x00031c58
        /*0a14*/ 	.short	0x0100
        /*0a16*/ 	.byte	0x08
	.zero		1


	//   ....[9]....
        /*0a18*/ 	.word	0x00000590
        /*0a1c*/ 	.word	0x000000ff
        /*0a20*/ 	.word	0x00031c68
        /*0a24*/ 	.short	0x0100
        /*0a26*/ 	.byte	0x08
	.zero		1


	//   ....[10]....
        /*0a28*/ 	.word	0x00000680
        /*0a2c*/ 	.word	0x000000ff
        /*0a30*/ 	.word	0x00031c70
        /*0a34*/ 	.short	0x0100
        /*0a36*/ 	.byte	0x06
	.zero		1


	//   ....[11]....
        /*0a38*/ 	.word	0x00000690
        /*0a3c*/ 	.word	0x000000ff
        /*0a40*/ 	.word	0x00031c80
        /*0a44*/ 	.short	0x0100
        /*0a46*/ 	.byte	0x06
	.zero		1


	//   ....[12]....
        /*0a48*/ 	.word	0x000006a0
        /*0a4c*/ 	.word	0x000000ff
        /*0a50*/ 	.word	0x00031c78
        /*0a54*/ 	.short	0x0100
        /*0a56*/ 	.byte	0x06
	.zero		1


	//   ....[13]....
        /*0a58*/ 	.word	0x000006b0
        /*0a5c*/ 	.word	0x000000ff
        /*0a60*/ 	.word	0x00031c88
        /*0a64*/ 	.short	0x0100
        /*0a66*/ 	.byte	0x06
	.zero		1


	//   ....[14]....
        /*0a68*/ 	.word	0x000007e0
        /*0a6c*/ 	.word	0x000000ff
        /*0a70*/ 	.word	0x00031c90
        /*0a74*/ 	.short	0x0100
        /*0a76*/ 	.byte	0x08
	.zero		1


	//   ....[15]....
        /*0a78*/ 	.word	0x000007f0
        /*0a7c*/ 	.word	0x000000ff
        /*0a80*/ 	.word	0x00031ca0
        /*0a84*/ 	.short	0x0100
        /*0a86*/ 	.byte	0x08
	.zero		1


	//   ....[16]....
        /*0a88*/ 	.word	0x00000800
        /*0a8c*/ 	.word	0x000000ff
        /*0a90*/ 	.word	0x00031c98
        /*0a94*/ 	.short	0x0100
        /*0a96*/ 	.byte	0x08
	.zero		1


	//   ....[17]....
        /*0a98*/ 	.word	0x00000810
        /*0a9c*/ 	.word	0x000000ff
        /*0aa0*/ 	.word	0x00031ca8
        /*0aa4*/ 	.short	0x0100
        /*0aa6*/ 	.byte	0x08
	.zero		1


	//   ....[18]....
        /*0aa8*/ 	.word	0x00000940
        /*0aac*/ 	.word	0x000000ff
        /*0ab0*/ 	.word	0x00031cb0
        /*0ab4*/ 	.short	0x0100
        /*0ab6*/ 	.byte	0x08
	.zero		1


	//   ....[19]....
        /*0ab8*/ 	.word	0x00000950
        /*0abc*/ 	.word	0x000000ff
        /*0ac0*/ 	.word	0x00031cc0
        /*0ac4*/ 	.short	0x0100
        /*0ac6*/ 	.byte	0x08
	.zero		1


	//   ....[20]....
        /*0ac8*/ 	.word	0x00000960
        /*0acc*/ 	.word	0x000000ff
        /*0ad0*/ 	.word	0x00031cb8
        /*0ad4*/ 	.short	0x0100
        /*0ad6*/ 	.byte	0x08
	.zero		1


	//   ....[21]....
        /*0ad8*/ 	.word	0x00000970
        /*0adc*/ 	.word	0x000000ff
        /*0ae0*/ 	.word	0x00031cc8
        /*0ae4*/ 	.short	0x0100
        /*0ae6*/ 	.byte	0x08
	.zero		1


	//   ....[22]....
        /*0ae8*/ 	.word	0x00003130
        /*0aec*/ 	.word	0x00000014
        /*0af0*/ 	.word	0x00031c90
        /*0af4*/ 	.short	0x010a
        /*0af6*/ 	.byte	0x3f
	.zero		1


	//   ....[23]....
        /*0af8*/ 	.word	0x00004d70
        /*0afc*/ 	.word	0x00000014
        /*0b00*/ 	.word	0x00031c90
        /*0b04*/ 	.short	0x010a
        /*0b06*/ 	.byte	0x3f
	.zero		1


	//   ....[24]....
        /*0b08*/ 	.word	0x00006840
        /*0b0c*/ 	.word	0x00000014
        /*0b10*/ 	.word	0x00031c90
        /*0b14*/ 	.short	0x010a
        /*0b16*/ 	.byte	0x3f
	.zero		1


	//   ....[25]....
        /*0b18*/ 	.word	0x00006ab0
        /*0b1c*/ 	.word	0x00000024
        /*0b20*/ 	.word	0x00000000
        /*0b24*/ 	.short	0x0101
        /*0b26*/ 	.byte	0x3f
	.zero		1


	//   ....[26]....
        /*0b28*/ 	.word	0x00006af0
        /*0b2c*/ 	.word	0x00000014
        /*0b30*/ 	.word	0x00031cb0
        /*0b34*/ 	.short	0x010a
        /*0b36*/ 	.byte	0x3f
	.zero		1


	//   ....[27]....
        /*0b38*/ 	.word	0x00006e50
        /*0b3c*/ 	.word	0x00000014
        /*0b40*/ 	.word	0x00000000
        /*0b44*/ 	.short	0x0101
        /*0b46*/ 	.byte	0x3f
	.zero		1


	//   ....[28]....
        /*0b48*/ 	.word	0x00007440
        /*0b4c*/ 	.word	0x00000010
        /*0b50*/ 	.word	0x00031c00
        /*0b54*/ 	.short	0x010a
        /*0b56*/ 	.byte	0x3f
	.zero		1


	//   ....[29]....
        /*0b58*/ 	.word	0x00007490
        /*0b5c*/ 	.word	0x00000010
        /*0b60*/ 	.word	0x00031c00
        /*0b64*/ 	.short	0x010a
        /*0b66*/ 	.byte	0x3f
	.zero		1


	//   ....[30]....
        /*0b68*/ 	.word	0x00008010
        /*0b6c*/ 	.word	0x00000010
        /*0b70*/ 	.word	0x00031c00
        /*0b74*/ 	.short	0x010a
        /*0b76*/ 	.byte	0x3f
	.zero		1


	//   ....[31]....
        /*0b78*/ 	.word	0x00009d40
        /*0b7c*/ 	.word	0x00000010
        /*0b80*/ 	.word	0x00031c00
        /*0b84*/ 	.short	0x010a
        /*0b86*/ 	.byte	0x3f
	.zero		1


	//   ....[32]....
        /*0b88*/ 	.word	0x0000b6d0
        /*0b8c*/ 	.word	0x00000000
        /*0b90*/ 	.word	0x00031c30
        /*0b94*/ 	.short	0x010a
        /*0b96*/ 	.byte	0x3f
	.zero		1


	//   ....[33]....
        /*0b98*/ 	.word	0x0000b780
        /*0b9c*/ 	.word	0x00000000
        /*0ba0*/ 	.word	0x00031c30
        /*0ba4*/ 	.short	0x010a
        /*0ba6*/ 	.byte	0x3f
	.zero		1


	//   ....[34]....
        /*0ba8*/ 	.word	0x0000f3e0
        /*0bac*/ 	.word	0x00000018
        /*0bb0*/ 	.word	0x00000000
        /*0bb4*/ 	.short	0x0101
        /*0bb6*/ 	.byte	0x3f
	.zero		1


	//   ....[35]....
        /*0bb8*/ 	.word	0x00010640
        /*0bbc*/ 	.word	0x00000014
        /*0bc0*/ 	.word	0x00031c30
        /*0bc4*/ 	.short	0x010a
        /*0bc6*/ 	.byte	0x3f
	.zero		1


	//   ....[36]....
        /*0bc8*/ 	.word	0x00010690
        /*0bcc*/ 	.word	0x00000014
        /*0bd0*/ 	.word	0x00031c30
        /*0bd4*/ 	.short	0x010a
        /*0bd6*/ 	.byte	0x3f
	.zero		1


	//   ....[37]....
        /*0bd8*/ 	.word	0x00012ac0
        /*0bdc*/ 	.word	0x00000015
        /*0be0*/ 	.word	0x00031c50
        /*0be4*/ 	.short	0x010a
        /*0be6*/ 	.byte	0x3f
	.zero		1


	//   ....[38]....
        /*0be8*/ 	.word	0x00012b00
        /*0bec*/ 	.word	0x00000015
        /*0bf0*/ 	.word	0x00031c50
        /*0bf4*/ 	.short	0x010a
        /*0bf6*/ 	.byte	0x3f
	.zero		1


	//   ....[39]....
        /*0bf8*/ 	.word	0x00014f80
        /*0bfc*/ 	.word	0x0000000f
        /*0c00*/ 	.word	0x00000000
        /*0c04*/ 	.short	0x0101
        /*0c06*/ 	.byte	0x3f
	.zero		1


	//   ....[40]....
        /*0c08*/ 	.word	0x00014f90
        /*0c0c*/ 	.word	0x00000055
        /*0c10*/ 	.word	0x00000000
        /*0c14*/ 	.short	0x0101
        /*0c16*/ 	.byte	0x3f
	.zero		1


	//   ....[41]....
        /*0c18*/ 	.word	0x00016210
        /*0c1c*/ 	.word	0x00000014
        /*0c20*/ 	.word	0x00031c30
        /*0c24*/ 	.short	0x010a
        /*0c26*/ 	.byte	0x3f
	.zero		1


	//   ....[42]....
        /*0c28*/ 	.word	0x00016260
        /*0c2c*/ 	.word	0x00000014
        /*0c30*/ 	.word	0x00031c30
        /*0c34*/ 	.short	0x010a
        /*0c36*/ 	.byte	0x3f
	.zero		1


	//   ....[43]....
        /*0c38*/ 	.word	0x00018670
        /*0c3c*/ 	.word	0x00000014
        /*0c40*/ 	.word	0x00031c50
        /*0c44*/ 	.short	0x010a
        /*0c46*/ 	.byte	0x3f
	.zero		1


	//   ....[44]....
        /*0c48*/ 	.word	0x000186b0
        /*0c4c*/ 	.word	0x00000014
        /*0c50*/ 	.word	0x00031c50
        /*0c54*/ 	.short	0x010a
        /*0c56*/ 	.byte	0x3f
	.zero		1


	//   ....[45]....
        /*0c58*/ 	.word	0x0001a300
        /*0c5c*/ 	.word	0x0000006f
        /*0c60*/ 	.word	0x00000000
        /*0c64*/ 	.short	0x0101
        /*0c66*/ 	.byte	0x3f
	.zero		1


	//   ....[46]....
        /*0c68*/ 	.word	0x0001a310
        /*0c6c*/ 	.word	0x0000006c
        /*0c70*/ 	.word	0x00000000
        /*0c74*/ 	.short	0x0101
        /*0c76*/ 	.byte	0x3f
	.zero		1


	//   ....[47]....
        /*0c78*/ 	.word	0x0001b300
        /*0c7c*/ 	.word	0x00000007
        /*0c80*/ 	.word	0x00031c50
        /*0c84*/ 	.short	0x010a
        /*0c86*/ 	.byte	0x3f
	.zero		1


	//   ....[48]....
        /*0c88*/ 	.word	0x0001b3b0
        /*0c8c*/ 	.word	0x00000007
        /*0c90*/ 	.word	0x00031c50
        /*0c94*/ 	.short	0x010a
        /*0c96*/ 	.byte	0x3f
	.zero		1


	//   ....[49]....
        /*0c98*/ 	.word	0x0001bd60
        /*0c9c*/ 	.word	0x00000008
        /*0ca0*/ 	.word	0x00000000
        /*0ca4*/ 	.short	0x0101
        /*0ca6*/ 	.byte	0x3f
	.zero		1


	//   ....[50]....
        /*0ca8*/ 	.word	0x0001cd10
        /*0cac*/ 	.word	0x00000000
        /*0cb0*/ 	.word	0x00000000
        /*0cb4*/ 	.short	0x0101
        /*0cb6*/ 	.byte	0x3f
	.zero		1


	//   ....[51]....
        /*0cb8*/ 	.word	0x0001edf0
        /*0cbc*/ 	.word	0x00000006
        /*0cc0*/ 	.word	0x00031c20
        /*0cc4*/ 	.short	0x010a
        /*0cc6*/ 	.byte	0x3f
	.zero		1


	//   ....[52]....
        /*0cc8*/ 	.word	0x0001ee60
        /*0ccc*/ 	.word	0x00000008
        /*0cd0*/ 	.word	0x00031ca0
        /*0cd4*/ 	.short	0x010a
        /*0cd6*/ 	.byte	0x3f
	.zero		1


	//   ....[53]....
        /*0cd8*/ 	.word	0x0001f0b0
        /*0cdc*/ 	.word	0x00000008
        /*0ce0*/ 	.word	0x00031cc0
        /*0ce4*/ 	.short	0x010a
        /*0ce6*/ 	.byte	0x3f
	.zero		1


	//   ....[54]....
        /*0ce8*/ 	.word	0x0001f3a0
        /*0cec*/ 	.word	0x00000007
        /*0cf0*/ 	.word	0x00031ca0
        /*0cf4*/ 	.short	0x010a
        /*0cf6*/ 	.byte	0x3f
	.zero		1


	//   ....[55]....
        /*0cf8*/ 	.word	0x0001f5e0
        /*0cfc*/ 	.word	0x00000007
        /*0d00*/ 	.word	0x00031cc0
        /*0d04*/ 	.short	0x010a
        /*0d06*/ 	.byte	0x3f
	.zero		1


	//   ....[56]....
        /*0d08*/ 	.word	0x000203f0
        /*0d0c*/ 	.word	0x00000005
        /*0d10*/ 	.word	0x00031c40
        /*0d14*/ 	.short	0x010a
        /*0d16*/ 	.byte	0x3f
	.zero		1


	//   ....[57]....
        /*0d18*/ 	.word	0x00020900
        /*0d1c*/ 	.word	0x0000001b
        /*0d20*/ 	.word	0x00031c20
        /*0d24*/ 	.short	0x010a
        /*0d26*/ 	.byte	0x3f
	.zero		1


	//   ....[58]....
        /*0d28*/ 	.word	0x00020be0
        /*0d2c*/ 	.word	0x00000003
        /*0d30*/ 	.word	0x00031c40
        /*0d34*/ 	.short	0x010a
        /*0d36*/ 	.byte	0x3f
	.zero		1


	//   ....[59]....
        /*0d38*/ 	.word	0x00020e60
        /*0d3c*/ 	.word	0x00000002
        /*0d40*/ 	.word	0x00000060
        /*0d44*/ 	.short	0x010a
        /*0d46*/ 	.byte	0x3f
	.zero		1


	//   ....[60]....
        /*0d48*/ 	.word	0x00021380
        /*0d4c*/ 	.word	0x00000003
        /*0d50*/ 	.word	0x00031c40
        /*0d54*/ 	.short	0x010a
        /*0d56*/ 	.byte	0x3f
	.zero		1


	//   ....[61]....
        /*0d58*/ 	.word	0x00021600
        /*0d5c*/ 	.word	0x00000003
        /*0d60*/ 	.word	0x00000060
        /*0d64*/ 	.short	0x010a
        /*0d66*/ 	.byte	0x3f
	.zero		1


	//   ....[62]....
        /*0d68*/ 	.word	0x00021a80
        /*0d6c*/ 	.word	0x00000002
        /*0d70*/ 	.word	0x00031c40
        /*0d74*/ 	.short	0x010a
        /*0d76*/ 	.byte	0x3f
	.zero		1


	//   ....[63]....
        /*0d78*/ 	.word	0x00021d20
        /*0d7c*/ 	.word	0x00000002
        /*0d80*/ 	.word	0x00000060
        /*0d84*/ 	.short	0x010a
        /*0d86*/ 	.byte	0x3f
	.zero		1


	//   ....[64]....
        /*0d88*/ 	.word	0x00022120
        /*0d8c*/ 	.word	0x00000003
        /*0d90*/ 	.word	0x00031c60
        /*0d94*/ 	.short	0x010a
        /*0d96*/ 	.byte	0x3f
	.zero		1


	//   ....[65]....
        /*0d98*/ 	.word	0x00023080
        /*0d9c*/ 	.word	0x00000009
        /*0da0*/ 	.word	0x00031c20
        /*0da4*/ 	.short	0x010a
        /*0da6*/ 	.byte	0x3f
	.zero		1


	//   ....[66]....
        /*0da8*/ 	.word	0x00023210
        /*0dac*/ 	.word	0x00000007
        /*0db0*/ 	.word	0x00000000
        /*0db4*/ 	.short	0x010a
        /*0db6*/ 	.byte	0x3f
	.zero		1


	//   ....[67]....
        /*0db8*/ 	.word	0x00023280
        /*0dbc*/ 	.word	0x00000003
        /*0dc0*/ 	.word	0x00000000
        /*0dc4*/ 	.short	0x010a
        /*0dc6*/ 	.byte	0x3f
	.zero		1


	//   ....[68]....
        /*0dc8*/ 	.word	0x000232e0
        /*0dcc*/ 	.word	0x00000005
        /*0dd0*/ 	.word	0x00000000
        /*0dd4*/ 	.short	0x010a
        /*0dd6*/ 	.byte	0x3f
	.zero		1


	//   ....[69]....
        /*0dd8*/ 	.word	0x00023310
        /*0ddc*/ 	.word	0x00000003
        /*0de0*/ 	.word	0x00000000
        /*0de4*/ 	.short	0x010a
        /*0de6*/ 	.byte	0x3f
	.zero		1


	//   ....[70]....
        /*0de8*/ 	.word	0x00023370
        /*0dec*/ 	.word	0x00000014
        /*0df0*/ 	.word	0x00031c90
        /*0df4*/ 	.short	0x010a
        /*0df6*/ 	.byte	0x3f
	.zero		1


	//   ....[71]....
        /*0df8*/ 	.word	0x000233c0
        /*0dfc*/ 	.word	0x00000014
        /*0e00*/ 	.word	0x00031c90
        /*0e04*/ 	.short	0x010a
        /*0e06*/ 	.byte	0x3f
	.zero		1


	//   ....[72]....
        /*0e08*/ 	.word	0x00023410
        /*0e0c*/ 	.word	0x00000014
        /*0e10*/ 	.word	0x00031c90
        /*0e14*/ 	.short	0x010a
        /*0e16*/ 	.byte	0x3f
	.zero		1


	//   ....[73]....
        /*0e18*/ 	.word	0x00023460
        /*0e1c*/ 	.word	0x00000014
        /*0e20*/ 	.word	0x00031cb0
        /*0e24*/ 	.short	0x010a
        /*0e26*/ 	.byte	0x3f
	.zero		1


	//   ....[74]....
        /*0e28*/ 	.word	0x000237c0
        /*0e2c*/ 	.word	0x00000010
        /*0e30*/ 	.word	0x00031c00
        /*0e34*/ 	.short	0x010a
        /*0e36*/ 	.byte	0x3f
	.zero		1


	//   ....[75]....
        /*0e38*/ 	.word	0x00023a80
        /*0e3c*/ 	.word	0x00000010
        /*0e40*/ 	.word	0x00031c00
        /*0e44*/ 	.short	0x010a
        /*0e46*/ 	.byte	0x3f
	.zero		1


	//   ....[76]....
        /*0e48*/ 	.word	0x00023ad0
        /*0e4c*/ 	.word	0x00000000
        /*0e50*/ 	.word	0x00031c30
        /*0e54*/ 	.short	0x010a
        /*0e56*/ 	.byte	0x3f
	.zero		1


	//   ....[77]....
        /*0e58*/ 	.word	0x00023b20
        /*0e5c*/ 	.word	0x00000014
        /*0e60*/ 	.word	0x00031c30
        /*0e64*/ 	.short	0x010a
        /*0e66*/ 	.byte	0x3f
	.zero		1


	//   ....[78]....
        /*0e68*/ 	.word	0x00023b70
        /*0e6c*/ 	.word	0x00000015
        /*0e70*/ 	.word	0x00031c50
        /*0e74*/ 	.short	0x010a
        /*0e76*/ 	.byte	0x3f
	.zero		1


	//   ....[79]....
        /*0e78*/ 	.word	0x00023bc0
        /*0e7c*/ 	.word	0x00000014
        /*0e80*/ 	.word	0x00031c30
        /*0e84*/ 	.short	0x010a
        /*0e86*/ 	.byte	0x3f
	.zero		1


	//   ....[80]....
        /*0e88*/ 	.word	0x00023c10
        /*0e8c*/ 	.word	0x00000014
        /*0e90*/ 	.word	0x00031c50
        /*0e94*/ 	.short	0x010a
        /*0e96*/ 	.byte	0x3f
	.zero		1


	//   ....[81]....
        /*0e98*/ 	.word	0x00023c60
        /*0e9c*/ 	.word	0x00000007
        /*0ea0*/ 	.word	0x00031c50
        /*0ea4*/ 	.short	0x010a
        /*0ea6*/ 	.byte	0x3f
	.zero		1


	//   ....[82]....
        /*0ea8*/ 	.word	0x00023e00
        /*0eac*/ 	.word	0x00000006
        /*0eb0*/ 	.word	0x00031c20
        /*0eb4*/ 	.short	0x010a
        /*0eb6*/ 	.byte	0x3f
	.zero		1


	//   ....[83]....
        /*0eb8*/ 	.word	0x00023e50
        /*0ebc*/ 	.word	0x00000008
        /*0ec0*/ 	.word	0x00031ca0
        /*0ec4*/ 	.short	0x010a
        /*0ec6*/ 	.byte	0x3f
	.zero		1


	//   ....[84]....
        /*0ec8*/ 	.word	0x00023ea0
        /*0ecc*/ 	.word	0x00000008
        /*0ed0*/ 	.word	0x00031cc0
        /*0ed4*/ 	.short	0x010a
        /*0ed6*/ 	.byte	0x3f
	.zero		1


	//   ....[85]....
        /*0ed8*/ 	.word	0x00023ef0
        /*0edc*/ 	.word	0x00000007
        /*0ee0*/ 	.word	0x00031ca0
        /*0ee4*/ 	.short	0x010a
        /*0ee6*/ 	.byte	0x3f
	.zero		1


	//   ....[86]....
        /*0ee8*/ 	.word	0x00023f40
        /*0eec*/ 	.word	0x00000007
        /*0ef0*/ 	.word	0x00031cc0
        /*0ef4*/ 	.short	0x010a
        /*0ef6*/ 	.byte	0x3f
	.zero		1


	//   ....[87]....
        /*0ef8*/ 	.word	0x000240e0
        /*0efc*/ 	.word	0x00000005
        /*0f00*/ 	.word	0x00031c40
        /*0f04*/ 	.short	0x010a
        /*0f06*/ 	.byte	0x3f
	.zero		1


	//   ....[88]....
        /*0f08*/ 	.word	0x00024130
        /*0f0c*/ 	.word	0x0000001b
        /*0f10*/ 	.word	0x00031c20
        /*0f14*/ 	.short	0x010a
        /*0f16*/ 	.byte	0x3f
	.zero		1


	//   ....[89]....
        /*0f18*/ 	.word	0x00024180
        /*0f1c*/ 	.word	0x00000003
        /*0f20*/ 	.word	0x00031c40
        /*0f24*/ 	.short	0x010a
        /*0f26*/ 	.byte	0x3f
	.zero		1


	//   ....[90]....
        /*0f28*/ 	.word	0x000241d0
        /*0f2c*/ 	.word	0x00000002
        /*0f30*/ 	.word	0x00000060
        /*0f34*/ 	.short	0x010a
        /*0f36*/ 	.byte	0x3f
	.zero		1


	//   ....[91]....
        /*0f38*/ 	.word	0x00024220
        /*0f3c*/ 	.word	0x00000003
        /*0f40*/ 	.word	0x00031c40
        /*0f44*/ 	.short	0x010a
        /*0f46*/ 	.byte	0x3f
	.zero		1


	//   ....[92]....
        /*0f48*/ 	.word	0x00024270
        /*0f4c*/ 	.word	0x00000003
        /*0f50*/ 	.word	0x00000060
        /*0f54*/ 	.short	0x010a
        /*0f56*/ 	.byte	0x3f
	.zero		1


	//   ....[93]....
        /*0f58*/ 	.word	0x000242c0
        /*0f5c*/ 	.word	0x00000002
        /*0f60*/ 	.word	0x00031c40
        /*0f64*/ 	.short	0x010a
        /*0f66*/ 	.byte	0x3f
	.zero		1


	//   ....[94]....
        /*0f68*/ 	.word	0x00024310
        /*0f6c*/ 	.word	0x00000002
        /*0f70*/ 	.word	0x00000060
        /*0f74*/ 	.short	0x010a
        /*0f76*/ 	.byte	0x3f
	.zero		1


	//   ....[95]....
        /*0f78*/ 	.word	0x00024360
        /*0f7c*/ 	.word	0x00000003
        /*0f80*/ 	.word	0x00031c60
        /*0f84*/ 	.short	0x010a
        /*0f86*/ 	.byte	0x3f
	.zero		1


	//   ....[96]....
        /*0f88*/ 	.word	0x00024d10
        /*0f8c*/ 	.word	0x00000009
        /*0f90*/ 	.word	0x00031c20
        /*0f94*/ 	.short	0x010a
        /*0f96*/ 	.byte	0x3f
	.zero		1


	//   ....[97]....
        /*0f98*/ 	.word	0x00024eb0
        /*0f9c*/ 	.word	0x00000007
        /*0fa0*/ 	.word	0x00000000
        /*0fa4*/ 	.short	0x010a
        /*0fa6*/ 	.byte	0x3f
	.zero		1


	//   ....[98]....
        /*0fa8*/ 	.word	0x00024f00
        /*0fac*/ 	.word	0x00000003
        /*0fb0*/ 	.word	0x00000000
        /*0fb4*/ 	.short	0x010a
        /*0fb6*/ 	.byte	0x3f
	.zero		1


	//   ....[99]....
        /*0fb8*/ 	.word	0x00024f50
        /*0fbc*/ 	.word	0x00000005
        /*0fc0*/ 	.word	0x00000000
        /*0fc4*/ 	.short	0x010a
        /*0fc6*/ 	.byte	0x3f
	.zero		1


	//----- nvinfo : EIATTR_NUM_MBARRIERS
	.align		4
.L_325:
        /*0fc8*/ 	.byte	0x03, 0x38
        /*0fca*/ 	.short	0x0016


	//----- nvinfo : EIATTR_EXIT_INSTR_OFFSETS
	.align		4
        /*0fcc*/ 	.byte	0x04, 0x1c
        /*0fce*/ 	.short	(.L_327 - .L_326)


	//   ....[0]....
.L_326:
        /*0fd0*/ 	.word	0x00023360


	//----- nvinfo : EIATTR_MAX_THREADS
	.align		4
.L_327:
        /*0fd4*/ 	.byte	0x04, 0x05
        /*0fd6*/ 	.short	(.L_329 - .L_328)
.L_328:
        /*0fd8*/ 	.word	0x00000200
        /*0fdc*/ 	.word	0x00000001
        /*0fe0*/ 	.word	0x00000001


	//----- nvinfo : EIATTR_CRS_STACK_SIZE
	.align		4
.L_329:
        /*0fe4*/ 	.byte	0x04, 0x1e
        /*0fe6*/ 	.short	(.L_331 - .L_330)
.L_330:
        /*0fe8*/ 	.word	0x00000000


	//----- nvinfo : EIATTR_CBANK_PARAM_SIZE
	.align		4
.L_331:
        /*0fec*/ 	.byte	0x03, 0x19
        /*0fee*/ 	.short	0x0a70


	//----- nvinfo : EIATTR_PARAM_CBANK
	.align		4
        /*0ff0*/ 	.byte	0x04, 0x0a
        /*0ff2*/ 	.short	(.L_333 - .L_332)
	.align		4
.L_332:
        /*0ff4*/ 	.word	index@(.nv.constant0._ZN7cutlass13device_kernelIN5flash11enable_sm90INS1_16FlashAttnFwdSm90INS1_25CollectiveMainloopFwdSm90ILi2EN4cute5tupleIJNS5_1CILi1EEES8_S8_EEENS6_IJNS7_ILi192EEENS7_ILi144EEENS7_ILi96EEEEEELi96ENS_10bfloat16_tEfNS_4arch4Sm90ELb1ELb0ELb1ELb1ELb0ELb1ELb0ELb0ELb1ELb0ELb0ELb0EEENS1_21CollectiveEpilogueFwdINS6_IJSA_SC_SB_EEES9_SE_SG_Li384ELb1ELb0ELb0ELb0EEENS1_36VarlenDynamicPersistentTileSchedulerILi192ELi144ELi384ELi32ELb0ELb0ELb1ELb1ELb1ELb1EEEEEEEEEvNT_6ParamsE)
        /*0ff8*/ 	.short	0x0210
        /*0ffa*/ 	.short	0x0a70


	//----- nvinfo : EIATTR_SW_WAR
	.align		4
.L_333:
        /*0ffc*/ 	.byte	0x04, 0x36
        /*0ffe*/ 	.short	(.L_335 - .L_334)
.L_334:
        /*1000*/ 	.word	0x00000008
.L_335:


//--------------------- .nv.callgraph             --------------------------
	.section	.nv.callgraph,"",@"SHT_CUDA_CALLGRAPH"
	.align	4
	.sectionentsize	8
	.align		4
        /*0000*/ 	.word	0x00000000
	.align		4
        /*0004*/ 	.word	0xffffffff
	.align		4
        /*0008*/ 	.word	index@(_ZN7cutlass13device_kernelIN5flash11enable_sm90INS1_16FlashAttnFwdSm90INS1_25CollectiveMainloopFwdSm90ILi2EN4cute5tupleIJNS5_1CILi1EEES8_S8_EEENS6_IJNS7_ILi192EEENS7_ILi144EEENS7_ILi96EEEEEELi96ENS_10bfloat16_tEfNS_4arch4Sm90ELb0ELb0ELb1ELb0ELb0ELb0ELb0ELb0ELb1ELb0ELb0ELb0EEENS1_21CollectiveEpilogueFwdINS6_IJSA_SC_SB_EEES9_SE_SG_Li384ELb0ELb0ELb0ELb0EEENS1_29StaticPersistentTileSchedulerILb0EEEEEEEEEvNT_6ParamsE)
	.align		4
        /*000c*/ 	.word	index@(__assertfail)
	.align		4
        /*0010*/ 	.word	index@(_ZN7cutlass13device_kernelIN5flash11enable_sm90INS1_16FlashAttnFwdSm90INS1_25CollectiveMainloopFwdSm90ILi2EN4cute5tupleIJNS5_1CILi1EEES8_S8_EEENS6_IJNS7_ILi192EEENS7_ILi144EEENS7_ILi96EEEEEELi96ENS_10bfloat16_tEfNS_4arch4Sm90ELb0ELb0ELb1ELb1ELb0ELb0ELb0ELb0ELb1ELb0ELb0ELb0EEENS1_21CollectiveEpilogueFwdINS6_IJSA_SC_SB_EEES9_SE_SG_Li384ELb1ELb0ELb0ELb0EEENS1_36VarlenDynamicPersistentTileSchedulerILi192ELi144ELi384ELi32ELb0ELb0ELb1ELb0ELb1ELb1EEEEEEEEEvNT_6ParamsE)
	.align		4
        /*0014*/ 	.word	index@(__assertfail)
	.align		4
        /*0018*/ 	.word	index@(_ZN7cutlass13device_kernelIN5flash11enable_sm90INS1_16FlashAttnFwdSm90INS1_25CollectiveMainloopFwdSm90ILi2EN4cute5tupleIJNS5_1CILi1EEES8_S8_EEENS6_IJNS7_ILi192EEENS7_ILi144EEENS7_ILi96EEEEEELi96ENS_10bfloat16_tEfNS_4arch4Sm90ELb0ELb0ELb1ELb1ELb0ELb1ELb0ELb0ELb1ELb0ELb0ELb0EEENS1_21CollectiveEpilogueFwdINS6_IJSA_SC_SB_EEES9_SE_SG_Li384ELb1ELb0ELb0ELb0EEENS1_36VarlenDynamicPersistentTileSchedulerILi192ELi144ELi384ELi32ELb0ELb0ELb1ELb0ELb1ELb1EEEEEEEEEvNT_6ParamsE)
	.align		4
        /*001c*/ 	.word	index@(__assertfail)
	.align		4
        /*0020*/ 	.word	index@(_ZN7cutlass13device_kernelIN5flash11enable_sm90INS1_16FlashAttnFwdSm90INS1_25CollectiveMainloopFwdSm90ILi2EN4cute5tupleIJNS5_1CILi1EEES8_S8_EEENS6_IJNS7_ILi192EEENS7_ILi128EEENS7_ILi96EEEEEELi96ENS_10bfloat16_tEfNS_4arch4Sm90ELb0ELb1ELb1ELb0ELb0ELb0ELb0ELb0ELb1ELb0ELb0ELb0EEENS1_21CollectiveEpilogueFwdINS6_IJSA_SC_SB_EEES9_SE_SG_Li384ELb0ELb0ELb0ELb0EEENS1_30DynamicPersistentTileSchedulerILi384ELi32ELb0ELb0ELb1EEEEEEEEEvNT_6ParamsE)
	.align		4
        /*0024*/ 	.word	index@(__assertfail)
	.align		4
        /*0028*/ 	.word	index@(_ZN7cutlass13device_kernelIN5flash11enable_sm90INS1_16FlashAttnFwdSm90INS1_25CollectiveMainloopFwdSm90ILi2EN4cute5tupleIJNS5_1CILi1EEES8_S8_EEENS6_IJNS7_ILi192EEENS7_ILi128EEENS7_ILi96EEEEEELi96ENS_10bfloat16_tEfNS_4arch4Sm90ELb0ELb1ELb1ELb1ELb0ELb0ELb0ELb0ELb1ELb0ELb0ELb0EEENS1_21CollectiveEpilogueFwdINS6_IJSA_SC_SB_EEES9_SE_SG_Li384ELb1ELb0ELb0ELb0EEENS1_36VarlenDynamicPersistentTileSchedulerILi192ELi128ELi384ELi32ELb0ELb0ELb1ELb1ELb0ELb1EEEEEEEEEvNT_6ParamsE)
	.align		4
        /*002c*/ 	.word	index@(__assertfail)
	.align		4
        /*0030*/ 	.word	index@(_ZN7cutlass13device_kernelIN5flash11enable_sm90INS1_16FlashAttnFwdSm90INS1_25CollectiveMainloopFwdSm90ILi2EN4cute5tupleIJNS5_1CILi1EEES8_S8_EEENS6_IJNS7_ILi192EEENS7_ILi128EEENS7_ILi96EEEEEELi96ENS_10bfloat16_tEfNS_4arch4Sm90ELb0ELb1ELb1ELb1ELb0ELb1ELb0ELb0ELb1ELb0ELb0ELb0EEENS1_21CollectiveEpilogueFwdINS6_IJSA_SC_SB_EEES9_SE_SG_Li384ELb1ELb0ELb0ELb0EEENS1_36VarlenDynamicPersistentTileSchedulerILi192ELi128ELi384ELi32ELb0ELb0ELb1ELb1ELb0ELb1EEEEEEEEEvNT_6ParamsE)
	.align		4
        /*0034*/ 	.word	index@(__assertfail)
	.align		4
        /*0038*/ 	.word	index@(_ZN7cutlass13device_kernelIN5flash11enable_sm90INS1_16FlashAttnFwdSm90INS1_25CollectiveMainloopFwdSm90ILi2EN4cute5tupleIJNS5_1CILi1EEES8_S8_EEENS6_IJNS7_ILi192EEENS7_ILi144EEENS7_ILi96EEEEEELi96ENS_10bfloat16_tEfNS_4arch4Sm90ELb1ELb0ELb1ELb0ELb0ELb0ELb0ELb0ELb1ELb0ELb0ELb0EEENS1_21CollectiveEpilogueFwdINS6_IJSA_SC_SB_EEES9_SE_SG_Li384ELb0ELb0ELb0ELb0EEENS1_30DynamicPersistentTileSchedulerILi384ELi32ELb0ELb0ELb1EEEEEEEEEvNT_6ParamsE)
	.align		4
        /*003c*/ 	.word	index@(__assertfail)
	.align		4
        /*0040*/ 	.word	index@(_ZN7cutlass13device_kernelIN5flash11enable_sm90INS1_16FlashAttnFwdSm90INS1_25CollectiveMainloopFwdSm90ILi2EN4cute5tupleIJNS5_1CILi1EEES8_S8_EEENS6_IJNS7_ILi192EEENS7_ILi144EEENS7_ILi96EEEEEELi96ENS_10bfloat16_tEfNS_4arch4Sm90ELb1ELb0ELb1ELb1ELb0ELb0ELb0ELb0ELb1ELb0ELb0ELb0EEENS1_21CollectiveEpilogueFwdINS6_IJSA_SC_SB_EEES9_SE_SG_Li384ELb1ELb0ELb0ELb0EEENS1_36VarlenDynamicPersistentTileSchedulerILi192ELi144ELi384ELi32ELb0ELb0ELb1ELb1ELb1ELb1EEEEEEEEEvNT_6ParamsE)
	.align		4
        /*0044*/ 	.word	index@(__assertfail)
	.align		4
        /*0048*/ 	.word	index@(_ZN7cutlass13device_kernelIN5flash11enable_sm90INS1_16FlashAttnFwdSm90INS1_25CollectiveMainloopFwdSm90ILi2EN4cute5tupleIJNS5_1CILi1EEES8_S8_EEENS6_IJNS7_ILi192EEENS7_ILi144EEENS7_ILi96EEEEEELi96ENS_10bfloat16_tEfNS_4arch4Sm90ELb1ELb0ELb1ELb1ELb0ELb1ELb0ELb0ELb1ELb0ELb0ELb0EEENS1_21CollectiveEpilogueFwdINS6_IJSA_SC_SB_EEES9_SE_SG_Li384ELb1ELb0ELb0ELb0EEENS1_36VarlenDynamicPersistentTileSchedulerILi192ELi144ELi384ELi32ELb0ELb0ELb1ELb1ELb1ELb1EEEEEEEEEvNT_6ParamsE)
	.align		4
        /*004c*/ 	.word	index@(__assertfail)
	.align		4
        /*0050*/ 	.word	0x00000000
	.align		4
        /*0054*/ 	.word	0xfffffffe
	.align		4
        /*0058*/ 	.word	0x00000000
	.align		4
        /*005c*/ 	.word	0xfffffffd
	.align		4
        /*0060*/ 	.word	0x00000000
	.align		4
        /*0064*/ 	.word	0xfffffffc


//--------------------- .nv.constant4             --------------------------
	.section	.nv.constant4,"a",@progbits
	.align	8
	.align		8
.nv.constant4:
        /*0000*/ 	.dword	__assertfail
	.align		8
        /*0008*/ 	.dword	__unnamed_1
	.align		8
        /*0010*/ 	.dword	__unnamed_2
	.align		8
        /*0018*/ 	.dword	__unnamed_3
	.align		8
        /*0020*/ 	.dword	__unnamed_4
	.align		8
        /*0028*/ 	.dword	__unnamed_5
	.align		8
        /*0030*/ 	.dword	__unnamed_6
	.align		8
        /*0038*/ 	.dword	__unnamed_7
	.align		8
        /*0040*/ 	.dword	__unnamed_8
	.align		8
        /*0048*/ 	.dword	__unnamed_9
	.align		8
        /*0050*/ 	.dword	_ZN73_INTERNAL_7a520cfa_37_flash_fwd_hdim96_bf16_softcap_sm90_cu_cb12e5b6_34864cuda3std3__45__cpo5beginE
	.align		8
        /*0058*/ 	.dword	_ZN73_INTERNAL_7a520cfa_37_flash_fwd_hdim96_bf16_softcap_sm90_cu_cb12e5b6_34864cuda3std3__45__cpo3endE
	.align		8
        /*0060*/ 	.dword	_ZN73_INTERNAL_7a520cfa_37_flash_fwd_hdim96_bf16_softcap_sm90_cu_cb12e5b6_34864cuda3std3__45__cpo6cbeginE
	.align		8
        /*0068*/ 	.dword	_ZN73_INTERNAL_7a520cfa_37_flash_fwd_hdim96_bf16_softcap_sm90_cu_cb12e5b6_34864cuda3std3__45__cpo4cendE
	.align		8
        /*0070*/ 	.dword	_ZN73_INTERNAL_7a520cfa_37_flash_fwd_hdim96_bf16_softcap_sm90_cu_cb12e5b6_34864cuda3std3__475_GLOBAL__N__7a520cfa_37_flash_fwd_hdim96_bf16_softcap_sm90_cu_cb12e5b6_34866ignoreE
	.align		8
        /*0078*/ 	.dword	_ZN73_INTERNAL_7a520cfa_37_flash_fwd_hdim96_bf16_softcap_sm90_cu_cb12e5b6_34864cuda3std3__419piecewise_constructE
	.align		8
        /*0080*/ 	.dword	_ZN73_INTERNAL_7a520cfa_37_flash_fwd_hdim96_bf16_softcap_sm90_cu_cb12e5b6_34864cuda3std3__48in_placeE
	.align		8
        /*0088*/ 	.dword	_ZN73_INTERNAL_7a520cfa_37_flash_fwd_hdim96_bf16_softcap_sm90_cu_cb12e5b6_34864cuda3std6ranges3__45__cpo4swapE
	.align		8
        /*0090*/ 	.dword	_ZN73_INTERNAL_7a520cfa_37_flash_fwd_hdim96_bf16_softcap_sm90_cu_cb12e5b6_34864cuda3std6ranges3__45__cpo9iter_moveE
	.align		8
        /*0098*/ 	.dword	_ZN73_INTERNAL_7a520cfa_37_flash_fwd_hdim96_bf16_softcap_sm90_cu_cb12e5b6_34864cute7productE
	.align		8
        /*00a0*/ 	.dword	_ZN73_INTERNAL_7a520cfa_37_flash_fwd_hdim96_bf16_softcap_sm90_cu_cb12e5b6_34864cute1_E
	.align		8
        /*00a8*/ 	.dword	$str$20
	.align		8
        /*00b0*/ 	.dword	$str$21


//--------------------- .text._ZN7cutlass13device_kernelIN5flash11enable_sm90INS1_16FlashAttnFwdSm90INS1_25CollectiveMainloopFwdSm90ILi2EN4cute5tupleIJNS5_1CILi1EEES8_S8_EEENS6_IJNS7_ILi192EEENS7_ILi144EEENS7_ILi96EEEEEELi96ENS_10bfloat16_tEfNS_4arch4Sm90ELb0ELb0ELb1ELb0ELb0ELb0ELb0ELb0ELb1ELb0ELb0ELb0EEENS1_21CollectiveEpilogueFwdINS6_IJSA_SC_SB_EEES9_SE_SG_Li384ELb0ELb0ELb0ELb0EEENS1_29StaticPersistentTileSchedulerILb0EEEEEEEEEvNT_6ParamsE --------------------------
	.section	.text._ZN7cutlass13device_kernelIN5flash11enable_sm90INS1_16FlashAttnFwdSm90INS1_25CollectiveMainloopFwdSm90ILi2EN4cute5tupleIJNS5_1CILi1EEES8_S8_EEENS6_IJNS7_ILi192EEENS7_ILi144EEENS7_ILi96EEEEEELi96ENS_10bfloat16_tEfNS_4arch4Sm90ELb0ELb0ELb1ELb0ELb0ELb0ELb0ELb0ELb1ELb0ELb0ELb0EEENS1_21CollectiveEpilogueFwdINS6_IJSA_SC_SB_EEES9_SE_SG_Li384ELb0ELb0ELb0ELb0EEENS1_29StaticPersistentTileSchedulerILb0EEEEEEEEEvNT_6ParamsE,"ax",@progbits
	.align	128
.text._ZN7cutlass13device_kernelIN5flash11enable_sm90INS1_16FlashAttnFwdSm90INS1_25CollectiveMainloopFwdSm90ILi2EN4cute5tupleIJNS5_1CILi1EEES8_S8_EEENS6_IJNS7_ILi192EEENS7_ILi144EEENS7_ILi96EEEEEELi96ENS_10bfloat16_tEfNS_4arch4Sm90ELb0ELb0ELb1ELb0ELb0ELb0ELb0ELb0ELb1ELb0ELb0ELb0EEENS1_21CollectiveEpilogueFwdINS6_IJSA_SC_SB_EEES9_SE_SG_Li384ELb0ELb0ELb0ELb0EEENS1_29StaticPersistentTileSchedulerILb0EEEEEEEEEvNT_6ParamsE:
        .type           _ZN7cutlass13device_kernelIN5flash11enable_sm90INS1_16FlashAttnFwdSm90INS1_25CollectiveMainloopFwdSm90ILi2EN4cute5tupleIJNS5_1CILi1EEES8_S8_EEENS6_IJNS7_ILi192EEENS7_ILi144EEENS7_ILi96EEEEEELi96ENS_10bfloat16_tEfNS_4arch4Sm90ELb0ELb0ELb1ELb0ELb0ELb0ELb0ELb0ELb1ELb0ELb0ELb0EEENS1_21CollectiveEpilogueFwdINS6_IJSA_SC_SB_EEES9_SE_SG_Li384ELb0ELb0ELb0ELb0EEENS1_29StaticPersistentTileSchedulerILb0EEEEEEEEEvNT_6ParamsE,@function
        .size           _ZN7cutlass13device_kernelIN5flash11enable_sm90INS1_16FlashAttnFwdSm90INS1_25CollectiveMainloopFwdSm90ILi2EN4cute5tupleIJNS5_1CILi1EEES8_S8_EEENS6_IJNS7_ILi192EEENS7_ILi144EEENS7_ILi96EEEEEELi96ENS_10bfloat16_tEfNS_4arch4Sm90ELb0ELb0ELb1ELb0ELb0ELb0ELb0ELb0ELb1ELb0ELb0ELb0EEENS1_21CollectiveEpilogueFwdINS6_IJSA_SC_SB_EEES9_SE_SG_Li384ELb0ELb0ELb0ELb0EEENS1_29StaticPersistentTileSchedulerILb0EEEEEEEEEvNT_6ParamsE,(.L_x_2204 - _ZN7cutlass13device_kernelIN5flash11enable_sm90INS1_16FlashAttnFwdSm90INS1_25CollectiveMainloopFwdSm90ILi2EN4cute5tupleIJNS5_1CILi1EEES8_S8_EEENS6_IJNS7_ILi192EEENS7_ILi144EEENS7_ILi96EEEEEELi96ENS_10bfloat16_tEfNS_4arch4Sm90ELb0ELb0ELb1ELb0ELb0ELb0ELb0ELb0ELb1ELb0ELb0ELb0EEENS1_21CollectiveEpilogueFwdINS6_IJSA_SC_SB_EEES9_SE_SG_Li384ELb0ELb0ELb0ELb0EEENS1_29StaticPersistentTileSchedulerILb0EEEEEEEEEvNT_6ParamsE)
        .other          _ZN7cutlass13device_kernelIN5flash11enable_sm90INS1_16FlashAttnFwdSm90INS1_25CollectiveMainloopFwdSm90ILi2EN4cute5tupleIJNS5_1CILi1EEES8_S8_EEENS6_IJNS7_ILi192EEENS7_ILi144EEENS7_ILi96EEEEEELi96ENS_10bfloat16_tEfNS_4arch4Sm90ELb0ELb0ELb1ELb0ELb0ELb0ELb0ELb0ELb1ELb0ELb0ELb0EEENS1_21CollectiveEpilogueFwdINS6_IJSA_SC_SB_EEES9_SE_SG_Li384ELb0ELb0ELb0ELb0EEENS1_29StaticPersistentTileSchedulerILb0EEEEEEEEEvNT_6ParamsE,@"STO_CUDA_ENTRY STV_DEFAULT"
_ZN7cutlass13device_kernelIN5flash11enable_sm90INS1_16FlashAttnFwdSm90INS1_25CollectiveMainloopFwdSm90ILi2EN4cute5tupleIJNS5_1CILi1EEES8_S8_EEENS6_IJNS7_ILi192EEENS7_ILi144EEENS7_ILi96EEEEEELi96ENS_10bfloat16_tEfNS_4arch4Sm90ELb0ELb0ELb1ELb0ELb0ELb0ELb0ELb0ELb1ELb0ELb0ELb0EEENS1_21CollectiveEpilogueFwdINS6_IJSA_SC_SB_EEES9_SE_SG_Li384ELb0ELb0ELb0ELb0EEENS1_29StaticPersistentTileSchedulerILb0EEEEEEEEEvNT_6ParamsE:
[----:B------:R-:W1:Y:S02]  /*0000*/  LDC R1, c[0x0][0x28] ;  /* 0x00000a00ff017b82 */ /* 0x000e640000000800 */
[----:B-1----:R-:W-:Y:S01]  /*0010*/  VIADD R1, R1, 0xfffffff8 ;  /* 0xfffffff801017836 */ /* 0x002fe20000000000 */
[----:B------:R-:W1:Y:S01]  /*0020*/  S2R R3, SR_TID.X ;  /* 0x0000000000037919 */ /* 0x000e620000002100 */
[----:B------:R-:W-:Y:S01]  /*0030*/  ELECT P0, URZ, PT ;  /* 0x00000000003f782f */ /* 0x000fe20003800000 */
[----:B------:R-:W-:Y:S01]  /*0040*/  BSSY B0, `(.L_x_0) ;  /* 0x0000013000007945 */ /* 0x000fe20003800000 */
[----:B-1----:R-:W-:-:S05]  /*0050*/  SHF.R.U32.HI R0, RZ, 0x5, R3 ;  /* 0x00000005ff007819 */ /* 0x002fca0000011603 */
[----:B------:R-:W1:Y:S02]  /*0060*/  SHFL.IDX PT, R2, R0, RZ, 0x1f ;  /* 0x00001fff00027589 */ /* 0x000e6400000e0000 */
[----:B-1----:R-:W-:-:S13]  /*0070*/  ISETP.EQ.AND P0, PT, R2, RZ, P0 ;  /* 0x000000ff0200720c */ /* 0x002fda0000702270 */
[----:B------:R-:W-:Y:S05]  /*0080*/  @!P0 BRA `(.L_x_1) ;  /* 0x0000000000388947 */ /* 0x000fea0003800000 */
[----:B------:R-:W-:Y:S02]  /*0090*/  ULDC.64 UR4, c[0x0][0x198] ;  /* 0x0000660000047ab9 */ /* 0x000fe40000000a00 */
[----:B------:R-:W-:Y:S02]  /*00a0*/  UIADD3 UR6, UP0, UR4, 0x270, URZ ;  /* 0x0000027004067890 */ /* 0x000fe4000ff1e03f */
[----:B------:R-:W-:Y:S02]  /*00b0*/  UIADD3 UR8, UP1, UR4, 0x370, URZ ;  /* 0x0000037004087890 */ /* 0x000fe4000ff3e03f */
[----:B------:R-:W-:Y:S02]  /*00c0*/  UIADD3 UR10, UP2, UR4, 0x470, URZ ;  /* 0x00000470040a7890 */ /* 0x000fe4000ff5e03f */
[----:B------:R-:W-:Y:S02]  /*00d0*/  UIADD3 UR4, UP3, UR4, 0x9f0, URZ ;  /* 0x000009f004047890 */ /* 0x000fe4000ff7e03f */
[----:B------:R-:W-:-:S02]  /*00e0*/  UIADD3.X UR7, URZ, UR5, URZ, UP0, !UPT ;  /* 0x000000053f077290 */ /* 0x000fc400087fe43f */
[----:B------:R-:W-:Y:S02]  /*00f0*/  UIADD3.X UR9, URZ, UR5, URZ, UP1, !UPT ;  /* 0x000000053f097290 */ /* 0x000fe40008ffe43f */
[----:B------:R-:W-:Y:S02]  /*0100*/  UIADD3.X UR11, URZ, UR5, URZ, UP2, !UPT ;  /* 0x000000053f0b7290 */ /* 0x000fe400097fe43f */
[----:B------:R-:W-:-:S03]  /*0110*/  UIADD3.X UR5, URZ, UR5, URZ, UP3, !UPT ;  /* 0x000000053f057290 */ /* 0x000fc60009ffe43f */
[----:B------:R1:W-:Y:S02]  /*0120*/  UTMACCTL.PF [UR6] ;  /* 0x00000000060079b9 */ /* 0x0003e40008040000 */
[----:B------:R1:W-:Y:S02]  /*0130*/  UTMACCTL.PF [UR8] ;  /* 0x00000000080079b9 */ /* 0x0003e40008040000 */
[----:B------:R1:W-:Y:S02]  /*0140*/  UTMACCTL.PF [UR10] ;  /* 0x000000000a0079b9 */ /* 0x0003e40008040000 */
[----:B------:R1:W-:Y:S02]  /*0150*/  UTMACCTL.PF [UR4] ;  /* 0x00000000040079b9 */ /* 0x0003e40008040000 */
[----:B-1----:R-:W-:Y:S01]  /*0160*/  NOP ;  /* 0x0000000000007918 */ /* 0x002fe20000000000 */
.L_x_1:
[----:B------:R-:W-:Y:S05]  /*0170*/  BSYNC B0 ;  /* 0x0000000000007941 */ /* 0x000fea0003800000 */
.L_x_0:
[----:B------:R-:W-:Y:S01]  /*0180*/  VOTEU.ANY UP0, P0 ;  /* 0x00000000003f7886 */ /* 0x000fe20000000100 */
[----:B------:R-:W1:Y:S01]  /*0190*/  SHFL.IDX PT, R2, R0, RZ, 0x1f ;  /* 0x00001fff00027589 */ /* 0x000e6200000e0000 */
[----:B------:R-:W-:Y:S01]  /*01a0*/  UMOV UR4, 0x1 ;  /* 0x0000000100047882 */ /* 0x000fe20000000000 */
[----:B------:R-:W-:Y:S01]  /*01b0*/  SHF.R.U32.HI R3, RZ, 0x7, R3 ;  /* 0x00000007ff037819 */ /* 0x000fe20000011603 */
[----:B------:R-:W-:Y:S01]  /*01c0*/  VOTEU.ANY UP1, P0 ;  /* 0x00000000003f7886 */ /* 0x000fe20000020100 */
[----:B------:R-:W2:Y:S01]  /*01d0*/  @UP0 S2UR UR7, SR_CgaCtaId ;  /* 0x00000000000709c3 */ /* 0x000ea20000008800 */
[----:B------:R-:W-:Y:S01]  /*01e0*/  @UP0 UMOV UR6, 0x400 ;  /* 0x0000040000060882 */ /* 0x000fe20000000000 */
[----:B------:R-:W-:-:S04]  /*01f0*/  @UP0 UIADD3 UR4, -UR4, 0x100000, URZ ;  /* 0x0010000004040890 */ /* 0x000fc8000fffe13f */
[----:B------:R-:W-:Y:S02]  /*0200*/  @UP0 USHF.L.U32 UR5, UR4, 0xb, URZ ;  /* 0x0000000b04050899 */ /* 0x000fe4000800063f */
[----:B------:R-:W-:Y:S01]  /*0210*/  @UP0 USHF.L.U32 UR4, UR4, 0x1, URZ ;  /* 0x0000000104040899 */ /* 0x000fe2000800063f */
[----:B-1----:R-:W-:Y:S02]  /*0220*/  ISETP.NE.AND P1, PT, R2, RZ, PT ;  /* 0x000000ff0200720c */ /* 0x002fe40003f25270 */
[----:B------:R1:W3:Y:S01]  /*0230*/  SHFL.IDX PT, R2, R3, RZ, 0x1f ;  /* 0x00001fff03027589 */ /* 0x0002e200000e0000 */
[----:B--2---:R-:W-:Y:S01]  /*0240*/  @UP0 ULEA UR6, UR7, UR6, 0x18 ;  /* 0x0000000607060291 */ /* 0x004fe2000f8ec03f */
[----:B------:R-:W-:Y:S02]  /*0250*/  VOTEU.ANY UP0, P0 ;  /* 0x00000000003f7886 */ /* 0x000fe40000000100 */
[----:B------:R-:W2:Y:S09]  /*0260*/  FENCE.VIEW.ASYNC.S ;  /* 0x00000000000073c6 */ /* 0x000eb20000000000 */
[----:B--2---:R1:W2:Y:S01]  /*0270*/  @UP0 SYNCS.EXCH.64 URZ, [UR6+0x31c00], UR4 ;  /* 0x031c0004063f05b2 */ /* 0x0042a20008000100 */
[----:B------:R1:W4:Y:S02]  /*0280*/  @UP1 SYNCS.EXCH.64 URZ, [UR6+0x31c20], UR4 ;  /* 0x031c2004063f15b2 */ /* 0x0003240008000100 */
[----:B-1----:R-:W-:Y:S05]  /*0290*/  @P1 BRA `(.L_x_2) ;  /* 0x0000000000481947 */ /* 0x002fea0003800000 */
[----:B------:R-:W1:Y:S01]  /*02a0*/  S2UR UR5, SR_CgaCtaId ;  /* 0x00000000000579c3 */ /* 0x000e620000008800 */
[----:B------:R-:W-:Y:S01]  /*02b0*/  UMOV UR4, 0x400 ;  /* 0x0000040000047882 */ /* 0x000fe20000000000 */
[----:B------:R-:W-:Y:S01]  /*02c0*/  UMOV UR6, 0x1 ;  /* 0x0000000100067882 */ /* 0x000fe20000000000 */
[----:B------:R-:W-:Y:S01]  /*02d0*/  UMOV UR9, 0x3 ;  /* 0x0000000300097882 */ /* 0x000fe20000000000 */
[----:B------:R-:W-:-:S04]  /*02e0*/  UIADD3 UR6, -UR6, 0x100000, URZ ;  /* 0x0010000006067890 */ /* 0x000fc8000fffe13f */
[----:B------:R-:W-:Y:S02]  /*02f0*/  USHF.L.U32 UR7, UR6, 0xb, URZ ;  /* 0x0000000b06077899 */ /* 0x000fe4000800063f */
[----:B------:R-:W-:Y:S01]  /*0300*/  USHF.L.U32 UR6, UR6, 0x1, URZ ;  /* 0x0000000106067899 */ /* 0x000fe2000800063f */
[----:B------:R-:W-:Y:S01]  /*0310*/  ELECT P0, URZ, PT ;  /* 0x00000000003f782f */ /* 0x000fe20003800000 */
[----:B-1----:R-:W-:Y:S02]  /*0320*/  ULEA UR8, UR5, UR4, 0x18 ;  /* 0x0000000405087291 */ /* 0x002fe4000f8ec03f */
[----:B------:R-:W-:-:S04]  /*0330*/  UIADD3 UR4, -UR9, 0x100000, URZ ;  /* 0x0010000009047890 */ /* 0x000fc8000fffe13f */
[----:B------:R-:W-:Y:S02]  /*0340*/  USHF.L.U32 UR5, UR4, 0xb, URZ ;  /* 0x0000000b04057899 */ /* 0x000fe4000800063f */
[----:B------:R-:W-:Y:S01]  /*0350*/  USHF.L.U32 UR4, UR4, 0x1, URZ ;  /* 0x0000000104047899 */ /* 0x000fe2000800063f */
[----:B------:R-:W1:Y:S03]  /*0360*/  FENCE.VIEW.ASYNC.S ;  /* 0x00000000000073c6 */ /* 0x000e660000000000 */
[----:B-1----:R1:W1:Y:S08]  /*0370*/  SYNCS.EXCH.64 URZ, [UR8+0x31c30], UR6 ;  /* 0x031c3006083f75b2 */ /* 0x0022700008000100 */
[----:B------:R1:W1:Y:S01]  /*0380*/  SYNCS.EXCH.64 URZ, [UR8+0x31c40], UR4 ;  /* 0x031c4004083f75b2 */ /* 0x0002620008000100 */
[----:B------:R1:W1:Y:S01]  /*0390*/  SYNCS.EXCH.64 URZ, [UR8+0x31c38], UR6 ;  /* 0x031c3806083f75b2 */ /* 0x0002620008000100 */
[----:B------:R1:W1:Y:S01]  /*03a0*/  SYNCS.EXCH.64 URZ, [UR8+0x31c48], UR4 ;  /* 0x031c4804083f75b2 */ /* 0x0002620008000100 */
[----:B------:R-:W-:Y:S01]  /*03b0*/  NOP ;  /* 0x0000000000007918 */ /* 0x000fe20000000000 */
.L_x_2:
[----:B------:R-:W5:Y:S01]  /*03c0*/  SHFL.IDX PT, R3, R0, RZ, 0x1f ;  /* 0x00001fff00037589 */ /* 0x000f6200000e0000 */
[----:B------:R-:W-:Y:S01]  /*03d0*/  NOP ;  /* 0x0000000000007918 */ /* 0x000fe20000000000 */
[----:B-----5:R-:W-:-:S13]  /*03e0*/  ISETP.NE.AND P0, PT, R3, RZ, PT ;  /* 0x000000ff0300720c */ /* 0x020fda0003f05270 */
[----:B------:R-:W-:Y:S05]  /*03f0*/  @P0 BRA `(.L_x_3) ;  /* 0x0000000000480947 */ /* 0x000fea0003800000 */
[----:B-1----:R-:W1:Y:S01]  /*0400*/  S2UR UR5, SR_CgaCtaId ;  /* 0x00000000000579c3 */ /* 0x002e620000008800 */
[----:B------:R-:W-:Y:S01]  /*0410*/  UMOV UR4, 0x400 ;  /* 0x0000040000047882 */ /* 0x000fe20000000000 */
[----:B------:R-:W-:Y:S01]  /*0420*/  UMOV UR6, 0x1 ;  /* 0x0000000100067882 */ /* 0x000fe20000000000 */
[----:B------:R-:W-:Y:S01]  /*0430*/  UMOV UR7, 0x3 ;  /* 0x0000000300077882 */ /* 0x000fe20000000000 */
[----:B------:R-:W-:Y:S01]  /*0440*/  ELECT P0, URZ, PT ;  /* 0x00000000003f782f */ /* 0x000fe20003800000 */
[----:B-1----:R-:W-:Y:S02]  /*0450*/  ULEA UR8, UR5, UR4, 0x18 ;  /* 0x0000000405087291 */ /* 0x002fe4000f8ec03f */
[----:B------:R-:W-:-:S04]  /*0460*/  UIADD3 UR4, -UR6, 0x100000, URZ ;  /* 0x0010000006047890 */ /* 0x000fc8000fffe13f */
[----:B------:R-:W-:Y:S02]  /*0470*/  USHF.L.U32 UR5, UR4, 0xb, URZ ;  /* 0x0000000b04057899 */ /* 0x000fe4000800063f */
[----:B------:R-:W-:Y:S02]  /*0480*/  USHF.L.U32 UR4, UR4, 0x1, URZ ;  /* 0x0000000104047899 */ /* 0x000fe4000800063f */
        /* <DEDUP_REMOVED lines=9> */
.L_x_3:
[----:B------:R-:W5:Y:S01]  /*0520*/  SHFL.IDX PT, R3, R0, RZ, 0x1f ;  /* 0x00001fff00037589 */ /* 0x000f6200000e0000 */
[----:B------:R-:W-:Y:S01]  /*0530*/  NOP ;  /* 0x0000000000007918 */ /* 0x000fe20000000000 */
[----:B-----5:R-:W-:-:S13]  /*0540*/  ISETP.NE.AND P0, PT, R3, RZ, PT ;  /* 0x000000ff0300720c */ /* 0x020fda0003f05270 */
[----:B------:R-:W-:Y:S05]  /*0550*/  @P0 BRA `(.L_x_4) ;  /* 0x0000000000380947 */ /* 0x000fea0003800000 */
[----:B-1----:R-:W1:Y:S01]  /*0560*/  S2UR UR5, SR_CgaCtaId ;  /* 0x00000000000579c3 */ /* 0x002e620000008800 */
[----:B------:R-:W-:Y:S01]  /*0570*/  UMOV UR4, 0x400 ;  /* 0x0000040000047882 */ /* 0x000fe20000000000 */
[----:B------:R-:W-:Y:S01]  /*0580*/  UMOV UR7, 0x1 ;  /* 0x0000000100077882 */ /* 0x000fe20000000000 */
[----:B------:R-:W-:Y:S01]  /*0590*/  ELECT P0, URZ, PT ;  /* 0x00000000003f782f */ /* 0x000fe20003800000 */
[----:B-1----:R-:W-:Y:S02]  /*05a0*/  ULEA UR6, UR5, UR4, 0x18 ;  /* 0x0000000405067291 */ /* 0x002fe4000f8ec03f */
[----:B------:R-:W-:-:S04]  /*05b0*/  UIADD3 UR4, -UR7, 0x100000, URZ ;  /* 0x0010000007047890 */ /* 0x000fc8000fffe13f */
[----:B------:R-:W-:Y:S02]  /*05c0*/  USHF.L.U32 UR5, UR4, 0xb, URZ ;  /* 0x0000000b04057899 */ /* 0x000fe4000800063f */
[----:B------:R-:W-:Y:S01]  /*05d0*/  USHF.L.U32 UR4, UR4, 0x1, URZ ;  /* 0x0000000104047899 */ /* 0x000fe2000800063f */
[----:B------:R-:W1:Y:S11]  /*05e0*/  FENCE.VIEW.ASYNC.S ;  /* 0x00000000000073c6 */ /* 0x000e760000000000 */
[----:B-1----:R1:W1:Y:S01]  /*05f0*/  SYNCS.EXCH.64 URZ, [UR6+0x31c70], UR4 ;  /* 0x031c7004063f75b2 */ /* 0x0022620008000100 */
[----:B------:R1:W1:Y:S01]  /*0600*/  SYNCS.EXCH.64 URZ, [UR6+0x31c80], UR4 ;  /* 0x031c8004063f75b2 */ /* 0x0002620008000100 */
[----:B------:R1:W1:Y:S01]  /*0610*/  SYNCS.EXCH.64 URZ, [UR6+0x31c78], UR4 ;  /* 0x031c7804063f75b2 */ /* 0x0002620008000100 */
[----:B------:R1:W1:Y:S01]  /*0620*/  SYNCS.EXCH.64 URZ, [UR6+0x31c88], UR4 ;  /* 0x031c8804063f75b2 */ /* 0x0002620008000100 */
[----:B------:R-:W-:Y:S01]  /*0630*/  NOP ;  /* 0x0000000000007918 */ /* 0x000fe20000000000 */
.L_x_4:
        /* <DEDUP_REMOVED lines=22> */
.L_x_5:
        /* <DEDUP_REMOVED lines=22> */
.L_x_6:
[----:B---3--:R-:W-:Y:S01]  /*0900*/  ISETP.NE.AND P0, PT, R2, RZ, PT ;  /* 0x000000ff0200720c */ /* 0x008fe20003f05270 */
[----:B------:R-:W-:Y:S01]  /*0910*/  IMAD.MOV.U32 R2, RZ, RZ, 0x1 ;  /* 0x00000001ff027424 */ /* 0x000fe200078e00ff */
[----:B------:R-:W-:-:S04]  /*0920*/  NOP ;  /* 0x0000000000007918 */ /* 0x000fc80000000000 */
[----:B------:R-:W-:-:S05]  /*0930*/  SEL R2, R2, 0x2, !P0 ;  /* 0x0000000202027807 */ /* 0x000fca0004000000 */
[----:B------:R3:W-:Y:S01]  /*0940*/  STL [R1], R2 ;  /* 0x0000000201007387 */ /* 0x0007e20000100800 */
[----:B-12-4-:R-:W-:Y:S06]  /*0950*/  BAR.SYNC.DEFER_BLOCKING 0x0 ;  /* 0x0000000000007b1d */ /* 0x016fec0000010000 */
[----:B------:R-:W-:Y:S05]  /*0960*/  @!P0 BRA `(.L_x_7) ;  /* 0x0000009c00908947 */ /* 0x000fea0003800000 */
.L_x_8:
[----:B------:R-:W-:-:S08]  /*0970*/  NOP ;  /* 0x0000000000007918 */ /* 0x000fd00000000000 */
[----:B------:R-:W1:Y:S02]  /*0980*/  USETMAXREG.TRY_ALLOC.CTAPOOL UP0, 0xa0 ;  /* 0x000000a0000079c8 */ /* 0x000e640008000600 */
[----:B-1----:R-:W-:-:S13]  /*0990*/  PLOP3.LUT P0, PT, PT, PT, UP0, 0x80, 0x0 ;  /* 0x000000000000781c */ /* 0x002fda0003f0f008 */
[----:B------:R-:W-:Y:S05]  /*09a0*/  @!P0 BRA `(.L_x_8) ;  /* 0xfffffffc00f08947 */ /* 0x000fea000383ffff */
[----:B---3--:R-:W1:Y:S01]  /*09b0*/  S2R R2, SR_TID.X ;  /* 0x0000000000027919 */ /* 0x008e620000002100 */
[----:B------:R-:W2:Y:S08]  /*09c0*/  S2UR UR7, SR_CTAID.X ;  /* 0x00000000000779c3 */ /* 0x000eb00000002500 */
[----:B------:R-:W-:Y:S06]  /*09d0*/  BAR.ARV 0x8, 0x1a0 ;  /* 0x0206800000007b1d */ /* 0x000fec0000002000 */
[----:B-1----:R-:W-:-:S04]  /*09e0*/  LOP3.LUT R0, R2, 0xffffff80, RZ, 0xc0, !PT ;  /* 0xffffff8002007812 */ /* 0x002fc800078ec0ff */
[----:B------:R-:W-:Y:S02]  /*09f0*/  ISETP.NE.AND P0, PT, R0, 0x80, PT ;  /* 0x000000800000780c */ /* 0x000fe40003f05270 */
[----:B------:R-:W2:Y:S11]  /*0a00*/  LDC R0, c[0x0][0xda4] ;  /* 0x00036900ff007b82 */ /* 0x000eb60000000800 */
[----:B------:R-:W-:Y:S06]  /*0a10*/  @!P0 BAR.ARV 0x9, 0x100 ;  /* 0x0244000000008b1d */ /* 0x000fec0000002000 */
[----:B--2---:R-:W-:-:S13]  /*0a20*/  ISETP.LE.AND P0, PT, R0, UR7, PT ;  /* 0x0000000700007c0c */ /* 0x004fda000bf03270 */
[----:B------:R-:W-:Y:S05]  /*0a30*/  @P0 EXIT ;  /* 0x000000000000094d */ /* 0x000fea0003800000 */
[----:B------:R-:W2:Y:S01]  /*0a40*/  LDL.LU R12, [R1] ;  /* 0x00000000010c7983 */ /* 0x000ea20000300800 */
[----:B------:R-:W-:Y:S01]  /*0a50*/  VIADD R146, R2, 0xffffff80 ;  /* 0xffffff8002927836 */ /* 0x000fe20000000000 */
[----:B------:R-:W1:Y:S04]  /*0a60*/  S2UR UR4, SR_CgaCtaId ;  /* 0x00000000000479c3 */ /* 0x000e680000008800 */
[----:B------:R-:W-:-:S04]  /*0a70*/  SHF.R.S32.HI R3, RZ, 0x1f, R146 ;  /* 0x0000001fff037819 */ /* 0x000fc80000011492 */
[----:B------:R-:W-:-:S04]  /*0a80*/  LEA.HI R0, R3, R146, RZ, 0x4 ;  /* 0x0000009203007211 */ /* 0x000fc800078f20ff */
[----:B------:R-:W-:-:S04]  /*0a90*/  LOP3.LUT R5, R0, 0xfffffff0, RZ, 0xc0, !PT ;  /* 0xfffffff000057812 */ /* 0x000fc800078ec0ff */
[----:B------:R-:W-:Y:S02]  /*0aa0*/  IADD3 R5, R146, -R5, RZ ;  /* 0x8000000592057210 */ /* 0x000fe40007ffe0ff */
[CC--:B------:R-:W-:Y:S02]  /*0ab0*/  LEA.HI R149, R3.reuse, R146.reuse, RZ, 0x7 ;  /* 0x0000009203957211 */ /* 0x0c0fe400078f38ff */
[----:B------:R-:W-:Y:S02]  /*0ac0*/  SHF.R.S32.HI R2, RZ, 0x1f, R5 ;  /* 0x0000001fff027819 */ /* 0x000fe40000011405 */
[----:B------:R-:W-:Y:S02]  /*0ad0*/  LEA.HI R150, R3, R146, RZ, 0x5 ;  /* 0x0000009203967211 */ /* 0x000fe400078f28ff */
[----:B------:R-:W-:Y:S02]  /*0ae0*/  LEA.HI R4, R2, R5, RZ, 0x3 ;  /* 0x0000000502047211 */ /* 0x000fe400078f18ff */
[----:B------:R-:W-:-:S02]  /*0af0*/  LOP3.LUT R7, R149, 0xffffff80, RZ, 0xc0, !PT ;  /* 0xffffff8095077812 */ /* 0x000fc400078ec0ff */
[----:B------:R-:W-:Y:S01]  /*0b00*/  SHF.R.S32.HI R3, RZ, 0x4, R0 ;  /* 0x00000004ff037819 */ /* 0x000fe20000011400 */
[----:B------:R-:W-:Y:S01]  /*0b10*/  IMAD.SHL.U32 R6, R4, 0x10, RZ ;  /* 0x0000001004067824 */ /* 0x000fe200078e00ff */
[----:B------:R-:W-:Y:S01]  /*0b20*/  LEA.HI R2, R2, R5, RZ, 0x2 ;  /* 0x0000000502027211 */ /* 0x000fe200078f10ff */
[----:B------:R-:W-:Y:S01]  /*0b30*/  IMAD.IADD R146, R146, 0x1, -R7 ;  /* 0x0000000192927824 */ /* 0x000fe200078e0a07 */
[----:B------:R-:W-:Y:S02]  /*0b40*/  LEA.HI R0, R0, R3, RZ, 0x1 ;  /* 0x0000000300007211 */ /* 0x000fe400078f08ff */
[----:B------:R-:W-:Y:S02]  /*0b50*/  SHF.R.S32.HI R150, RZ, 0x5, R150 ;  /* 0x00000005ff967819 */ /* 0x000fe40000011496 */
[----:B------:R-:W-:Y:S02]  /*0b60*/  LOP3.LUT R0, R0, 0x1ffffffe, RZ, 0xc0, !PT ;  /* 0x1ffffffe00007812 */ /* 0x000fe400078ec0ff */
[----:B------:R-:W-:-:S02]  /*0b70*/  LOP3.LUT R4, R2, 0x7fffffc, RZ, 0xc0, !PT ;  /* 0x07fffffc02047812 */ /* 0x000fc400078ec0ff */
[----:B------:R-:W-:Y:S02]  /*0b80*/  LOP3.LUT R7, R6, 0x7fffff80, RZ, 0xc0, !PT ;  /* 0x7fffff8006077812 */ /* 0x000fe400078ec0ff */
[----:B------:R-:W-:Y:S01]  /*0b90*/  SHF.R.S32.HI R149, RZ, 0x7, R149 ;  /* 0x00000007ff957819 */ /* 0x000fe20000011495 */
[----:B------:R-:W3:Y:S01]  /*0ba0*/  S2UR UR6, SR_SWINHI ;  /* 0x00000000000679c3 */ /* 0x000ee20000002f00 */
[----:B------:R-:W-:Y:S01]  /*0bb0*/  SHF.R.S32.HI R9, RZ, 0x1f, R146 ;  /* 0x0000001fff097819 */ /* 0x000fe20000011492 */
[----:B------:R-:W-:Y:S01]  /*0bc0*/  IMAD.IADD R0, R3, 0x1, -R0 ;  /* 0x0000000103007824 */ /* 0x000fe200078e0a00 */
[----:B------:R-:W-:Y:S01]  /*0bd0*/  SHF.R.S32.HI R2, RZ, 0x2, R2 ;  /* 0x00000002ff027819 */ /* 0x000fe20000011402 */
[----:B------:R-:W-:Y:S01]  /*0be0*/  IMAD.IADD R4, R5, 0x1, -R4 ;  /* 0x0000000105047824 */ /* 0x000fe200078e0a04 */
[----:B------:R-:W-:Y:S01]  /*0bf0*/  LEA R7, R150, R7, 0x8 ;  /* 0x0000000796077211 */ /* 0x000fe200078e40ff */
[----:B------:R-:W-:Y:S01]  /*0c00*/  IMAD.HI R3, R149, 0x55555556, RZ ;  /* 0x5555555695037827 */ /* 0x000fe200078e02ff */
[----:B------:R-:W-:-:S03]  /*0c10*/  LEA.HI R8, R9, R146, RZ, 0x2 ;  /* 0x0000009209087211 */ /* 0x000fc600078f10ff */
[----:B------:R-:W-:Y:S01]  /*0c20*/  IMAD.SHL.U32 R2, R2, 0x40, RZ ;  /* 0x0000004002027824 */ /* 0x000fe200078e00ff */
[--C-:B------:R-:W-:Y:S01]  /*0c30*/  SHF.R.S32.HI R10, RZ, 0x2, R8.reuse ;  /* 0x00000002ff0a7819 */ /* 0x100fe20000011408 */
[----:B------:R-:W-:Y:S01]  /*0c40*/  IMAD R7, R4, 0x10, R7 ;  /* 0x0000001004077824 */ /* 0x000fe200078e0207 */
[----:B------:R-:W-:Y:S01]  /*0c50*/  SHF.R.S32.HI R11, RZ, 0x1f, R8 ;  /* 0x0000001fff0b7819 */ /* 0x000fe20000011408 */
[----:B------:R-:W-:Y:S01]  /*0c60*/  IMAD R6, R150, 0x10, R5 ;  /* 0x0000001096067824 */ /* 0x000fe200078e0205 */
[----:B------:R-:W-:Y:S01]  /*0c70*/  LEA.HI R4, R3, R3, RZ, 0x1 ;  /* 0x0000000303047211 */ /* 0x000fe200078f08ff */
[----:B------:R-:W-:Y:S01]  /*0c80*/  IMAD.SHL.U32 R3, R0, 0x8, RZ ;  /* 0x0000000800037824 */ /* 0x000fe200078e00ff */
[----:B------:R-:W-:Y:S02]  /*0c90*/  LEA.HI R11, R11, R10, RZ, 0x3 ;  /* 0x0000000a0b0b7211 */ /* 0x000fe400078f18ff */
[----:B------:R-:W-:Y:S02]  /*0ca0*/  LOP3.LUT R2, R2, 0x40, RZ, 0xc0, !PT ;  /* 0x0000004002027812 */ /* 0x000fe400078ec0ff */
[----:B------:R-:W-:Y:S01]  /*0cb0*/  LEA.HI R0, R9, R146, RZ, 0x5 ;  /* 0x0000009209007211 */ /* 0x000fe200078f28ff */
[----:B------:R-:W-:Y:S01]  /*0cc0*/  UMOV UR39, 0x400 ;  /* 0x0000040000277882 */ /* 0x000fe20000000000 */
[----:B------:R-:W-:-:S02]  /*0cd0*/  LEA R9, R6, R3, 0x5 ;  /* 0x0000000306097211 */ /* 0x000fc400078e28ff */
[----:B------:R-:W-:Y:S02]  /*0ce0*/  LOP3.LUT R11, R11, 0xfffffff8, RZ, 0xc0, !PT ;  /* 0xfffffff80b0b7812 */ /* 0x000fe400078ec0ff */
[----:B------:R-:W-:Y:S01]  /*0cf0*/  LOP3.LUT R3, R2, 0x8, R3, 0xf8, !PT ;  /* 0x0000000802037812 */ /* 0x000fe200078ef803 */
[----:B-1----:R-:W-:Y:S01]  /*0d00*/  ULEA UR39, UR4, UR39, 0x18 ;  /* 0x0000002704277291 */ /* 0x002fe2000f8ec03f */
[----:B------:R-:W-:Y:S01]  /*0d10*/  SHF.R.U32.HI R2, RZ, 0x3, R2 ;  /* 0x00000003ff027819 */ /* 0x000fe20000011602 */
[----:B------:R-:W-:Y:S01]  /*0d20*/  IMAD.IADD R11, R10, 0x1, -R11 ;  /* 0x000000010a0b7824 */ /* 0x000fe200078e0a0b */
[----:B------:R-:W-:Y:S02]  /*0d30*/  LOP3.LUT R5, R8, 0x7ffffffc, RZ, 0xc0, !PT ;  /* 0x7ffffffc08057812 */ /* 0x000fe400078ec0ff */
[----:B------:R-:W-:Y:S02]  /*0d40*/  LOP3.LUT R2, R3, R2, RZ, 0x3c, !PT ;  /* 0x0000000203027212 */ /* 0x000fe400078e3cff */
[----:B------:R-:W-:Y:S01]  /*0d50*/  SHF.R.S32.HI R0, RZ, 0x5, R0 ;  /* 0x00000005ff007819 */ /* 0x000fe20000011400 */
[----:B------:R-:W-:Y:S01]  /*0d60*/  UMOV UR4, UR39 ;  /* 0x0000002700047c82 */ /* 0x000fe20008000000 */
[----:B---3--:R-:W-:Y:S01]  /*0d70*/  UMOV UR5, UR6 ;  /* 0x0000000600057c82 */ /* 0x008fe20008000000 */
[----:B------:R-:W-:Y:S01]  /*0d80*/  MOV R152, 0xfffffffe ;  /* 0xfffffffe00987802 */ /* 0x000fe20000000f00 */
[----:B------:R-:W-:Y:S01]  /*0d90*/  IMAD.IADD R2, R2, 0x1, R7 ;  /* 0x0000000102027824 */ /* 0x000fe200078e0207 */
[----:B------:R-:W-:Y:S01]  /*0da0*/  LEA R11, R0, R11, 0x4 ;  /* 0x0000000b000b7211 */ /* 0x000fe200078e20ff */
[----:B------:R-:W-:-:S02]  /*0db0*/  IMAD.IADD R5, R146, 0x1, -R5 ;  /* 0x0000000192057824 */ /* 0x000fc400078e0a05 */
[----:B------:R-:W-:Y:S02]  /*0dc0*/  IMAD.U32 R16, RZ, RZ, UR4 ;  /* 0x00000004ff107e24 */ /* 0x000fe4000f8e00ff */
[----:B------:R-:W-:Y:S02]  /*0dd0*/  IMAD.U32 R17, RZ, RZ, UR5 ;  /* 0x00000005ff117e24 */ /* 0x000fe4000f8e00ff */
[----:B------:R-:W-:Y:S01]  /*0de0*/  IMAD R4, R4, -0x3, R149 ;  /* 0xfffffffd04047824 */ /* 0x000fe200078e0295 */
[----:B------:R-:W-:Y:S01]  /*0df0*/  MOV R145, RZ ;  /* 0x000000ff00917202 */ /* 0x000fe20000000f00 */
[----:B------:R-:W-:Y:S01]  /*0e00*/  IMAD R152, R5, R152, 0x90 ;  /* 0x0000009005987424 */ /* 0x000fe200078e0298 */
[----:B------:R-:W-:Y:S01]  /*0e10*/  LEA R2, R2, UR39, 0x1 ;  /* 0x0000002702027c11 */ /* 0x000fe2000f8e08ff */
[----:B------:R-:W-:Y:S01]  /*0e20*/  IMAD.WIDE R16, R9, 0x2, R16 ;  /* 0x0000000209107825 */ /* 0x000fe200078e0210 */
[----:B------:R-:W-:-:S03]  /*0e30*/  UMOV UR60, URZ ;  /* 0x0000003f003c7c82 */ /* 0x000fc60008000000 */
[----:B------:R-:W-:Y:S02]  /*0e40*/  IMAD R151, R4, 0x40, R11 ;  /* 0x0000004004977824 */ /* 0x000fe400078e020b */
[----:B------:R-:W-:Y:S01]  /*0e50*/  IMAD.U32 R144, RZ, RZ, UR7 ;  /* 0x00000007ff907e24 */ /* 0x000fe2000f8e00ff */
[----:B------:R-:W-:Y:S01]  /*0e60*/  UMOV UR38, URZ ;  /* 0x0000003f00267c82 */ /* 0x000fe20008000000 */
[----:B--2---:R-:W-:-:S07]  /*0e70*/  LOP3.LUT R19, R12, 0x1, RZ, 0xfc, !PT ;  /* 0x000000010c137812 */ /* 0x004fce00078efcff */
.L_x_31:
[----:B------:R-:W1:Y:S01]  /*0e80*/  SHFL.IDX PT, R0, R149, RZ, 0x1f ;  /* 0x00001fff95007589 */ /* 0x000e6200000e0000 */
[----:B------:R-:W-:Y:S01]  /*0e90*/  ULDC UR4, c[0x0][0xda8] ;  /* 0x00036a0000047ab9 */ /* 0x000fe20000000800 */
[----:B------:R-:W-:Y:S01]  /*0ea0*/  R2UR UR11, R144 ;  /* 0x00000000900b72ca */ /* 0x000fe200000e0000 */
[----:B------:R-:W-:Y:S01]  /*0eb0*/  UISETP.NE.AND UP1, UPT, UR4, 0x1, UPT ;  /* 0x000000010400788c */ /* 0x000fe2000bf25270 */
[----:B--2---:R-:W2:Y:S01]  /*0ec0*/  LDC R23, c[0x0][0x2e0] ;  /* 0x0000b800ff177b82 */ /* 0x004ea20000000800 */
[----:B------:R-:W-:Y:S01]  /*0ed0*/  ULDC.64 UR6, c[0x0][0x3f8] ;  /* 0x0000fe0000067ab9 */ /* 0x000fe20000000a00 */
[----:B------:R-:W-:Y:S01]  /*0ee0*/  ULDC UR4, c[0x0][0xdb4] ;  /* 0x00036d0000047ab9 */ /* 0x000fe20000000800 */
[----:B------:R-:W-:Y:S02]  /*0ef0*/  UISETP.NE.U32.AND UP0, UPT, UR6, URZ, UPT ;  /* 0x0000003f0600728c */ /* 0x000fe4000bf05070 */
[----:B------:R-:W-:Y:S02]  /*0f00*/  UISETP.NE.AND UP2, UPT, UR4, 0x1, UPT ;  /* 0x000000010400788c */ /* 0x000fe4000bf45270 */
[----:B------:R-:W-:Y:S01]  /*0f10*/  UISETP.NE.AND.EX UP0, UPT, UR7, URZ, UPT, UP0 ;  /* 0x0000003f0700728c */ /* 0x000fe2000bf05300 */
[----:B------:R-:W-:-:S02]  /*0f20*/  ULDC UR8, c[0x0][0x404] ;  /* 0x0001010000087ab9 */ /* 0x000fc40000000800 */
[----:B------:R-:W-:Y:S01]  /*0f30*/  @UP1 ULDC UR4, c[0x0][0xdac] ;  /* 0x00036b0000041ab9 */ /* 0x000fe20000000800 */
[----:B------:R-:W-:Y:S01]  /*0f40*/  @UP1 ULDC UR10, c[0x0][0xdb0] ;  /* 0x00036c00000a1ab9 */ /* 0x000fe20000000800 */
[----:B------:R-:W-:Y:S02]  /*0f50*/  UIMAD.WIDE.U32 UR4, UR11, UR4, URZ ;  /* 0x000000040b0472a5 */ /* 0x000fe4000f8e003f */
[----:B------:R-:W-:Y:S01]  /*0f60*/  UMOV UR12, UR11 ;  /* 0x0000000b000c7c82 */ /* 0x000fe20008000000 */
[----:B------:R-:W-:Y:S02]  /*0f70*/  UIADD3 UR9, UR39, 0x24300, URZ ;  /* 0x0002430027097890 */ /* 0x000fe4000fffe03f */
[----:B------:R-:W-:Y:S02]  /*0f80*/  @UP1 USHF.R.U32.HI UR12, URZ, UR10, UR5 ;  /* 0x0000000a3f0c1299 */ /* 0x000fe40008011605 */
[----:B------:R-:W-:Y:S01]  /*0f90*/  USEL UR8, UR8, 0x1, UP0 ;  /* 0x0000000108087887 */ /* 0x000fe20008000000 */
[----:B-1----:R-:W-:Y:S01]  /*0fa0*/  R2UR UR61, R0 ;  /* 0x00000000003d72ca */ /* 0x002fe200000e0000 */
[----:B------:R-:W-:-:S02]  /*0fb0*/  ULOP3.LUT UP0, URZ, UR9, 0x9f, URZ, 0xc0, !UPT ;  /* 0x0000009f093f7892 */ /* 0x000fc4000f80c03f */
[----:B------:R-:W-:Y:S01]  /*0fc0*/  IMAD.U32 R148, RZ, RZ, UR12 ;  /* 0x0000000cff947e24 */ /* 0x000fe2000f8e00ff */
[----:B------:R-:W-:Y:S01]  /*0fd0*/  UMOV UR36, UR12 ;  /* 0x0000000c00247c82 */ /* 0x000fe20008000000 */
[----:B--2---:R-:W-:Y:S02]  /*0fe0*/  IMAD R23, R23, UR8, RZ ;  /* 0x0000000817177c24 */ /* 0x004fe4000f8e02ff */
[----:B------:R-:W-:Y:S02]  /*0ff0*/  PLOP3.LUT P0, PT, PT, PT, UP0, 0x80, 0x0 ;  /* 0x000000000000781c */ /* 0x000fe40003f0f008 */
[----:B------:R-:W-:-:S04]  /*1000*/  VIADD R0, R23, 0x8f ;  /* 0x0000008f17007836 */ /* 0x000fc80000000000 */
[----:B------:R-:W-:Y:S01]  /*1010*/  UIMAD.WIDE UR6, UR61, 0x55555556, URZ ;  /* 0x555555563d0678a5 */ /* 0x000fe2000f8e023f */
[----:B------:R-:W-:-:S03]  /*1020*/  IMAD.HI R0, R0, 0x38e38e39, RZ ;  /* 0x38e38e3900007827 */ /* 0x000fc600078e02ff */
[----:B------:R-:W-:Y:S02]  /*1030*/  ULEA.HI UR37, UR7, UR7, URZ, 0x1 ;  /* 0x0000000707257291 */ /* 0x000fe4000f8f083f */
[----:B------:R-:W-:Y:S01]  /*1040*/  SHF.R.U32.HI R3, RZ, 0x1f, R0 ;  /* 0x0000001fff037819 */ /* 0x000fe20000011600 */
[----:B------:R-:W-:Y:S01]  /*1050*/  @UP2 ULDC.64 UR6, c[0x0][0xdb8] ;  /* 0x00036e0000062ab9 */ /* 0x000fe20000000a00 */
[----:B------:R-:W-:Y:S02]  /*1060*/  UIMAD UR37, UR37, -0x3, UR61 ;  /* 0xfffffffd252578a4 */ /* 0x000fe4000f8e023d */
[----:B------:R-:W-:Y:S01]  /*1070*/  UIMAD.WIDE.U32 UR4, UR12, UR6, URZ ;  /* 0x000000060c0472a5 */ /* 0x000fe2000f8e003f */
[----:B------:R-:W-:Y:S01]  /*1080*/  LEA.HI.SX32 R22, R0, R3, 0x1b ;  /* 0x0000000300167211 */ /* 0x000fe200078fdaff */
[----:B------:R-:W-:Y:S02]  /*1090*/  ULEA UR6, UR37, UR9, 0xb ;  /* 0x0000000925067291 */ /* 0x000fe4000f8e583f */
[----:B------:R-:W-:-:S02]  /*10a0*/  @UP2 USHF.R.U32.HI UR36, URZ, UR7, UR5 ;  /* 0x000000073f242299 */ /* 0x000fc40008011605 */
[----:B------:R-:W-:-:S04]  /*10b0*/  USHF.R.U32.HI UR6, URZ, 0x4, UR6 ;  /* 0x000000043f067899 */ /* 0x000fc80008011606 */
[----:B------:R-:W-:-:S06]  /*10c0*/  ULOP3.LUT UR4, UR6, 0x3fff, URZ, 0xc0, !UPT ;  /* 0x00003fff06047892 */ /* 0x000fcc000f8ec03f */
[----:B---3--:R-:W-:Y:S01]  /*10d0*/  IMAD.U32 R18, RZ, RZ, UR4 ;  /* 0x00000004ff127e24 */ /* 0x008fe2000f8e00ff */
[----:B------:R-:W-:Y:S02]  /*10e0*/  UMOV UR4, UR11 ;  /* 0x0000000b00047c82 */ /* 0x000fe40008000000 */
[----:B------:R-:W-:Y:S01]  /*10f0*/  MOV R147, UR4 ;  /* 0x0000000400937c02 */ /* 0x000fe20008000f00 */
[----:B------:R-:W-:Y:S06]  /*1100*/  @!P0 BRA `(.L_x_9) ;  /* 0x0000000000408947 */ /* 0x000fec0003800000 */
[----:B------:R-:W-:Y:S01]  /*1110*/  MOV R0, 0x0 ;  /* 0x0000000000007802 */ /* 0x000fe20000000f00 */
[----:B------:R-:W-:Y:S01]  /*1120*/  ULDC.64 UR4, c[0x4][0xa8] ;  /* 0x01002a0000047ab9 */ /* 0x000fe20000000a00 */
[----:B------:R-:W-:Y:S01]  /*1130*/  ULDC.64 UR6, c[0x4][0x20] ;  /* 0x0100080000067ab9 */ /* 0x000fe20000000a00 */
[----:B------:R-:W-:Y:S01]  /*1140*/  IMAD.U32 R4, RZ, RZ, UR4 ;  /* 0x00000004ff047e24 */ /* 0x000fe2000f8e00ff */
[----:B------:R1:W2:Y:S01]  /*1150*/  LDC.64 R14, c[0x4][R0] ;  /* 0x01000000000e7b82 */ /* 0x0002a20000000a00 */
[----:B------:R-:W-:Y:S01]  /*1160*/  IMAD.U32 R5, RZ, RZ, UR5 ;  /* 0x00000005ff057e24 */ /* 0x000fe2000f8e00ff */
[----:B------:R-:W-:Y:S01]  /*1170*/  ULDC.64 UR4, c[0x4][0xb0] ;  /* 0x01002c0000047ab9 */ /* 0x000fe20000000a00 */
[----:B------:R-:W-:Y:S01]  /*1180*/  IMAD.U32 R10, RZ, RZ, UR6 ;  /* 0x00000006ff0a7e24 */ /* 0x000fe2000f8e00ff */
[----:B------:R-:W-:Y:S01]  /*1190*/  MOV R7, UR5 ;  /* 0x0000000500077c02 */ /* 0x000fe20008000f00 */
[----:B------:R-:W-:Y:S01]  /*11a0*/  IMAD.U32 R6, RZ, RZ, UR4 ;  /* 0x00000004ff067e24 */ /* 0x000fe2000f8e00ff */
[----:B------:R-:W-:Y:S01]  /*11b0*/  MOV R12, 0x1 ;  /* 0x00000001000c7802 */ /* 0x000fe20000000f00 */
[----:B------:R-:W-:-:S02]  /*11c0*/  IMAD.U32 R11, RZ, RZ, UR7 ;  /* 0x00000007ff0b7e24 */ /* 0x000fc4000f8e00ff */
[----:B------:R-:W-:Y:S02]  /*11d0*/  IMAD.MOV.U32 R8, RZ, RZ, 0x70 ;  /* 0x00000070ff087424 */ /* 0x000fe400078e00ff */
[----:B-1----:R-:W-:-:S07]  /*11e0*/  IMAD.MOV.U32 R13, RZ, RZ, RZ ;  /* 0x000000ffff0d7224 */ /* 0x002fce00078e00ff */
[----:B------:R-:W-:-:S07]  /*11f0*/  LEPC R20, `(.L_x_9) ;  /* 0x000000001014794e */ /* 0x000fce0000000000 */
[----:B--2---:R-:W-:Y:S05]  /*1200*/  CALL.ABS.NOINC R14 ;  /* 0x000000000e007343 */ /* 0x004fea0003c00000 */
.L_x_9:
[----:B------:R-:W-:Y:S02]  /*1210*/  LOP3.LUT R0, R145, 0x1, RZ, 0xc0, !PT ;  /* 0x0000000191007812 */ /* 0x000fe400078ec0ff */
[----:B------:R-:W-:Y:S02]  /*1220*/  ISETP.NE.AND P0, PT, R19, 0x3, PT ;  /* 0x000000031300780c */ /* 0x000fe40003f05270 */
[----:B------:R-:W-:-:S04]  /*1230*/  SHF.L.U32 R0, R0, 0x1f, RZ ;  /* 0x0000001f00007819 */ /* 0x000fc800000006ff */
[----:B------:R-:W1:Y:S02]  /*1240*/  SYNCS.PHASECHK.TRANS64.TRYWAIT P1, [UR39+0x31c00], R0 ;  /* 0x031c0000ff0075a7 */ /* 0x000e640008020167 */
[----:B-1----:R-:W-:Y:S05]  /*1250*/  @!P1 BRA `(.L_x_10) ;  /* 0x000000c000c09947 */ /* 0x002fea0003800000 */
.L_x_89:
[----:B------:R-:W-:Y:S05]  /*1260*/  @!P0 BRA `(.L_x_11) ;  /* 0x0000000000048947 */ /* 0x000fea0003800000 */
[----:B------:R-:W-:Y:S01]  /*1270*/  BPT.TRAP 0x1 ;  /* 0x000000040000795c */ /* 0x000fe20000300000 */
.L_x_11:
[----:B-1----:R-:W-:Y:S02]  /*1280*/  IMAD.U32 R0, RZ, RZ, UR38 ;  /* 0x00000026ff007e24 */ /* 0x002fe4000f8e00ff */
[----:B------:R-:W-:-:S03]  /*1290*/  IMAD.U32 R3, RZ, RZ, UR60 ;  /* 0x0000003cff037e24 */ /* 0x000fc6000f8e00ff */
[----:B------:R-:W-:Y:S02]  /*12a0*/  LEA R0, R0, UR39, 0x3 ;  /* 0x0000002700007c11 */ /* 0x000fe4000f8e18ff */
[----:B------:R-:W-:-:S04]  /*12b0*/  SHF.L.U32 R3, R3, 0x1f, RZ ;  /* 0x0000001f03037819 */ /* 0x000fc800000006ff */
[----:B------:R1:W2:Y:S01]  /*12c0*/  SYNCS.PHASECHK.TRANS64.TRYWAIT P2, [R0+URZ+0x31c30], R3 ;  /* 0x031c3003000075a7 */ /* 0x0002a2000804017f */
[----:B------:R-:W-:Y:S05]  /*12d0*/  @!P0 BRA `(.L_x_12) ;  /* 0x0000000000048947 */ /* 0x000fea0003800000 */
[----:B------:R-:W-:Y:S01]  /*12e0*/  BPT.TRAP 0x1 ;  /* 0x000000040000795c */ /* 0x000fe20000300000 */
.L_x_12:
[----:B------:R-:W3:Y:S01]  /*12f0*/  S2R R4, SR_TID.X ;  /* 0x0000000000047919 */ /* 0x000ee20000002100 */
[----:B------:R-:W-:Y:S02]  /*1300*/  MOV R71, RZ ;  /* 0x000000ff00477202 */ /* 0x000fe40000000f00 */
[----:B---3--:R-:W-:Y:S01]  /*1310*/  LOP3.LUT P1, RZ, R4, 0x7f, RZ, 0xc0, !PT ;  /* 0x0000007f04ff7812 */ /* 0x008fe2000782c0ff */
[----:B--2---:R-:W-:-:S12]  /*1320*/  @P2 BRA `(.L_x_13) ;  /* 0x0000000000082947 */ /* 0x004fd80003800000 */
[----:B------:R-:W2:Y:S02]  /*1330*/  SYNCS.PHASECHK.TRANS64.TRYWAIT P2, [R0+URZ+0x31c30], R3 ;  /* 0x031c3003000075a7 */ /* 0x000ea4000804017f */
[----:B--2---:R-:W-:Y:S05]  /*1340*/  @!P2 BRA `(.L_x_14) ;  /* 0x000000c0009ca947 */ /* 0x004fea0003800000 */
.L_x_13:
[----:B------:R-:W-:Y:S05]  /*1350*/  WARPSYNC.ALL ;  /* 0x0000000000007948 */ /* 0x000fea0003800000 */
[----:B------:R-:W-:Y:S01]  /*1360*/  UIADD3 UR4, UR39, 0x16a00, URZ ;  /* 0x00016a0027047890 */ /* 0x000fe2000fffe03f */
[----:B------:R-:W-:Y:S01]  /*1370*/  WARPGROUP.ARRIVE ;  /* 0x00000000000079c5 */ /* 0x000fe20000000000 */
[----:B------:R-:W-:Y:S01]  /*1380*/  ULEA UR37, UR37, UR39, 0xc ;  /* 0x0000002725257291 */ /* 0x000fe2000f8e603f */
[----:B------:R-:W-:Y:S01]  /*1390*/  P2R R68, PR, RZ, 0x1 ;  /* 0x00000001ff447803 */ /* 0x000fe20000000000 */
[----:B------:R-:W-:Y:S01]  /*13a0*/  USHF.R.U32.HI UR4, URZ, 0x4, UR4 ;  /* 0x000000043f047899 */ /* 0x000fe20008011604 */
[----:B-12---:R-:W-:Y:S01]  /*13b0*/  @!P1 VIADD R0, R0, 0x31c40 ;  /* 0x00031c4000009836 */ /* 0x006fe20000000000 */
[----:B------:R-:W-:-:S02]  /*13c0*/  UIADD3 UR37, UR37, 0xda00, URZ ;  /* 0x0000da0025257890 */ /* 0x000fc4000fffe03f */
[----:B------:R-:W-:Y:S02]  /*13d0*/  ULOP3.LUT UR4, UR4, 0x3fff, URZ, 0xc0, !UPT ;  /* 0x00003fff04047892 */ /* 0x000fe4000f8ec03f */
[----:B------:R-:W-:Y:S02]  /*13e0*/  USHF.R.U32.HI UR5, URZ, 0x4, UR37 ;  /* 0x000000043f057899 */ /* 0x000fe40008011625 */
[----:B------:R-:W-:Y:S02]  /*13f0*/  ULOP3.LUT UR37, UR4, 0x10000, URZ, 0xfc, !UPT ;  /* 0x0001000004257892 */ /* 0x000fe4000f8efc3f */
[----:B------:R-:W-:Y:S02]  /*1400*/  ULOP3.LUT UR5, UR5, 0x3fff, URZ, 0xc0, !UPT ;  /* 0x00003fff05057892 */ /* 0x000fe4000f8ec03f */
[----:B------:R-:W-:Y:S02]  /*1410*/  UIMAD UR4, UR38, 0x6c0, UR37 ;  /* 0x000006c0260478a4 */ /* 0x000fe4000f8e0225 */
[----:B------:R-:W-:Y:S01]  /*1420*/  ULOP3.LUT UR5, UR5, 0x10000, URZ, 0xfc, !UPT ;  /* 0x0001000005057892 */ /* 0x000fe2000f8efc3f */
[----:B------:R-:W-:Y:S01]  /*1430*/  UMOV UR31, 0x80000020 ;  /* 0x80000020001f7882 */ /* 0x000fe20000000000 */
[----:B------:R-:W-:Y:S01]  /*1440*/  UMOV UR29, 0x80000020 ;  /* 0x80000020001d7882 */ /* 0x000fe20000000000 */
[----:B------:R-:W-:-:S02]  /*1450*/  UIADD3 UR10, UR4, 0x40, URZ ;  /* 0x00000040040a7890 */ /* 0x000fc4000fffe03f */
[----:B------:R-:W-:Y:S02]  /*1460*/  UMOV UR30, UR4 ;  /* 0x00000004001e7c82 */ /* 0x000fe40008000000 */
[----:B------:R-:W-:Y:S01]  /*1470*/  UMOV UR28, UR5 ;  /* 0x00000005001c7c82 */ /* 0x000fe20008000000 */
[----:B------:R-:W-:Y:S01]  /*1480*/  UMOV UR9, UR29 ;  /* 0x0000001d00097c82 */ /* 0x000fe20008000000 */
[----:B------:R-:W-:Y:S01]  /*1490*/  HGMMA.64x16x16.F32.BF16 R96, gdesc[UR28], RZ, !UPT, gsb0 ;  /* 0x002000001c6079f0 */ /* 0x000fe2000c0018ff */
[----:B------:R-:W-:Y:S01]  /*14a0*/  UMOV UR8, UR28 ;  /* 0x0000001c00087c82 */ /* 0x000fe20008000000 */
[----:B------:R-:W-:Y:S01]  /*14b0*/  UMOV UR11, 0x80000020 ;  /* 0x80000020000b7882 */ /* 0x000fe20000000000 */
[----:B------:R-:W-:Y:S02]  /*14c0*/  UIADD3 UR6, UR4, 0x80, URZ ;  /* 0x0000008004067890 */ /* 0x000fe4000fffe03f */
[----:B------:R-:W-:Y:S02]  /*14d0*/  UIADD3 UR7, UR4, 0xc0, URZ ;  /* 0x000000c004077890 */ /* 0x000fe4000fffe03f */
[----:B------:R-:W-:-:S02]  /*14e0*/  UIADD3 UR12, UR4, 0x100, URZ ;  /* 0x00000100040c7890 */ /* 0x000fc4000fffe03f */
[----:B------:R-:W-:Y:S02]  /*14f0*/  UIADD3 UR13, UR4, 0x140, URZ ;  /* 0x00000140040d7890 */ /* 0x000fe4000fffe03f */
[----:B------:R-:W-:Y:S01]  /*1500*/  UIADD3 UR14, UR5, 0x300, URZ ;  /* 0x00000300050e7890 */ /* 0x000fe2000fffe03f */
[----:B------:R-:W-:Y:S01]  /*1510*/  UMOV UR15, 0x80000020 ;  /* 0x80000020000f7882 */ /* 0x000fe20000000000 */
[----:B------:R-:W-:Y:S02]  /*1520*/  UIADD3 UR16, UR5, 0x302, URZ ;  /* 0x0000030205107890 */ /* 0x000fe4000fffe03f */
[----:B------:R-:W-:Y:S01]  /*1530*/  UIADD3 UR18, UR4, 0x242, URZ ;  /* 0x0000024204127890 */ /* 0x000fe2000fffe03f */
[----:B------:R-:W-:Y:S01]  /*1540*/  UMOV UR17, 0x80000020 ;  /* 0x8000002000117882 */ /* 0x000fe20000000000 */
[----:B------:R-:W-:Y:S01]  /*1550*/  UMOV UR19, 0x80000020 ;  /* 0x8000002000137882 */ /* 0x000fe20000000000 */
[----:B------:R-:W-:Y:S02]  /*1560*/  UIADD3 UR20, UR5, 0x600, URZ ;  /* 0x0000060005147890 */ /* 0x000fe4000fffe03f */
[----:B------:R-:W-:Y:S01]  /*1570*/  UIADD3 UR22, UR4, 0x480, URZ ;  /* 0x0000048004167890 */ /* 0x000fe2000fffe03f */
[----:B------:R-:W-:Y:S01]  /*1580*/  UMOV UR21, 0x80000020 ;  /* 0x8000002000157882 */ /* 0x000fe20000000000 */
[----:B------:R-:W-:Y:S01]  /*1590*/  UMOV UR23, 0x80000020 ;  /* 0x8000002000177882 */ /* 0x000fe20000000000 */
[----:B------:R-:W-:-:S02]  /*15a0*/  UIADD3 UR24, UR5, 0x602, URZ ;  /* 0x0000060205187890 */ /* 0x000fc4000fffe03f */
[----:B------:R-:W-:Y:S01]  /*15b0*/  UIADD3 UR26, UR4, 0x482, URZ ;  /* 0x00000482041a7890 */ /* 0x000fe2000fffe03f */
[----:B------:R-:W-:Y:S01]  /*15c0*/  UMOV UR25, 0x80000020 ;  /* 0x8000002000197882 */ /* 0x000fe20000000000 */
[----:B------:R-:W-:Y:S01]  /*15d0*/  UMOV UR27, 0x80000020 ;  /* 0x80000020001b7882 */ /* 0x000fe20000000000 */
[----:B------:R-:W-:Y:S02]  /*15e0*/  WARPGROUP.DEPBAR.LE gsb0, 0x0 ;  /* 0x00008000000079c5 */ /* 0x000fe40000010000 */
[----:B------:R-:W-:-:S06]  /*15f0*/  WARPGROUP.ARRIVE ;  /* 0x00000000000079c5 */ /* 0x000fcc0000000000 */
[----:B------:R-:W-:Y:S01]  /*1600*/  HGMMA.64x16x16.F32.BF16 R88, gdesc[UR8], RZ, !UPT, gsb0 ;  /* 0x00200000085879f0 */ /* 0x000fe2000c0018ff */
[----:B------:R-:W-:Y:S01]  /*1610*/  UMOV UR8, UR28 ;  /* 0x0000001c00087c82 */ /* 0x000fe20008000000 */
[----:B------:R-:W-:Y:S01]  /*1620*/  UMOV UR9, UR29 ;  /* 0x0000001d00097c82 */ /* 0x000fe20008000000 */
[----:B------:R-:W-:Y:S01]  /*1630*/  UMOV UR10, UR6 ;  /* 0x00000006000a7c82 */ /* 0x000fe20008000000 */
[----:B------:R-:W-:Y:S01]  /*1640*/  UMOV UR11, 0x80000020 ;  /* 0x80000020000b7882 */ /* 0x000fe20000000000 */
[----:B------:R-:W-:Y:S01]  /*1650*/  UIADD3 UR6, UR4, 0x180, URZ ;  /* 0x0000018004067890 */ /* 0x000fe2000fffe03f */
        /* <DEDUP_REMOVED lines=23> */
[----:B------:R-:W-:Y:S02]  /*17d0*/  UIADD3 UR13, UR5, 0x2, URZ ;  /* 0x00000002050d7890 */ /* 0x000fe4000fffe03f */
        /* <DEDUP_REMOVED lines=29> */
[----:B------:R-:W-:Y:S01]  /*19b0*/  UMOV UR9, 0x80000020 ;  /* 0x8000002000097882 */ /* 0x000fe20000000000 */
[----:B------:R-:W-:Y:S01]  /*19c0*/  UMOV UR10, UR6 ;  /* 0x00000006000a7c82 */ /* 0x000fe20008000000 */
[----:B------:R-:W-:Y:S01]  /*19d0*/  UMOV UR11, 0x80000020 ;  /* 0x80000020000b7882 */ /* 0x000fe20000000000 */
[----:B------:R-:W-:Y:S02]  /*19e0*/  UIADD3 UR6, UR4, 0x82, URZ ;  /* 0x0000008204067890 */ /* 0x000fe4000fffe03f */
[----:B------:R-:W-:Y:S01]  /*19f0*/  UIADD3 UR13, UR4, 0x142, URZ ;  /* 0x00000142040d7890 */ /* 0x000fe2000fffe03f */
[----:B------:R-:W-:Y:S02]  /*1a00*/  WARPGROUP.DEPBAR.LE gsb0, 0x0 ;  /* 0x00008000000079c5 */ /* 0x000fe40000010000 */
[----:B------:R-:W-:-:S06]  /*1a10*/  WARPGROUP.ARRIVE ;  /* 0x00000000000079c5 */ /* 0x000fcc0000000000 */
[----:B------:R-:W-:Y:S01]  /*1a20*/  HGMMA.64x16x16.F32.BF16 R96, gdesc[UR8], R96, gsb0 ;  /* 0x00200000086079f0 */ /* 0x000fe20008001860 */
[----:B------:R-:W-:Y:S01]  /*1a30*/  UIADD3 UR10, UR4, 0x42, URZ ;  /* 0x00000042040a7890 */ /* 0x000fe2000fffe03f */
[----:B------:R-:W-:Y:S01]  /*1a40*/  UMOV UR11, 0x80000020 ;  /* 0x80000020000b7882 */ /* 0x000fe20000000000 */
[----:B------:R-:W-:Y:S02]  /*1a50*/  WARPGROUP.DEPBAR.LE gsb0, 0x0 ;  /* 0x00008000000079c5 */ /* 0x000fe40000010000 */
[----:B------:R-:W-:-:S06]  /*1a60*/  WARPGROUP.ARRIVE ;  /* 0x00000000000079c5 */ /* 0x000fcc0000000000 */
[----:B------:R-:W-:Y:S01]  /*1a70*/  HGMMA.64x16x16.F32.BF16 R88, gdesc[UR8], R88, gsb0 ;  /* 0x00200000085879f0 */ /* 0x000fe20008001858 */
[----:B------:R-:W-:Y:S01]  /*1a80*/  UMOV UR10, UR6 ;  /* 0x00000006000a7c82 */ /* 0x000fe20008000000 */
[----:B------:R-:W-:Y:S01]  /*1a90*/  UMOV UR11, 0x80000020 ;  /* 0x80000020000b7882 */ /* 0x000fe20000000000 */
[----:B------:R-:W-:Y:S01]  /*1aa0*/  UIADD3 UR6, UR4, 0x182, URZ ;  /* 0x0000018204067890 */ /* 0x000fe2000fffe03f */
        /* <DEDUP_REMOVED lines=35> */
[----:B------:R-:W-:Y:S01]  /*1ce0*/  UMOV UR12, UR14 ;  /* 0x0000000e000c7c82 */ /* 0x000fe20008000000 */
[----:B------:R-:W-:Y:S01]  /*1cf0*/  UMOV UR14, UR6 ;  /* 0x00000006000e7c82 */ /* 0x000fe20008000000 */
[----:B------:R-:W-:Y:S01]  /*1d00*/  UIADD3 UR6, UR4, 0x2c0, URZ ;  /* 0x000002c004067890 */ /* 0x000fe2000fffe03f */
[----:B------:R-:W-:Y:S02]  /*1d10*/  WARPGROUP.DEPBAR.LE gsb0, 0x0 ;  /* 0x00008000000079c5 */ /* 0x000fe40000010000 */
[----:B------:R-:W-:-:S06]  /*1d20*/  WARPGROUP.ARRIVE ;  /* 0x00000000000079c5 */ /* 0x000fcc0000000000 */
[----:B------:R-:W-:Y:S01]  /*1d30*/  HGMMA.64x16x16.F32.BF16 R24, gdesc[UR8], R24, gsb0 ;  /* 0x00200000081879f0 */ /* 0x000fe20008001818 */
        /* <DEDUP_REMOVED lines=51> */
[----:B------:R-:W-:Y:S03]  /*2070*/  HGMMA.64x16x16.F32.BF16 R24, gdesc[UR12], R24, gsb0 ;  /* 0x002000000c1879f0 */ /* 0x000fe60008001818 */
        /* <DEDUP_REMOVED lines=45> */
[----:B------:R-:W-:Y:S01]  /*2350*/  ULDC UR10, c[0x0][0x9d8] ;  /* 0x00027600000a7ab9 */ /* 0x000fe20000000800 */
        /* <DEDUP_REMOVED lines=49> */
[----:B------:R-:W-:Y:S01]  /*2670*/  UMOV UR5, UR25 ;  /* 0x0000001900057c82 */ /* 0x000fe20008000000 */
        /* <DEDUP_REMOVED lines=9> */
[----:B------:R-:W-:Y:S01]  /*2710*/  WARPGROUP.ARRIVE ;  /* 0x00000000000079c5 */ /* 0x000fe20000000000 */
[----:B------:R-:W-:Y:S01]  /*2720*/  FMUL.FTZ R4, R96, UR10 ;  /* 0x0000000a60047c20 */ /* 0x000fe20008410000 */
[----:B------:R-:W-:Y:S01]  /*2730*/  FMUL.FTZ R8, R97, UR10 ;  /* 0x0000000a61087c20 */ /* 0x000fe20008410000 */
[----:B------:R-:W-:Y:S01]  /*2740*/  FMUL.FTZ R9, R101, UR10 ;  /* 0x0000000a65097c20 */ /* 0x000fe20008410000 */
[----:B------:R-:W-:Y:S01]  /*2750*/  FMUL.FTZ R7, R100, UR10 ;  /* 0x0000000a64077c20 */ /* 0x000fe20008410000 */
[----:B------:R-:W-:Y:S01]  /*2760*/  FMUL.FTZ R3, R98, UR10 ;  /* 0x0000000a62037c20 */ /* 0x000fe20008410000 */
[----:B------:R-:W-:Y:S01]  /*2770*/  HGMMA.64x16x16.F32.BF16 R88, gdesc[UR24], R88, gsb0 ;  /* 0x00200000185879f0 */ /* 0x000fe20008001858 */
[----:B------:R-:W-:Y:S01]  /*2780*/  UIADD3 UR26, UR4, 0x502, URZ ;  /* 0x00000502041a7890 */ /* 0x000fe2000fffe03f */
[----:B------:R-:W-:Y:S01]  /*2790*/  MUFU.TANH R4, R4 ;  /* 0x0000000400047308 */ /* 0x000fe20000002400 */
[----:B------:R-:W-:Y:S01]  /*27a0*/  UMOV UR27, 0x80000020 ;  /* 0x80000020001b7882 */ /* 0x000fe20000000000 */
[----:B------:R-:W-:Y:S01]  /*27b0*/  FMUL.FTZ R5, R99, UR10 ;  /* 0x0000000a63057c20 */ /* 0x000fe20008410000 */
[----:B------:R-:W-:Y:S01]  /*27c0*/  FMUL.FTZ R13, R102, UR10 ;  /* 0x0000000a660d7c20 */ /* 0x000fe20008410000 */
[----:B------:R-:W-:-:S04]  /*27d0*/  FMUL.FTZ R12, R103, UR10 ;  /* 0x0000000a670c7c20 */ /* 0x000fc80008410000 */
[----:B------:R-:W1:Y:S08]  /*27e0*/  MUFU.TANH R8, R8 ;  /* 0x0000000800087308 */ /* 0x000e700000002400 */
[----:B------:R-:W-:Y:S08]  /*27f0*/  MUFU.TANH R9, R9 ;  /* 0x0000000900097308 */ /* 0x000ff00000002400 */
[----:B------:R-:W2:Y:S08]  /*2800*/  MUFU.TANH R7, R7 ;  /* 0x0000000700077308 */ /* 0x000eb00000002400 */
[----:B------:R-:W3:Y:S08]  /*2810*/  MUFU.TANH R3, R3 ;  /* 0x0000000300037308 */ /* 0x000ef00000002400 */
[----:B------:R-:W-:Y:S08]  /*2820*/  MUFU.TANH R5, R5 ;  /* 0x0000000500057308 */ /* 0x000ff00000002400 */
[----:B------:R-:W-:Y:S01]  /*2830*/  MUFU.TANH R13, R13 ;  /* 0x0000000d000d7308 */ /* 0x000fe20000002400 */
[----:B------:R-:W-:-:S02]  /*2840*/  WARPGROUP.DEPBAR.LE gsb0, 0x0 ;  /* 0x00008000000079c5 */ /* 0x000fc40000010000 */
        /* <DEDUP_REMOVED lines=13> */
[----:B------:R-:W-:Y:S08]  /*2920*/  MUFU.TANH R10, R10 ;  /* 0x0000000a000a7308 */ /* 0x000ff00000002400 */
[----:B------:R-:W-:Y:S08]  /*2930*/  MUFU.TANH R11, R11 ;  /* 0x0000000b000b7308 */ /* 0x000ff00000002400 */
[----:B------:R-:W-:Y:S08]  /*2940*/  MUFU.TANH R69, R69 ;  /* 0x0000004500457308 */ /* 0x000ff00000002400 */
[----:B------:R-:W4:Y:S08]  /*2950*/  MUFU.TANH R12, R12 ;  /* 0x0000000c000c7308 */ /* 0x000f300000002400 */
[----:B------:R-:W5:Y:S08]  /*2960*/  MUFU.TANH R15, R15 ;  /* 0x0000000f000f7308 */ /* 0x000f700000002400 */
        /* <DEDUP_REMOVED lines=10> */
[----:B------:R-:W5:Y:S01]  /*2a10*/  MUFU.TANH R66, R66 ;  /* 0x0000004200427308 */ /* 0x000f620000002400 */
[----:B------:R-:W-:Y:S01]  /*2a20*/  UMOV UR27, 0x80000020 ;  /* 0x80000020001b7882 */ /* 0x000fe20000000000 */
[----:B------:R-:W-:Y:S01]  /*2a30*/  FMUL.FTZ R80, R82, UR10 ;  /* 0x0000000a52507c20 */ /* 0x000fe20008410000 */
[----:B------:R-:W-:Y:S01]  /*2a40*/  FMUL.FTZ R67, R83, UR10 ;  /* 0x0000000a53437c20 */ /* 0x000fe20008410000 */
[----:B------:R-:W-:-:S04]  /*2a50*/  FMUL.FTZ R82, R87, UR10 ;  /* 0x0000000a57527c20 */ /* 0x000fc80008410000 */
[----:B------:R-:W5:Y:S08]  /*2a60*/  MUFU.TANH R65, R65 ;  /* 0x0000004100417308 */ /* 0x000f700000002400 */
[----:B------:R-:W5:Y:S08]  /*2a70*/  MUFU.TANH R64, R64 ;  /* 0x0000004000407308 */ /* 0x000f700000002400 */
[----:B------:R-:W5:Y:S08]  /*2a80*/  MUFU.TANH R81, R81 ;  /* 0x0000005100517308 */ /* 0x000f700000002400 */
[----:B------:R-:W5:Y:S08]  /*2a90*/  MUFU.TANH R21, R21 ;  /* 0x0000001500157308 */ /* 0x000f700000002400 */
[----:B------:R-:W5:Y:S08]  /*2aa0*/  MUFU.TANH R70, R70 ;  /* 0x0000004600467308 */ /* 0x000f700000002400 */
[----:B------:R-:W5:Y:S01]  /*2ab0*/  MUFU.TANH R80, R80 ;  /* 0x0000005000507308 */ /* 0x000f620000002400 */
        /* <DEDUP_REMOVED lines=24> */
[----:B------:R-:W-:Y:S02]  /*2c40*/  FMUL.FTZ R56, R57, UR10 ;  /* 0x0000000a39387c20 */ /* 0x000fe40008410000 */
[----:B------:R-:W5:Y:S01]  /*2c50*/  MUFU.TANH R85, R85 ;  /* 0x0000005500557308 */ /* 0x000f620000002400 */
[----:B------:R-:W-:Y:S01]  /*2c60*/  FMUL.FTZ R60, R60, UR10 ;  /* 0x0000000a3c3c7c20 */ /* 0x000fe20008410000 */
[----:B------:R-:W-:Y:S01]  /*2c70*/  HGMMA.64x16x16.F32.BF16 R48, gdesc[UR24], R48, gsb0 ;  /* 0x00200000183079f0 */ /* 0x000fe20008001830 */
[----:B------:R-:W-:Y:S01]  /*2c80*/  UIADD3 UR26, UR4, 0x602, URZ ;  /* 0x00000602041a7890 */ /* 0x000fe2000fffe03f */
[----:B------:R-:W-:Y:S01]  /*2c90*/  FMUL.FTZ R89, R61, UR10 ;  /* 0x0000000a3d597c20 */ /* 0x000fe20008410000 */
[----:B------:R-:W-:Y:S01]  /*2ca0*/  UMOV UR27, 0x80000020 ;  /* 0x80000020001b7882 */ /* 0x000fe20000000000 */
[----:B------:R-:W-:Y:S01]  /*2cb0*/  FMUL.FTZ R58, R58, UR10 ;  /* 0x0000000a3a3a7c20 */ /* 0x000fe20008410000 */
[----:B------:R-:W-:Y:S01]  /*2cc0*/  FMUL.FTZ R90, R63, UR10 ;  /* 0x0000000a3f5a7c20 */ /* 0x000fe20008410000 */
[----:B------:R-:W5:Y:S01]  /*2cd0*/  MUFU.TANH R86, R86 ;  /* 0x0000005600567308 */ /* 0x000f620000002400 */
[----:B------:R-:W-:-:S07]  /*2ce0*/  FMUL.FTZ R62, R62, UR10 ;  /* 0x0000000a3e3e7c20 */ /* 0x000fce0008410000 */
        /* <DEDUP_REMOVED lines=8> */
[----:B------:R-:W-:Y:S02]  /*2d70*/  IMAD.IADD R49, R152, 0x1, R23 ;  /* 0x0000000198317824 */ /* 0x000fe400078e0217 */
[----:B------:R-:W-:Y:S01]  /*2d80*/  FMUL.FTZ R53, R53, UR10 ;  /* 0x0000000a35357c20 */ /* 0x000fe20008410000 */
[----:B------:R-:W-:Y:S01]  /*2d90*/  FMUL.FTZ R92, R50, UR10 ;  /* 0x0000000a325c7c20 */ /* 0x000fe20008410000 */
[----:B------:R-:W-:Y:S01]  /*2da0*/  FMUL.FTZ R50, R51, UR10 ;  /* 0x0000000a33327c20 */ /* 0x000fe20008410000 */
[----:B------:R-:W-:Y:S01]  /*2db0*/  HGMMA.64x16x16.F32.BF16 R40, gdesc[UR24], R40, gsb0 ;  /* 0x00200000182879f0 */ /* 0x000fe20008001828 */
[----:B------:R-:W-:Y:S01]  /*2dc0*/  UIADD3 UR26, UR4, 0x642, URZ ;  /* 0x00000642041a7890 */ /* 0x000fe2000fffe03f */
[----:B------:R-:W-:Y:S01]  /*2dd0*/  IMAD R6, R22, -0x90, R49 ;  /* 0xffffff7016067824 */ /* 0x000fe200078e0231 */
[----:B------:R-:W-:Y:S01]  /*2de0*/  UMOV UR27, 0x80000020 ;  /* 0x80000020001b7882 */ /* 0x000fe20000000000 */
[----:B------:R-:W-:Y:S01]  /*2df0*/  FMUL.FTZ R55, R55, UR10 ;  /* 0x0000000a37377c20 */ /* 0x000fe20008410000 */
[----:B------:R-:W-:Y:S01]  /*2e00*/  FMUL.FTZ R54, R54, UR10 ;  /* 0x0000000a36367c20 */ /* 0x000fe20008410000 */
[----:B------:R-:W-:Y:S01]  /*2e10*/  UMOV UR4, UR24 ;  /* 0x0000001800047c82 */ /* 0x000fe20008000000 */
[----:B------:R-:W-:Y:S01]  /*2e20*/  ISETP.GT.AND P2, PT, R6, RZ, PT ;  /* 0x000000ff0600720c */ /* 0x000fe20003f44270 */
[----:B------:R-:W-:Y:S01]  /*2e30*/  FMUL.FTZ R48, R48, UR10 ;  /* 0x0000000a30307c20 */ /* 0x000fe20008410000 */
[C---:B------:R-:W-:Y:S01]  /*2e40*/  ISETP.GT.AND P6, PT, R6.reuse, 0x1, PT ;  /* 0x000000010600780c */ /* 0x040fe20003fc4270 */
[----:B------:R-:W5:Y:S01]  /*2e50*/  MUFU.TANH R89, R89 ;  /* 0x0000005900597308 */ /* 0x000f620000002400 */
[----:B------:R-:W-:Y:S01]  /*2e60*/  ISETP.GT.AND P4, PT, R6, 0x9, PT ;  /* 0x000000090600780c */ /* 0x000fe20003f84270 */
[----:B------:R-:W-:Y:S01]  /*2e70*/  FMUL.FTZ R52, R52, UR10 ;  /* 0x0000000a34347c20 */ /* 0x000fe20008410000 */
[----:B------:R-:W-:-:S02]  /*2e80*/  ISETP.GT.AND P3, PT, R6, 0x10, PT ;  /* 0x000000100600780c */ /* 0x000fc40003f64270 */
[----:B------:R-:W-:Y:S02]  /*2e90*/  ISETP.GT.AND P5, PT, R6, 0x8, PT ;  /* 0x000000080600780c */ /* 0x000fe40003fa4270 */
[----:B-1----:R-:W-:Y:S01]  /*2ea0*/  FSEL R8, R8, -INF , P6 ;  /* 0xff80000008087808 */ /* 0x002fe20003000000 */
[----:B------:R-:W1:Y:S01]  /*2eb0*/  MUFU.TANH R58, R58 ;  /* 0x0000003a003a7308 */ /* 0x000e620000002400 */
[----:B--2---:R-:W-:Y:S02]  /*2ec0*/  FSEL R49, R7, -INF , P5 ;  /* 0xff80000007317808 */ /* 0x004fe40002800000 */
[----:B---3--:R-:W-:Y:S02]  /*2ed0*/  FSEL R3, R3, -INF , P2 ;  /* 0xff80000003037808 */ /* 0x008fe40001000000 */
[----:B----4-:R-:W-:-:S03]  /*2ee0*/  FSEL R7, R12, -INF , P4 ;  /* 0xff8000000c077808 */ /* 0x010fc60002000000 */
[----:B------:R-:W2:Y:S08]  /*2ef0*/  MUFU.TANH R48, R48 ;  /* 0x0000003000307308 */ /* 0x000eb00000002400 */
[----:B------:R-:W3:Y:S08]  /*2f00*/  MUFU.TANH R88, R88 ;  /* 0x0000005800587308 */ /* 0x000ef00000002400 */
[----:B------:R-:W4:Y:S08]  /*2f10*/  MUFU.TANH R91, R91 ;  /* 0x0000005b005b7308 */ /* 0x000f300000002400 */
[----:B------:R-:W4:Y:S01]  /*2f20*/  MUFU.TANH R62, R62 ;  /* 0x0000003e003e7308 */ /* 0x000f220000002400 */
[----:B------:R-:W-:-:S02]  /*2f30*/  WARPGROUP.DEPBAR.LE gsb0, 0x0 ;  /* 0x00008000000079c5 */ /* 0x000fc40000010000 */
[----:B------:R-:W-:Y:S01]  /*2f40*/  WARPGROUP.ARRIVE ;  /* 0x00000000000079c5 */ /* 0x000fe20000000000 */
[----:B------:R-:W-:Y:S01]  /*2f50*/  FMUL.FTZ R131, R45, UR10 ;  /* 0x0000000a2d837c20 */ /* 0x000fe20008410000 */
[----:B------:R-:W-:Y:S01]  /*2f60*/  FMUL.FTZ R51, R40, UR10 ;  /* 0x0000000a28337c20 */ /* 0x000fe20008410000 */
[----:B------:R-:W-:Y:S02]  /*2f70*/  FSEL R45, R4, -INF , P2 ;  /* 0xff800000042d7808 */ /* 0x000fe40001000000 */
[----:B------:R5:W-:Y:S01]  /*2f80*/  MUFU.TANH R40, R53 ;  /* 0x0000003500287308 */ /* 0x000be20000002400 */
[----:B------:R-:W-:Y:S01]  /*2f90*/  FMUL.FTZ R129, R44, UR10 ;  /* 0x0000000a2c817c20 */ /* 0x000fe20008410000 */
[----:B------:R-:W-:Y:S01]  /*2fa0*/  HGMMA.64x16x16.F32.BF16 R32, gdesc[UR24], R32, gsb0 ;  /* 0x00200000182079f0 */ /* 0x000fe20008001820 */
[----:B------:R-:W-:Y:S01]  /*2fb0*/  ISETP.GT.AND P2, PT, R6, 0x11, PT ;  /* 0x000000110600780c */ /* 0x000fe20003f44270 */
[----:B------:R-:W-:Y:S01]  /*2fc0*/  FMUL.FTZ R57, R42, UR10 ;  /* 0x0000000a2a397c20 */ /* 0x000fe20008410000 */
[----:B------:R-:W-:Y:S01]  /*2fd0*/  FSEL R4, R5, -INF , P6 ;  /* 0xff80000005047808 */ /* 0x000fe20003000000 */
[----:B------:R-:W-:Y:S01]  /*2fe0*/  FMUL.FTZ R41, R41, UR10 ;  /* 0x0000000a29297c20 */ /* 0x000fe20008410000 */
[----:B------:R-:W-:Y:S01]  /*2ff0*/  ISETP.GT.AND P6, PT, R6, 0x18, PT ;  /* 0x000000180600780c */ /* 0x000fe20003fc4270 */
[----:B------:R1:W-:Y:S01]  /*3000*/  MUFU.TANH R44, R55 ;  /* 0x00000037002c7308 */ /* 0x0003e20000002400 */
[----:B-----5:R-:W-:Y:S01]  /*3010*/  FSEL R53, R9, -INF , P4 ;  /* 0xff80000009357808 */ /* 0x020fe20002000000 */
[----:B------:R-:W-:Y:S01]  /*3020*/  FMUL.FTZ R61, R43, UR10 ;  /* 0x0000000a2b3d7c20 */ /* 0x000fe20008410000 */
[----:B------:R-:W-:Y:S01]  /*3030*/  FSEL R9, R20, -INF , P3 ;  /* 0xff80000014097808 */ /* 0x000fe20001800000 */
[----:B------:R-:W-:Y:S01]  /*3040*/  FMUL.FTZ R93, R47, UR10 ;  /* 0x0000000a2f5d7c20 */ /* 0x000fe20008410000 */
[----:B------:R-:W-:Y:S01]  /*3050*/  FMNMX.FTZ R20, R45, R8, !PT ;  /* 0x000000082d147209 */ /* 0x000fe20007810000 */
[----:B------:R-:W-:Y:S01]  /*3060*/  FMUL.FTZ R63, R46, UR10 ;  /* 0x0000000a2e3f7c20 */ /* 0x000fe20008410000 */
[----:B------:R-:W-:Y:S01]  /*3070*/  FSEL R59, R11, -INF , P2 ;  /* 0xff8000000b3b7808 */ /* 0x000fe20001000000 */
[----:B------:R5:W-:Y:S01]  /*3080*/  MUFU.TANH R42, R54 ;  /* 0x00000036002a7308 */ /* 0x000be20000002400 */
[----:B------:R-:W-:-:S02]  /*3090*/  FMNMX.FTZ R20, R49, R20, !PT ;  /* 0x0000001431147209 */ /* 0x000fc40007810000 */
[----:B-1----:R-:W-:Y:S02]  /*30a0*/  FSEL R55, R10, -INF , P3 ;  /* 0xff8000000a377808 */ /* 0x002fe40001800000 */
[----:B------:R-:W-:Y:S02]  /*30b0*/  FMNMX.FTZ R20, R53, R20, !PT ;  /* 0x0000001435147209 */ /* 0x000fe40007810000 */
[----:B------:R-:W-:Y:S01]  /*30c0*/  FSEL R5, R13, -INF , P5 ;  /* 0xff8000000d057808 */ /* 0x000fe20002800000 */
[----:B------:R1:W-:Y:S01]  /*30d0*/  MUFU.TANH R12, R41 ;  /* 0x00000029000c7308 */ /* 0x0003e20000002400 */
[----:B------:R-:W-:Y:S02]  /*30e0*/  FMNMX.FTZ R20, R55, R20, !PT ;  /* 0x0000001437147209 */ /* 0x000fe40007810000 */
[----:B------:R-:W-:Y:S02]  /*30f0*/  ISETP.GT.AND P5, PT, R6, 0x19, PT ;  /* 0x000000190600780c */ /* 0x000fe40003fa4270 */
[----:B------:R-:W-:-:S02]  /*3100*/  FSEL R69, R69, -INF , P6 ;  /* 0xff80000045457808 */ /* 0x000fc40003000000 */
[----:B-----5:R-:W-:Y:S01]  /*3110*/  FMNMX.FTZ R54, R59, R20, !PT ;  /* 0x000000143b367209 */ /* 0x020fe20007810000 */
[----:B------:R5:W-:Y:S01]  /*3120*/  MUFU.TANH R46, R51 ;  /* 0x00000033002e7308 */ /* 0x000be20000002400 */
[C---:B------:R-:W-:Y:S02]  /*3130*/  ISETP.GT.AND P4, PT, R6.reuse, 0x20, PT ;  /* 0x000000200600780c */ /* 0x040fe40003f84270 */
[----:B------:R-:W-:Y:S02]  /*3140*/  FSEL R73, R15, -INF , P5 ;  /* 0xff8000000f497808 */ /* 0x000fe40002800000 */
[----:B------:R-:W-:Y:S02]  /*3150*/  FMNMX.FTZ R54, R69, R54, !PT ;  /* 0x0000003645367209 */ /* 0x000fe40007810000 */
[----:B------:R-:W-:Y:S01]  /*3160*/  ISETP.GT.AND P3, PT, R6, 0x21, PT ;  /* 0x000000210600780c */ /* 0x000fe20003f64270 */
[----:B------:R2:W-:Y:S01]  /*3170*/  MUFU.TANH R10, R57 ;  /* 0x00000039000a7308 */ /* 0x0005e20000002400 */
[----:B------:R-:W-:-:S02]  /*3180*/  FSEL R77, R66, -INF , P4 ;  /* 0xff800000424d7808 */ /* 0x000fc40002000000 */
[----:B------:R-:W-:Y:S02]  /*3190*/  FMNMX.FTZ R54, R73, R54, !PT ;  /* 0x0000003649367209 */ /* 0x000fe40007810000 */
[----:B------:R-:W-:Y:S02]  /*31a0*/  FSEL R11, R14, -INF , P2 ;  /* 0xff8000000e0b7808 */ /* 0x000fe40001000000 */
[----:B------:R-:W-:Y:S01]  /*31b0*/  ISETP.GT.AND P2, PT, R6, 0x28, PT ;  /* 0x000000280600780c */ /* 0x000fe20003f44270 */
[----:B------:R3:W-:Y:S01]  /*31c0*/  MUFU.TANH R14, R61 ;  /* 0x0000003d000e7308 */ /* 0x0007e20000002400 */
[----:B------:R-:W-:Y:S02]  /*31d0*/  FSEL R79, R65, -INF , P3 ;  /* 0xff800000414f7808 */ /* 0x000fe40001800000 */
[----:B------:R-:W-:Y:S02]  /*31e0*/  FMNMX.FTZ R54, R77, R54, !PT ;  /* 0x000000364d367209 */ /* 0x000fe40007810000 */
[----:B------:R-:W-:Y:S01]  /*31f0*/  FSEL R13, R64, -INF , P6 ;  /* 0xff800000400d7808 */ /* 0x000fe20003000000 */
[----:B------:R-:W-:-:S02]  /*3200*/  WARPGROUP.DEPBAR.LE gsb0, 0x0 ;  /* 0x00008000000079c5 */ /* 0x000fc40000010000 */
[----:B------:R-:W-:Y:S01]  /*3210*/  ISETP.GT.AND P6, PT, R6, 0x29, PT ;  /* 0x000000290600780c */ /* 0x000fe20003fc4270 */
[----:B------:R-:W-:Y:S01]  /*3220*/  WARPGROUP.ARRIVE ;  /* 0x00000000000079c5 */ /* 0x000fe20000000000 */
[----:B------:R-:W-:Y:S01]  /*3230*/  FSEL R81, R81, -INF , P2 ;  /* 0xff80000051517808 */ /* 0x000fe20001000000 */
[----:B------:R-:W4:Y:S01]  /*3240*/  MUFU.TANH R52, R52 ;  /* 0x0000003400347308 */ /* 0x000f220000002400 */
[----:B------:R-:W-:Y:S01]  /*3250*/  FMNMX.FTZ R54, R79, R54, !PT ;  /* 0x000000364f367209 */ /* 0x000fe20007810000 */
[----:B------:R-:W-:Y:S01]  /*3260*/  FMUL.FTZ R32, R32, UR10 ;  /* 0x0000000a20207c20 */ /* 0x000fe20008410000 */
[----:B------:R-:W-:Y:S01]  /*3270*/  FSEL R15, R21, -INF , P5 ;  /* 0xff800000150f7808 */ /* 0x000fe20002800000 */
[----:B------:R-:W-:Y:S01]  /*3280*/  HGMMA.64x16x16.F32.BF16 R24, gdesc[UR4], R24, gsb0 ;  /* 0x00200000041879f0 */ /* 0x000fe20008001818 */
[----:B------:R-:W-:Y:S01]  /*3290*/  ISETP.GT.AND P5, PT, R6, 0x30, PT ;  /* 0x000000300600780c */ /* 0x000fe20003fa4270 */
[----:B------:R-:W-:Y:S01]  /*32a0*/  FMUL.FTZ R36, R36, UR10 ;  /* 0x0000000a24247c20 */ /* 0x000fe20008410000 */
[----:B------:R-:W-:Y:S01]  /*32b0*/  FSEL R99, R70, -INF , P6 ;  /* 0xff80000046637808 */ /* 0x000fe20003000000 */
[----:B------:R-:W4:Y:S01]  /*32c0*/  MUFU.TANH R90, R90 ;  /* 0x0000005a005a7308 */ /* 0x000f220000002400 */
[----:B------:R-:W-:Y:S01]  /*32d0*/  FMNMX.FTZ R64, R81, R54, !PT ;  /* 0x0000003651407209 */ /* 0x000fe20007810000 */
[----:B------:R-:W-:Y:S01]  /*32e0*/  FMUL.FTZ R54, R33, UR10 ;  /* 0x0000000a21367c20 */ /* 0x000fe20008410000 */
[----:B------:R-:W-:Y:S01]  /*32f0*/  FSEL R21, R80, -INF , P4 ;  /* 0xff80000050157808 */ /* 0x000fe20002000000 */
[----:B------:R-:W-:Y:S01]  /*3300*/  FMUL.FTZ R34, R34, UR10 ;  /* 0x0000000a22227c20 */ /* 0x000fe20008410000 */
[----:B------:R-:W-:Y:S01]  /*3310*/  ISETP.GT.AND P4, PT, R6, 0x31, PT ;  /* 0x000000310600780c */ /* 0x000fe20003f84270 */
[----:B------:R-:W-:Y:S01]  /*3320*/  FMUL.FTZ R38, R38, UR10 ;  /* 0x0000000a26267c20 */ /* 0x000fe20008410000 */
[----:B------:R-:W-:Y:S01]  /*3330*/  FSEL R101, R83, -INF , P5 ;  /* 0xff80000053657808 */ /* 0x000fe20002800000 */
[----:B------:R4:W-:Y:S01]  /*3340*/  MUFU.TANH R20, R63 ;  /* 0x0000003f00147308 */ /* 0x0009e20000002400 */
[----:B------:R-:W-:Y:S01]  /*3350*/  FMNMX.FTZ R64, R99, R64, !PT ;  /* 0x0000004063407209 */ /* 0x000fe20007810000 */
[----:B------:R-:W-:Y:S01]  /*3360*/  ULDC UR4, c[0x0][0x988] ;  /* 0x0002620000047ab9 */ /* 0x000fe20000000800 */
[----:B-1----:R-:W-:-:S02]  /*3370*/  FSEL R41, R67, -INF , P3 ;  /* 0xff80000043297808 */ /* 0x002fc40001800000 */
[----:B------:R-:W-:Y:S02]  /*3380*/  ISETP.GT.AND P3, PT, R6, 0x38, PT ;  /* 0x000000380600780c */ /* 0x000fe40003f64270 */
[----:B------:R-:W-:Y:S01]  /*3390*/  FSEL R103, R72, -INF , P4 ;  /* 0xff80000048677808 */ /* 0x000fe20002000000 */
[----:B------:R-:W1:Y:S01]  /*33a0*/  MUFU.TANH R92, R92 ;  /* 0x0000005c005c7308 */ /* 0x000e620000002400 */
[----:B------:R-:W-:Y:S02]  /*33b0*/  FMNMX.FTZ R64, R101, R64, !PT ;  /* 0x0000004065407209 */ /* 0x000fe40007810000 */
[----:B------:R-:W-:Y:S02]  /*33c0*/  FSEL R43, R84, -INF , P2 ;  /* 0xff800000542b7808 */ /* 0x000fe40001000000 */
[----:B------:R-:W-:Y:S02]  /*33d0*/  ISETP.GT.AND P2, PT, R6, 0x39, PT ;  /* 0x000000390600780c */ /* 0x000fe40003f44270 */
[----:B------:R-:W-:Y:S01]  /*33e0*/  FSEL R105, R76, -INF , P3 ;  /* 0xff8000004c697808 */ /* 0x000fe20001800000 */
[----:B------:R-:W1:Y:S01]  /*33f0*/  MUFU.TANH R50, R50 ;  /* 0x0000003200327308 */ /* 0x000e620000002400 */
[----:B------:R-:W-:-:S02]  /*3400*/  FMNMX.FTZ R64, R103, R64, !PT ;  /* 0x0000004067407209 */ /* 0x000fc40007810000 */
[----:B------:R-:W-:Y:S02]  /*3410*/  FSEL R47, R82, -INF , P6 ;  /* 0xff800000522f7808 */ /* 0x000fe40003000000 */
[----:B------:R-:W-:Y:S02]  /*3420*/  ISETP.GT.AND P6, PT, R6, 0x40, PT ;  /* 0x000000400600780c */ /* 0x000fe40003fc4270 */
[----:B------:R-:W-:Y:S01]  /*3430*/  FSEL R107, R74, -INF , P2 ;  /* 0xff8000004a6b7808 */ /* 0x000fe20001000000 */
[----:B------:R-:W1:Y:S01]  /*3440*/  MUFU.TANH R129, R129 ;  /* 0x0000008100817308 */ /* 0x000e620000002400 */
[----:B------:R-:W-:Y:S01]  /*3450*/  FMNMX.FTZ R64, R105, R64, !PT ;  /* 0x0000004069407209 */ /* 0x000fe20007810000 */
[----:B------:R-:W-:Y:S01]  /*3460*/  IMAD.U32 R74, RZ, RZ, UR4 ;  /* 0x00000004ff4a7e24 */ /* 0x000fe2000f8e00ff */
[----:B-----5:R-:W-:Y:S02]  /*3470*/  FSEL R51, R85, -INF , P5 ;  /* 0xff80000055337808 */ /* 0x020fe40002800000 */
[----:B------:R-:W-:-:S02]  /*3480*/  ISETP.GT.AND P5, PT, R6, 0x41, PT ;  /* 0x000000410600780c */ /* 0x000fc40003fa4270 */
[----:B------:R-:W-:Y:S01]  /*3490*/  FSEL R109, R86, -INF , P6 ;  /* 0xff800000566d7808 */ /* 0x000fe20003000000 */
[----:B------:R-:W5:Y:S01]  /*34a0*/  MUFU.TANH R131, R131 ;  /* 0x0000008300837308 */ /* 0x000f620000002400 */
[----:B------:R-:W-:Y:S02]  /*34b0*/  FMNMX.FTZ R64, R107, R64, !PT ;  /* 0x000000406b407209 */ /* 0x000fe40007810000 */
[----:B--2---:R-:W-:Y:S02]  /*34c0*/  FSEL R57, R75, -INF , P4 ;  /* 0xff8000004b397808 */ /* 0x004fe40002000000 */
[----:B------:R-:W-:Y:S02]  /*34d0*/  ISETP.GT.AND P4, PT, R6, 0x48, PT ;  /* 0x000000480600780c */ /* 0x000fe40003f84270 */
[----:B------:R-:W-:Y:S01]  /*34e0*/  FSEL R111, R56, -INF , P5 ;  /* 0xff800000386f7808 */ /* 0x000fe20002800000 */
[----:B------:R-:W-:Y:S01]  /*34f0*/  FMUL.FTZ R56, R35, UR10 ;  /* 0x0000000a23387c20 */ /* 0x000fe20008410000 */
[----:B------:R-:W-:Y:S01]  /*3500*/  FMNMX.FTZ R64, R109, R64, !PT ;  /* 0x000000406d407209 */ /* 0x000fe20007810000 */
[----:B------:R-:W2:Y:S01]  /*3510*/  MUFU.TANH R32, R32 ;  /* 0x0000002000207308 */ /* 0x000ea20000002400 */
[----:B---3--:R-:W-:Y:S01]  /*3520*/  FSEL R61, R87, -INF , P3 ;  /* 0xff800000573d7808 */ /* 0x008fe20001800000 */
[----:B------:R-:W-:-:S02]  /*3530*/  WARPGROUP.DEPBAR.LE gsb0, 0x0 ;  /* 0x00008000000079c5 */ /* 0x000fc40000010000 */
[----:B------:R-:W-:Y:S01]  /*3540*/  ISETP.GT.AND P3, PT, R6, 0x49, PT ;  /* 0x000000490600780c */ /* 0x000fe20003f64270 */
[----:B------:R-:W-:Y:S01]  /*3550*/  FMUL.FTZ R24, R24, UR10 ;  /* 0x0000000a18187c20 */ /* 0x000fe20008410000 */
[----:B------:R-:W-:Y:S01]  /*3560*/  FSEL R113, R60, -INF , P4 ;  /* 0xff8000003c717808 */ /* 0x000fe20002000000 */
[----:B------:R-:W-:Y:S01]  /*3570*/  FMUL.FTZ R28, R28, UR10 ;  /* 0x0000000a1c1c7c20 */ /* 0x000fe20008410000 */
[----:B------:R-:W-:Y:S01]  /*3580*/  FMNMX.FTZ R64, R111, R64, !PT ;  /* 0x000000406f407209 */ /* 0x000fe20007810000 */
[----:B------:R-:W3:Y:S01]  /*3590*/  MUFU.TANH R54, R54 ;  /* 0x0000003600367308 */ /* 0x000ee20000002400 */
[----:B----4-:R-:W-:Y:S01]  /*35a0*/  FSEL R63, R78, -INF , P2 ;  /* 0xff8000004e3f7808 */ /* 0x010fe20001000000 */
[----:B------:R-:W-:Y:S01]  /*35b0*/  FMUL.FTZ R29, R29, UR10 ;  /* 0x0000000a1d1d7c20 */ /* 0x000fe20008410000 */
[----:B------:R-:W-:Y:S02]  /*35c0*/  ISETP.GT.AND P2, PT, R6, 0x50, PT ;  /* 0x000000500600780c */ /* 0x000fe40003f44270 */
[----:B------:R-:W-:-:S02]  /*35d0*/  FSEL R115, R89, -INF , P3 ;  /* 0xff80000059737808 */ /* 0x000fc40001800000 */
[----:B------:R-:W-:Y:S01]  /*35e0*/  FMNMX.FTZ R64, R113, R64, !PT ;  /* 0x0000004071407209 */ /* 0x000fe20007810000 */
[----:B------:R-:W4:Y:S01]  /*35f0*/  MUFU.TANH R36, R36 ;  /* 0x0000002400247308 */ /* 0x000f220000002400 */
[----:B------:R-:W-:Y:S02]  /*3600*/  FSEL R33, R58, -INF , P6 ;  /* 0xff8000003a217808 */ /* 0x000fe40003000000 */
[----:B------:R-:W-:Y:S02]  /*3610*/  ISETP.GT.AND P6, PT, R6, 0x51, PT ;  /* 0x000000510600780c */ /* 0x000fe40003fc4270 */
[----:B------:R-:W-:Y:S01]  /*3620*/  FSEL R117, R48, -INF , P2 ;  /* 0xff80000030757808 */ /* 0x000fe20001000000 */
[----:B------:R-:W-:Y:S01]  /*3630*/  FMUL.FTZ R48, R37, UR10 ;  /* 0x0000000a25307c20 */ /* 0x000fe20008410000 */
[----:B------:R-:W-:Y:S01]  /*3640*/  FMNMX.FTZ R64, R115, R64, !PT ;  /* 0x0000004073407209 */ /* 0x000fe20007810000 */
[----:B------:R-:W4:Y:S01]  /*3650*/  MUFU.TANH R93, R93 ;  /* 0x0000005d005d7308 */ /* 0x000f220000002400 */
[----:B------:R-:W-:-:S02]  /*3660*/  FSEL R65, R88, -INF , P5 ;  /* 0xff80000058417808 */ /* 0x000fc40002800000 */
[----:B------:R-:W-:Y:S02]  /*3670*/  ISETP.GT.AND P5, PT, R6, 0x58, PT ;  /* 0x000000580600780c */ /* 0x000fe40003fa4270 */
[----:B------:R-:W-:Y:S02]  /*3680*/  FSEL R119, R91, -INF , P6 ;  /* 0xff8000005b777808 */ /* 0x000fe40003000000 */
[----:B------:R-:W-:Y:S01]  /*3690*/  FMNMX.FTZ R64, R117, R64, !PT ;  /* 0x0000004075407209 */ /* 0x000fe20007810000 */
[----:B------:R-:W4:Y:S01]  /*36a0*/  MUFU.TANH R48, R48 ;  /* 0x0000003000307308 */ /* 0x000f220000002400 */
[----:B------:R-:W-:Y:S02]  /*36b0*/  FSEL R67, R62, -INF , P4 ;  /* 0xff8000003e437808 */ /* 0x000fe40002000000 */
        /* <DEDUP_REMOVED lines=10> */
[----:B-1----:R-:W-:-:S02]  /*3760*/  FSEL R83, R92, -INF , P2 ;  /* 0xff8000005c537808 */ /* 0x002fc40001000000 */
[----:B------:R-:W-:Y:S02]  /*3770*/  ISETP.GT.AND P2, PT, R6, 0x61, PT ;  /* 0x000000610600780c */ /* 0x000fe40003f44270 */
[----:B------:R-:W-:Y:S01]  /*3780*/  FSEL R125, R46, -INF , P3 ;  /* 0xff8000002e7d7808 */ /* 0x000fe20001800000 */
[----:B------:R-:W-:Y:S01]  /*3790*/  FMUL.FTZ R46, R39, UR10 ;  /* 0x0000000a272e7c20 */ /* 0x000fe20008410000 */
[----:B------:R-:W-:Y:S01]  /*37a0*/  FMNMX.FTZ R64, R123, R64, !PT ;  /* 0x000000407b407209 */ /* 0x000fe20007810000 */
[----:B------:R-:W1:Y:S01]  /*37b0*/  MUFU.TANH R56, R56 ;  /* 0x0000003800387308 */ /* 0x000e620000002400 */
[----:B------:R-:W-:Y:S02]  /*37c0*/  FSEL R85, R50, -INF , P6 ;  /* 0xff80000032557808 */ /* 0x000fe40003000000 */
[----:B------:R-:W-:Y:S02]  /*37d0*/  ISETP.GT.AND P6, PT, R6, 0x68, PT ;  /* 0x000000680600780c */ /* 0x000fe40003fc4270 */
[----:B------:R-:W-:-:S02]  /*37e0*/  FSEL R127, R12, -INF , P2 ;  /* 0xff8000000c7f7808 */ /* 0x000fc40001000000 */
[----:B------:R-:W-:Y:S01]  /*37f0*/  FMNMX.FTZ R64, R125, R64, !PT ;  /* 0x000000407d407209 */ /* 0x000fe20007810000 */
[----:B------:R-:W-:Y:S01]  /*3800*/  MUFU.TANH R38, R38 ;  /* 0x0000002600267308 */ /* 0x000fe20000002400 */
[----:B------:R-:W-:Y:S01]  /*3810*/  FSEL R37, R42, -INF , P5 ;  /* 0xff8000002a257808 */ /* 0x000fe20002800000 */
[----:B------:R-:W-:Y:S01]  /*3820*/  FMUL.FTZ R42, R26, UR10 ;  /* 0x0000000a1a2a7c20 */ /* 0x000fe20008410000 */
[----:B------:R-:W-:Y:S02]  /*3830*/  ISETP.GT.AND P5, PT, R6, 0x69, PT ;  /* 0x000000690600780c */ /* 0x000fe40003fa4270 */
[----:B------:R-:W-:Y:S02]  /*3840*/  FSEL R129, R129, -INF , P6 ;  /* 0xff80000081817808 */ /* 0x000fe40003000000 */
[----:B------:R-:W-:Y:S01]  /*3850*/  FMNMX.FTZ R64, R127, R64, !PT ;  /* 0x000000407f407209 */ /* 0x000fe20007810000 */
[----:B------:R-:W-:Y:S01]  /*3860*/  MUFU.TANH R28, R28 ;  /* 0x0000001c001c7308 */ /* 0x000fe20000002400 */
[----:B------:R-:W-:Y:S01]  /*3870*/  FSEL R87, R44, -INF , P4 ;  /* 0xff8000002c577808 */ /* 0x000fe20002000000 */
[----:B------:R-:W-:Y:S01]  /*3880*/  FMUL.FTZ R44, R27, UR10 ;  /* 0x0000000a1b2c7c20 */ /* 0x000fe20008410000 */
[----:B------:R-:W-:-:S02]  /*3890*/  ISETP.GT.AND P4, PT, R6, 0x70, PT ;  /* 0x000000700600780c */ /* 0x000fc40003f84270 */
[----:B------:R-:W-:Y:S01]  /*38a0*/  FSEL R89, R10, -INF , P3 ;  /* 0xff8000000a597808 */ /* 0x000fe20001800000 */
[----:B------:R-:W-:Y:S01]  /*38b0*/  FMUL.FTZ R10, R25, UR10 ;  /* 0x0000000a190a7c20 */ /* 0x000fe20008410000 */
[----:B-----5:R-:W-:Y:S01]  /*38c0*/  FSEL R131, R131, -INF , P5 ;  /* 0xff80000083837808 */ /* 0x020fe20002800000 */
[----:B------:R-:W-:Y:S01]  /*38d0*/  MUFU.TANH R46, R46 ;  /* 0x0000002e002e7308 */ /* 0x000fe20000002400 */
[----:B------:R-:W-:Y:S02]  /*38e0*/  FMNMX.FTZ R64, R129, R64, !PT ;  /* 0x0000004081407209 */ /* 0x000fe40007810000 */
[----:B------:R-:W-:Y:S02]  /*38f0*/  ISETP.GT.AND P3, PT, R6, 0x71, PT ;  /* 0x000000710600780c */ /* 0x000fe40003f64270 */
[----:B--2---:R-:W-:Y:S02]  /*3900*/  FSEL R137, R32, -INF , P4 ;  /* 0xff80000020897808 */ /* 0x004fe40002000000 */
[----:B------:R-:W-:Y:S01]  /*3910*/  FMNMX.FTZ R64, R131, R64, !PT ;  /* 0x0000004083407209 */ /* 0x000fe20007810000 */
[----:B------:R-:W2:Y:S01]  /*3920*/  MUFU.TANH R10, R10 ;  /* 0x0000000a000a7308 */ /* 0x000ea20000002400 */
[----:B------:R-:W-:-:S02]  /*3930*/  FSEL R25, R14, -INF , P2 ;  /* 0xff8000000e197808 */ /* 0x000fc40001000000 */
[----:B------:R-:W-:Y:S02]  /*3940*/  ISETP.GT.AND P2, PT, R6, 0x78, PT ;  /* 0x000000780600780c */ /* 0x000fe40003f44270 */
[----:B---3--:R-:W-:Y:S02]  /*3950*/  FSEL R139, R54, -INF , P3 ;  /* 0xff800000368b7808 */ /* 0x008fe40001800000 */
[----:B------:R-:W-:Y:S01]  /*3960*/  FMNMX.FTZ R64, R137, R64, !PT ;  /* 0x0000004089407209 */ /* 0x000fe20007810000 */
[----:B------:R-:W-:Y:S01]  /*3970*/  MUFU.TANH R42, R42 ;  /* 0x0000002a002a7308 */ /* 0x000fe20000002400 */
[----:B------:R-:W-:Y:S02]  /*3980*/  FSEL R91, R20, -INF , P6 ;  /* 0xff800000145b7808 */ /* 0x000fe40003000000 */
[----:B------:R-:W-:Y:S02]  /*3990*/  ISETP.GT.AND P6, PT, R6, 0x79, PT ;  /* 0x000000790600780c */ /* 0x000fe40003fc4270 */
[----:B----4-:R-:W-:-:S02]  /*39a0*/  FSEL R141, R36, -INF , P2 ;  /* 0xff800000248d7808 */ /* 0x010fc40001000000 */
[----:B------:R-:W-:Y:S01]  /*39b0*/  FMNMX.FTZ R64, R139, R64, !PT ;  /* 0x000000408b407209 */ /* 0x000fe20007810000 */
[----:B------:R3:W4:Y:S01]  /*39c0*/  MUFU.TANH R36, R29 ;  /* 0x0000001d00247308 */ /* 0x0007220000002400 */
[----:B------:R-:W-:Y:S02]  /*39d0*/  FSEL R93, R93, -INF , P5 ;  /* 0xff8000005d5d7808 */ /* 0x000fe40002800000 */
[----:B------:R-:W-:Y:S02]  /*39e0*/  ISETP.GT.AND P5, PT, R6, 0x80, PT ;  /* 0x000000800600780c */ /* 0x000fe40003fa4270 */
[----:B------:R-:W-:Y:S02]  /*39f0*/  FSEL R143, R48, -INF , P6 ;  /* 0xff800000308f7808 */ /* 0x000fe40003000000 */
[----:B------:R-:W-:Y:S01]  /*3a00*/  FMNMX.FTZ R64, R141, R64, !PT ;  /* 0x000000408d407209 */ /* 0x000fe20007810000 */
[----:B------:R-:W5:Y:S01]  /*3a10*/  MUFU.TANH R44, R44 ;  /* 0x0000002c002c7308 */ /* 0x000f620000002400 */
[----:B------:R-:W-:-:S02]  /*3a20*/  FSEL R95, R34, -INF , P4 ;  /* 0xff800000225f7808 */ /* 0x000fc40002000000 */
[----:B------:R-:W-:Y:S02]  /*3a30*/  ISETP.GT.AND P4, PT, R6, 0x81, PT ;  /* 0x000000810600780c */ /* 0x000fe40003f84270 */
[----:B------:R-:W-:Y:S02]  /*3a40*/  FSEL R153, R24, -INF , P5 ;  /* 0xff80000018997808 */ /* 0x000fe40002800000 */
[----:B------:R-:W-:Y:S01]  /*3a50*/  FMNMX.FTZ R64, R143, R64, !PT ;  /* 0x000000408f407209 */ /* 0x000fe20007810000 */
[----:B------:R-:W-:Y:S01]  /*3a60*/  MUFU.TANH R40, R40 ;  /* 0x0000002800287308 */ /* 0x000fe20000002400 */
[----:B-1----:R-:W-:Y:S02]  /*3a70*/  FSEL R97, R56, -INF , P3 ;  /* 0xff80000038617808 */ /* 0x002fe40001800000 */
[----:B------:R-:W-:Y:S02]  /*3a80*/  ISETP.GT.AND P3, PT, R6, 0x88, PT ;  /* 0x000000880600780c */ /* 0x000fe40003f64270 */
[----:B--2---:R-:W-:-:S02]  /*3a90*/  FSEL R155, R10, -INF , P4 ;  /* 0xff8000000a9b7808 */ /* 0x004fc40002000000 */
[----:B------:R-:W-:Y:S02]  /*3aa0*/  FMNMX.FTZ R64, R153, R64, !PT ;  /* 0x0000004099407209 */ /* 0x000fe40007810000 */
[----:B---3--:R-:W-:Y:S01]  /*3ab0*/  FSEL R29, R38, -INF , P2 ;  /* 0xff800000261d7808 */ /* 0x008fe20001000000 */
[----:B------:R-:W-:Y:S01]  /*3ac0*/  FMUL.FTZ R38, R31, UR10 ;  /* 0x0000000a1f267c20 */ /* 0x000fe20008410000 */
[----:B------:R-:W-:Y:S02]  /*3ad0*/  ISETP.GT.AND P2, PT, R6, 0x89, PT ;  /* 0x000000890600780c */ /* 0x000fe40003f44270 */
[----:B------:R-:W-:Y:S02]  /*3ae0*/  FSEL R157, R28, -INF , P3 ;  /* 0xff8000001c9d7808 */ /* 0x000fe40001800000 */
[----:B------:R-:W-:Y:S01]  /*3af0*/  FMNMX.FTZ R64, R155, R64, !PT ;  /* 0x000000409b407209 */ /* 0x000fe20007810000 */
[----:B------:R-:W1:Y:S01]  /*3b00*/  MUFU.TANH R38, R38 ;  /* 0x0000002600267308 */ /* 0x000e620000002400 */
[----:B----4-:R-:W-:-:S02]  /*3b10*/  FSEL R36, R36, -INF , P2 ;  /* 0xff80000024247808 */ /* 0x010fc40001000000 */
[----:B------:R-:W-:-:S04]  /*3b20*/  FMNMX.FTZ R75, R157, R64, !PT ;  /* 0x000000409d4b7209 */ /* 0x000fc80007810000 */
[----:B------:R-:W-:-:S05]  /*3b30*/  FMNMX.FTZ R6, R36, R75, !PT ;  /* 0x0000004b24067209 */ /* 0x000fca0007810000 */
[----:B------:R-:W2:Y:S02]  /*3b40*/  SHFL.BFLY PT, R75, R6, 0x2, 0x1f ;  /* 0x0c401f00064b7f89 */ /* 0x000ea400000e0000 */
[----:B--2---:R-:W-:-:S05]  /*3b50*/  FMNMX.FTZ R10, R6, R75, !PT ;  /* 0x0000004b060a7209 */ /* 0x004fca0007810000 */
[----:B------:R-:W2:Y:S02]  /*3b60*/  SHFL.BFLY PT, R75, R10, 0x1, 0x1f ;  /* 0x0c201f000a4b7f89 */ /* 0x000ea400000e0000 */
[----:B--2---:R-:W-:Y:S02]  /*3b70*/  FMNMX.FTZ R75, R10, R75, !PT ;  /* 0x0000004b0a4b7209 */ /* 0x004fe40007810000 */
[----:B------:R-:W-:Y:S02]  /*3b80*/  FMNMX.FTZ R10, R3, R4, !PT ;  /* 0x00000004030a7209 */ /* 0x000fe40007810000 */
[C---:B------:R-:W-:Y:S01]  /*3b90*/  FSETP.NEU.FTZ.AND P0, PT, R75.reuse, -INF , PT ;  /* 0xff8000004b00780b */ /* 0x040fe20003f1d000 */
[----:B------:R-:W-:Y:S01]  /*3ba0*/  FMUL.FTZ R34, R75, R74 ;  /* 0x0000004a4b227220 */ /* 0x000fe20000410000 */
[----:B------:R-:W-:-:S04]  /*3bb0*/  FMNMX.FTZ R10, R5, R10, !PT ;  /* 0x0000000a050a7209 */ /* 0x000fc80007810000 */
[----:B------:R-:W-:Y:S02]  /*3bc0*/  FMNMX.FTZ R12, R7, R10, !PT ;  /* 0x0000000a070c7209 */ /* 0x000fe40007810000 */
[----:B------:R-:W-:Y:S02]  /*3bd0*/  FSEL R34, R34, RZ, P0 ;  /* 0x000000ff22227208 */ /* 0x000fe40000000000 */
[----:B------:R-:W-:Y:S02]  /*3be0*/  FMNMX.FTZ R12, R9, R12, !PT ;  /* 0x0000000c090c7209 */ /* 0x000fe40007810000 */
[----:B------:R-:W-:Y:S01]  /*3bf0*/  ISETP.NE.AND P0, PT, R68, RZ, PT ;  /* 0x000000ff4400720c */ /* 0x000fe20003f05270 */
[--C-:B------:R-:W-:Y:S01]  /*3c00*/  FFMA.FTZ R6, R45, R74, -R34.reuse ;  /* 0x0000004a2d067223 */ /* 0x100fe20000010822 */
[----:B------:R-:W-:Y:S01]  /*3c10*/  FMNMX.FTZ R12, R11, R12, !PT ;  /* 0x0000000c0b0c7209 */ /* 0x000fe20007810000 */
[-CC-:B------:R-:W-:Y:S01]  /*3c20*/  FFMA.FTZ R105, R105, R74.reuse, -R34.reuse ;  /* 0x0000004a69697223 */ /* 0x180fe20000010822 */
[-CC-:B------:R-:W-:Y:S01]  /*3c30*/  FFMA.FTZ R45, R103, R74.reuse, -R34.reuse ;  /* 0x0000004a672d7223 */ /* 0x180fe20000010822 */
[----:B------:R-:W-:Y:S01]  /*3c40*/  FSEL R103, R46, -INF , P6 ;  /* 0xff8000002e677808 */ /* 0x000fe20003000000 */
[--C-:B------:R-:W-:Y:S01]  /*3c50*/  FFMA.FTZ R31, R107, R74, -R34.reuse ;  /* 0x0000004a6b1f7223 */ /* 0x100fe20000010822 */
[----:B------:R-:W-:Y:S01]  /*3c60*/  FMNMX.FTZ R12, R13, R12, !PT ;  /* 0x0000000c0d0c7209 */ /* 0x000fe20007810000 */
[-CC-:B------:R-:W-:Y:S01]  /*3c70*/  FFMA.FTZ R109, R109, R74.reuse, -R34.reuse ;  /* 0x0000004a6d6d7223 */ /* 0x180fe20000010822 */
[----:B-----5:R-:W-:Y:S01]  /*3c80*/  FSEL R107, R44, -INF , P4 ;  /* 0xff8000002c6b7808 */ /* 0x020fe20002000000 */
[--C-:B------:R-:W-:Y:S01]  /*3c90*/  FFMA.FTZ R32, R49, R74, -R34.reuse ;  /* 0x0000004a31207223 */ /* 0x100fe20000010822 */
[----:B------:R-:W-:Y:S01]  /*3ca0*/  FMNMX.FTZ R12, R15, R12, !PT ;  /* 0x0000000c0f0c7209 */ /* 0x000fe20007810000 */
[-CC-:B------:R-:W-:Y:S01]  /*3cb0*/  FFMA.FTZ R49, R111, R74.reuse, -R34.reuse ;  /* 0x0000004a6f317223 */ /* 0x180fe20000010822 */
[----:B-1----:R-:W-:Y:S01]  /*3cc0*/  FSEL R111, R38, -INF , P2 ;  /* 0xff800000266f7808 */ /* 0x002fe20001000000 */
[--C-:B------:R-:W-:Y:S01]  /*3cd0*/  FFMA.FTZ R39, R73, R74, -R34.reuse ;  /* 0x0000004a49277223 */ /* 0x100fe20000010822 */
[----:B------:R-:W-:Y:S01]  /*3ce0*/  FMNMX.FTZ R12, R21, R12, !PT ;  /* 0x0000000c150c7209 */ /* 0x000fe20007810000 */
[-CC-:B------:R-:W-:Y:S01]  /*3cf0*/  FFMA.FTZ R69, R69, R74.reuse, -R34.reuse ;  /* 0x0000004a45457223 */ /* 0x180fe20000010822 */
[-CC-:B------:R-:W-:Y:S01]  /*3d00*/  FFMA.FTZ R101, R101, R74.reuse, -R34.reuse ;  /* 0x0000004a65657223 */ /* 0x180fe20000010822 */
[--C-:B------:R-:W-:Y:S01]  /*3d10*/  FFMA.FTZ R113, R113, R74, -R34.reuse ;  /* 0x0000004a71717223 */ /* 0x100fe20000010822 */
[----:B------:R-:W-:Y:S01]  /*3d20*/  FMNMX.FTZ R12, R41, R12, !PT ;  /* 0x0000000c290c7209 */ /* 0x000fe20007810000 */
[-CC-:B------:R-:W-:Y:S01]  /*3d30*/  FFMA.FTZ R133, R8, R74.reuse, -R34.reuse ;  /* 0x0000004a08857223 */ /* 0x180fe20000010822 */
[-CC-:B------:R-:W-:Y:S01]  /*3d40*/  FFMA.FTZ R8, R55, R74.reuse, -R34.reuse ;  /* 0x0000004a37087223 */ /* 0x180fe20000010822 */
[--C-:B------:R-:W-:Y:S01]  /*3d50*/  FFMA.FTZ R135, R53, R74, -R34.reuse ;  /* 0x0000004a35877223 */ /* 0x100fe20000010822 */
[----:B------:R-:W-:Y:S01]  /*3d60*/  FMNMX.FTZ R12, R43, R12, !PT ;  /* 0x0000000c2b0c7209 */ /* 0x000fe20007810000 */
[-CC-:B------:R-:W-:Y:S01]  /*3d70*/  FFMA.FTZ R55, R59, R74.reuse, -R34.reuse ;  /* 0x0000004a3b377223 */ /* 0x180fe20000010822 */
[----:B------:R1:W-:Y:S01]  /*3d80*/  MUFU.EX2 R10, R69 ;  /* 0x00000045000a7308 */ /* 0x0003e20000000800 */
        /* <DEDUP_REMOVED lines=8> */
[--C-:B-1----:R-:W-:Y:S01]  /*3e10*/  FFMA.FTZ R69, R119, R74, -R34.reuse ;  /* 0x0000004a77457223 */ /* 0x102fe20000010822 */
        /* <DEDUP_REMOVED lines=11> */
[----:B------:R-:W-:Y:S01]  /*3ed0*/  FFMA.FTZ R115, R36, R74, -R34 ;  /* 0x0000004a24737223 */ /* 0x000fe20000010822 */
[----:B------:R-:W-:-:S04]  /*3ee0*/  FMNMX.FTZ R14, R33, R14, !PT ;  /* 0x0000000e210e7209 */ /* 0x000fc80007810000 */
[----:B------:R-:W-:Y:S02]  /*3ef0*/  FMNMX.FTZ R14, R65, R14, !PT ;  /* 0x0000000e410e7209 */ /* 0x000fe40007810000 */
[----:B------:R-:W-:Y:S01]  /*3f00*/  MUFU.EX2 R6, R6 ;  /* 0x0000000600067308 */ /* 0x000fe20000000800 */
[----:B-1----:R-:W-:Y:S01]  /*3f10*/  FFMA.FTZ R101, R143, R74, -R34 ;  /* 0x0000004a8f657223 */ /* 0x002fe20000010822 */
[----:B------:R-:W-:-:S04]  /*3f20*/  FMNMX.FTZ R14, R67, R14, !PT ;  /* 0x0000000e430e7209 */ /* 0x000fc80007810000 */
[----:B------:R-:W-:Y:S02]  /*3f30*/  FMNMX.FTZ R24, R35, R14, !PT ;  /* 0x0000000e23187209 */ /* 0x000fe40007810000 */
[----:B------:R1:W-:Y:S02]  /*3f40*/  MUFU.EX2 R14, R105 ;  /* 0x00000069000e7308 */ /* 0x0003e40000000800 */
[----:B------:R-:W-:-:S04]  /*3f50*/  FMNMX.FTZ R24, R83, R24, !PT ;  /* 0x0000001853187209 */ /* 0x000fc80007810000 */
[----:B------:R-:W-:Y:S02]  /*3f60*/  FMNMX.FTZ R24, R85, R24, !PT ;  /* 0x0000001855187209 */ /* 0x000fe40007810000 */
[----:B------:R-:W2:Y:S01]  /*3f70*/  MUFU.EX2 R133, R133 ;  /* 0x0000008500857308 */ /* 0x000ea20000000800 */
[----:B-1----:R-:W-:Y:S02]  /*3f80*/  FSEL R105, R42, -INF , P5 ;  /* 0xff8000002a697808 */ /* 0x002fe40002800000 */
[----:B------:R-:W-:-:S04]  /*3f90*/  FMNMX.FTZ R24, R37, R24, !PT ;  /* 0x0000001825187209 */ /* 0x000fc80007810000 */
[----:B------:R-:W-:Y:S01]  /*3fa0*/  FMNMX.FTZ R26, R87, R24, !PT ;  /* 0x00000018571a7209 */ /* 0x000fe20007810000 */
[----:B------:R-:W-:Y:S03]  /*3fb0*/  MUFU.EX2 R32, R32 ;  /* 0x0000002000207308 */ /* 0x000fe60000000800 */
[----:B------:R-:W-:-:S04]  /*3fc0*/  FMNMX.FTZ R26, R89, R26, !PT ;  /* 0x0000001a591a7209 */ /* 0x000fc80007810000 */
[----:B------:R-:W-:Y:S01]  /*3fd0*/  FMNMX.FTZ R26, R25, R26, !PT ;  /* 0x0000001a191a7209 */ /* 0x000fe20007810000 */
[----:B------:R1:W-:Y:S03]  /*3fe0*/  MUFU.EX2 R24, R109 ;  /* 0x0000006d00187308 */ /* 0x0003e60000000800 */
[----:B------:R-:W-:-:S04]  /*3ff0*/  FMNMX.FTZ R26, R91, R26, !PT ;  /* 0x0000001a5b1a7209 */ /* 0x000fc80007810000 */
[----:B------:R-:W-:Y:S01]  /*4000*/  FMNMX.FTZ R30, R93, R26, !PT ;  /* 0x0000001a5d1e7209 */ /* 0x000fe20007810000 */
[----:B------:R-:W-:Y:S01]  /*4010*/  MUFU.EX2 R135, R135 ;  /* 0x0000008700877308 */ /* 0x000fe20000000800 */
[----:B-1----:R-:W-:Y:S01]  /*4020*/  FSEL R109, R40, -INF , P3 ;  /* 0xff800000286d7808 */ /* 0x002fe20001800000 */
[----:B------:R-:W-:Y:S01]  /*4030*/  FFMA.FTZ R40, R125, R74, -R34 ;  /* 0x0000004a7d287223 */ /* 0x000fe20000010822 */
[----:B------:R-:W-:-:S04]  /*4040*/  FMNMX.FTZ R30, R95, R30, !PT ;  /* 0x0000001e5f1e7209 */ /* 0x000fc80007810000 */
[----:B------:R-:W-:Y:S01]  /*4050*/  FMNMX.FTZ R30, R97, R30, !PT ;  /* 0x0000001e611e7209 */ /* 0x000fe20007810000 */
[----:B------:R1:W-:Y:S03]  /*4060*/  MUFU.EX2 R26, R113 ;  /* 0x00000071001a7308 */ /* 0x0003e60000000800 */
[----:B------:R-:W-:-:S04]  /*4070*/  FMNMX.FTZ R30, R29, R30, !PT ;  /* 0x0000001e1d1e7209 */ /* 0x000fc80007810000 */
[----:B------:R-:W-:Y:S01]  /*4080*/  FMNMX.FTZ R42, R103, R30, !PT ;  /* 0x0000001e672a7209 */ /* 0x000fe20007810000 */
[----:B------:R-:W-:Y:S01]  /*4090*/  MUFU.EX2 R8, R8 ;  /* 0x0000000800087308 */ /* 0x000fe20000000800 */
[----:B-1----:R-:W-:Y:S02]  /*40a0*/  FFMA.FTZ R113, R155, R74, -R34 ;  /* 0x0000004a9b717223 */ /* 0x002fe40000010822 */
[----:B------:R-:W-:-:S04]  /*40b0*/  FMNMX.FTZ R42, R105, R42, !PT ;  /* 0x0000002a692a7209 */ /* 0x000fc80007810000 */
[----:B------:R-:W-:Y:S01]  /*40c0*/  FMNMX.FTZ R42, R107, R42, !PT ;  /* 0x0000002a6b2a7209 */ /* 0x000fe20007810000 */
[----:B------:R-:W-:Y:S03]  /*40d0*/  MUFU.EX2 R30, R117 ;  /* 0x00000075001e7308 */ /* 0x000fe60000000800 */
[----:B------:R-:W-:-:S04]  /*40e0*/  FMNMX.FTZ R42, R109, R42, !PT ;  /* 0x0000002a6d2a7209 */ /* 0x000fc80007810000 */
[----:B------:R-:W-:Y:S01]  /*40f0*/  FMNMX.FTZ R44, R111, R42, !PT ;  /* 0x0000002a6f2c7209 */ /* 0x000fe20007810000 */
[-CC-:B------:R-:W-:Y:S01]  /*4100*/  FFMA.FTZ R42, R129, R74.reuse, -R34.reuse ;  /* 0x0000004a812a7223 */ /* 0x180fe20000010822 */
[----:B------:R-:W-:Y:S03]  /*4110*/  MUFU.EX2 R55, R55 ;  /* 0x0000003700377308 */ /* 0x000fe60000000800 */
[----:B------:R-:W1:Y:S05]  /*4120*/  SHFL.BFLY PT, R73, R44, 0x2, 0x1f ;  /* 0x0c401f002c497f89 */ /* 0x000e6a00000e0000 */
[----:B------:R-:W-:Y:S08]  /*4130*/  MUFU.EX2 R39, R39 ;  /* 0x0000002700277308 */ /* 0x000ff00000000800 */
[----:B------:R-:W-:Y:S08]  /*4140*/  MUFU.EX2 R27, R27 ;  /* 0x0000001b001b7308 */ /* 0x000ff00000000800 */
[----:B------:R-:W-:Y:S01]  /*4150*/  MUFU.EX2 R28, R28 ;  /* 0x0000001c001c7308 */ /* 0x000fe20000000800 */
[----:B-1----:R-:W-:Y:S01]  /*4160*/  FMNMX.FTZ R50, R44, R73, !PT ;  /* 0x000000492c327209 */ /* 0x002fe20007810000 */
[----:B------:R-:W-:-:S04]  /*4170*/  FFMA.FTZ R44, R137, R74, -R34 ;  /* 0x0000004a892c7223 */ /* 0x000fc80000010822 */
[----:B------:R-:W1:Y:S02]  /*4180*/  SHFL.BFLY PT, R73, R50, 0x1, 0x1f ;  /* 0x0c201f0032497f89 */ /* 0x000e6400000e0000 */
[----:B------:R-:W-:Y:S08]  /*4190*/  MUFU.EX2 R20, R20 ;  /* 0x0000001400147308 */ /* 0x000ff00000000800 */
[----:B------:R-:W-:Y:S08]  /*41a0*/  MUFU.EX2 R53, R53 ;  /* 0x0000003500357308 */ /* 0x000ff00000000800 */
[----:B------:R-:W-:Y:S01]  /*41b0*/  MUFU.EX2 R45, R45 ;  /* 0x0000002d002d7308 */ /* 0x000fe20000000800 */
[----:B-1----:R-:W-:Y:S01]  /*41c0*/  FMNMX.FTZ R73, R50, R73, !PT ;  /* 0x0000004932497209 */ /* 0x002fe20007810000 */
[----:B------:R-:W-:-:S06]  /*41d0*/  FFMA.FTZ R50, R157, R74, -R34 ;  /* 0x0000004a9d327223 */ /* 0x000fcc0000010822 */
[----:B------:R-:W-:Y:S01]  /*41e0*/  MUFU.EX2 R31, R31 ;  /* 0x0000001f001f7308 */ /* 0x000fe20000000800 */
[C---:B------:R-:W-:Y:S01]  /*41f0*/  FSETP.NEU.FTZ.AND P2, PT, R73.reuse, -INF , PT ;  /* 0xff8000004900780b */ /* 0x040fe20003f5d000 */
[----:B------:R-:W-:-:S05]  /*4200*/  FMUL.FTZ R52, R73, R74 ;  /* 0x0000004a49347220 */ /* 0x000fca0000410000 */
[----:B------:R-:W-:Y:S01]  /*4210*/  FSEL R34, R52, RZ, P2 ;  /* 0x000000ff34227208 */ /* 0x000fe20001000000 */
[----:B------:R-:W-:Y:S01]  /*4220*/  MUFU.EX2 R49, R49 ;  /* 0x0000003100317308 */ /* 0x000fe20000000800 */
[----:B------:R-:W-:-:S03]  /*4230*/  ISETP.GE.AND P2, PT, R23, 0x91, PT ;  /* 0x000000911700780c */ /* 0x000fc60003f46270 */
[-CC-:B------:R-:W-:Y:S01]  /*4240*/  FFMA.FTZ R3, R3, R74.reuse, -R34.reuse ;  /* 0x0000004a03037223 */ /* 0x180fe20000010822 */
[-CC-:B------:R-:W-:Y:S01]  /*4250*/  FFMA.FTZ R4, R4, R74.reuse, -R34.reuse ;  /* 0x0000004a04047223 */ /* 0x180fe20000010822 */
[-CC-:B------:R-:W-:Y:S01]  /*4260*/  FFMA.FTZ R5, R5, R74.reuse, -R34.reuse ;  /* 0x0000004a05057223 */ /* 0x180fe20000010822 */
[-CC-:B------:R-:W-:Y:S01]  /*4270*/  FFMA.FTZ R7, R7, R74.reuse, -R34.reuse ;  /* 0x0000004a07077223 */ /* 0x180fe20000010822 */
[----:B------:R1:W-:Y:S01]  /*4280*/  MUFU.EX2 R66, R3 ;  /* 0x0000000300427308 */ /* 0x0003e20000000800 */
[-CC-:B------:R-:W-:Y:S01]  /*4290*/  FFMA.FTZ R9, R9, R74.reuse, -R34.reuse ;  /* 0x0000004a09097223 */ /* 0x180fe20000010822 */
[-CC-:B------:R-:W-:Y:S01]  /*42a0*/  FFMA.FTZ R36, R11, R74.reuse, -R34.reuse ;  /* 0x0000004a0b247223 */ /* 0x180fe20000010822 */
[-CC-:B------:R-:W-:Y:S01]  /*42b0*/  FFMA.FTZ R11, R13, R74.reuse, -R34.reuse ;  /* 0x0000004a0d0b7223 */ /* 0x180fe20000010822 */
[-CC-:B------:R-:W-:Y:S01]  /*42c0*/  FFMA.FTZ R64, R35, R74.reuse, -R34.reuse ;  /* 0x0000004a23407223 */ /* 0x180fe20000010822 */
[-CC-:B------:R-:W-:Y:S01]  /*42d0*/  FFMA.FTZ R52, R15, R74.reuse, -R34.reuse ;  /* 0x0000004a0f347223 */ /* 0x180fe20000010822 */
[-CC-:B------:R-:W-:Y:S01]  /*42e0*/  FFMA.FTZ R13, R43, R74.reuse, -R34.reuse ;  /* 0x0000004a2b0d7223 */ /* 0x180fe20000010822 */
[-CC-:B------:R-:W-:Y:S01]  /*42f0*/  FFMA.FTZ R54, R41, R74.reuse, -R34.reuse ;  /* 0x0000004a29367223 */ /* 0x180fe20000010822 */
[----:B------:R3:W4:Y:S01]  /*4300*/  MUFU.EX2 R117, R4 ;  /* 0x0000000400757308 */ /* 0x0007220000000800 */
[-CC-:B-1----:R-:W-:Y:S01]  /*4310*/  FFMA.FTZ R3, R21, R74.reuse, -R34.reuse ;  /* 0x0000004a15037223 */ /* 0x182fe20000010822 */
[-CC-:B------:R-:W-:Y:S01]  /*4320*/  FFMA.FTZ R56, R47, R74.reuse, -R34.reuse ;  /* 0x0000004a2f387223 */ /* 0x180fe20000010822 */
[-CC-:B------:R-:W-:Y:S01]  /*4330*/  FFMA.FTZ R15, R51, R74.reuse, -R34.reuse ;  /* 0x0000004a330f7223 */ /* 0x180fe20000010822 */
[-CC-:B------:R-:W-:Y:S01]  /*4340*/  FFMA.FTZ R58, R57, R74.reuse, -R34.reuse ;  /* 0x0000004a393a7223 */ /* 0x180fe20000010822 */
[-CC-:B------:R-:W-:Y:S01]  /*4350*/  FFMA.FTZ R41, R61, R74.reuse, -R34.reuse ;  /* 0x0000004a3d297223 */ /* 0x180fe20000010822 */
[-CC-:B------:R-:W-:Y:S01]  /*4360*/  FFMA.FTZ R60, R63, R74.reuse, -R34.reuse ;  /* 0x0000004a3f3c7223 */ /* 0x180fe20000010822 */
[-C--:B------:R-:W-:Y:S01]  /*4370*/  FFMA.FTZ R21, R33, R74.reuse, -R34 ;  /* 0x0000004a21157223 */ /* 0x080fe20000010822 */
[----:B------:R2:W1:Y:S01]  /*4380*/  MUFU.EX2 R68, R5 ;  /* 0x0000000500447308 */ /* 0x0004620000000800 */
[----:B---3--:R-:W-:Y:S01]  /*4390*/  @!P1 PRMT R4, RZ, 0x654, R0 ;  /* 0x00000654ff049816 */ /* 0x008fe20000000000 */
[-CC-:B------:R-:W-:Y:S01]  /*43a0*/  FFMA.FTZ R62, R65, R74.reuse, -R34.reuse ;  /* 0x0000004a413e7223 */ /* 0x180fe20000010822 */
[-CC-:B------:R-:W-:Y:S01]  /*43b0*/  FFMA.FTZ R33, R67, R74.reuse, -R34.reuse ;  /* 0x0000004a43217223 */ /* 0x180fe20000010822 */
[-CC-:B------:R-:W-:Y:S01]  /*43c0*/  FFMA.FTZ R83, R83, R74.reuse, -R34.reuse ;  /* 0x0000004a53537223 */ /* 0x180fe20000010822 */
[----:B------:R3:W-:Y:S01]  /*43d0*/  @!P1 SYNCS.ARRIVE.TRANS64.RED.A1T0 RZ, [R4+URZ], RZ ;  /* 0x000000ff04ff99a7 */ /* 0x0007e2000810043f */
[-CC-:B------:R-:W-:Y:S01]  /*43e0*/  FFMA.FTZ R23, R85, R74.reuse, -R34.reuse ;  /* 0x0000004a55177223 */ /* 0x180fe20000010822 */
[-CC-:B------:R-:W-:Y:S01]  /*43f0*/  FFMA.FTZ R89, R89, R74.reuse, -R34.reuse ;  /* 0x0000004a59597223 */ /* 0x180fe20000010822 */
[----:B------:R-:W5:Y:S01]  /*4400*/  MUFU.EX2 R7, R7 ;  /* 0x0000000700077308 */ /* 0x000f620000000800 */
[----:B--2---:R-:W-:Y:S01]  /*4410*/  FADD.FTZ R5, R6, R133 ;  /* 0x0000008506057221 */ /* 0x004fe20000010000 */
[----:B----4-:R-:W-:Y:S01]  /*4420*/  FADD.FTZ R35, R66, R117 ;  /* 0x0000007542237221 */ /* 0x010fe20000010000 */
[-CC-:B------:R-:W-:Y:S01]  /*4430*/  FFMA.FTZ R91, R91, R74.reuse, -R34.reuse ;  /* 0x0000004a5b5b7223 */ /* 0x180fe20000010822 */
[--C-:B------:R-:W-:Y:S01]  /*4440*/  FFMA.FTZ R93, R93, R74, -R34.reuse ;  /* 0x0000004a5d5d7223 */ /* 0x100fe20000010822 */
[----:B------:R-:W-:Y:S01]  /*4450*/  FADD.FTZ R70, R32, R5 ;  /* 0x0000000520467221 */ /* 0x000fe20000010000 */
[----:B------:R-:W-:Y:S01]  /*4460*/  F2FP.BF16.F32.PACK_AB R5, R117, R66 ;  /* 0x000000427505723e */ /* 0x000fe200000010ff */
[----:B------:R-:W-:Y:S01]  /*4470*/  FFMA.FTZ R66, R25, R74, -R34 ;  /* 0x0000004a19427223 */ /* 0x000fe20000010822 */
[----:B------:R-:W2:Y:S01]  /*4480*/  MUFU.EX2 R9, R9 ;  /* 0x0000000900097308 */ /* 0x000ea20000000800 */
[----:B-1----:R-:W-:Y:S01]  /*4490*/  FADD.FTZ R72, R68, R35 ;  /* 0x0000002344487221 */ /* 0x002fe20000010000 */
[----:B------:R-:W-:Y:S01]  /*44a0*/  FADD.FTZ R43, R135, R70 ;  /* 0x00000046872b7221 */ /* 0x000fe20000010000 */
[----:B---3--:R-:W-:Y:S01]  /*44b0*/  F2FP.BF16.F32.PACK_AB R4, R133, R6 ;  /* 0x000000068504723e */ /* 0x008fe200000010ff */
[--C-:B------:R-:W-:Y:S01]  /*44c0*/  FFMA.FTZ R35, R87, R74, -R34.reuse ;  /* 0x0000004a57237223 */ /* 0x100fe20000010822 */
[----:B------:R-:W-:Y:S01]  /*44d0*/  F2FP.BF16.F32.PACK_AB R6, R135, R32 ;  /* 0x000000208706723e */ /* 0x000fe200000010ff */
[-CC-:B------:R-:W-:Y:S01]  /*44e0*/  FFMA.FTZ R32, R37, R74.reuse, -R34.reuse ;  /* 0x0000004a25207223 */ /* 0x180fe20000010822 */
[----:B------:R-:W-:Y:S01]  /*44f0*/  FFMA.FTZ R95, R95, R74, -R34 ;  /* 0x0000004a5f5f7223 */ /* 0x000fe20000010822 */
[----:B------:R-:W1:Y:S01]  /*4500*/  MUFU.EX2 R36, R36 ;  /* 0x0000002400247308 */ /* 0x000e620000000800 */
[C---:B-----5:R-:W-:Y:S01]  /*4510*/  FADD.FTZ R72, R7.reuse, R72 ;  /* 0x0000004807487221 */ /* 0x060fe20000010000 */
[----:B------:R-:W-:Y:S01]  /*4520*/  F2FP.BF16.F32.PACK_AB R7, R7, R68 ;  /* 0x000000440707723e */ /* 0x000fe200000010ff */
[----:B------:R-:W-:Y:S01]  /*4530*/  FADD.FTZ R68, R8, R43 ;  /* 0x0000002b08447221 */ /* 0x000fe20000010000 */
[----:B------:R-:W-:Y:S01]  /*4540*/  F2FP.BF16.F32.PACK_AB R8, R55, R8 ;  /* 0x000000083708723e */ /* 0x000fe200000010ff */
[-CC-:B------:R-:W-:Y:S01]  /*4550*/  FFMA.FTZ R97, R97, R74.reuse, -R34.reuse ;  /* 0x0000004a61617223 */ /* 0x180fe20000010822 */
[----:B------:R-:W-:Y:S01]  /*4560*/  FFMA.FTZ R103, R103, R74, -R34 ;  /* 0x0000004a67677223 */ /* 0x000fe20000010822 */
[----:B------:R-:W-:Y:S01]  /*4570*/  FADD.FTZ R37, R55, R68 ;  /* 0x0000004437257221 */ /* 0x000fe20000010000 */
[----:B------:R-:W3:Y:S01]  /*4580*/  MUFU.EX2 R11, R11 ;  /* 0x0000000b000b7308 */ /* 0x000ee20000000800 */
[----:B--2---:R-:W-:Y:S01]  /*4590*/  FADD.FTZ R25, R9, R72 ;  /* 0x0000004809197221 */ /* 0x004fe20000010000 */
[----:B------:R2:W-:Y:S01]  /*45a0*/  STSM.16.M88.4 [R2+0x24300], R4 ;  /* 0x0243000402007844 */ /* 0x0005e20000000200 */
[----:B------:R-:W-:Y:S01]  /*45b0*/  FADD.FTZ R70, R10, R37 ;  /* 0x000000250a467221 */ /* 0x000fe20000010000 */
[----:B------:R-:W-:Y:S01]  /*45c0*/  F2FP.BF16.F32.PACK_AB R10, R39, R10 ;  /* 0x0000000a270a723e */ /* 0x000fe200000010ff */
[-CC-:B------:R-:W-:Y:S01]  /*45d0*/  FFMA.FTZ R105, R105, R74.reuse, -R34.reuse ;  /* 0x0000004a69697223 */ /* 0x180fe20000010822 */
[-C--:B------:R-:W-:Y:S01]  /*45e0*/  FFMA.FTZ R107, R107, R74.reuse, -R34 ;  /* 0x0000004a6b6b7223 */ /* 0x080fe20000010822 */
[----:B------:R-:W-:Y:S01]  /*45f0*/  FADD.FTZ R70, R39, R70 ;  /* 0x0000004627467221 */ /* 0x000fe20000010000 */
[----:B------:R-:W4:Y:S01]  /*4600*/  MUFU.EX2 R52, R52 ;  /* 0x0000003400347308 */ /* 0x000f220000000800 */
[C---:B-1----:R-:W-:Y:S01]  /*4610*/  FADD.FTZ R68, R36.reuse, R25 ;  /* 0x0000001924447221 */ /* 0x042fe20000010000 */
[-CC-:B------:R-:W-:Y:S01]  /*4620*/  FFMA.FTZ R25, R29, R74.reuse, -R34.reuse ;  /* 0x0000004a1d197223 */ /* 0x180fe20000010822 */
[----:B------:R-:W-:Y:S01]  /*4630*/  F2FP.BF16.F32.PACK_AB R9, R36, R9 ;  /* 0x000000092409723e */ /* 0x000fe200000010ff */
[-CC-:B------:R-:W-:Y:S01]  /*4640*/  FFMA.FTZ R109, R109, R74.reuse, -R34.reuse ;  /* 0x0000004a6d6d7223 */ /* 0x180fe20000010822 */
[----:B------:R-:W-:Y:S01]  /*4650*/  FFMA.FTZ R34, R111, R74, -R34 ;  /* 0x0000004a6f227223 */ /* 0x000fe20000010822 */
[----:B------:R-:W-:-:S02]  /*4660*/  IMAD.MOV.U32 R67, RZ, RZ, R71 ;  /* 0x000000ffff437224 */ /* 0x000fc400078e0047 */
[----:B------:R-:W1:Y:S01]  /*4670*/  MUFU.EX2 R3, R3 ;  /* 0x0000000300037308 */ /* 0x000e620000000800 */
[----:B---3--:R-:W-:Y:S01]  /*4680*/  FADD.FTZ R37, R11, R68 ;  /* 0x000000440b257221 */ /* 0x008fe20000010000 */
[----:B--2---:R-:W-:Y:S01]  /*4690*/  F2FP.BF16.F32.PACK_AB R4, R28, R27 ;  /* 0x0000001b1c04723e */ /* 0x004fe200000010ff */
[--C-:B------:R-:W-:Y:S02]  /*46a0*/  IMAD.MOV.U32 R65, RZ, RZ, R71.reuse ;  /* 0x000000ffff417224 */ /* 0x100fe400078e0047 */
[--C-:B------:R-:W-:Y:S02]  /*46b0*/  IMAD.MOV.U32 R63, RZ, RZ, R71.reuse ;  /* 0x000000ffff3f7224 */ /* 0x100fe400078e0047 */
[----:B------:R-:W-:Y:S01]  /*46c0*/  IMAD.MOV.U32 R61, RZ, RZ, R71 ;  /* 0x000000ffff3d7224 */ /* 0x000fe200078e0047 */
[----:B------:R-:W2:Y:S01]  /*46d0*/  MUFU.EX2 R54, R54 ;  /* 0x0000003600367308 */ /* 0x000ea20000000800 */
[C---:B----4-:R-:W-:Y:S01]  /*46e0*/  FADD.FTZ R68, R52.reuse, R37 ;  /* 0x0000002534447221 */ /* 0x050fe20000010000 */
[----:B------:R-:W-:Y:S01]  /*46f0*/  FADD.FTZ R37, R27, R70 ;  /* 0x000000461b257221 */ /* 0x000fe20000010000 */
[----:B------:R-:W-:Y:S01]  /*4700*/  F2FP.BF16.F32.PACK_AB R11, R52, R11 ;  /* 0x0000000b340b723e */ /* 0x000fe200000010ff */
[----:B------:R-:W-:-:S02]  /*4710*/  IMAD.MOV.U32 R57, RZ, RZ, R71 ;  /* 0x000000ffff397224 */ /* 0x000fc400078e0047 */
[----:B------:R-:W-:Y:S01]  /*4720*/  FADD.FTZ R37, R28, R37 ;  /* 0x000000251c257221 */ /* 0x000fe20000010000 */
[----:B------:R-:W-:Y:S01]  /*4730*/  IMAD.MOV.U32 R55, RZ, RZ, R71 ;  /* 0x000000ffff377224 */ /* 0x000fe200078e0047 */
[----:B------:R-:W3:Y:S01]  /*4740*/  MUFU.EX2 R13, R13 ;  /* 0x0000000d000d7308 */ /* 0x000ee20000000800 */
[----:B-1----:R-:W-:Y:S01]  /*4750*/  FADD.FTZ R43, R3, R68 ;  /* 0x00000044032b7221 */ /* 0x002fe20000010000 */
[----:B------:R-:W-:Y:S01]  /*4760*/  FADD.FTZ R70, R20, R37 ;  /* 0x0000002514467221 */ /* 0x000fe20000010000 */
[----:B------:R-:W-:Y:S01]  /*4770*/  STSM.16.M88.4 [R2+0x25b00], R8 ;  /* 0x025b000802007844 */ /* 0x000fe20000000200 */
[--C-:B------:R-:W-:Y:S02]  /*4780*/  IMAD.MOV.U32 R51, RZ, RZ, R71.reuse ;  /* 0x000000ffff337224 */ /* 0x100fe400078e0047 */
[----:B------:R-:W-:Y:S01]  /*4790*/  FADD.FTZ R47, R53, R70 ;  /* 0x00000046352f7221 */ /* 0x000fe20000010000 */
[----:B------:R-:W-:Y:S01]  /*47a0*/  IMAD.MOV.U32 R39, RZ, RZ, R71 ;  /* 0x000000ffff277224 */ /* 0x000fe200078e0047 */
[----:B------:R-:W1:Y:S01]  /*47b0*/  MUFU.EX2 R56, R56 ;  /* 0x0000003800387308 */ /* 0x000e620000000800 */
[----:B--2---:R-:W-:Y:S01]  /*47c0*/  FADD.FTZ R68, R54, R43 ;  /* 0x0000002b36447221 */ /* 0x004fe20000010000 */
[----:B------:R-:W-:Y:S01]  /*47d0*/  FADD.FTZ R70, R12, R47 ;  /* 0x0000002f0c467221 */ /* 0x000fe20000010000 */
[----:B------:R-:W-:-:S02]  /*47e0*/  F2FP.BF16.F32.PACK_AB R5, R54, R3 ;  /* 0x000000033605723e */ /* 0x000fc400000010ff */
[C---:B------:R-:W-:Y:S01]  /*47f0*/  F2FP.BF16.F32.PACK_AB R12, R45.reuse, R12 ;  /* 0x0000000c2d0c723e */ /* 0x040fe200000010ff */
[----:B------:R-:W-:Y:S01]  /*4800*/  FADD.FTZ R47, R45, R70 ;  /* 0x000000462d2f7221 */ /* 0x000fe20000010000 */
[----:B------:R-:W-:Y:S01]  /*4810*/  MOV R70, R71 ;  /* 0x0000004700467202 */ /* 0x000fe20000000f00 */
[----:B------:R-:W2:Y:S01]  /*4820*/  MUFU.EX2 R15, R15 ;  /* 0x0000000f000f7308 */ /* 0x000ea20000000800 */
[----:B---3--:R-:W-:Y:S01]  /*4830*/  FADD.FTZ R37, R13, R68 ;  /* 0x000000440d257221 */ /* 0x008fe20000010000 */
[----:B------:R-:W-:Y:S01]  /*4840*/  FADD.FTZ R6, R14, R47 ;  /* 0x0000002f0e067221 */ /* 0x000fe20000010000 */
[----:B------:R-:W-:-:S03]  /*4850*/  F2FP.BF16.F32.PACK_AB R14, R31, R14 ;  /* 0x0000000e1f0e723e */ /* 0x000fc600000010ff */
[----:B------:R-:W-:Y:S01]  /*4860*/  FADD.FTZ R27, R31, R6 ;  /* 0x000000061f1b7221 */ /* 0x000fe20000010000 */
[----:B------:R-:W-:Y:S01]  /*4870*/  F2FP.BF16.F32.PACK_AB R6, R53, R20 ;  /* 0x000000143506723e */ /* 0x000fe200000010ff */
[----:B------:R-:W3:Y:S01]  /*4880*/  MUFU.EX2 R58, R58 ;  /* 0x0000003a003a7308 */ /* 0x000ee20000000800 */
[----:B-1----:R-:W-:Y:S01]  /*4890*/  FADD.FTZ R68, R56, R37 ;  /* 0x0000002538447221 */ /* 0x002fe20000010000 */
[----:B------:R-:W-:Y:S01]  /*48a0*/  FADD.FTZ R52, R24, R27 ;  /* 0x0000001b18347221 */ /* 0x000fe20000010000 */
[----:B------:R-:W-:Y:S01]  /*48b0*/  F2FP.BF16.F32.PACK_AB R24, R49, R24 ;  /* 0x000000183118723e */ /* 0x000fe200000010ff */
[--C-:B------:R-:W-:Y:S02]  /*48c0*/  IMAD.MOV.U32 R53, RZ, RZ, R71.reuse ;  /* 0x000000ffff357224 */ /* 0x100fe400078e0047 */
[----:B------:R-:W-:Y:S02]  /*48d0*/  IMAD.MOV.U32 R31, RZ, RZ, R71 ;  /* 0x000000ffff1f7224 */ /* 0x000fe400078e0047 */
[----:B------:R-:W1:Y:S01]  /*48e0*/  MUFU.EX2 R41, R41 ;  /* 0x0000002900297308 */ /* 0x000e620000000800 */
[----:B--2---:R-:W-:-:S07]  /*48f0*/  FADD.FTZ R37, R15, R68 ;  /* 0x000000440f257221 */ /* 0x004fce0000010000 */
[----:B------:R-:W2:Y:S01]  /*4900*/  MUFU.EX2 R60, R60 ;  /* 0x0000003c003c7308 */ /* 0x000ea20000000800 */
[----:B---3--:R-:W-:Y:S01]  /*4910*/  FADD.FTZ R68, R58, R37 ;  /* 0x000000253a447221 */ /* 0x008fe20000010000 */
[----:B------:R-:W-:-:S06]  /*4920*/  IMAD.MOV.U32 R37, RZ, RZ, R71 ;  /* 0x000000ffff257224 */ /* 0x000fcc00078e0047 */
[----:B------:R-:W3:Y:S01]  /*4930*/  MUFU.EX2 R21, R21 ;  /* 0x0000001500157308 */ /* 0x000ee20000000800 */
[----:B-1----:R-:W-:Y:S01]  /*4940*/  FADD.FTZ R7, R41, R68 ;  /* 0x0000004429077221 */ /* 0x002fe20000010000 */
[----:B------:R-:W-:-:S06]  /*4950*/  IMAD.MOV.U32 R68, RZ, RZ, R71 ;  /* 0x000000ffff447224 */ /* 0x000fcc00078e0047 */
[----:B------:R-:W1:Y:S01]  /*4960*/  MUFU.EX2 R62, R62 ;  /* 0x0000003e003e7308 */ /* 0x000e620000000800 */
[----:B--2---:R-:W-:Y:S01]  /*4970*/  FADD.FTZ R28, R60, R7 ;  /* 0x000000073c1c7221 */ /* 0x004fe20000010000 */
[----:B------:R-:W-:Y:S01]  /*4980*/  F2FP.BF16.F32.PACK_AB R7, R56, R13 ;  /* 0x0000000d3807723e */ /* 0x000fe200000010ff */
[----:B------:R-:W-:Y:S01]  /*4990*/  FADD.FTZ R13, R49, R52 ;  /* 0x00000034310d7221 */ /* 0x000fe20000010000 */
[--C-:B------:R-:W-:Y:S02]  /*49a0*/  IMAD.MOV.U32 R56, RZ, RZ, R71.reuse ;  /* 0x000000ffff387224 */ /* 0x100fe400078e0047 */
[----:B------:R-:W-:Y:S02]  /*49b0*/  IMAD.MOV.U32 R49, RZ, RZ, R71 ;  /* 0x000000ffff317224 */ /* 0x000fe400078e0047 */
[----:B------:R-:W-:Y:S01]  /*49c0*/  FADD.FTZ R52, R26, R13 ;  /* 0x0000000d1a347221 */ /* 0x000fe20000010000 */
[----:B------:R-:W2:Y:S01]  /*49d0*/  MUFU.EX2 R33, R33 ;  /* 0x0000002100217308 */ /* 0x000ea20000000800 */
[----:B---3--:R-:W-:Y:S01]  /*49e0*/  FADD.FTZ R3, R21, R28 ;  /* 0x0000001c15037221 */ /* 0x008fe20000010000 */
[----:B------:R3:W-:Y:S01]  /*49f0*/  STSM.16.M88.4 [R2+0x27300], R4 ;  /* 0x0273000402007844 */ /* 0x0007e20000000200 */
[----:B------:R-:W-:-:S02]  /*4a00*/  F2FP.BF16.F32.PACK_AB R13, R58, R15 ;  /* 0x0000000f3a0d723e */ /* 0x000fc400000010ff */
[----:B------:R-:W-:Y:S01]  /*4a10*/  F2FP.BF16.F32.PACK_AB R15, R60, R41 ;  /* 0x000000293c0f723e */ /* 0x000fe200000010ff */
[----:B------:R-:W-:Y:S01]  /*4a20*/  IMAD.MOV.U32 R60, RZ, RZ, R71 ;  /* 0x000000ffff3c7224 */ /* 0x000fe200078e0047 */
[----:B------:R-:W-:Y:S01]  /*4a30*/  MOV R58, R71 ;  /* 0x00000047003a7202 */ /* 0x000fe20000000f00 */
[----:B------:R-:W4:Y:S01]  /*4a40*/  MUFU.EX2 R59, R59 ;  /* 0x0000003b003b7308 */ /* 0x000f220000000800 */
[----:B-1----:R-:W-:Y:S01]  /*4a50*/  FADD.FTZ R28, R62, R3 ;  /* 0x000000033e1c7221 */ /* 0x002fe20000010000 */
[----:B------:R-:W-:Y:S06]  /*4a60*/  STSM.16.M88.4 [R2+0x28b00], R12 ;  /* 0x028b000c02007844 */ /* 0x000fec0000000200 */
[----:B------:R-:W1:Y:S01]  /*4a70*/  MUFU.EX2 R64, R64 ;  /* 0x0000004000407308 */ /* 0x000e620000000800 */
[----:B--2---:R-:W-:-:S07]  /*4a80*/  FADD.FTZ R3, R33, R28 ;  /* 0x0000001c21037221 */ /* 0x004fce0000010000 */
[----:B------:R-:W2:Y:S01]  /*4a90*/  MUFU.EX2 R0, R83 ;  /* 0x0000005300007308 */ /* 0x000ea20000000800 */
[C---:B----4-:R-:W-:Y:S01]  /*4aa0*/  FADD.FTZ R27, R59.reuse, R52 ;  /* 0x000000343b1b7221 */ /* 0x050fe20000010000 */
[----:B------:R-:W-:Y:S01]  /*4ab0*/  F2FP.BF16.F32.PACK_AB R26, R59, R26 ;  /* 0x0000001a3b1a723e */ /* 0x000fe200000010ff */
[----:B------:R-:W-:Y:S02]  /*4ac0*/  IMAD.MOV.U32 R59, RZ, RZ, R71 ;  /* 0x000000ffff3b7224 */ /* 0x000fe400078e0047 */
[----:B------:R-:W-:-:S03]  /*4ad0*/  FADD.FTZ R28, R30, R27 ;  /* 0x0000001b1e1c7221 */ /* 0x000fc60000010000 */
[----:B------:R-:W4:Y:S01]  /*4ae0*/  MUFU.EX2 R69, R69 ;  /* 0x0000004500457308 */ /* 0x000f220000000800 */
[----:B-1----:R-:W-:-:S07]  /*4af0*/  FADD.FTZ R3, R64, R3 ;  /* 0x0000000340037221 */ /* 0x002fce0000010000 */
[----:B------:R-:W1:Y:S01]  /*4b00*/  MUFU.EX2 R23, R23 ;  /* 0x0000001700177308 */ /* 0x000e620000000800 */
[----:B--2---:R-:W-:-:S07]  /*4b10*/  FADD.FTZ R52, R0, R3 ;  /* 0x0000000300347221 */ /* 0x004fce0000010000 */
[----:B------:R-:W2:Y:S01]  /*4b20*/  MUFU.EX2 R38, R38 ;  /* 0x0000002600267308 */ /* 0x000ea20000000800 */
[C---:B----4-:R-:W-:Y:S01]  /*4b30*/  FADD.FTZ R3, R69.reuse, R28 ;  /* 0x0000001c45037221 */ /* 0x050fe20000010000 */
[----:B---3--:R-:W-:Y:S01]  /*4b40*/  F2FP.BF16.F32.PACK_AB R4, R69, R30 ;  /* 0x0000001e4504723e */ /* 0x008fe200000010ff */
[----:B------:R-:W-:Y:S01]  /*4b50*/  IMAD.MOV.U32 R69, RZ, RZ, R71 ;  /* 0x000000ffff457224 */ /* 0x000fe200078e0047 */
[----:B------:R-:W-:-:S04]  /*4b60*/  MOV R30, R71 ;  /* 0x00000047001e7202 */ /* 0x000fc80000000f00 */
[----:B------:R-:W3:Y:S01]  /*4b70*/  MUFU.EX2 R32, R32 ;  /* 0x0000002000207308 */ /* 0x000ee20000000800 */
[C---:B-1----:R-:W-:Y:S01]  /*4b80*/  FADD.FTZ R27, R23.reuse, R52 ;  /* 0x00000034171b7221 */ /* 0x042fe20000010000 */
[----:B------:R-:W-:-:S06]  /*4b90*/  F2FP.BF16.F32.PACK_AB R5, R23, R0 ;  /* 0x000000001705723e */ /* 0x000fcc00000010ff */
[----:B------:R-:W1:Y:S01]  /*4ba0*/  MUFU.EX2 R77, R77 ;  /* 0x0000004d004d7308 */ /* 0x000e620000000800 */
[----:B--2---:R-:W-:-:S07]  /*4bb0*/  FADD.FTZ R52, R38, R3 ;  /* 0x0000000326347221 */ /* 0x004fce0000010000 */
[----:B------:R-:W2:Y:S01]  /*4bc0*/  MUFU.EX2 R35, R35 ;  /* 0x0000002300237308 */ /* 0x000ea20000000800 */
[----:B---3--:R-:W-:Y:S01]  /*4bd0*/  FADD.FTZ R54, R32, R27 ;  /* 0x0000001b20367221 */ /* 0x008fe20000010000 */
[----:B------:R-:W-:Y:S01]  /*4be0*/  F2FP.BF16.F32.PACK_AB R27, R64, R33 ;  /* 0x00000021401b723e */ /* 0x000fe200000010ff */
[--C-:B------:R-:W-:Y:S02]  /*4bf0*/  IMAD.MOV.U32 R64, RZ, RZ, R71.reuse ;  /* 0x000000ffff407224 */ /* 0x100fe400078e0047 */
[----:B------:R-:W-:-:S03]  /*4c00*/  IMAD.MOV.U32 R33, RZ, RZ, R71 ;  /* 0x000000ffff217224 */ /* 0x000fc600078e0047 */
[----:B------:R-:W3:Y:S01]  /*4c10*/  MUFU.EX2 R40, R40 ;  /* 0x0000002800287308 */ /* 0x000ee20000000800 */
[----:B-1----:R-:W-:Y:S01]  /*4c20*/  FADD.FTZ R3, R77, R52 ;  /* 0x000000344d037221 */ /* 0x002fe20000010000 */
[----:B------:R-:W-:-:S06]  /*4c30*/  IMAD.MOV.U32 R52, RZ, RZ, R71 ;  /* 0x000000ffff347224 */ /* 0x000fcc00078e0047 */
[----:B------:R-:W1:Y:S01]  /*4c40*/  MUFU.EX2 R29, R89 ;  /* 0x00000059001d7308 */ /* 0x000e620000000800 */
[----:B--2---:R-:W-:-:S07]  /*4c50*/  FADD.FTZ R54, R35, R54 ;  /* 0x0000003623367221 */ /* 0x004fce0000010000 */
[----:B------:R-:W2:Y:S01]  /*4c60*/  MUFU.EX2 R66, R66 ;  /* 0x0000004200427308 */ /* 0x000ea20000000800 */
[----:B---3--:R-:W-:-:S07]  /*4c70*/  FADD.FTZ R6, R40, R3 ;  /* 0x0000000328067221 */ /* 0x008fce0000010000 */
[----:B------:R-:W3:Y:S01]  /*4c80*/  MUFU.EX2 R43, R91 ;  /* 0x0000005b002b7308 */ /* 0x000ee20000000800 */
[----:B-1----:R-:W-:Y:S01]  /*4c90*/  FADD.FTZ R3, R29, R54 ;  /* 0x000000361d037221 */ /* 0x002fe20000010000 */
[----:B------:R-:W-:-:S06]  /*4ca0*/  MOV R54, R71 ;  /* 0x0000004700367202 */ /* 0x000fcc0000000f00 */
[----:B------:R-:W1:Y:S01]  /*4cb0*/  MUFU.EX2 R79, R79 ;  /* 0x0000004f004f7308 */ /* 0x000e620000000800 */
[C---:B--2---:R-:W-:Y:S01]  /*4cc0*/  FADD.FTZ R8, R66.reuse, R3 ;  /* 0x0000000342087221 */ /* 0x044fe20000010000 */
[----:B------:R-:W-:Y:S01]  /*4cd0*/  F2FP.BF16.F32.PACK_AB R41, R66, R29 ;  /* 0x0000001d4229723e */ /* 0x000fe200000010ff */
[----:B------:R-:W-:Y:S01]  /*4ce0*/  IMAD.MOV.U32 R29, RZ, RZ, R71 ;  /* 0x000000ffff1d7224 */ /* 0x000fe200078e0047 */
[----:B------:R-:W-:-:S04]  /*4cf0*/  MOV R66, R71 ;  /* 0x0000004700427202 */ /* 0x000fc80000000f00 */
[----:B------:R-:W2:Y:S01]  /*4d00*/  MUFU.EX2 R36, R93 ;  /* 0x0000005d00247308 */ /* 0x000ea20000000800 */
[----:B---3--:R-:W-:-:S07]  /*4d10*/  FADD.FTZ R3, R43, R8 ;  /* 0x000000082b037221 */ /* 0x008fce0000010000 */
[----:B------:R-:W3:Y:S01]  /*4d20*/  MUFU.EX2 R42, R42 ;  /* 0x0000002a002a7308 */ /* 0x000ee20000000800 */
[----:B-1----:R-:W-:Y:S01]  /*4d30*/  FADD.FTZ R7, R79, R6 ;  /* 0x000000064f077221 */ /* 0x002fe20000010000 */
[----:B------:R-:W-:Y:S02]  /*4d40*/  F2FP.BF16.F32.PACK_AB R6, R77, R38 ;  /* 0x000000264d06723e */ /* 0x000fe400000010ff */
[----:B------:R-:W-:Y:S02]  /*4d50*/  F2FP.BF16.F32.PACK_AB R40, R79, R40 ;  /* 0x000000284f28723e */ /* 0x000fe400000010ff */
[----:B------:R-:W-:Y:S02]  /*4d60*/  MOV R38, R71 ;  /* 0x0000004700267202 */ /* 0x000fe40000000f00 */
[----:B------:R-:W1:Y:S01]  /*4d70*/  MUFU.EX2 R95, R95 ;  /* 0x0000005f005f7308 */ /* 0x000e620000000800 */
[C---:B--2---:R-:W-:Y:S01]  /*4d80*/  FADD.FTZ R8, R36.reuse, R3 ;  /* 0x0000000324087221 */ /* 0x044fe20000010000 */
[----:B------:R-:W-:Y:S01]  /*4d90*/  F2FP.BF16.F32.PACK_AB R43, R36, R43 ;  /* 0x0000002b242b723e */ /* 0x000fe200000010ff */
[----:B------:R-:W-:-:S05]  /*4da0*/  IMAD.MOV.U32 R36, RZ, RZ, R71 ;  /* 0x000000ffff247224 */ /* 0x000fca00078e0047 */
[----:B------:R-:W2:Y:S01]  /*4db0*/  MUFU.EX2 R81, R81 ;  /* 0x0000005100517308 */ /* 0x000ea20000000800 */
[----:B---3--:R-:W-:Y:S01]  /*4dc0*/  FADD.FTZ R10, R42, R7 ;  /* 0x000000072a0a7221 */ /* 0x008fe20000010000 */
[----:B------:R-:W-:Y:S01]  /*4dd0*/  F2FP.BF16.F32.PACK_AB R7, R35, R32 ;  /* 0x000000202307723e */ /* 0x000fe200000010ff */
[--C-:B------:R-:W-:Y:S02]  /*4de0*/  IMAD.MOV.U32 R35, RZ, RZ, R71.reuse ;  /* 0x000000ffff237224 */ /* 0x100fe400078e0047 */
[----:B------:R-:W-:-:S03]  /*4df0*/  IMAD.MOV.U32 R32, RZ, RZ, R71 ;  /* 0x000000ffff207224 */ /* 0x000fc600078e0047 */
[----:B------:R-:W3:Y:S01]  /*4e00*/  MUFU.EX2 R20, R97 ;  /* 0x0000006100147308 */ /* 0x000ee20000000800 */
[----:B-1----:R-:W-:-:S07]  /*4e10*/  FADD.FTZ R3, R95, R8 ;  /* 0x000000085f037221 */ /* 0x002fce0000010000 */
[----:B------:R-:W1:Y:S01]  /*4e20*/  MUFU.EX2 R44, R44 ;  /* 0x0000002c002c7308 */ /* 0x000e620000000800 */
[C---:B--2---:R-:W-:Y:S01]  /*4e30*/  FADD.FTZ R9, R81.reuse, R10 ;  /* 0x0000000a51097221 */ /* 0x044fe20000010000 */
[----:B------:R-:W-:-:S06]  /*4e40*/  F2FP.BF16.F32.PACK_AB R42, R81, R42 ;  /* 0x0000002a512a723e */ /* 0x000fcc00000010ff */
[----:B------:R2:W4:Y:S01]  /*4e50*/  MUFU.EX2 R47, R25 ;  /* 0x00000019002f7308 */ /* 0x0005220000000800 */
[C---:B---3--:R-:W-:Y:S01]  /*4e60*/  FADD.FTZ R8, R20.reuse, R3 ;  /* 0x0000000314087221 */ /* 0x048fe20000010000 */
[----:B------:R-:W-:-:S06]  /*4e70*/  F2FP.BF16.F32.PACK_AB R45, R20, R95 ;  /* 0x0000005f142d723e */ /* 0x000fcc00000010ff */
[----:B------:R-:W3:Y:S01]  /*4e80*/  MUFU.EX2 R99, R99 ;  /* 0x0000006300637308 */ /* 0x000ee20000000800 */
[----:B--2---:R-:W-:Y:S01]  /*4e90*/  F2FP.BF16.F32.PACK_AB R25, R62, R21 ;  /* 0x000000153e19723e */ /* 0x004fe200000010ff */
[----:B-1----:R-:W-:Y:S01]  /*4ea0*/  FADD.FTZ R10, R44, R9 ;  /* 0x000000092c0a7221 */ /* 0x002fe20000010000 */
[----:B------:R-:W-:-:S03]  /*4eb0*/  MOV R62, R71 ;  /* 0x00000047003e7202 */ /* 0x000fc60000000f00 */
[----:B------:R1:W-:Y:S02]  /*4ec0*/  STSM.16.M88.4 [R2+0x2a300], R24 ;  /* 0x02a3001802007844 */ /* 0x0003e40000000200 */
[----:B------:R-:W2:Y:S01]  /*4ed0*/  MUFU.EX2 R28, R103 ;  /* 0x00000067001c7308 */ /* 0x000ea20000000800 */
[----:B----4-:R-:W-:Y:S01]  /*4ee0*/  FADD.FTZ R3, R47, R8 ;  /* 0x000000082f037221 */ /* 0x010fe20000010000 */
[----:B------:R4:W-:Y:S04]  /*4ef0*/  STSM.16.M88.4 [R2+0x2bb00], R4 ;  /* 0x02bb000402007844 */ /* 0x0009e80000000200 */
[----:B------:R5:W-:Y:S02]  /*4f00*/  STSM.16.M88.4 [R2+0x2d300], R40 ;  /* 0x02d3002802007844 */ /* 0x000be40000000200 */
[----:B------:R-:W5:Y:S01]  /*4f10*/  MUFU.EX2 R46, R46 ;  /* 0x0000002e002e7308 */ /* 0x000f620000000800 */
[C---:B---3--:R-:W-:Y:S01]  /*4f20*/  FADD.FTZ R9, R99.reuse, R10 ;  /* 0x0000000a63097221 */ /* 0x048fe20000010000 */
[----:B------:R-:W-:Y:S01]  /*4f30*/  F2FP.BF16.F32.PACK_AB R44, R99, R44 ;  /* 0x0000002c632c723e */ /* 0x000fe200000010ff */
[----:B-1----:R-:W-:Y:S01]  /*4f40*/  IMAD.MOV.U32 R27, RZ, RZ, R71 ;  /* 0x000000ffff1b7224 */ /* 0x002fe200078e0047 */
[----:B------:R-:W-:-:S04]  /*4f50*/  MOV R26, R71 ;  /* 0x00000047001a7202 */ /* 0x000fc80000000f00 */
[----:B------:R-:W1:Y:S01]  /*4f60*/  MUFU.EX2 R101, R101 ;  /* 0x0000006500657308 */ /* 0x000e620000000800 */
[C---:B--2---:R-:W-:Y:S01]  /*4f70*/  F2FP.BF16.F32.PACK_AB R47, R28.reuse, R47 ;  /* 0x0000002f1c2f723e */ /* 0x044fe200000010ff */
[----:B----4-:R-:W-:Y:S01]  /*4f80*/  FADD.FTZ R4, R28, R3 ;  /* 0x000000031c047221 */ /* 0x010fe20000010000 */
[--C-:B------:R-:W-:Y:S02]  /*4f90*/  IMAD.MOV.U32 R28, RZ, RZ, R71.reuse ;  /* 0x000000ffff1c7224 */ /* 0x100fe400078e0047 */
[--C-:B------:R-:W-:Y:S01]  /*4fa0*/  IMAD.MOV.U32 R25, RZ, RZ, R71.reuse ;  /* 0x000000ffff197224 */ /* 0x100fe200078e0047 */
[----:B-----5:R-:W-:Y:S01]  /*4fb0*/  MOV R42, R71 ;  /* 0x00000047002a7202 */ /* 0x020fe20000000f00 */
[----:B------:R-:W-:Y:S01]  /*4fc0*/  IMAD.MOV.U32 R43, RZ, RZ, R71 ;  /* 0x000000ffff2b7224 */ /* 0x000fe200078e0047 */
[----:B------:R-:W2:Y:S01]  /*4fd0*/  MUFU.EX2 R105, R105 ;  /* 0x0000006900697308 */ /* 0x000ea20000000800 */
[----:B------:R-:W-:Y:S01]  /*4fe0*/  FADD.FTZ R10, R46, R9 ;  /* 0x000000092e0a7221 */ /* 0x000fe20000010000 */
[----:B------:R-:W-:-:S02]  /*4ff0*/  IMAD.MOV.U32 R41, RZ, RZ, R71 ;  /* 0x000000ffff297224 */ /* 0x000fc400078e0047 */
[--C-:B------:R-:W-:Y:S02]  /*5000*/  IMAD.MOV.U32 R40, RZ, RZ, R71.reuse ;  /* 0x000000ffff287224 */ /* 0x100fe400078e0047 */
[----:B------:R-:W-:Y:S02]  /*5010*/  IMAD.MOV.U32 R24, RZ, RZ, R71 ;  /* 0x000000ffff187224 */ /* 0x000fe400078e0047 */
[----:B------:R-:W3:Y:S01]  /*5020*/  MUFU.EX2 R48, R48 ;  /* 0x0000003000307308 */ /* 0x000ee20000000800 */
[C---:B-1----:R-:W-:Y:S01]  /*5030*/  F2FP.BF16.F32.PACK_AB R46, R101.reuse, R46 ;  /* 0x0000002e652e723e */ /* 0x042fe200000010ff */
[----:B------:R-:W-:-:S04]  /*5040*/  FADD.FTZ R5, R101, R10 ;  /* 0x0000000a65057221 */ /* 0x000fc80000010000 */
[----:B------:R1:W-:Y:S02]  /*5050*/  STSM.16.M88.4 [R2+0x2eb00], R44 ;  /* 0x02eb002c02007844 */ /* 0x0003e40000000200 */
[----:B------:R-:W4:Y:S01]  /*5060*/  MUFU.EX2 R113, R113 ;  /* 0x0000007100717308 */ /* 0x000f220000000800 */
[----:B--2---:R-:W-:-:S07]  /*5070*/  FADD.FTZ R3, R105, R4 ;  /* 0x0000000469037221 */ /* 0x004fce0000010000 */
[----:B------:R-:W-:Y:S01]  /*5080*/  MUFU.EX2 R50, R50 ;  /* 0x0000003200327308 */ /* 0x000fe20000000800 */
[----:B---3--:R-:W-:Y:S01]  /*5090*/  FADD.FTZ R6, R48, R5 ;  /* 0x0000000530067221 */ /* 0x008fe20000010000 */
[----:B-1----:R-:W-:Y:S01]  /*50a0*/  IMAD.MOV.U32 R47, RZ, RZ, R71 ;  /* 0x000000ffff2f7224 */ /* 0x002fe200078e0047 */
[----:B------:R-:W-:-:S05]  /*50b0*/  MOV R46, R71 ;  /* 0x00000047002e7202 */ /* 0x000fca0000000f00 */
[----:B------:R-:W1:Y:S01]  /*50c0*/  MUFU.EX2 R115, R115 ;  /* 0x0000007300737308 */ /* 0x000e620000000800 */
[C---:B----4-:R-:W-:Y:S01]  /*50d0*/  F2FP.BF16.F32.PACK_AB R104, R113.reuse, R48 ;  /* 0x000000307168723e */ /* 0x050fe200000010ff */
[----:B------:R-:W-:Y:S01]  /*50e0*/  FADD.FTZ R5, R113, R6 ;  /* 0x0000000671057221 */ /* 0x000fe20000010000 */
[--C-:B------:R-:W-:Y:S02]  /*50f0*/  IMAD.MOV.U32 R48, RZ, RZ, R71.reuse ;  /* 0x000000ffff307224 */ /* 0x100fe400078e0047 */
[--C-:B------:R-:W-:Y:S02]  /*5100*/  IMAD.MOV.U32 R45, RZ, RZ, R71.reuse ;  /* 0x000000ffff2d7224 */ /* 0x100fe400078e0047 */
[----:B------:R-:W-:Y:S01]  /*5110*/  IMAD.MOV.U32 R44, RZ, RZ, R71 ;  /* 0x000000ffff2c7224 */ /* 0x000fe200078e0047 */
[----:B------:R-:W2:Y:S08]  /*5120*/  MUFU.EX2 R0, R107 ;  /* 0x0000006b00007308 */ /* 0x000eb00000000800 */
[----:B------:R-:W-:Y:S01]  /*5130*/  MUFU.EX2 R109, R109 ;  /* 0x0000006d006d7308 */ /* 0x000fe20000000800 */
[----:B-1----:R-:W-:-:S07]  /*5140*/  F2FP.BF16.F32.PACK_AB R106, R115, R50 ;  /* 0x00000032736a723e */ /* 0x002fce00000010ff */
[----:B------:R-:W1:Y:S01]  /*5150*/  MUFU.EX2 R34, R34 ;  /* 0x0000002200227308 */ /* 0x000e620000000800 */
[C---:B--2---:R-:W-:Y:S01]  /*5160*/  F2FP.BF16.F32.PACK_AB R105, R0.reuse, R105 ;  /* 0x000000690069723e */ /* 0x044fe200000010ff */
[----:B------:R-:W-:Y:S01]  /*5170*/  FADD.FTZ R4, R0, R3 ;  /* 0x0000000300047221 */ /* 0x000fe20000010000 */
[----:B------:R-:W-:Y:S01]  /*5180*/  FADD.FTZ R0, R50, R5 ;  /* 0x0000000532007221 */ /* 0x000fe20000010000 */
[----:B------:R-:W-:-:S03]  /*5190*/  MOV R50, R71 ;  /* 0x0000004700327202 */ /* 0x000fc60000000f00 */
[----:B------:R-:W-:Y:S01]  /*51a0*/  FADD.FTZ R0, R115, R0 ;  /* 0x0000000073007221 */ /* 0x000fe20000010000 */
[----:B-1----:R-:W-:Y:S01]  /*51b0*/  F2FP.BF16.F32.PACK_AB R107, R34, R109 ;  /* 0x0000006d226b723e */ /* 0x002fe200000010ff */
[----:B------:R-:W-:-:S04]  /*51c0*/  FADD.FTZ R109, R109, R4 ;  /* 0x000000046d6d7221 */ /* 0x000fc80000010000 */
[----:B------:R1:W-:Y:S01]  /*51d0*/  STSM.16.M88.4 [R2+0x30300], R104 ;  /* 0x0303006802007844 */ /* 0x0003e20000000200 */
[----:B------:R-:W-:Y:S01]  /*51e0*/  FADD.FTZ R4, R34, R109 ;  /* 0x0000006d22047221 */ /* 0x000fe20000010000 */
[----:B------:R-:W-:Y:S01]  /*51f0*/  MOV R34, R71 ;  /* 0x0000004700227202 */ /* 0x000fe20000000f00 */
[----:B------:R2:W-:Y:S06]  /*5200*/  MEMBAR.ALL.CTA ;  /* 0x0000000000007992 */ /* 0x0005ec0000008000 */
[----:B--2---:R-:W2:Y:S02]  /*5210*/  FENCE.VIEW.ASYNC.S ;  /* 0x00000000000073c6 */ /* 0x004ea40000000000 */
[----:B--2---:R-:W-:Y:S01]  /*5220*/  NOP ;  /* 0x0000000000007918 */ /* 0x004fe20000000000 */
[----:B------:R-:W-:Y:S05]  /*5230*/  @!P2 BRA `(.L_x_15) ;  /* 0x00000040007ca947 */ /* 0x000fea0003800000 */
[----:B------:R-:W-:Y:S01]  /*5240*/  VIADD R3, R22, 0xfffffffe ;  /* 0xfffffffe16037836 */ /* 0x000fe20000000000 */
[----:B------:R-:W-:Y:S01]  /*5250*/  MOV R6, R73 ;  /* 0x0000004900067202 */ /* 0x000fe20000000f00 */
[----:B------:R-:W-:Y:S01]  /*5260*/  IMAD.MOV.U32 R5, RZ, RZ, R75 ;  /* 0x000000ffff057224 */ /* 0x000fe200078e004b */
[----:B------:R-:W-:Y:S02]  /*5270*/  CS2R R70, SRZ ;  /* 0x0000000000467805 */ /* 0x000fe4000001ff00 */
[----:B------:R-:W-:Y:S02]  /*5280*/  CS2R R68, SRZ ;  /* 0x0000000000447805 */ /* 0x000fe4000001ff00 */
[----:B------:R-:W-:Y:S02]  /*5290*/  CS2R R66, SRZ ;  /* 0x0000000000427805 */ /* 0x000fe4000001ff00 */
[----:B------:R-:W-:Y:S02]  /*52a0*/  CS2R R64, SRZ ;  /* 0x0000000000407805 */ /* 0x000fe4000001ff00 */
[----:B------:R-:W-:-:S02]  /*52b0*/  CS2R R62, SRZ ;  /* 0x00000000003e7805 */ /* 0x000fc4000001ff00 */
[----:B------:R-:W-:Y:S02]  /*52c0*/  CS2R R60, SRZ ;  /* 0x00000000003c7805 */ /* 0x000fe4000001ff00 */
        /* <DEDUP_REMOVED lines=17> */
[----:B------:R-:W-:Y:S01]  /*53e0*/  CS2R R24, SRZ ;  /* 0x0000000000187805 */ /* 0x000fe2000001ff00 */
[----:B------:R-:W-:Y:S01]  /*53f0*/  UMOV UR7, UR60 ;  /* 0x0000003c00077c82 */ /* 0x000fe20008000000 */
[----:B------:R-:W-:Y:S01]  /*5400*/  UMOV UR6, UR38 ;  /* 0x0000002600067c82 */ /* 0x000fe20008000000 */
[----:B------:R-:W-:-:S05]  /*5410*/  ULDC UR5, c[0x0][0x9d8] ;  /* 0x0002760000057ab9 */ /* 0x000fca0000000800 */
.L_x_24:
[----:B------:R-:W-:Y:S01]  /*5420*/  UIADD3 UR38, UR6, 0x1, URZ ;  /* 0x0000000106267890 */ /* 0x000fe2000fffe03f */
[----:B------:R-:W-:-:S03]  /*5430*/  ISETP.NE.AND P3, PT, RZ, UR61, PT ;  /* 0x0000003dff007c0c */ /* 0x000fc6000bf65270 */
[----:B------:R-:W-:-:S04]  /*5440*/  UISETP.NE.AND UP0, UPT, UR38, 0x2, UPT ;  /* 0x000000022600788c */ /* 0x000fc8000bf05270 */
[----:B------:R-:W-:Y:S02]  /*5450*/  USEL UR60, URZ, 0x1, UP0 ;  /* 0x000000013f3c7887 */ /* 0x000fe40008000000 */
[----:B------:R-:W-:Y:S02]  /*5460*/  USEL UR38, UR38, URZ, UP0 ;  /* 0x0000003f26267287 */ /* 0x000fe40008000000 */
[----:B------:R-:W-:Y:S02]  /*5470*/  ULOP3.LUT UR60, UR7, UR60, URZ, 0x3c, !UPT ;  /* 0x0000003c073c7292 */ /* 0x000fe4000f8e3c3f */
[----:B--2---:R-:W-:Y:S10]  /*5480*/  @P3 BRA `(.L_x_16) ;  /* 0x00000000002c3947 */ /* 0x004ff40003800000 */
[----:B------:R-:W-:Y:S05]  /*5490*/  @!P0 BRA `(.L_x_17) ;  /* 0x0000000000048947 */ /* 0x000fea0003800000 */
[----:B------:R-:W-:Y:S01]  /*54a0*/  BPT.TRAP 0x1 ;  /* 0x000000040000795c */ /* 0x000fe20000300000 */
.L_x_17:
[----:B------:R-:W-:Y:S01]  /*54b0*/  ULEA UR4, UR38, UR39, 0x3 ;  /* 0x0000002726047291 */ /* 0x000fe2000f8e183f */
[----:B------:R-:W-:-:S05]  /*54c0*/  IMAD.U32 R7, RZ, RZ, UR60 ;  /* 0x0000003cff077e24 */ /* 0x000fca000f8e00ff */
[----:B------:R-:W-:-:S04]  /*54d0*/  SHF.L.U32 R7, R7, 0x1f, RZ ;  /* 0x0000001f07077819 */ /* 0x000fc800000006ff */
[----:B------:R2:W3:Y:S01]  /*54e0*/  SYNCS.PHASECHK.TRANS64.TRYWAIT P2, [UR4+0x31c30], R7 ;  /* 0x031c3007ff0075a7 */ /* 0x0004e20008040144 */
[----:B------:R-:W-:Y:S05]  /*54f0*/  @!P0 BRA `(.L_x_18) ;  /* 0x0000000000048947 */ /* 0x000fea0003800000 */
[----:B------:R-:W-:Y:S01]  /*5500*/  BPT.TRAP 0x1 ;  /* 0x000000040000795c */ /* 0x000fe20000300000 */
.L_x_18:
[----:B---3--:R-:W-:Y:S05]  /*5510*/  @P2 BRA `(.L_x_16) ;  /* 0x0000000000082947 */ /* 0x008fea0003800000 */
[----:B------:R-:W3:Y:S02]  /*5520*/  SYNCS.PHASECHK.TRANS64.TRYWAIT P2, [UR4+0x31c30], R7 ;  /* 0x031c3007ff0075a7 */ /* 0x000ee40008040144 */
[----:B---3--:R-:W-:Y:S05]  /*5530*/  @!P2 BRA `(.L_x_19) ;  /* 0x000000800034a947 */ /* 0x008fea0003800000 */
.L_x_16:
[----:B---3--:R-:W3:Y:S01]  /*5540*/  S2R R8, SR_TID.X ;  /* 0x0000000000087919 */ /* 0x008ee20000002100 */
[----:B------:R-:W-:Y:S01]  /*5550*/  UIMAD UR4, UR38, 0x6c0, UR37 ;  /* 0x000006c0260478a4 */ /* 0x000fe2000f8e0225 */
[----:B------:R-:W-:Y:S01]  /*5560*/  UMOV UR31, 0x80000020 ;  /* 0x80000020001f7882 */ /* 0x000fe20000000000 */
[----:B------:R-:W-:Y:S02]  /*5570*/  UMOV UR32, UR28 ;  /* 0x0000001c00207c82 */ /* 0x000fe40008000000 */
[----:B------:R-:W-:Y:S01]  /*5580*/  UIADD3 UR34, UR4, 0x40, URZ ;  /* 0x0000004004227890 */ /* 0x000fe2000fffe03f */
[----:B------:R-:W-:Y:S02]  /*5590*/  UMOV UR33, UR29 ;  /* 0x0000001d00217c82 */ /* 0x000fe40008000000 */
[----:B------:R-:W-:Y:S01]  /*55a0*/  UMOV UR30, UR4 ;  /* 0x00000004001e7c82 */ /* 0x000fe20008000000 */
[----:B------:R-:W-:Y:S01]  /*55b0*/  UMOV UR35, 0x80000020 ;  /* 0x8000002000237882 */ /* 0x000fe20000000000 */
[----:B------:R-:W-:Y:S01]  /*55c0*/  UIADD3 UR42, UR4, 0x80, URZ ;  /* 0x00000080042a7890 */ /* 0x000fe2000fffe03f */
[----:B------:R-:W-:Y:S01]  /*55d0*/  UMOV UR40, UR28 ;  /* 0x0000001c00287c82 */ /* 0x000fe20008000000 */
        /* <DEDUP_REMOVED lines=15> */
[----:B---3--:R-:W-:Y:S01]  /*56d0*/  SHF.R.U32.HI R8, RZ, 0x7, R8 ;  /* 0x00000007ff087819 */ /* 0x008fe20000011608 */
[----:B------:R-:W-:Y:S01]  /*56e0*/  UMOV UR56, UR28 ;  /* 0x0000001c00387c82 */ /* 0x000fe20008000000 */
[----:B------:R-:W-:Y:S01]  /*56f0*/  UMOV UR57, UR29 ;  /* 0x0000001d00397c82 */ /* 0x000fe20008000000 */
[----:B------:R-:W-:Y:S01]  /*5700*/  UMOV UR59, 0x80000020 ;  /* 0x80000020003b7882 */ /* 0x000fe20000000000 */
[----:B------:R-:W-:Y:S01]  /*5710*/  UIADD3 UR10, UR4, 0x200, URZ ;  /* 0x00000200040a7890 */ /* 0x000fe2000fffe03f */
[----:B--2---:R-:W-:Y:S01]  /*5720*/  VIADD R7, R8, 0x8 ;  /* 0x0000000808077836 */ /* 0x004fe20000000000 */
[----:B------:R-:W-:Y:S01]  /*5730*/  UMOV UR11, 0x80000020 ;  /* 0x80000020000b7882 */ /* 0x000fe20000000000 */
[----:B------:R-:W-:Y:S01]  /*5740*/  UIADD3 UR14, UR4, 0x202, URZ ;  /* 0x00000202040e7890 */ /* 0x000fe2000fffe03f */
[----:B------:R-:W-:-:S02]  /*5750*/  UMOV UR15, 0x80000020 ;  /* 0x80000020000f7882 */ /* 0x000fc40000000000 */
[----:B------:R2:W-:Y:S01]  /*5760*/  BAR.SYNC.DEFER_BLOCKING R7, 0x100 ;  /* 0x000400070000751d */ /* 0x0005e20000010000 */
[----:B------:R-:W-:Y:S02]  /*5770*/  UIADD3 UR18, UR4, 0x242, URZ ;  /* 0x0000024204127890 */ /* 0x000fe4000fffe03f */
[----:B------:R-:W-:Y:S02]  /*5780*/  UIADD3 UR22, UR4, 0x480, URZ ;  /* 0x0000048004167890 */ /* 0x000fe4000fffe03f */
[----:B------:R-:W-:Y:S01]  /*5790*/  UIADD3 UR26, UR4, 0x482, URZ ;  /* 0x00000482041a7890 */ /* 0x000fe2000fffe03f */
[----:B------:R-:W-:Y:S01]  /*57a0*/  UMOV UR19, 0x80000020 ;  /* 0x8000002000137882 */ /* 0x000fe20000000000 */
[----:B------:R-:W-:Y:S01]  /*57b0*/  UMOV UR23, 0x80000020 ;  /* 0x8000002000177882 */ /* 0x000fe20000000000 */
[----:B------:R-:W-:Y:S01]  /*57c0*/  UMOV UR27, 0x80000020 ;  /* 0x80000020001b7882 */ /* 0x000fe20000000000 */
[----:B------:R-:W-:-:S06]  /*57d0*/  WARPGROUP.ARRIVE ;  /* 0x00000000000079c5 */ /* 0x000fcc0000000000 */
[----:B------:R-:W-:Y:S01]  /*57e0*/  HGMMA.64x16x16.F32.BF16 R136, gdesc[UR28], RZ, !UPT, gsb0 ;  /* 0x002000001c8879f0 */ /* 0x000fe2000c0018ff */
[----:B------:R-:W-:Y:S01]  /*57f0*/  UIADD3 UR30, UR4, 0x1c0, URZ ;  /* 0x000001c0041e7890 */ /* 0x000fe2000fffe03f */
[----:B------:R-:W-:Y:S01]  /*5800*/  UMOV UR31, 0x80000020 ;  /* 0x80000020001f7882 */ /* 0x000fe20000000000 */
[----:B------:R-:W-:Y:S02]  /*5810*/  WARPGROUP.DEPBAR.LE gsb0, 0x0 ;  /* 0x00008000000079c5 */ /* 0x000fe40000010000 */
[----:B------:R-:W-:-:S06]  /*5820*/  WARPGROUP.ARRIVE ;  /* 0x00000000000079c5 */ /* 0x000fcc0000000000 */
[----:B------:R-:W-:Y:S01]  /*5830*/  HGMMA.64x16x16.F32.BF16 R128, gdesc[UR32], RZ, !UPT, gsb0 ;  /* 0x00200000208079f0 */ /* 0x000fe2000c0018ff */
[----:B------:R-:W-:Y:S01]  /*5840*/  UIADD3 UR34, UR4, 0x42, URZ ;  /* 0x0000004204227890 */ /* 0x000fe2000fffe03f */
[----:B------:R-:W-:Y:S01]  /*5850*/  UMOV UR32, UR8 ;  /* 0x0000000800207c82 */ /* 0x000fe20008000000 */
[----:B------:R-:W-:Y:S01]  /*5860*/  UMOV UR33, UR9 ;  /* 0x0000000900217c82 */ /* 0x000fe20008000000 */
        /* <DEDUP_REMOVED lines=16> */
[----:B-1----:R-:W-:-:S06]  /*5970*/  WARPGROUP.ARRIVE ;  /* 0x00000000000079c5 */ /* 0x002fcc0000000000 */
        /* <DEDUP_REMOVED lines=22> */
[----:B------:R-:W-:Y:S01]  /*5ae0*/  UMOV UR30, UR10 ;  /* 0x0000000a001e7c82 */ /* 0x000fe20008000000 */
[----:B------:R-:W-:Y:S01]  /*5af0*/  UMOV UR31, 0x80000020 ;  /* 0x80000020001f7882 */ /* 0x000fe20000000000 */
[----:B------:R-:W-:Y:S01]  /*5b00*/  UIADD3 UR10, UR4, 0x2, URZ ;  /* 0x00000002040a7890 */ /* 0x000fe2000fffe03f */
[----:B------:R-:W-:Y:S02]  /*5b10*/  WARPGROUP.DEPBAR.LE gsb0, 0x0 ;  /* 0x00008000000079c5 */ /* 0x000fe40000010000 */
[----:B------:R-:W-:-:S06]  /*5b20*/  WARPGROUP.ARRIVE ;  /* 0x00000000000079c5 */ /* 0x000fcc0000000000 */
[----:B------:R-:W-:Y:S03]  /*5b30*/  HGMMA.64x16x16.F32.BF16 R72, gdesc[UR28], RZ, !UPT, gsb0 ;  /* 0x002000001c4879f0 */ /* 0x000fe6000c0018ff */
        /* <DEDUP_REMOVED lines=8> */
[----:B------:R-:W-:Y:S01]  /*5bc0*/  UIADD3 UR34, UR4, 0x280, URZ ;  /* 0x0000028004227890 */ /* 0x000fe2000fffe03f */
[----:B------:R-:W-:Y:S01]  /*5bd0*/  UMOV UR32, UR12 ;  /* 0x0000000c00207c82 */ /* 0x000fe20008000000 */
[----:B------:R-:W-:Y:S01]  /*5be0*/  UMOV UR33, UR13 ;  /* 0x0000000d00217c82 */ /* 0x000fe20008000000 */
        /* <DEDUP_REMOVED lines=45> */
[----:B------:R-:W-:Y:S02]  /*5ec0*/  UIADD3 UR10, UR4, 0x440, URZ ;  /* 0x00000440040a7890 */ /* 0x000fe4000fffe03f */
        /* <DEDUP_REMOVED lines=172> */
[----:B------:R-:W-:Y:S01]  /*6990*/  UIADD3 UR4, UR4, 0x682, URZ ;  /* 0x0000068204047890 */ /* 0x000fe2000fffe03f */
[----:B------:R-:W-:Y:S02]  /*69a0*/  WARPGROUP.DEPBAR.LE gsb0, 0x0 ;  /* 0x00008000000079c5 */ /* 0x000fe40000010000 */
[----:B------:R-:W-:-:S06]  /*69b0*/  WARPGROUP.ARRIVE ;  /* 0x00000000000079c5 */ /* 0x000fcc0000000000 */
[----:B------:R-:W-:Y:S03]  /*69c0*/  HGMMA.64x16x16.F32.BF16 R128, gdesc[UR32], R128, gsb0 ;  /* 0x00200000208079f0 */ /* 0x000fe60008001880 */
        /* <DEDUP_REMOVED lines=24> */
[----:B--2---:R-:W-:Y:S05]  /*6b50*/  @P3 BRA `(.L_x_20) ;  /* 0x00000000002c3947 */ /* 0x004fea0003800000 */
[----:B------:R-:W-:Y:S05]  /*6b60*/  @!P0 BRA `(.L_x_21) ;  /* 0x0000000000048947 */ /* 0x000fea0003800000 */
[----:B------:R-:W-:Y:S01]  /*6b70*/  BPT.TRAP 0x1 ;  /* 0x000000040000795c */ /* 0x000fe20000300000 */
.L_x_21:
[----:B------:R-:W-:Y:S01]  /*6b80*/  ULEA UR4, UR6, UR39, 0x3 ;  /* 0x0000002706047291 */ /* 0x000fe2000f8e183f */
[----:B------:R-:W-:-:S04]  /*6b90*/  MOV R7, UR7 ;  /* 0x0000000700077c02 */ /* 0x000fc80008000f00 */
[----:B------:R-:W-:-:S04]  /*6ba0*/  SHF.L.U32 R7, R7, 0x1f, RZ ;  /* 0x0000001f07077819 */ /* 0x000fc800000006ff */
[----:B------:R1:W2:Y:S01]  /*6bb0*/  SYNCS.PHASECHK.TRANS64.TRYWAIT P2, [UR4+0x31c50], R7 ;  /* 0x031c5007ff0075a7 */ /* 0x0002a20008040144 */
[----:B------:R-:W-:Y:S05]  /*6bc0*/  @!P0 BRA `(.L_x_22) ;  /* 0x0000000000048947 */ /* 0x000fea0003800000 */
[----:B------:R-:W-:Y:S01]  /*6bd0*/  BPT.TRAP 0x1 ;  /* 0x000000040000795c */ /* 0x000fe20000300000 */
.L_x_22:
[----:B--2---:R-:W-:Y:S05]  /*6be0*/  @P2 BRA `(.L_x_20) ;  /* 0x0000000000082947 */ /* 0x004fea0003800000 */
[----:B------:R-:W2:Y:S02]  /*6bf0*/  SYNCS.PHASECHK.TRANS64.TRYWAIT P2, [UR4+0x31c50], R7 ;  /* 0x031c5007ff0075a7 */ /* 0x000ea40008040144 */
[----:B--2---:R-:W-:Y:S05]  /*6c00*/  @!P2 BRA `(.L_x_23) ;  /* 0x000000680098a947 */ /* 0x004fea0003800000 */
.L_x_20:
[----:B------:R-:W-:Y:S01]  /*6c10*/  UIADD3 UR4, UR39, 0x200, URZ ;  /* 0x0000020027047890 */ /* 0x000fe2000fffe03f */
[----:B------:R-:W-:Y:S01]  /*6c20*/  R2UR UR10, R18 ;  /* 0x00000000120a72ca */ /* 0x000fe200000e0000 */
[----:B------:R-:W-:Y:S01]  /*6c30*/  WARPGROUP.ARRIVE ;  /* 0x00000000000079c5 */ /* 0x000fe20000000000 */
[----:B------:R-:W-:Y:S01]  /*6c40*/  UMOV UR33, 0xc0000010 ;  /* 0xc000001000217882 */ /* 0x000fe20000000000 */
[----:B------:R-:W-:Y:S01]  /*6c50*/  USHF.R.U32.HI UR4, URZ, 0x4, UR4 ;  /* 0x000000043f047899 */ /* 0x000fe20008011604 */
[----:B-12---:R-:W-:Y:S01]  /*6c60*/  FMUL.FTZ R7, R136, UR5 ;  /* 0x0000000588077c20 */ /* 0x006fe20008410000 */
[----:B------:R-:W-:Y:S01]  /*6c70*/  UMOV UR35, 0x80000020 ;  /* 0x8000002000237882 */ /* 0x000fe20000000000 */
[----:B------:R-:W-:Y:S01]  /*6c80*/  FMUL.FTZ R8, R137, UR5 ;  /* 0x0000000589087c20 */ /* 0x000fe20008410000 */
[----:B------:R-:W-:Y:S01]  /*6c90*/  ULOP3.LUT UR4, UR4, 0x3fff, URZ, 0xc0, !UPT ;  /* 0x00003fff04047892 */ /* 0x000fe2000f8ec03f */
[----:B------:R-:W-:Y:S01]  /*6ca0*/  FMUL.FTZ R11, R140, UR5 ;  /* 0x000000058c0b7c20 */ /* 0x000fe20008410000 */
[----:B------:R-:W-:Y:S01]  /*6cb0*/  FMUL.FTZ R12, R141, UR5 ;  /* 0x000000058d0c7c20 */ /* 0x000fe20008410000 */
[----:B------:R-:W1:Y:S01]  /*6cc0*/  MUFU.TANH R7, R7 ;  /* 0x0000000700077308 */ /* 0x000e620000002400 */
[----:B------:R-:W-:Y:S01]  /*6cd0*/  ULOP3.LUT UR7, UR4, 0x2400000, URZ, 0xfc, !UPT ;  /* 0x0240000004077892 */ /* 0x000fe2000f8efc3f */
[----:B------:R-:W-:Y:S01]  /*6ce0*/  FMUL.FTZ R15, R128, UR5 ;  /* 0x00000005800f7c20 */ /* 0x000fe20008410000 */
[----:B------:R-:W-:Y:S01]  /*6cf0*/  ULOP3.LUT UR4, UR10, 0x10000, URZ, 0xfc, !UPT ;  /* 0x000100000a047892 */ /* 0x000fe2000f8efc3f */
[----:B------:R-:W-:Y:S01]  /*6d00*/  FMUL.FTZ R20, R129, UR5 ;  /* 0x0000000581147c20 */ /* 0x000fe20008410000 */
[----:B------:R-:W-:Y:S01]  /*6d10*/  UIMAD UR7, UR6, 0x6c0, UR7 ;  /* 0x000006c0060778a4 */ /* 0x000fe2000f8e0207 */
[----:B------:R-:W-:Y:S01]  /*6d20*/  FMUL.FTZ R22, R131, UR5 ;  /* 0x0000000583167c20 */ /* 0x000fe20008410000 */
[----:B------:R-:W-:Y:S01]  /*6d30*/  FMUL.FTZ R23, R132, UR5 ;  /* 0x0000000584177c20 */ /* 0x000fe20008410000 */
[----:B------:R-:W2:Y:S01]  /*6d40*/  MUFU.TANH R8, R8 ;  /* 0x0000000800087308 */ /* 0x000ea20000002400 */
[----:B------:R-:W-:Y:S01]  /*6d50*/  FMUL.FTZ R128, R133, UR5 ;  /* 0x0000000585807c20 */ /* 0x000fe20008410000 */
[----:B------:R-:W-:Y:S01]  /*6d60*/  UMOV UR32, UR4 ;  /* 0x0000000400207c82 */ /* 0x000fe20008000000 */
[----:B------:R-:W-:Y:S01]  /*6d70*/  FMUL.FTZ R120, R120, UR5 ;  /* 0x0000000578787c20 */ /* 0x000fe20008410000 */
[----:B------:R-:W-:Y:S01]  /*6d80*/  UMOV UR34, UR7 ;  /* 0x0000000700227c82 */ /* 0x000fe20008000000 */
[----:B------:R-:W-:Y:S01]  /*6d90*/  FMUL.FTZ R121, R121, UR5 ;  /* 0x0000000579797c20 */ /* 0x000fe20008410000 */
[----:B------:R-:W-:Y:S01]  /*6da0*/  HGMMA.64x96x16.F32.BF16 R24, gdesc[UR32].tnspB, R24, gsb0 ;  /* 0x41600000201879f0 */ /* 0x000fe20008001818 */
[----:B------:R-:W-:Y:S01]  /*6db0*/  UIADD3 UR32, UR4, 0x180, URZ ;  /* 0x0000018004207890 */ /* 0x000fe2000fffe03f */
[----:B------:R-:W3:Y:S01]  /*6dc0*/  MUFU.TANH R11, R11 ;  /* 0x0000000b000b7308 */ /* 0x000ee20000002400 */
[----:B------:R-:W-:Y:S01]  /*6dd0*/  UIADD3 UR34, UR7, 0x40, URZ ;  /* 0x0000004007227890 */ /* 0x000fe2000fffe03f */
[----:B-1----:R-:W-:Y:S01]  /*6de0*/  FMNMX.FTZ R131, R7, R5, !PT ;  /* 0x0000000507837209 */ /* 0x002fe20007810000 */
[----:B------:R-:W-:Y:S01]  /*6df0*/  UMOV UR33, 0xc0000010 ;  /* 0xc000001000217882 */ /* 0x000fe20000000000 */
[----:B------:R-:W-:Y:S01]  /*6e00*/  UMOV UR35, 0x80000020 ;  /* 0x8000002000237882 */ /* 0x000fe20000000000 */
[----:B------:R-:W-:Y:S01]  /*6e10*/  FMUL.FTZ R124, R124, UR5 ;  /* 0x000000057c7c7c20 */ /* 0x000fe20008410000 */
[----:B------:R-:W-:Y:S01]  /*6e20*/  FMUL.FTZ R125, R125, UR5 ;  /* 0x000000057d7d7c20 */ /* 0x000fe20008410000 */
[----:B------:R-:W-:Y:S01]  /*6e30*/  FMUL.FTZ R112, R112, UR5 ;  /* 0x0000000570707c20 */ /* 0x000fe20008410000 */
[----:B------:R-:W1:Y:S01]  /*6e40*/  MUFU.TANH R12, R12 ;  /* 0x0000000c000c7308 */ /* 0x000e620000002400 */
[----:B--2---:R-:W-:Y:S01]  /*6e50*/  FMNMX.FTZ R132, R8, R131, !PT ;  /* 0x0000008308847209 */ /* 0x004fe20007810000 */
[----:B------:R-:W-:Y:S01]  /*6e60*/  FMUL.FTZ R113, R113, UR5 ;  /* 0x0000000571717c20 */ /* 0x000fe20008410000 */
[----:B------:R-:W-:Y:S01]  /*6e70*/  FMUL.FTZ R116, R116, UR5 ;  /* 0x0000000574747c20 */ /* 0x000fe20008410000 */
[----:B------:R-:W-:Y:S01]  /*6e80*/  FMUL.FTZ R117, R117, UR5 ;  /* 0x0000000575757c20 */ /* 0x000fe20008410000 */
[----:B------:R-:W-:Y:S01]  /*6e90*/  FMUL.FTZ R104, R104, UR5 ;  /* 0x0000000568687c20 */ /* 0x000fe20008410000 */
[----:B------:R-:W-:Y:S01]  /*6ea0*/  FMUL.FTZ R105, R105, UR5 ;  /* 0x0000000569697c20 */ /* 0x000fe20008410000 */
[----:B------:R-:W-:Y:S01]  /*6eb0*/  FMUL.FTZ R108, R108, UR5 ;  /* 0x000000056c6c7c20 */ /* 0x000fe20008410000 */
[----:B------:R-:W2:Y:S01]  /*6ec0*/  MUFU.TANH R15, R15 ;  /* 0x0000000f000f7308 */ /* 0x000ea20000002400 */
[----:B---3--:R-:W-:Y:S01]  /*6ed0*/  FMNMX.FTZ R131, R11, R132, !PT ;  /* 0x000000840b837209 */ /* 0x008fe20007810000 */
[----:B------:R-:W-:Y:S01]  /*6ee0*/  FMUL.FTZ R109, R109, UR5 ;  /* 0x000000056d6d7c20 */ /* 0x000fe20008410000 */
[----:B------:R-:W-:Y:S01]  /*6ef0*/  FMUL.FTZ R96, R96, UR5 ;  /* 0x0000000560607c20 */ /* 0x000fe20008410000 */
[----:B------:R-:W-:Y:S01]  /*6f00*/  FMUL.FTZ R97, R97, UR5 ;  /* 0x0000000561617c20 */ /* 0x000fe20008410000 */
[----:B------:R-:W-:Y:S01]  /*6f10*/  FMUL.FTZ R100, R100, UR5 ;  /* 0x0000000564647c20 */ /* 0x000fe20008410000 */
[----:B------:R-:W-:Y:S01]  /*6f20*/  FMUL.FTZ R101, R101, UR5 ;  /* 0x0000000565657c20 */ /* 0x000fe20008410000 */
[----:B------:R-:W-:Y:S01]  /*6f30*/  FMUL.FTZ R88, R88, UR5 ;  /* 0x0000000558587c20 */ /* 0x000fe20008410000 */
[----:B------:R-:W3:Y:S01]  /*6f40*/  MUFU.TANH R20, R20 ;  /* 0x0000001400147308 */ /* 0x000ee20000002400 */
[----:B-1----:R-:W-:Y:S01]  /*6f50*/  FMNMX.FTZ R132, R12, R131, !PT ;  /* 0x000000830c847209 */ /* 0x002fe20007810000 */
[----:B------:R-:W-:Y:S01]  /*6f60*/  FMUL.FTZ R89, R89, UR5 ;  /* 0x0000000559597c20 */ /* 0x000fe20008410000 */
[----:B------:R-:W-:Y:S01]  /*6f70*/  FMUL.FTZ R92, R92, UR5 ;  /* 0x000000055c5c7c20 */ /* 0x000fe20008410000 */
[----:B------:R-:W-:Y:S01]  /*6f80*/  FMUL.FTZ R93, R93, UR5 ;  /* 0x000000055d5d7c20 */ /* 0x000fe20008410000 */
        /* <DEDUP_REMOVED lines=55> */
[----:B------:R-:W2:Y:S04]  /*7300*/  S2R R154, SR_TID.X ;  /* 0x00000000009a7919 */ /* 0x000ea80000002100 */
[----:B------:R-:W4:Y:S01]  /*7310*/  MUFU.TANH R113, R113 ;  /* 0x0000007100717308 */ /* 0x000f220000002400 */
[----:B---3--:R-:W-:-:S07]  /*7320*/  FMNMX.FTZ R131, R125, R132, !PT ;  /* 0x000000847d837209 */ /* 0x008fce0007810000 */
[----:B------:R-:W3:Y:S01]  /*7330*/  MUFU.TANH R116, R116 ;  /* 0x0000007400747308 */ /* 0x000ee20000002400 */
[----:B-1----:R-:W-:Y:S01]  /*7340*/  FMNMX.FTZ R132, R112, R131, !PT ;  /* 0x0000008370847209 */ /* 0x002fe20007810000 */
[----:B------:R-:W-:Y:S02]  /*7350*/  WARPGROUP.DEPBAR.LE gsb0, 0x0 ;  /* 0x00008000000079c5 */ /* 0x000fe40000010000 */
[----:B------:R-:W-:-:S04]  /*7360*/  WARPGROUP.ARRIVE ;  /* 0x00000000000079c5 */ /* 0x000fc80000000000 */
[----:B------:R-:W1:Y:S01]  /*7370*/  MUFU.TANH R117, R117 ;  /* 0x0000007500757308 */ /* 0x000e620000002400 */
[----:B----4-:R-:W-:Y:S01]  /*7380*/  FMNMX.FTZ R131, R113, R132, !PT ;  /* 0x0000008471837209 */ /* 0x010fe20007810000 */
[----:B------:R-:W-:Y:S01]  /*7390*/  HGMMA.64x96x16.F32.BF16 R24, gdesc[UR32].tnspB, R24, gsb0 ;  /* 0x41600000201879f0 */ /* 0x000fe20008001818 */
[----:B------:R-:W-:Y:S02]  /*73a0*/  UIADD3 UR32, UR4, 0x300, URZ ;  /* 0x0000030004207890 */ /* 0x000fe4000fffe03f */
[----:B------:R-:W-:-:S03]  /*73b0*/  UIADD3 UR34, UR7, 0x80, URZ ;  /* 0x0000008007227890 */ /* 0x000fc6000fffe03f */
[----:B------:R-:W4:Y:S01]  /*73c0*/  MUFU.TANH R104, R104 ;  /* 0x0000006800687308 */ /* 0x000f220000002400 */
[----:B------:R-:W-:Y:S01]  /*73d0*/  UMOV UR33, 0xc0000010 ;  /* 0xc000001000217882 */ /* 0x000fe20000000000 */
[----:B------:R-:W-:Y:S01]  /*73e0*/  UMOV UR35, 0x80000020 ;  /* 0x8000002000237882 */ /* 0x000fe20000000000 */
[----:B---3--:R-:W-:Y:S02]  /*73f0*/  FMNMX.FTZ R132, R116, R131, !PT ;  /* 0x0000008374847209 */ /* 0x008fe40007810000 */
[----:B--2---:R-:W-:Y:S02]  /*7400*/  SHF.R.U32.HI R153, RZ, 0x7, R154 ;  /* 0x00000007ff997819 */ /* 0x004fe4000001169a */
[----:B------:R-:W-:Y:S01]  /*7410*/  ISETP.GE.U32.AND P2, PT, R154, 0x180, PT ;  /* 0x000001809a00780c */ /* 0x000fe20003f46070 */
[----:B------:R-:W2:Y:S01]  /*7420*/  MUFU.TANH R105, R105 ;  /* 0x0000006900697308 */ /* 0x000ea20000002400 */
[----:B-1----:R-:W-:-:S07]  /*7430*/  FMNMX.FTZ R131, R117, R132, !PT ;  /* 0x0000008475837209 */ /* 0x002fce0007810000 */
[----:B------:R-:W1:Y:S01]  /*7440*/  MUFU.TANH R108, R108 ;  /* 0x0000006c006c7308 */ /* 0x000e620000002400 */
[----:B----4-:R-:W-:-:S07]  /*7450*/  FMNMX.FTZ R132, R104, R131, !PT ;  /* 0x0000008368847209 */ /* 0x010fce0007810000 */
[----:B------:R-:W3:Y:S01]  /*7460*/  MUFU.TANH R109, R109 ;  /* 0x0000006d006d7308 */ /* 0x000ee20000002400 */
[----:B--2---:R-:W-:-:S07]  /*7470*/  FMNMX.FTZ R131, R105, R132, !PT ;  /* 0x0000008469837209 */ /* 0x004fce0007810000 */
[----:B------:R-:W2:Y:S01]  /*7480*/  MUFU.TANH R96, R96 ;  /* 0x0000006000607308 */ /* 0x000ea20000002400 */
[----:B-1----:R-:W-:-:S07]  /*7490*/  FMNMX.FTZ R132, R108, R131, !PT ;  /* 0x000000836c847209 */ /* 0x002fce0007810000 */
[----:B------:R-:W1:Y:S01]  /*74a0*/  MUFU.TANH R97, R97 ;  /* 0x0000006100617308 */ /* 0x000e620000002400 */
[----:B---3--:R-:W-:-:S07]  /*74b0*/  FMNMX.FTZ R131, R109, R132, !PT ;  /* 0x000000846d837209 */ /* 0x008fce0007810000 */
        /* <DEDUP_REMOVED lines=13> */
[----:B--2---:R-:W-:Y:S01]  /*7590*/  FMNMX.FTZ R132, R92, R131, !PT ;  /* 0x000000835c847209 */ /* 0x004fe20007810000 */
[----:B------:R-:W-:Y:S02]  /*75a0*/  WARPGROUP.DEPBAR.LE gsb0, 0x0 ;  /* 0x00008000000079c5 */ /* 0x000fe40000010000 */
[----:B------:R-:W-:-:S04]  /*75b0*/  WARPGROUP.ARRIVE ;  /* 0x00000000000079c5 */ /* 0x000fc80000000000 */
[----:B------:R-:W2:Y:S01]  /*75c0*/  MUFU.TANH R81, R81 ;  /* 0x0000005100517308 */ /* 0x000ea20000002400 */
[----:B-1----:R-:W-:Y:S01]  /*75d0*/  FMNMX.FTZ R131, R93, R132, !PT ;  /* 0x000000845d837209 */ /* 0x002fe20007810000 */
[----:B------:R-:W-:Y:S01]  /*75e0*/  HGMMA.64x96x16.F32.BF16 R24, gdesc[UR32].tnspB, R24, gsb0 ;  /* 0x41600000201879f0 */ /* 0x000fe20008001818 */
[----:B------:R-:W-:Y:S02]  /*75f0*/  UIADD3 UR32, UR4, 0x480, URZ ;  /* 0x0000048004207890 */ /* 0x000fe4000fffe03f */
[----:B------:R-:W-:Y:S01]  /*7600*/  UIADD3 UR34, UR7, 0xc0, URZ ;  /* 0x000000c007227890 */ /* 0x000fe2000fffe03f */
[----:B------:R-:W-:Y:S01]  /*7610*/  UMOV UR33, 0xc0000010 ;  /* 0xc000001000217882 */ /* 0x000fe20000000000 */
[----:B------:R-:W-:Y:S01]  /*7620*/  UMOV UR35, 0x80000020 ;  /* 0x8000002000237882 */ /* 0x000fe20000000000 */
        /* <DEDUP_REMOVED lines=15> */
[----:B--2---:R-:W-:-:S05]  /*7720*/  FMNMX.FTZ R132, R77, R132, !PT ;  /* 0x000000844d847209 */ /* 0x004fca0007810000 */
[----:B------:R-:W2:Y:S02]  /*7730*/  SHFL.BFLY PT, R131, R132, 0x2, 0x1f ;  /* 0x0c401f0084837f89 */ /* 0x000ea400000e0000 */
[----:B------:R-:W4:Y:S01]  /*7740*/  MUFU.TANH R13, R13 ;  /* 0x0000000d000d7308 */ /* 0x000f220000002400 */
[----:B-1----:R-:W-:-:S07]  /*7750*/  FMNMX.FTZ R135, R9, R6, !PT ;  /* 0x0000000609877209 */ /* 0x002fce0007810000 */
[----:B------:R-:W1:Y:S01]  /*7760*/  MUFU.TANH R14, R14 ;  /* 0x0000000e000e7308 */ /* 0x000e620000002400 */
[----:B---3--:R-:W-:-:S07]  /*7770*/  FMNMX.FTZ R136, R10, R135, !PT ;  /* 0x000000870a887209 */ /* 0x008fce0007810000 */
[----:B------:R-:W3:Y:S01]  /*7780*/  MUFU.TANH R21, R21 ;  /* 0x0000001500157308 */ /* 0x000ee20000002400 */
[----:B--2---:R-:W-:Y:S01]  /*7790*/  FMNMX.FTZ R133, R132, R131, !PT ;  /* 0x0000008384857209 */ /* 0x004fe20007810000 */
[----:B------:R-:W-:Y:S01]  /*77a0*/  FMUL.FTZ R131, R74, UR5 ;  /* 0x000000054a837c20 */ /* 0x000fe20008410000 */
[----:B------:R-:W-:Y:S01]  /*77b0*/  FMUL.FTZ R132, R75, UR5 ;  /* 0x000000054b847c20 */ /* 0x000fe20008410000 */
[----:B------:R-:W2:Y:S04]  /*77c0*/  LDC R74, c[0x0][0x988] ;  /* 0x00026200ff4a7b82 */ /* 0x000ea80000000800 */
[----:B------:R-:W5:Y:S01]  /*77d0*/  MUFU.TANH R22, R22 ;  /* 0x0000001600167308 */ /* 0x000f620000002400 */
[----:B------:R-:W4:Y:S01]  /*77e0*/  SHFL.BFLY PT, R134, R133, 0x1, 0x1f ;  /* 0x0c201f0085867f89 */ /* 0x000f2200000e0000 */
[----:B------:R-:W-:-:S02]  /*77f0*/  WARPGROUP.DEPBAR.LE gsb0, 0x0 ;  /* 0x00008000000079c5 */ /* 0x000fc40000010000 */
[----:B------:R-:W-:-:S04]  /*7800*/  WARPGROUP.ARRIVE ;  /* 0x00000000000079c5 */ /* 0x000fc80000000000 */
[----:B------:R-:W5:Y:S02]  /*7810*/  MUFU.TANH R129, R129 ;  /* 0x0000008100817308 */ /* 0x000f640000002400 */
[----:B------:R-:W-:Y:S01]  /*7820*/  HGMMA.64x96x16.F32.BF16 R24, gdesc[UR32].tnspB, R24, gsb0 ;  /* 0x41600000201879f0 */ /* 0x000fe20008001818 */
[----:B------:R-:W-:Y:S02]  /*7830*/  UIADD3 UR32, UR4, 0x600, URZ ;  /* 0x0000060004207890 */ /* 0x000fe4000fffe03f */
[----:B------:R-:W-:-:S03]  /*7840*/  UIADD3 UR34, UR7, 0x100, URZ ;  /* 0x0000010007227890 */ /* 0x000fc6000fffe03f */
[----:B------:R-:W5:Y:S01]  /*7850*/  MUFU.TANH R130, R130 ;  /* 0x0000008200827308 */ /* 0x000f620000002400 */
[----:B------:R-:W-:Y:S01]  /*7860*/  UMOV UR33, 0xc0000010 ;  /* 0xc000001000217882 */ /* 0x000fe20000000000 */
[----:B------:R-:W-:Y:S01]  /*7870*/  UMOV UR35, 0x80000020 ;  /* 0x8000002000237882 */ /* 0x000fe20000000000 */
[----:B----4-:R-:W-:-:S05]  /*7880*/  FMNMX.FTZ R75, R133, R134, !PT ;  /* 0x00000086854b7209 */ /* 0x010fca0007810000 */
[----:B------:R-:W4:Y:S01]  /*7890*/  MUFU.TANH R122, R122 ;  /* 0x0000007a007a7308 */ /* 0x000f220000002400 */
[C---:B--2---:R-:W-:Y:S01]  /*78a0*/  FMUL.FTZ R133, R75.reuse, R74 ;  /* 0x0000004a4b857220 */ /* 0x044fe20000410000 */
[----:B------:R-:W-:-:S03]  /*78b0*/  FADD.FTZ R5, -R75, R5 ;  /* 0x000000054b057221 */ /* 0x000fc60000010100 */
[-CC-:B------:R-:W-:Y:S01]  /*78c0*/  FFMA.FTZ R134, R12, R74.reuse, -R133.reuse ;  /* 0x0000004a0c867223 */ /* 0x180fe20000010885 */
[-CC-:B------:R-:W-:Y:S01]  /*78d0*/  FFMA.FTZ R12, R15, R74.reuse, -R133.reuse ;  /* 0x0000004a0f0c7223 */ /* 0x180fe20000010885 */
[-CC-:B------:R-:W-:Y:S01]  /*78e0*/  FFMA.FTZ R15, R20, R74.reuse, -R133.reuse ;  /* 0x0000004a140f7223 */ /* 0x180fe20000010885 */
[--C-:B------:R-:W-:Y:S01]  /*78f0*/  FFMA.FTZ R20, R23, R74, -R133.reuse ;  /* 0x0000004a17147223 */ /* 0x100fe20000010885 */
[----:B------:R-:W-:Y:S01]  /*7900*/  FMNMX.FTZ R23, R13, R136, !PT ;  /* 0x000000880d177209 */ /* 0x000fe20007810000 */
[-CC-:B------:R-:W-:Y:S01]  /*7910*/  FFMA.FTZ R136, R128, R74.reuse, -R133.reuse ;  /* 0x0000004a80887223 */ /* 0x180fe20000010885 */
[----:B------:R-:W2:Y:S01]  /*7920*/  MUFU.TANH R123, R123 ;  /* 0x0000007b007b7308 */ /* 0x000ea20000002400 */
[-CC-:B------:R-:W-:Y:S01]  /*7930*/  FFMA.FTZ R7, R7, R74.reuse, -R133.reuse ;  /* 0x0000004a07077223 */ /* 0x180fe20000010885 */
[----:B-1----:R-:W-:Y:S01]  /*7940*/  FMNMX.FTZ R128, R14, R23, !PT ;  /* 0x000000170e807209 */ /* 0x002fe20007810000 */
[-CC-:B------:R-:W-:Y:S01]  /*7950*/  FFMA.FTZ R8, R8, R74.reuse, -R133.reuse ;  /* 0x0000004a08087223 */ /* 0x180fe20000010885 */
[-CC-:B------:R-:W-:Y:S01]  /*7960*/  FFMA.FTZ R11, R11, R74.reuse, -R133.reuse ;  /* 0x0000004a0b0b7223 */ /* 0x180fe20000010885 */
[--C-:B------:R-:W-:Y:S01]  /*7970*/  FFMA.FTZ R120, R120, R74, -R133.reuse ;  /* 0x0000004a78787223 */ /* 0x100fe20000010885 */
[----:B---3--:R-:W-:Y:S01]  /*7980*/  FMNMX.FTZ R135, R21, R128, !PT ;  /* 0x0000008015877209 */ /* 0x008fe20007810000 */
[-CC-:B------:R-:W-:Y:S01]  /*7990*/  FFMA.FTZ R121, R121, R74.reuse, -R133.reuse ;  /* 0x0000004a79797223 */ /* 0x180fe20000010885 */
[----:B------:R-:W1:Y:S01]  /*79a0*/  MUFU.TANH R126, R126 ;  /* 0x0000007e007e7308 */ /* 0x000e620000002400 */
[-CC-:B------:R-:W-:Y:S01]  /*79b0*/  FFMA.FTZ R124, R124, R74.reuse, -R133.reuse ;  /* 0x0000004a7c7c7223 */ /* 0x180fe20000010885 */
[----:B-----5:R-:W-:Y:S01]  /*79c0*/  FMNMX.FTZ R128, R22, R135, !PT ;  /* 0x0000008716807209 */ /* 0x020fe20007810000 */
[-CC-:B------:R-:W-:Y:S01]  /*79d0*/  FFMA.FTZ R125, R125, R74.reuse, -R133.reuse ;  /* 0x0000004a7d7d7223 */ /* 0x180fe20000010885 */
[-CC-:B------:R-:W-:Y:S01]  /*79e0*/  FFMA.FTZ R112, R112, R74.reuse, -R133.reuse ;  /* 0x0000004a70707223 */ /* 0x180fe20000010885 */
[--C-:B------:R-:W-:Y:S01]  /*79f0*/  FFMA.FTZ R113, R113, R74, -R133.reuse ;  /* 0x0000004a71717223 */ /* 0x100fe20000010885 */
[----:B------:R-:W-:Y:S01]  /*7a00*/  FMNMX.FTZ R135, R129, R128, !PT ;  /* 0x0000008081877209 */ /* 0x000fe20007810000 */
[-CC-:B------:R-:W-:Y:S01]  /*7a10*/  FFMA.FTZ R116, R116, R74.reuse, -R133.reuse ;  /* 0x0000004a74747223 */ /* 0x180fe20000010885 */
[----:B------:R-:W3:Y:S01]  /*7a20*/  MUFU.TANH R127, R127 ;  /* 0x0000007f007f7308 */ /* 0x000ee20000002400 */
[-CC-:B------:R-:W-:Y:S01]  /*7a30*/  FFMA.FTZ R117, R117, R74.reuse, -R133.reuse ;  /* 0x0000004a75757223 */ /* 0x180fe20000010885 */
[----:B------:R-:W-:Y:S01]  /*7a40*/  FMNMX.FTZ R135, R130, R135, !PT ;  /* 0x0000008782877209 */ /* 0x000fe20007810000 */
[-CC-:B------:R-:W-:Y:S01]  /*7a50*/  FFMA.FTZ R104, R104, R74.reuse, -R133.reuse ;  /* 0x0000004a68687223 */ /* 0x180fe20000010885 */
[-CC-:B------:R-:W-:Y:S01]  /*7a60*/  FFMA.FTZ R105, R105, R74.reuse, -R133.reuse ;  /* 0x0000004a69697223 */ /* 0x180fe20000010885 */
[-CC-:B------:R-:W-:Y:S01]  /*7a70*/  FFMA.FTZ R108, R108, R74.reuse, -R133.reuse ;  /* 0x0000004a6c6c7223 */ /* 0x180fe20000010885 */
[----:B----4-:R-:W-:Y:S01]  /*7a80*/  FMNMX.FTZ R128, R122, R135, !PT ;  /* 0x000000877a807209 */ /* 0x010fe20007810000 */
[-CC-:B------:R-:W-:Y:S01]  /*7a90*/  FFMA.FTZ R109, R109, R74.reuse, -R133.reuse ;  /* 0x0000004a6d6d7223 */ /* 0x180fe20000010885 */
[----:B------:R-:W4:Y:S01]  /*7aa0*/  MUFU.TANH R114, R114 ;  /* 0x0000007200727308 */ /* 0x000f220000002400 */
[--C-:B------:R-:W-:Y:S01]  /*7ab0*/  FFMA.FTZ R96, R96, R74, -R133.reuse ;  /* 0x0000004a60607223 */ /* 0x100fe20000010885 */
[----:B--2---:R-:W-:Y:S01]  /*7ac0*/  FMNMX.FTZ R135, R123, R128, !PT ;  /* 0x000000807b877209 */ /* 0x004fe20007810000 */
[-CC-:B------:R-:W-:Y:S01]  /*7ad0*/  FFMA.FTZ R97, R97, R74.reuse, -R133.reuse ;  /* 0x0000004a61617223 */ /* 0x180fe20000010885 */
[-CC-:B------:R-:W-:Y:S01]  /*7ae0*/  FFMA.FTZ R100, R100, R74.reuse, -R133.reuse ;  /* 0x0000004a64647223 */ /* 0x180fe20000010885 */
[-CC-:B------:R-:W-:Y:S01]  /*7af0*/  FFMA.FTZ R101, R101, R74.reuse, -R133.reuse ;  /* 0x0000004a65657223 */ /* 0x180fe20000010885 */
[----:B-1----:R-:W-:Y:S01]  /*7b00*/  FMNMX.FTZ R128, R126, R135, !PT ;  /* 0x000000877e807209 */ /* 0x002fe20007810000 */
[-CC-:B------:R-:W-:Y:S01]  /*7b10*/  FFMA.FTZ R88, R88, R74.reuse, -R133.reuse ;  /* 0x0000004a58587223 */ /* 0x180fe20000010885 */
[----:B------:R-:W1:Y:S01]  /*7b20*/  MUFU.TANH R115, R115 ;  /* 0x0000007300737308 */ /* 0x000e620000002400 */
[--C-:B------:R-:W-:Y:S01]  /*7b30*/  FFMA.FTZ R89, R89, R74, -R133.reuse ;  /* 0x0000004a59597223 */ /* 0x100fe20000010885 */
[----:B---3--:R-:W-:Y:S01]  /*7b40*/  FMNMX.FTZ R135, R127, R128, !PT ;  /* 0x000000807f877209 */ /* 0x008fe20007810000 */
[-CC-:B------:R-:W-:Y:S01]  /*7b50*/  FFMA.FTZ R92, R92, R74.reuse, -R133.reuse ;  /* 0x0000004a5c5c7223 */ /* 0x180fe20000010885 */
[-CC-:B------:R-:W-:Y:S01]  /*7b60*/  FFMA.FTZ R93, R93, R74.reuse, -R133.reuse ;  /* 0x0000004a5d5d7223 */ /* 0x180fe20000010885 */
[-CC-:B------:R-:W-:Y:S01]  /*7b70*/  FFMA.FTZ R80, R80, R74.reuse, -R133.reuse ;  /* 0x0000004a50507223 */ /* 0x180fe20000010885 */
[-CC-:B------:R-:W-:Y:S01]  /*7b80*/  FFMA.FTZ R81, R81, R74.reuse, -R133.reuse ;  /* 0x0000004a51517223 */ /* 0x180fe20000010885 */
[-CC-:B------:R-:W-:Y:S01]  /*7b90*/  FFMA.FTZ R84, R84, R74.reuse, -R133.reuse ;  /* 0x0000004a54547223 */ /* 0x180fe20000010885 */
[----:B------:R-:W2:Y:S01]  /*7ba0*/  MUFU.TANH R118, R118 ;  /* 0x0000007600767308 */ /* 0x000ea20000002400 */
[----:B----4-:R-:W-:Y:S01]  /*7bb0*/  FMNMX.FTZ R128, R114, R135, !PT ;  /* 0x0000008772807209 */ /* 0x010fe20007810000 */
[-CC-:B------:R-:W-:Y:S01]  /*7bc0*/  FFMA.FTZ R85, R85, R74.reuse, -R133.reuse ;  /* 0x0000004a55557223 */ /* 0x180fe20000010885 */
[-CC-:B------:R-:W-:Y:S01]  /*7bd0*/  FFMA.FTZ R72, R72, R74.reuse, -R133.reuse ;  /* 0x0000004a48487223 */ /* 0x180fe20000010885 */
[-C--:B------:R-:W-:Y:S01]  /*7be0*/  FFMA.FTZ R76, R76, R74.reuse, -R133 ;  /* 0x0000004a4c4c7223 */ /* 0x080fe20000010885 */
[----:B------:R-:W-:-:S03]  /*7bf0*/  FMUL.FTZ R5, R5, R74 ;  /* 0x0000004a05057220 */ /* 0x000fc60000410000 */
[----:B------:R-:W3:Y:S01]  /*7c00*/  MUFU.TANH R119, R119 ;  /* 0x0000007700777308 */ /* 0x000ee20000002400 */
[----:B-1----:R-:W-:-:S07]  /*7c10*/  FMNMX.FTZ R135, R115, R128, !PT ;  /* 0x0000008073877209 */ /* 0x002fce0007810000 */
[----:B------:R-:W1:Y:S01]  /*7c20*/  MUFU.TANH R106, R106 ;  /* 0x0000006a006a7308 */ /* 0x000e620000002400 */
[----:B--2---:R-:W-:-:S07]  /*7c30*/  FMNMX.FTZ R128, R118, R135, !PT ;  /* 0x0000008776807209 */ /* 0x004fce0007810000 */
[----:B------:R-:W2:Y:S01]  /*7c40*/  MUFU.TANH R107, R107 ;  /* 0x0000006b006b7308 */ /* 0x000ea20000002400 */
[----:B---3--:R-:W-:-:S07]  /*7c50*/  FMNMX.FTZ R135, R119, R128, !PT ;  /* 0x0000008077877209 */ /* 0x008fce0007810000 */
[----:B------:R-:W3:Y:S01]  /*7c60*/  MUFU.TANH R110, R110 ;  /* 0x0000006e006e7308 */ /* 0x000ee20000002400 */
[----:B-1----:R-:W-:Y:S01]  /*7c70*/  FMNMX.FTZ R128, R106, R135, !PT ;  /* 0x000000876a807209 */ /* 0x002fe20007810000 */
[----:B------:R-:W-:Y:S02]  /*7c80*/  WARPGROUP.DEPBAR.LE gsb0, 0x0 ;  /* 0x00008000000079c5 */ /* 0x000fe40000010000 */
[----:B------:R-:W-:-:S04]  /*7c90*/  WARPGROUP.ARRIVE ;  /* 0x00000000000079c5 */ /* 0x000fc80000000000 */
[----:B------:R-:W1:Y:S01]  /*7ca0*/  MUFU.TANH R111, R111 ;  /* 0x0000006f006f7308 */ /* 0x000e620000002400 */
[----:B--2---:R-:W-:Y:S01]  /*7cb0*/  FMNMX.FTZ R135, R107, R128, !PT ;  /* 0x000000806b877209 */ /* 0x004fe20007810000 */
[----:B------:R-:W-:Y:S01]  /*7cc0*/  HGMMA.64x96x16.F32.BF16 R24, gdesc[UR32].tnspB, R24, gsb0 ;  /* 0x41600000201879f0 */ /* 0x000fe20008001818 */
[----:B------:R-:W-:Y:S02]  /*7cd0*/  UIADD3 UR32, UR4, 0x780, URZ ;  /* 0x0000078004207890 */ /* 0x000fe4000fffe03f */
[----:B------:R-:W-:Y:S01]  /*7ce0*/  UIADD3 UR34, UR7, 0x140, URZ ;  /* 0x0000014007227890 */ /* 0x000fe2000fffe03f */
[----:B------:R-:W-:Y:S01]  /*7cf0*/  UMOV UR33, 0xc0000010 ;  /* 0xc000001000217882 */ /* 0x000fe20000000000 */
[----:B------:R-:W-:Y:S01]  /*7d00*/  UMOV UR35, 0x80000020 ;  /* 0x8000002000237882 */ /* 0x000fe20000000000 */
[----:B------:R-:W2:Y:S01]  /*7d10*/  MUFU.TANH R98, R98 ;  /* 0x0000006200627308 */ /* 0x000ea20000002400 */
[----:B---3--:R-:W-:-:S04]  /*7d20*/  FMNMX.FTZ R128, R110, R135, !PT ;  /* 0x000000876e807209 */ /* 0x008fc80007810000 */
[----:B-1----:R-:W-:-:S03]  /*7d30*/  FMNMX.FTZ R135, R111, R128, !PT ;  /* 0x000000806f877209 */ /* 0x002fc60007810000 */
[----:B------:R-:W1:Y:S08]  /*7d40*/  MUFU.TANH R99, R99 ;  /* 0x0000006300637308 */ /* 0x000e700000002400 */
        /* <DEDUP_REMOVED lines=26> */
[----:B---3--:R-:W-:Y:S01]  /*7ef0*/  FMNMX.FTZ R128, R87, R128, !PT ;  /* 0x0000008057807209 */ /* 0x008fe20007810000 */
[----:B------:R-:W-:Y:S02]  /*7f00*/  UIADD3 UR34, UR7, 0x180, URZ ;  /* 0x0000018007227890 */ /* 0x000fe4000fffe03f */
[----:B------:R-:W1:Y:S01]  /*7f10*/  MUFU.TANH R132, R132 ;  /* 0x0000008400847308 */ /* 0x000e620000002400 */
[----:B------:R-:W-:Y:S01]  /*7f20*/  UMOV UR33, 0xc0000010 ;  /* 0xc000001000217882 */ /* 0x000fe20000000000 */
[----:B------:R-:W-:-:S06]  /*7f30*/  UMOV UR35, 0x80000020 ;  /* 0x8000002000237882 */ /* 0x000fcc0000000000 */
[----:B------:R-:W3:Y:S01]  /*7f40*/  MUFU.TANH R78, R78 ;  /* 0x0000004e004e7308 */ /* 0x000ee20000002400 */
[----:B--2---:R-:W-:-:S07]  /*7f50*/  FMNMX.FTZ R135, R131, R128, !PT ;  /* 0x0000008083877209 */ /* 0x004fce0007810000 */
[----:B------:R-:W2:Y:S01]  /*7f60*/  MUFU.TANH R79, R79 ;  /* 0x0000004f004f7308 */ /* 0x000ea20000002400 */
[----:B-1----:R-:W-:-:S07]  /*7f70*/  FMNMX.FTZ R135, R132, R135, !PT ;  /* 0x0000008784877209 */ /* 0x002fce0007810000 */
[----:B------:R1:W-:Y:S01]  /*7f80*/  MUFU.EX2 R23, R136 ;  /* 0x0000008800177308 */ /* 0x0003e20000000800 */
[----:B---3--:R-:W-:-:S07]  /*7f90*/  FMNMX.FTZ R128, R78, R135, !PT ;  /* 0x000000874e807209 */ /* 0x008fce0007810000 */
[----:B------:R-:W-:Y:S01]  /*7fa0*/  MUFU.EX2 R5, R5 ;  /* 0x0000000500057308 */ /* 0x000fe20000000800 */
[----:B--2---:R-:W-:-:S05]  /*7fb0*/  FMNMX.FTZ R128, R79, R128, !PT ;  /* 0x000000804f807209 */ /* 0x004fca0007810000 */
[----:B------:R-:W2:Y:S02]  /*7fc0*/  SHFL.BFLY PT, R135, R128, 0x2, 0x1f ;  /* 0x0c401f0080877f89 */ /* 0x000ea400000e0000 */
[----:B------:R-:W-:Y:S08]  /*7fd0*/  MUFU.EX2 R7, R7 ;  /* 0x0000000700077308 */ /* 0x000ff00000000800 */
[----:B------:R-:W-:Y:S08]  /*7fe0*/  MUFU.EX2 R8, R8 ;  /* 0x0000000800087308 */ /* 0x000ff00000000800 */
[----:B------:R-:W-:Y:S01]  /*7ff0*/  MUFU.EX2 R11, R11 ;  /* 0x0000000b000b7308 */ /* 0x000fe20000000800 */
[----:B--2---:R-:W-:Y:S01]  /*8000*/  FMNMX.FTZ R135, R128, R135, !PT ;  /* 0x0000008780877209 */ /* 0x004fe20007810000 */
[----:B------:R-:W-:-:S06]  /*8010*/  FFMA.FTZ R128, R73, R74, -R133 ;  /* 0x0000004a49807223 */ /* 0x000fcc0000010885 */
[----:B------:R-:W-:Y:S01]  /*8020*/  MUFU.EX2 R134, R134 ;  /* 0x0000008600867308 */ /* 0x000fe20000000800 */
[----:B-1----:R-:W1:Y:S07]  /*8030*/  SHFL.BFLY PT, R136, R135, 0x1, 0x1f ;  /* 0x0c201f0087887f89 */ /* 0x002e6e00000e0000 */
[----:B------:R-:W-:Y:S08]  /*8040*/  MUFU.EX2 R12, R12 ;  /* 0x0000000c000c7308 */ /* 0x000ff00000000800 */
[----:B------:R-:W-:Y:S08]  /*8050*/  MUFU.EX2 R15, R15 ;  /* 0x0000000f000f7308 */ /* 0x000ff00000000800 */
[----:B------:R-:W-:Y:S01]  /*8060*/  MUFU.EX2 R20, R20 ;  /* 0x0000001400147308 */ /* 0x000fe20000000800 */
[----:B-1----:R-:W-:Y:S01]  /*8070*/  FMNMX.FTZ R73, R135, R136, !PT ;  /* 0x0000008887497209 */ /* 0x002fe20007810000 */
[----:B------:R-:W-:-:S04]  /*8080*/  FFMA.FTZ R136, R77, R74, -R133 ;  /* 0x0000004a4d887223 */ /* 0x000fc80000010885 */
[CC--:B------:R-:W-:Y:S01]  /*8090*/  FMUL.FTZ R133, R73.reuse, R74.reuse ;  /* 0x0000004a49857220 */ /* 0x0c0fe20000410000 */
[----:B------:R-:W-:Y:S01]  /*80a0*/  FADD.FTZ R77, -R73, R6 ;  /* 0x00000006494d7221 */ /* 0x000fe20000010100 */
[----:B------:R-:W-:Y:S02]  /*80b0*/  WARPGROUP.DEPBAR.LE gsb0, 0x0 ;  /* 0x00008000000079c5 */ /* 0x000fe40000010000 */
[----:B------:R-:W-:Y:S01]  /*80c0*/  WARPGROUP.ARRIVE ;  /* 0x00000000000079c5 */ /* 0x000fe20000000000 */
[-CC-:B------:R-:W-:Y:S01]  /*80d0*/  FFMA.FTZ R137, R22, R74.reuse, -R133.reuse ;  /* 0x0000004a16897223 */ /* 0x180fe20000010885 */
[-C--:B------:R-:W-:Y:S01]  /*80e0*/  FMUL.FTZ R77, R77, R74.reuse ;  /* 0x0000004a4d4d7220 */ /* 0x080fe20000410000 */
[-CC-:B------:R-:W-:Y:S01]  /*80f0*/  FFMA.FTZ R9, R9, R74.reuse, -R133.reuse ;  /* 0x0000004a09097223 */ /* 0x180fe20000010885 */
[-CC-:B------:R-:W-:Y:S01]  /*8100*/  FFMA.FTZ R22, R114, R74.reuse, -R133.reuse ;  /* 0x0000004a72167223 */ /* 0x180fe20000010885 */
[-CC-:B------:R-:W-:Y:S01]  /*8110*/  FFMA.FTZ R114, R115, R74.reuse, -R133.reuse ;  /* 0x0000004a73727223 */ /* 0x180fe20000010885 */
[----:B------:R-:W-:Y:S01]  /*8120*/  HGMMA.64x96x16.F32.BF16 R24, gdesc[UR32].tnspB, R24, gsb0 ;  /* 0x41600000201879f0 */ /* 0x000fe20008001818 */
[----:B------:R-:W-:Y:S01]  /*8130*/  UIADD3 UR32, UR4, 0xa80, URZ ;  /* 0x00000a8004207890 */ /* 0x000fe2000fffe03f */
[-CC-:B------:R-:W-:Y:S01]  /*8140*/  FFMA.FTZ R115, R118, R74.reuse, -R133.reuse ;  /* 0x0000004a76737223 */ /* 0x180fe20000010885 */
[----:B------:R-:W-:Y:S01]  /*8150*/  UIADD3 UR34, UR7, 0x1c0, URZ ;  /* 0x000001c007227890 */ /* 0x000fe2000fffe03f */
[-CC-:B------:R-:W-:Y:S01]  /*8160*/  FFMA.FTZ R135, R10, R74.reuse, -R133.reuse ;  /* 0x0000004a0a877223 */ /* 0x180fe20000010885 */
[----:B------:R-:W-:Y:S01]  /*8170*/  UMOV UR33, 0xc0000010 ;  /* 0xc000001000217882 */ /* 0x000fe20000000000 */
[----:B------:R-:W-:Y:S01]  /*8180*/  UMOV UR35, 0x80000020 ;  /* 0x8000002000237882 */ /* 0x000fe20000000000 */
[-CC-:B------:R-:W-:Y:S01]  /*8190*/  FFMA.FTZ R118, R119, R74.reuse, -R133.reuse ;  /* 0x0000004a77767223 */ /* 0x180fe20000010885 */
[----:B------:R-:W-:Y:S01]  /*81a0*/  FFMA.FTZ R10, R13, R74, -R133 ;  /* 0x0000004a0d0a7223 */ /* 0x000fe20000010885 */
[----:B------:R-:W-:-:S02]  /*81b0*/  IMAD.U32 R119, RZ, RZ, UR38 ;  /* 0x00000026ff777e24 */ /* 0x000fc4000f8e00ff */
[-CC-:B------:R-:W-:Y:S01]  /*81c0*/  FFMA.FTZ R13, R21, R74.reuse, -R133.reuse ;  /* 0x0000004a150d7223 */ /* 0x180fe20000010885 */
[----:B------:R-:W-:Y:S01]  /*81d0*/  MUFU.EX2 R77, R77 ;  /* 0x0000004d004d7308 */ /* 0x000fe20000000800 */
[-CC-:B------:R-:W-:Y:S01]  /*81e0*/  FFMA.FTZ R21, R106, R74.reuse, -R133.reuse ;  /* 0x0000004a6a157223 */ /* 0x180fe20000010885 */
[-CC-:B------:R-:W-:Y:S01]  /*81f0*/  FFMA.FTZ R106, R107, R74.reuse, -R133.reuse ;  /* 0x0000004a6b6a7223 */ /* 0x180fe20000010885 */
[-CC-:B------:R-:W-:Y:S01]  /*8200*/  FFMA.FTZ R107, R110, R74.reuse, -R133.reuse ;  /* 0x0000004a6e6b7223 */ /* 0x180fe20000010885 */
[----:B------:R-:W-:Y:S01]  /*8210*/  @!P1 LEA R110, R119, UR39, 0x3 ;  /* 0x00000027776e9c11 */ /* 0x000fe2000f8e18ff */
[-CC-:B------:R-:W-:Y:S01]  /*8220*/  FFMA.FTZ R14, R14, R74.reuse, -R133.reuse ;  /* 0x0000004a0e0e7223 */ /* 0x180fe20000010885 */
[-CC-:B------:R-:W-:Y:S01]  /*8230*/  FFMA.FTZ R119, R111, R74.reuse, -R133.reuse ;  /* 0x0000004a6f777223 */ /* 0x180fe20000010885 */
[-CC-:B------:R-:W-:Y:S01]  /*8240*/  FFMA.FTZ R129, R129, R74.reuse, -R133.reuse ;  /* 0x0000004a81817223 */ /* 0x180fe20000010885 */
[----:B------:R-:W1:Y:S01]  /*8250*/  MUFU.EX2 R9, R9 ;  /* 0x0000000900097308 */ /* 0x000e620000000800 */
[----:B------:R-:W-:Y:S01]  /*8260*/  @!P1 IADD3 R110, R110, 0x31c40, RZ ;  /* 0x00031c406e6e9810 */ /* 0x000fe20007ffe0ff */
[-CC-:B------:R-:W-:Y:S01]  /*8270*/  FFMA.FTZ R130, R130, R74.reuse, -R133.reuse ;  /* 0x0000004a82827223 */ /* 0x180fe20000010885 */
[-CC-:B------:R-:W-:Y:S01]  /*8280*/  FFMA.FTZ R98, R98, R74.reuse, -R133.reuse ;  /* 0x0000004a62627223 */ /* 0x180fe20000010885 */
[-CC-:B------:R-:W-:Y:S01]  /*8290*/  FFMA.FTZ R122, R122, R74.reuse, -R133.reuse ;  /* 0x0000004a7a7a7223 */ /* 0x180fe20000010885 */
[----:B------:R-:W-:Y:S01]  /*82a0*/  @!P1 PRMT R111, RZ, 0x654, R110 ;  /* 0x00000654ff6f9816 */ /* 0x000fe2000000006e */
[-CC-:B------:R-:W-:Y:S01]  /*82b0*/  FFMA.FTZ R138, R123, R74.reuse, -R133.reuse ;  /* 0x0000004a7b8a7223 */ /* 0x180fe20000010885 */
[-CC-:B------:R-:W-:Y:S01]  /*82c0*/  FFMA.FTZ R123, R126, R74.reuse, -R133.reuse ;  /* 0x0000004a7e7b7223 */ /* 0x180fe20000010885 */
[----:B------:R-:W-:Y:S01]  /*82d0*/  MUFU.EX2 R6, R136 ;  /* 0x0000008800067308 */ /* 0x000fe20000000800 */
[-CC-:B------:R-:W-:Y:S01]  /*82e0*/  FFMA.FTZ R126, R127, R74.reuse, -R133.reuse ;  /* 0x0000004a7f7e7223 */ /* 0x180fe20000010885 */
[----:B------:R-:W-:Y:S01]  /*82f0*/  FFMA.FTZ R103, R103, R74, -R133 ;  /* 0x0000004a67677223 */ /* 0x000fe20000010885 */
[----:B------:R-:W-:-:S02]  /*8300*/  IMAD.U32 R127, RZ, RZ, UR6 ;  /* 0x00000006ff7f7e24 */ /* 0x000fc4000f8e00ff */
[-CC-:B------:R-:W-:Y:S01]  /*8310*/  FFMA.FTZ R95, R95, R74.reuse, -R133.reuse ;  /* 0x0000004a5f5f7223 */ /* 0x180fe20000010885 */
[-CC-:B------:R-:W-:Y:S01]  /*8320*/  FFMA.FTZ R83, R83, R74.reuse, -R133.reuse ;  /* 0x0000004a53537223 */ /* 0x180fe20000010885 */
[-CC-:B------:R-:W-:Y:S01]  /*8330*/  FFMA.FTZ R86, R86, R74.reuse, -R133.reuse ;  /* 0x0000004a56567223 */ /* 0x180fe20000010885 */
[----:B------:R-:W-:Y:S01]  /*8340*/  FFMA.FTZ R87, R87, R74, -R133 ;  /* 0x0000004a57577223 */ /* 0x000fe20000010885 */
[----:B------:R2:W-:Y:S01]  /*8350*/  MUFU.EX2 R136, R10 ;  /* 0x0000000a00887308 */ /* 0x0005e20000000800 */
[----:B-1----:R-:W-:Y:S01]  /*8360*/  FFMA.FTZ R140, R77, R4, R9 ;  /* 0x000000044d8c7223 */ /* 0x002fe20000010009 */
[-CC-:B------:R-:W-:Y:S01]  /*8370*/  FFMA.FTZ R4, R99, R74.reuse, -R133.reuse ;  /* 0x0000004a63047223 */ /* 0x180fe20000010885 */
[----:B------:R-:W-:Y:S01]  /*8380*/  @!P1 LEA R127, R127, UR39, 0x3 ;  /* 0x000000277f7f9c11 */ /* 0x000fe2000f8e18ff */
[-CC-:B------:R-:W-:Y:S01]  /*8390*/  FFMA.FTZ R131, R131, R74.reuse, -R133.reuse ;  /* 0x0000004a83837223 */ /* 0x180fe20000010885 */
[-CC-:B------:R-:W-:Y:S01]  /*83a0*/  FFMA.FTZ R78, R78, R74.reuse, -R133.reuse ;  /* 0x0000004a4e4e7223 */ /* 0x180fe20000010885 */
[-CC-:B------:R-:W-:Y:S01]  /*83b0*/  FFMA.FTZ R79, R79, R74.reuse, -R133.reuse ;  /* 0x0000004a4f4f7223 */ /* 0x180fe20000010885 */
[----:B------:R-:W-:Y:S01]  /*83c0*/  FFMA.FTZ R132, R132, R74, -R133 ;  /* 0x0000004a84847223 */ /* 0x000fe20000010885 */
[----:B------:R-:W1:Y:S01]  /*83d0*/  MUFU.EX2 R135, R135 ;  /* 0x0000008700877308 */ /* 0x000e620000000800 */
[----:B--2---:R-:W-:Y:S01]  /*83e0*/  VIADD R10, R153, 0x9 ;  /* 0x00000009990a7836 */ /* 0x004fe20000000000 */
[----:B------:R-:W-:Y:S01]  /*83f0*/  UMOV UR6, UR38 ;  /* 0x0000002600067c82 */ /* 0x000fe20008000000 */
[----:B------:R-:W-:-:S03]  /*8400*/  @!P1 VIADD R127, R127, 0x31c60 ;  /* 0x00031c607f7f9836 */ /* 0x000fc60000000000 */
[----:B------:R-:W-:Y:S02]  /*8410*/  SEL R10, R10, 0x9, !P2 ;  /* 0x000000090a0a7807 */ /* 0x000fe40005000000 */
[----:B------:R-:W2:Y:S01]  /*8420*/  MUFU.EX2 R14, R14 ;  /* 0x0000000e000e7308 */ /* 0x000ea20000000800 */
[----:B------:R-:W-:Y:S02]  /*8430*/  @!P1 PRMT R127, RZ, 0x654, R127 ;  /* 0x00000654ff7f9816 */ /* 0x000fe4000000007f */
[C---:B------:R-:W-:Y:S01]  /*8440*/  ISETP.GT.AND P2, PT, R3.reuse, RZ, PT ;  /* 0x000000ff0300720c */ /* 0x040fe20003f44270 */
[----:B------:R-:W-:-:S04]  /*8450*/  VIADD R3, R3, 0xffffffff ;  /* 0xffffffff03037836 */ /* 0x000fc80000000000 */
[----:B------:R-:W3:Y:S01]  /*8460*/  MUFU.EX2 R13, R13 ;  /* 0x0000000d000d7308 */ /* 0x000ee20000000800 */
[C---:B-1----:R-:W-:Y:S01]  /*8470*/  FADD.FTZ R99, R135.reuse, R140 ;  /* 0x0000008c87637221 */ /* 0x042fe20000010000 */
[----:B------:R-:W-:-:S06]  /*8480*/  F2FP.BF16.F32.PACK_AB R9, R135, R9 ;  /* 0x000000098709723e */ /* 0x000fcc00000010ff */
[----:B------:R-:W1:Y:S08]  /*8490*/  MUFU.EX2 R137, R137 ;  /* 0x0000008900897308 */ /* 0x000e700000000800 */
[----:B------:R-:W4:Y:S08]  /*84a0*/  MUFU.EX2 R129, R129 ;  /* 0x0000008100817308 */ /* 0x000f300000000800 */
[----:B------:R-:W5:Y:S08]  /*84b0*/  MUFU.EX2 R130, R130 ;  /* 0x0000008200827308 */ /* 0x000f700000000800 */
[----:B------:R-:W5:Y:S08]  /*84c0*/  MUFU.EX2 R120, R120 ;  /* 0x0000007800787308 */ /* 0x000f700000000800 */
[----:B------:R-:W5:Y:S01]  /*84d0*/  MUFU.EX2 R122, R122 ;  /* 0x0000007a007a7308 */ /* 0x000f620000000800 */
[----:B------:R-:W-:-:S02]  /*84e0*/  WARPGROUP.DEPBAR.LE gsb0, 0x0 ;  /* 0x00008000000079c5 */ /* 0x000fc40000010000 */
[----:B------:R-:W-:-:S05]  /*84f0*/  WARPGROUP.ARRIVE ;  /* 0x00000000000079c5 */ /* 0x000fca0000000000 */
[----:B------:R-:W5:Y:S01]  /*8500*/  MUFU.EX2 R121, R121 ;  /* 0x0000007900797308 */ /* 0x000f620000000800 */
[----:B------:R-:W-:Y:S01]  /*8510*/  HGMMA.64x96x16.F32.BF16 R24, gdesc[UR32].tnspB, R24, gsb0 ;  /* 0x41600000201879f0 */ /* 0x000fe20008001818 */
[----:B------:R-:W-:Y:S02]  /*8520*/  UIADD3 UR32, UR4, 0xc00, URZ ;  /* 0x00000c0004207890 */ /* 0x000fe4000fffe03f */
[----:B------:R-:W-:Y:S01]  /*8530*/  UIADD3 UR34, UR7, 0x200, URZ ;  /* 0x0000020007227890 */ /* 0x000fe2000fffe03f */
[----:B------:R-:W-:Y:S01]  /*8540*/  UMOV UR33, 0xc0000010 ;  /* 0xc000001000217882 */ /* 0x000fe20000000000 */
[----:B------:R-:W-:Y:S02]  /*8550*/  UMOV UR35, 0x80000020 ;  /* 0x8000002000237882 */ /* 0x000fe40000000000 */
[----:B------:R-:W5:Y:S01]  /*8560*/  MUFU.EX2 R138, R138 ;  /* 0x0000008a008a7308 */ /* 0x000f620000000800 */
[----:B------:R-:W-:-:S07]  /*8570*/  UMOV UR7, UR60 ;  /* 0x0000003c00077c82 */ /* 0x000fce0008000000 */
[----:B------:R-:W5:Y:S08]  /*8580*/  MUFU.EX2 R124, R124 ;  /* 0x0000007c007c7308 */ /* 0x000f700000000800 */
[----:B------:R-:W5:Y:S08]  /*8590*/  MUFU.EX2 R123, R123 ;  /* 0x0000007b007b7308 */ /* 0x000f700000000800 */
[----:B------:R-:W5:Y:S08]  /*85a0*/  MUFU.EX2 R125, R125 ;  /* 0x0000007d007d7308 */ /* 0x000f700000000800 */
[----:B------:R-:W-:Y:S08]  /*85b0*/  MUFU.EX2 R110, R119 ;  /* 0x00000077006e7308 */ /* 0x000ff00000000800 */
[----:B------:R-:W5:Y:S08]  /*85c0*/  MUFU.EX2 R126, R126 ;  /* 0x0000007e007e7308 */ /* 0x000f700000000800 */
[----:B------:R-:W5:Y:S08]  /*85d0*/  MUFU.EX2 R112, R112 ;  /* 0x0000007000707308 */ /* 0x000f700000000800 */
[----:B------:R-:W5:Y:S08]  /*85e0*/  MUFU.EX2 R22, R22 ;  /* 0x0000001600167308 */ /* 0x000f700000000800 */
[----:B------:R-:W5:Y:S08]  /*85f0*/  MUFU.EX2 R113, R113 ;  /* 0x0000007100717308 */ /* 0x000f700000000800 */
[----:B------:R-:W5:Y:S08]  /*8600*/  MUFU.EX2 R114, R114 ;  /* 0x0000007200727308 */ /* 0x000f700000000800 */
[----:B------:R-:W5:Y:S08]  /*8610*/  MUFU.EX2 R116, R116 ;  /* 0x0000007400747308 */ /* 0x000f700000000800 */
[----:B------:R-:W5:Y:S01]  /*8620*/  MUFU.EX2 R115, R115 ;  /* 0x0000007300737308 */ /* 0x000f620000000800 */
[----:B------:R-:W-:-:S02]  /*8630*/  WARPGROUP.DEPBAR.LE gsb0, 0x0 ;  /* 0x00008000000079c5 */ /* 0x000fc40000010000 */
[----:B------:R-:W-:-:S05]  /*8640*/  WARPGROUP.ARRIVE ;  /* 0x00000000000079c5 */ /* 0x000fca0000000000 */
[----:B------:R-:W5:Y:S01]  /*8650*/  MUFU.EX2 R117, R117 ;  /* 0x0000007500757308 */ /* 0x000f620000000800 */
[----:B------:R-:W-:Y:S07]  /*8660*/  HGMMA.64x96x16.F32.BF16 R24, gdesc[UR32].tnspB, R24, gsb0 ;  /* 0x41600000201879f0 */ /* 0x000fee0008001818 */
[----:B------:R-:W5:Y:S08]  /*8670*/  MUFU.EX2 R118, R118 ;  /* 0x0000007600767308 */ /* 0x000f700000000800 */
        /* <DEDUP_REMOVED lines=8> */
[----:B------:R-:W-:Y:S08]  /*8700*/  MUFU.EX2 R97, R97 ;  /* 0x0000006100617308 */ /* 0x000ff00000000800 */
[----:B------:R-:W-:Y:S08]  /*8710*/  MUFU.EX2 R4, R4 ;  /* 0x0000000400047308 */ /* 0x000ff00000000800 */
[----:B------:R-:W-:Y:S08]  /*8720*/  MUFU.EX2 R100, R100 ;  /* 0x0000006400647308 */ /* 0x000ff00000000800 */
[----:B------:R-:W-:Y:S01]  /*8730*/  MUFU.EX2 R101, R101 ;  /* 0x0000006500657308 */ /* 0x000fe20000000800 */
[----:B------:R-:W-:-:S02]  /*8740*/  WARPGROUP.DEPBAR.LE gsb0, 0x0 ;  /* 0x00008000000079c5 */ /* 0x000fc40000010000 */
[----:B------:R2:W-:Y:S06]  /*8750*/  BAR.ARV R10, 0x100 ;  /* 0x0004000a0000751d */ /* 0x0005ec0000002000 */
[----:B------:R3:W-:Y:S01]  /*8760*/  @!P1 SYNCS.ARRIVE.TRANS64.RED.A1T0 RZ, [R111+URZ], RZ ;  /* 0x000000ff6fff99a7 */ /* 0x0007e2000810043f */
[----:B------:R-:W-:Y:S01]  /*8770*/  MUFU.EX2 R88, R88 ;  /* 0x0000005800587308 */ /* 0x000fe20000000800 */
[----:B--2---:R-:W-:Y:S01]  /*8780*/  F2FP.BF16.F32.PACK_AB R10, R134, R11 ;  /* 0x0000000b860a723e */ /* 0x004fe200000010ff */
[-C--:B------:R-:W-:Y:S01]  /*8790*/  FMUL.FTZ R24, R24, R5.reuse ;  /* 0x0000000518187220 */ /* 0x080fe20000410000 */
[-C--:B------:R-:W-:Y:S01]  /*87a0*/  FMUL.FTZ R25, R25, R5.reuse ;  /* 0x0000000519197220 */ /* 0x080fe20000410000 */
[-C--:B------:R-:W-:Y:S01]  /*87b0*/  FMUL.FTZ R28, R28, R5.reuse ;  /* 0x000000051c1c7220 */ /* 0x080fe20000410000 */
[-C--:B------:R-:W-:Y:S01]  /*87c0*/  FMUL.FTZ R29, R29, R5.reuse ;  /* 0x000000051d1d7220 */ /* 0x080fe20000410000 */
[-C--:B------:R-:W-:Y:S01]  /*87d0*/  FMUL.FTZ R32, R32, R5.reuse ;  /* 0x0000000520207220 */ /* 0x080fe20000410000 */
[----:B---3--:R-:W-:Y:S01]  /*87e0*/  FFMA.FTZ R111, R5, R0, R7 ;  /* 0x00000000056f7223 */ /* 0x008fe20000010007 */
[----:B------:R2:W-:Y:S01]  /*87f0*/  @!P1 SYNCS.ARRIVE.TRANS64.RED.A1T0 RZ, [R127+URZ], RZ ;  /* 0x000000ff7fff99a7 */ /* 0x0005e2000810043f */
[----:B------:R3:W2:Y:S01]  /*8800*/  MUFU.EX2 R0, R98 ;  /* 0x0000006200007308 */ /* 0x0006a20000000800 */
[----:B------:R-:W-:Y:S01]  /*8810*/  FMUL.FTZ R33, R33, R5 ;  /* 0x0000000521217220 */ /* 0x000fe20000410000 */
[C---:B------:R-:W-:Y:S01]  /*8820*/  FADD.FTZ R142, R8.reuse, R111 ;  /* 0x0000006f088e7221 */ /* 0x040fe20000010000 */
[----:B------:R-:W-:Y:S01]  /*8830*/  F2FP.BF16.F32.PACK_AB R8, R8, R7 ;  /* 0x000000070808723e */ /* 0x000fe200000010ff */
[----:B------:R-:W-:Y:S01]  /*8840*/  FADD.FTZ R7, R136, R99 ;  /* 0x0000006388077221 */ /* 0x000fe20000010000 */
[----:B------:R-:W-:Y:S01]  /*8850*/  FFMA.FTZ R99, R102, R74, -R133 ;  /* 0x0000004a66637223 */ /* 0x000fe20000010885 */
[----:B------:R-:W-:Y:S01]  /*8860*/  FADD.FTZ R111, R11, R142 ;  /* 0x0000008e0b6f7221 */ /* 0x000fe20000010000 */
[C---:B------:R-:W-:Y:S01]  /*8870*/  F2FP.BF16.F32.PACK_AB R11, R14.reuse, R136 ;  /* 0x000000880e0b723e */ /* 0x040fe200000010ff */
[----:B------:R-:W-:Y:S01]  /*8880*/  MUFU.EX2 R89, R89 ;  /* 0x0000005900597308 */ /* 0x000fe20000000800 */
[----:B---3--:R-:W-:Y:S01]  /*8890*/  FADD.FTZ R98, R14, R7 ;  /* 0x000000070e627221 */ /* 0x008fe20000010000 */
[----:B------:R-:W-:Y:S01]  /*88a0*/  FADD.FTZ R111, R134, R111 ;  /* 0x0000006f866f7221 */ /* 0x000fe20000010000 */
[-CC-:B------:R-:W-:Y:S01]  /*88b0*/  FFMA.FTZ R7, R90, R74.reuse, -R133.reuse ;  /* 0x0000004a5a077223 */ /* 0x180fe20000010885 */
[-C--:B------:R-:W-:Y:S01]  /*88c0*/  FFMA.FTZ R14, R91, R74.reuse, -R133 ;  /* 0x0000004a5b0e7223 */ /* 0x080fe20000010885 */
[----:B------:R-:W-:Y:S01]  /*88d0*/  FADD.FTZ R98, R13, R98 ;  /* 0x000000620d627221 */ /* 0x000fe20000010000 */
[----:B------:R-:W-:Y:S01]  /*88e0*/  FADD.FTZ R90, R12, R111 ;  /* 0x0000006f0c5a7221 */ /* 0x000fe20000010000 */
[-CC-:B------:R-:W-:Y:S01]  /*88f0*/  FFMA.FTZ R91, R94, R74.reuse, -R133.reuse ;  /* 0x0000004a5e5b7223 */ /* 0x180fe20000010885 */
[----:B------:R-:W-:Y:S01]  /*8900*/  FFMA.FTZ R94, R82, R74, -R133 ;  /* 0x0000004a525e7223 */ /* 0x000fe20000010885 */
[----:B-1----:R-:W-:Y:S01]  /*8910*/  FADD.FTZ R98, R137, R98 ;  /* 0x0000006289627221 */ /* 0x002fe20000010000 */
[C---:B------:R-:W-:Y:S01]  /*8920*/  FADD.FTZ R111, R15.reuse, R90 ;  /* 0x0000005a0f6f7221 */ /* 0x040fe20000010000 */
[----:B------:R-:W-:Y:S01]  /*8930*/  F2FP.BF16.F32.PACK_AB R12, R15, R12 ;  /* 0x0000000c0f0c723e */ /* 0x000fe200000010ff */
[----:B------:R1:W-:Y:S01]  /*8940*/  MUFU.EX2 R90, R103 ;  /* 0x00000067005a7308 */ /* 0x0003e20000000800 */
[----:B------:R3:W-:Y:S01]  /*8950*/  STSM.16.M88.4 [R2+0x24300], R8 ;  /* 0x0243000802007844 */ /* 0x0007e20000000200 */
[----:B------:R-:W-:Y:S01]  /*8960*/  FADD.FTZ R102, R20, R111 ;  /* 0x0000006f14667221 */ /* 0x000fe20000010000 */
[----:B----4-:R-:W-:Y:S01]  /*8970*/  FADD.FTZ R111, R129, R98 ;  /* 0x00000062816f7221 */ /* 0x010fe20000010000 */
[----:B------:R-:W-:Y:S01]  /*8980*/  F2FP.BF16.F32.PACK_AB R13, R137, R13 ;  /* 0x0000000d890d723e */ /* 0x000fe200000010ff */
[-C--:B------:R-:W-:Y:S01]  /*8990*/  FMUL.FTZ R36, R36, R5.reuse ;  /* 0x0000000524247220 */ /* 0x080fe20000410000 */
[----:B------:R-:W-:Y:S01]  /*89a0*/  FADD.FTZ R119, R23, R102 ;  /* 0x0000006617777221 */ /* 0x000fe20000010000 */
[----:B-----5:R-:W-:Y:S01]  /*89b0*/  FADD.FTZ R111, R130, R111 ;  /* 0x0000006f826f7221 */ /* 0x020fe20000010000 */
[----:B------:R-:W4:Y:S01]  /*89c0*/  MUFU.EX2 R99, R99 ;  /* 0x0000006300637308 */ /* 0x000f220000000800 */
[-C--:B------:R-:W-:Y:S01]  /*89d0*/  FMUL.FTZ R37, R37, R5.reuse ;  /* 0x0000000525257220 */ /* 0x080fe20000410000 */
[----:B------:R-:W-:Y:S01]  /*89e0*/  FADD.FTZ R82, R120, R119 ;  /* 0x0000007778527221 */ /* 0x000fe20000010000 */
[----:B------:R-:W-:Y:S01]  /*89f0*/  FADD.FTZ R111, R122, R111 ;  /* 0x0000006f7a6f7221 */ /* 0x000fe20000010000 */
[C---:B------:R-:W-:Y:S01]  /*8a00*/  F2FP.BF16.F32.PACK_AB R120, R121.reuse, R120 ;  /* 0x000000787978723e */ /* 0x040fe200000010ff */
[-C--:B------:R-:W-:Y:S01]  /*8a10*/  FMUL.FTZ R40, R40, R5.reuse ;  /* 0x0000000528287220 */ /* 0x080fe20000410000 */
[----:B-1----:R-:W-:Y:S01]  /*8a20*/  FADD.FTZ R103, R121, R82 ;  /* 0x0000005279677221 */ /* 0x002fe20000010000 */
[C---:B------:R-:W-:Y:S01]  /*8a30*/  FADD.FTZ R98, R138.reuse, R111 ;  /* 0x0000006f8a627221 */ /* 0x040fe20000010000 */
[----:B------:R-:W1:Y:S01]  /*8a40*/  MUFU.EX2 R7, R7 ;  /* 0x0000000700077308 */ /* 0x000e620000000800 */
[----:B------:R-:W-:Y:S01]  /*8a50*/  F2FP.BF16.F32.PACK_AB R121, R138, R122 ;  /* 0x0000007a8a79723e */ /* 0x000fe200000010ff */
[----:B------:R-:W-:Y:S01]  /*8a60*/  FADD.FTZ R102, R124, R103 ;  /* 0x000000677c667221 */ /* 0x000fe20000010000 */
[----:B------:R-:W-:Y:S01]  /*8a70*/  FADD.FTZ R103, R123, R98 ;  /* 0x000000627b677221 */ /* 0x000fe20000010000 */
[----:B------:R-:W-:Y:S01]  /*8a80*/  F2FP.BF16.F32.PACK_AB R122, R125, R124 ;  /* 0x0000007c7d7a723e */ /* 0x000fe200000010ff */
[----:B------:R-:W-:Y:S01]  /*8a90*/  FMUL.FTZ R41, R41, R5 ;  /* 0x0000000529297220 */ /* 0x000fe20000410000 */
[----:B------:R-:W-:Y:S01]  /*8aa0*/  FADD.FTZ R111, R125, R102 ;  /* 0x000000667d6f7221 */ /* 0x000fe20000010000 */
[C---:B------:R-:W-:Y:S01]  /*8ab0*/  FADD.FTZ R103, R126.reuse, R103 ;  /* 0x000000677e677221 */ /* 0x040fe20000010000 */
[----:B------:R5:W1:Y:S01]  /*8ac0*/  MUFU.EX2 R82, R14 ;  /* 0x0000000e00527308 */ /* 0x000a620000000800 */
[----:B------:R-:W-:Y:S01]  /*8ad0*/  F2FP.BF16.F32.PACK_AB R123, R126, R123 ;  /* 0x0000007b7e7b723e */ /* 0x000fe200000010ff */
[----:B------:R-:W-:Y:S01]  /*8ae0*/  FADD.FTZ R98, R112, R111 ;  /* 0x0000006f70627221 */ /* 0x000fe20000010000 */
[----:B------:R-:W-:Y:S01]  /*8af0*/  FADD.FTZ R103, R22, R103 ;  /* 0x0000006716677221 */ /* 0x000fe20000010000 */
[C---:B------:R-:W-:Y:S01]  /*8b00*/  F2FP.BF16.F32.PACK_AB R112, R113.reuse, R112 ;  /* 0x000000707170723e */ /* 0x040fe200000010ff */
[----:B------:R-:W-:Y:S01]  /*8b10*/  FMUL.FTZ R44, R44, R5 ;  /* 0x000000052c2c7220 */ /* 0x000fe20000410000 */
[----:B------:R-:W-:Y:S01]  /*8b20*/  FADD.FTZ R15, R113, R98 ;  /* 0x00000062710f7221 */ /* 0x000fe20000010000 */
[----:B------:R-:W-:Y:S01]  /*8b30*/  FADD.FTZ R98, R114, R103 ;  /* 0x0000006772627221 */ /* 0x000fe20000010000 */
[----:B------:R-:W1:Y:S01]  /*8b40*/  MUFU.EX2 R92, R92 ;  /* 0x0000005c005c7308 */ /* 0x000e620000000800 */
[----:B-----5:R-:W-:Y:S01]  /*8b50*/  F2FP.BF16.F32.PACK_AB R14, R23, R20 ;  /* 0x00000014170e723e */ /* 0x020fe200000010ff */
[----:B---3--:R-:W-:Y:S01]  /*8b60*/  FADD.FTZ R8, R116, R15 ;  /* 0x0000000f74087221 */ /* 0x008fe20000010000 */
[----:B------:R-:W-:Y:S01]  /*8b70*/  FADD.FTZ R9, R115, R98 ;  /* 0x0000006273097221 */ /* 0x000fe20000010000 */
[----:B------:R-:W-:Y:S01]  /*8b80*/  F2FP.BF16.F32.PACK_AB R15, R130, R129 ;  /* 0x00000081820f723e */ /* 0x000fe200000010ff */
[-C--:B------:R-:W-:Y:S01]  /*8b90*/  FMUL.FTZ R45, R45, R5.reuse ;  /* 0x000000052d2d7220 */ /* 0x080fe20000410000 */
[----:B------:R-:W-:Y:S01]  /*8ba0*/  FADD.FTZ R11, R117, R8 ;  /* 0x00000008750b7221 */ /* 0x000fe20000010000 */
[----:B------:R-:W-:Y:S01]  /*8bb0*/  FADD.FTZ R8, R118, R9 ;  /* 0x0000000976087221 */ /* 0x000fe20000010000 */
[----:B------:R-:W3:Y:S01]  /*8bc0*/  MUFU.EX2 R91, R91 ;  /* 0x0000005b005b7308 */ /* 0x000ee20000000800 */
[----:B------:R5:W-:Y:S01]  /*8bd0*/  STSM.16.M88.4 [R2+0x25b00], R12 ;  /* 0x025b000c02007844 */ /* 0x000be20000000200 */
[----:B------:R-:W-:Y:S01]  /*8be0*/  FADD.FTZ R10, R104, R11 ;  /* 0x0000000b680a7221 */ /* 0x000fe20000010000 */
[----:B------:R-:W-:Y:S01]  /*8bf0*/  FADD.FTZ R9, R21, R8 ;  /* 0x0000000815097221 */ /* 0x000fe20000010000 */
[----:B------:R-:W-:Y:S01]  /*8c00*/  F2FP.BF16.F32.PACK_AB R113, R114, R22 ;  /* 0x000000167271723e */ /* 0x000fe200000010ff */
[----:B------:R1:W-:Y:S01]  /*8c10*/  STSM.16.M88.4 [R2+0x27300], R120 ;  /* 0x0273007802007844 */ /* 0x0003e20000000200 */
[C---:B------:R-:W-:Y:S01]  /*8c20*/  FADD.FTZ R11, R105.reuse, R10 ;  /* 0x0000000a690b7221 */ /* 0x040fe20000010000 */
[----:B------:R-:W-:Y:S01]  /*8c30*/  FADD.FTZ R8, R106, R9 ;  /* 0x000000096a087221 */ /* 0x000fe20000010000 */
[----:B------:R-:W5:Y:S01]  /*8c40*/  MUFU.EX2 R93, R93 ;  /* 0x0000005d005d7308 */ /* 0x000f620000000800 */
[----:B------:R-:W-:Y:S01]  /*8c50*/  F2FP.BF16.F32.PACK_AB R104, R105, R104 ;  /* 0x000000686968723e */ /* 0x000fe200000010ff */
[----:B------:R-:W-:Y:S01]  /*8c60*/  FADD.FTZ R10, R108, R11 ;  /* 0x0000000b6c0a7221 */ /* 0x000fe20000010000 */
[----:B------:R-:W-:Y:S01]  /*8c70*/  FADD.FTZ R9, R107, R8 ;  /* 0x000000086b097221 */ /* 0x000fe20000010000 */
[----:B------:R-:W-:Y:S01]  /*8c80*/  F2FP.BF16.F32.PACK_AB R114, R117, R116 ;  /* 0x000000747572723e */ /* 0x000fe200000010ff */
[----:B------:R-:W-:Y:S01]  /*8c90*/  FMUL.FTZ R48, R48, R5 ;  /* 0x0000000530307220 */ /* 0x000fe20000410000 */
[----:B------:R-:W-:Y:S01]  /*8ca0*/  FADD.FTZ R11, R109, R10 ;  /* 0x0000000a6d0b7221 */ /* 0x000fe20000010000 */
[----:B------:R-:W-:Y:S01]  /*8cb0*/  FADD.FTZ R9, R110, R9 ;  /* 0x000000096e097221 */ /* 0x000fe20000010000 */
[----:B------:R-:W5:Y:S01]  /*8cc0*/  MUFU.EX2 R20, R95 ;  /* 0x0000005f00147308 */ /* 0x000f620000000800 */
[----:B------:R-:W-:Y:S01]  /*8cd0*/  F2FP.BF16.F32.PACK_AB R115, R118, R115 ;  /* 0x000000737673723e */ /* 0x000fe200000010ff */
[----:B------:R-:W-:Y:S01]  /*8ce0*/  FADD.FTZ R8, R96, R11 ;  /* 0x0000000b60087221 */ /* 0x000fe20000010000 */
[----:B--2---:R-:W-:Y:S01]  /*8cf0*/  FADD.FTZ R9, R0, R9 ;  /* 0x0000000900097221 */ /* 0x004fe20000010000 */
[----:B------:R-:W-:Y:S01]  /*8d00*/  F2FP.BF16.F32.PACK_AB R96, R97, R96 ;  /* 0x000000606160723e */ /* 0x000fe200000010ff */
[----:B------:R-:W-:Y:S01]  /*8d10*/  FMUL.FTZ R49, R49, R5 ;  /* 0x0000000531317220 */ /* 0x000fe20000410000 */
[----:B------:R-:W-:Y:S01]  /*8d20*/  FADD.FTZ R11, R97, R8 ;  /* 0x00000008610b7221 */ /* 0x000fe20000010000 */
[C---:B------:R-:W-:Y:S01]  /*8d30*/  FADD.FTZ R8, R4.reuse, R9 ;  /* 0x0000000904087221 */ /* 0x040fe20000010000 */
[----:B------:R-:W2:Y:S01]  /*8d40*/  MUFU.EX2 R80, R80 ;  /* 0x0000005000507308 */ /* 0x000ea20000000800 */
[----:B------:R-:W-:Y:S01]  /*8d50*/  F2FP.BF16.F32.PACK_AB R97, R4, R0 ;  /* 0x000000000461723e */ /* 0x000fe200000010ff */
[----:B------:R-:W-:Y:S01]  /*8d60*/  FADD.FTZ R10, R100, R11 ;  /* 0x0000000b640a7221 */ /* 0x000fe20000010000 */
[----:B----4-:R-:W-:Y:S01]  /*8d70*/  FADD.FTZ R9, R99, R8 ;  /* 0x0000000863097221 */ /* 0x010fe20000010000 */
[----:B------:R-:W-:Y:S01]  /*8d80*/  F2FP.BF16.F32.PACK_AB R105, R106, R21 ;  /* 0x000000156a69723e */ /* 0x000fe200000010ff */
[----:B------:R4:W-:Y:S01]  /*8d90*/  STSM.16.M88.4 [R2+0x28b00], R112 ;  /* 0x028b007002007844 */ /* 0x0009e20000000200 */
[----:B------:R-:W-:Y:S01]  /*8da0*/  FADD.FTZ R11, R101, R10 ;  /* 0x0000000a650b7221 */ /* 0x000fe20000010000 */
[----:B------:R-:W-:Y:S01]  /*8db0*/  FADD.FTZ R8, R90, R9 ;  /* 0x000000095a087221 */ /* 0x000fe20000010000 */
[----:B------:R-:W4:Y:S01]  /*8dc0*/  MUFU.EX2 R94, R94 ;  /* 0x0000005e005e7308 */ /* 0x000f220000000800 */
[----:B------:R-:W-:Y:S01]  /*8dd0*/  F2FP.BF16.F32.PACK_AB R106, R109, R108 ;  /* 0x0000006c6d6a723e */ /* 0x000fe200000010ff */
[----:B------:R-:W-:Y:S01]  /*8de0*/  FADD.FTZ R10, R88, R11 ;  /* 0x0000000b580a7221 */ /* 0x000fe20000010000 */
[----:B-1----:R-:W-:Y:S01]  /*8df0*/  FADD.FTZ R9, R7, R8 ;  /* 0x0000000807097221 */ /* 0x002fe20000010000 */
[C---:B------:R-:W-:Y:S01]  /*8e00*/  F2FP.BF16.F32.PACK_AB R88, R89.reuse, R88 ;  /* 0x000000585958723e */ /* 0x040fe200000010ff */
[----:B------:R-:W-:Y:S01]  /*8e10*/  FMUL.FTZ R52, R52, R5 ;  /* 0x0000000534347220 */ /* 0x000fe20000410000 */
[----:B------:R-:W-:Y:S01]  /*8e20*/  FADD.FTZ R11, R89, R10 ;  /* 0x0000000a590b7221 */ /* 0x000fe20000010000 */
[C---:B------:R-:W-:Y:S01]  /*8e30*/  FADD.FTZ R0, R82.reuse, R9 ;  /* 0x0000000952007221 */ /* 0x040fe20000010000 */
[----:B------:R-:W1:Y:S01]  /*8e40*/  MUFU.EX2 R81, R81 ;  /* 0x0000005100517308 */ /* 0x000e620000000800 */
[----:B------:R-:W-:Y:S01]  /*8e50*/  F2FP.BF16.F32.PACK_AB R89, R82, R7 ;  /* 0x000000075259723e */ /* 0x000fe200000010ff */
[----:B------:R-:W-:Y:S01]  /*8e60*/  FADD.FTZ R4, R92, R11 ;  /* 0x0000000b5c047221 */ /* 0x000fe20000010000 */
[----:B---3--:R-:W-:Y:S01]  /*8e70*/  FADD.FTZ R9, R91, R0 ;  /* 0x000000005b097221 */ /* 0x008fe20000010000 */
[----:B------:R-:W-:Y:S01]  /*8e80*/  F2FP.BF16.F32.PACK_AB R107, R110, R107 ;  /* 0x0000006b6e6b723e */ /* 0x000fe200000010ff */
[----:B------:R-:W-:Y:S01]  /*8e90*/  FMUL.FTZ R53, R53, R5 ;  /* 0x0000000535357220 */ /* 0x000fe20000410000 */
[----:B-----5:R-:W-:Y:S01]  /*8ea0*/  FADD.FTZ R11, R93, R4 ;  /* 0x000000045d0b7221 */ /* 0x020fe20000010000 */
[----:B------:R-:W-:Y:S01]  /*8eb0*/  FADD.FTZ R9, R20, R9 ;  /* 0x0000000914097221 */ /* 0x000fe20000010000 */
[----:B------:R-:W3:Y:S01]  /*8ec0*/  MUFU.EX2 R83, R83 ;  /* 0x0000005300537308 */ /* 0x000ee20000000800 */
[----:B------:R-:W-:Y:S01]  /*8ed0*/  F2FP.BF16.F32.PACK_AB R98, R101, R100 ;  /* 0x000000646562723e */ /* 0x000fe200000010ff */
[----:B--2---:R-:W-:Y:S01]  /*8ee0*/  FADD.FTZ R0, R80, R11 ;  /* 0x0000000b50007221 */ /* 0x004fe20000010000 */
[----:B----4-:R-:W-:Y:S01]  /*8ef0*/  FADD.FTZ R4, R94, R9 ;  /* 0x000000095e047221 */ /* 0x010fe20000010000 */
[----:B------:R-:W-:Y:S01]  /*8f00*/  F2FP.BF16.F32.PACK_AB R99, R90, R99 ;  /* 0x000000635a63723e */ /* 0x000fe200000010ff */
[----:B------:R2:W-:Y:S01]  /*8f10*/  STSM.16.M88.4 [R2+0x2a300], R104 ;  /* 0x02a3006802007844 */ /* 0x0005e20000000200 */
[----:B------:R-:W-:Y:S01]  /*8f20*/  F2FP.BF16.F32.PACK_AB R90, R93, R92 ;  /* 0x0000005c5d5a723e */ /* 0x000fe200000010ff */
[----:B------:R-:W-:Y:S01]  /*8f30*/  FMUL.FTZ R56, R56, R5 ;  /* 0x0000000538387220 */ /* 0x000fe20000410000 */
[----:B------:R-:W4:Y:S01]  /*8f40*/  MUFU.EX2 R84, R84 ;  /* 0x0000005400547308 */ /* 0x000f220000000800 */
[C---:B-1----:R-:W-:Y:S01]  /*8f50*/  FADD.FTZ R9, R81.reuse, R0 ;  /* 0x0000000051097221 */ /* 0x042fe20000010000 */
[----:B------:R-:W-:Y:S01]  /*8f60*/  F2FP.BF16.F32.PACK_AB R80, R81, R80 ;  /* 0x000000505150723e */ /* 0x000fe200000010ff */
[----:B------:R2:W-:Y:S01]  /*8f70*/  STSM.16.M88.4 [R2+0x2bb00], R96 ;  /* 0x02bb006002007844 */ /* 0x0005e20000000200 */
[----:B------:R-:W-:Y:S01]  /*8f80*/  F2FP.BF16.F32.PACK_AB R91, R20, R91 ;  /* 0x0000005b145b723e */ /* 0x000fe200000010ff */
[-C--:B------:R-:W-:Y:S01]  /*8f90*/  FMUL.FTZ R57, R57, R5.reuse ;  /* 0x0000000539397220 */ /* 0x080fe20000410000 */
[-C--:B------:R-:W-:Y:S01]  /*8fa0*/  FMUL.FTZ R60, R60, R5.reuse ;  /* 0x000000053c3c7220 */ /* 0x080fe20000410000 */
[-C--:B------:R-:W-:Y:S01]  /*8fb0*/  FMUL.FTZ R61, R61, R5.reuse ;  /* 0x000000053d3d7220 */ /* 0x080fe20000410000 */
[----:B------:R-:W1:Y:S01]  /*8fc0*/  MUFU.EX2 R86, R86 ;  /* 0x0000005600567308 */ /* 0x000e620000000800 */
[C---:B---3--:R-:W-:Y:S01]  /*8fd0*/  FADD.FTZ R7, R83.reuse, R4 ;  /* 0x0000000453077221 */ /* 0x048fe20000010000 */
[----:B------:R-:W-:Y:S01]  /*8fe0*/  F2FP.BF16.F32.PACK_AB R81, R83, R94 ;  /* 0x0000005e5351723e */ /* 0x000fe200000010ff */
[----:B------:R2:W-:Y:S01]  /*8ff0*/  STSM.16.M88.4 [R2+0x2d300], R88 ;  /* 0x02d3005802007844 */ /* 0x0005e20000000200 */
[-C--:B------:R-:W-:Y:S01]  /*9000*/  FMUL.FTZ R64, R64, R5.reuse ;  /* 0x0000000540407220 */ /* 0x080fe20000410000 */
[-C--:B------:R-:W-:Y:S01]  /*9010*/  FMUL.FTZ R65, R65, R5.reuse ;  /* 0x0000000541417220 */ /* 0x080fe20000410000 */
[-C--:B------:R-:W-:Y:S01]  /*9020*/  FMUL.FTZ R68, R68, R5.reuse ;  /* 0x0000000544447220 */ /* 0x080fe20000410000 */
[----:B------:R-:W-:Y:S01]  /*9030*/  FMUL.FTZ R69, R69, R5 ;  /* 0x0000000545457220 */ /* 0x000fe20000410000 */
[----:B------:R-:W3:Y:S01]  /*9040*/  MUFU.EX2 R85, R85 ;  /* 0x0000005500557308 */ /* 0x000ee20000000800 */
[----:B----4-:R-:W-:Y:S01]  /*9050*/  FADD.FTZ R0, R84, R9 ;  /* 0x0000000954007221 */ /* 0x010fe20000010000 */
[-C--:B------:R-:W-:Y:S01]  /*9060*/  FMUL.FTZ R26, R26, R77.reuse ;  /* 0x0000004d1a1a7220 */ /* 0x080fe20000410000 */
[-C--:B------:R-:W-:Y:S01]  /*9070*/  FMUL.FTZ R27, R27, R77.reuse ;  /* 0x0000004d1b1b7220 */ /* 0x080fe20000410000 */
[-C--:B------:R-:W-:Y:S01]  /*9080*/  FMUL.FTZ R30, R30, R77.reuse ;  /* 0x0000004d1e1e7220 */ /* 0x080fe20000410000 */
[-C--:B------:R-:W-:Y:S01]  /*9090*/  FMUL.FTZ R31, R31, R77.reuse ;  /* 0x0000004d1f1f7220 */ /* 0x080fe20000410000 */
[-C--:B------:R-:W-:Y:S01]  /*90a0*/  FMUL.FTZ R34, R34, R77.reuse ;  /* 0x0000004d22227220 */ /* 0x080fe20000410000 */
[-C--:B------:R-:W-:Y:S01]  /*90b0*/  FMUL.FTZ R35, R35, R77.reuse ;  /* 0x0000004d23237220 */ /* 0x080fe20000410000 */
[----:B------:R-:W4:Y:S01]  /*90c0*/  MUFU.EX2 R87, R87 ;  /* 0x0000005700577308 */ /* 0x000f220000000800 */
[----:B-1----:R-:W-:Y:S01]  /*90d0*/  FADD.FTZ R7, R86, R7 ;  /* 0x0000000756077221 */ /* 0x002fe20000010000 */
[-C--:B------:R-:W-:Y:S01]  /*90e0*/  FMUL.FTZ R38, R38, R77.reuse ;  /* 0x0000004d26267220 */ /* 0x080fe20000410000 */
[-C--:B------:R-:W-:Y:S01]  /*90f0*/  FMUL.FTZ R39, R39, R77.reuse ;  /* 0x0000004d27277220 */ /* 0x080fe20000410000 */
[-C--:B------:R-:W-:Y:S01]  /*9100*/  FMUL.FTZ R42, R42, R77.reuse ;  /* 0x0000004d2a2a7220 */ /* 0x080fe20000410000 */
[-C--:B------:R-:W-:Y:S01]  /*9110*/  FMUL.FTZ R43, R43, R77.reuse ;  /* 0x0000004d2b2b7220 */ /* 0x080fe20000410000 */
[-C--:B------:R-:W-:Y:S01]  /*9120*/  FMUL.FTZ R46, R46, R77.reuse ;  /* 0x0000004d2e2e7220 */ /* 0x080fe20000410000 */
[-C--:B------:R-:W-:Y:S01]  /*9130*/  FMUL.FTZ R47, R47, R77.reuse ;  /* 0x0000004d2f2f7220 */ /* 0x080fe20000410000 */
[----:B------:R-:W1:Y:S01]  /*9140*/  MUFU.EX2 R72, R72 ;  /* 0x0000004800487308 */ /* 0x000e620000000800 */
[C---:B---3--:R-:W-:Y:S01]  /*9150*/  FADD.FTZ R9, R85.reuse, R0 ;  /* 0x0000000055097221 */ /* 0x048fe20000010000 */
[----:B------:R-:W-:Y:S01]  /*9160*/  F2FP.BF16.F32.PACK_AB R82, R85, R84 ;  /* 0x000000545552723e */ /* 0x000fe200000010ff */
[-C--:B------:R-:W-:Y:S01]  /*9170*/  FMUL.FTZ R50, R50, R77.reuse ;  /* 0x0000004d32327220 */ /* 0x080fe20000410000 */
[-C--:B------:R-:W-:Y:S01]  /*9180*/  FMUL.FTZ R51, R51, R77.reuse ;  /* 0x0000004d33337220 */ /* 0x080fe20000410000 */
[-C--:B------:R-:W-:Y:S01]  /*9190*/  FMUL.FTZ R54, R54, R77.reuse ;  /* 0x0000004d36367220 */ /* 0x080fe20000410000 */
[-C--:B------:R-:W-:Y:S01]  /*91a0*/  FMUL.FTZ R55, R55, R77.reuse ;  /* 0x0000004d37377220 */ /* 0x080fe20000410000 */
[-C--:B------:R-:W-:Y:S01]  /*91b0*/  FMUL.FTZ R58, R58, R77.reuse ;  /* 0x0000004d3a3a7220 */ /* 0x080fe20000410000 */
[----:B------:R-:W3:Y:S01]  /*91c0*/  MUFU.EX2 R12, R131 ;  /* 0x00000083000c7308 */ /* 0x000ee20000000800 */
[C---:B----4-:R-:W-:Y:S01]  /*91d0*/  FADD.FTZ R7, R87.reuse, R7 ;  /* 0x0000000757077221 */ /* 0x050fe20000010000 */
[----:B------:R-:W-:Y:S01]  /*91e0*/  F2FP.BF16.F32.PACK_AB R83, R87, R86 ;  /* 0x000000565753723e */ /* 0x000fe200000010ff */
[-C--:B------:R-:W-:Y:S01]  /*91f0*/  FMUL.FTZ R59, R59, R77.reuse ;  /* 0x0000004d3b3b7220 */ /* 0x080fe20000410000 */
[-C--:B------:R-:W-:Y:S01]  /*9200*/  FMUL.FTZ R62, R62, R77.reuse ;  /* 0x0000004d3e3e7220 */ /* 0x080fe20000410000 */
[-C--:B------:R-:W-:Y:S01]  /*9210*/  FMUL.FTZ R63, R63, R77.reuse ;  /* 0x0000004d3f3f7220 */ /* 0x080fe20000410000 */
[-C--:B------:R-:W-:Y:S01]  /*9220*/  FMUL.FTZ R66, R66, R77.reuse ;  /* 0x0000004d42427220 */ /* 0x080fe20000410000 */
[----:B------:R2:W-:Y:S01]  /*9230*/  STSM.16.M88.4 [R2+0x2eb00], R80 ;  /* 0x02eb005002007844 */ /* 0x0005e20000000200 */
[----:B------:R-:W4:Y:S01]  /*9240*/  MUFU.EX2 R128, R128 ;  /* 0x0000008000807308 */ /* 0x000f220000000800 */
[----:B-1----:R-:W-:Y:S01]  /*9250*/  FADD.FTZ R9, R72, R9 ;  /* 0x0000000948097221 */ /* 0x002fe20000010000 */
[-C--:B------:R-:W-:Y:S01]  /*9260*/  FMUL.FTZ R67, R67, R77.reuse ;  /* 0x0000004d43437220 */ /* 0x080fe20000410000 */
[-C--:B------:R-:W-:Y:S01]  /*9270*/  FMUL.FTZ R70, R70, R77.reuse ;  /* 0x0000004d46467220 */ /* 0x080fe20000410000 */
[----:B------:R-:W-:Y:S01]  /*9280*/  FMUL.FTZ R71, R71, R77 ;  /* 0x0000004d47477220 */ /* 0x000fe20000410000 */
[----:B------:R-:W-:-:S03]  /*9290*/  MOV R5, R75 ;  /* 0x0000004b00057202 */ /* 0x000fc60000000f00 */
[----:B------:R-:W1:Y:S01]  /*92a0*/  MUFU.EX2 R129, R132 ;  /* 0x0000008400817308 */ /* 0x000e620000000800 */
[----:B---3--:R-:W-:-:S07]  /*92b0*/  FADD.FTZ R7, R12, R7 ;  /* 0x000000070c077221 */ /* 0x008fce0000010000 */
[----:B------:R-:W3:Y:S01]  /*92c0*/  MUFU.EX2 R76, R76 ;  /* 0x0000004c004c7308 */ /* 0x000ee20000000800 */
[C---:B----4-:R-:W-:Y:S01]  /*92d0*/  FADD.FTZ R9, R128.reuse, R9 ;  /* 0x0000000980097221 */ /* 0x050fe20000010000 */
[----:B------:R-:W-:-:S06]  /*92e0*/  F2FP.BF16.F32.PACK_AB R128, R128, R72 ;  /* 0x000000488080723e */ /* 0x000fcc00000010ff */
[----:B------:R-:W4:Y:S01]  /*92f0*/  MUFU.EX2 R78, R78 ;  /* 0x0000004e004e7308 */ /* 0x000f220000000800 */
[C---:B-1----:R-:W-:Y:S01]  /*9300*/  FADD.FTZ R7, R129.reuse, R7 ;  /* 0x0000000781077221 */ /* 0x042fe20000010000 */
[----:B------:R-:W-:-:S06]  /*9310*/  F2FP.BF16.F32.PACK_AB R129, R129, R12 ;  /* 0x0000000c8181723e */ /* 0x000fcc00000010ff */
[----:B------:R-:W1:Y:S01]  /*9320*/  MUFU.EX2 R79, R79 ;  /* 0x0000004f004f7308 */ /* 0x000e620000000800 */
[----:B---3--:R-:W-:Y:S01]  /*9330*/  F2FP.BF16.F32.PACK_AB R130, R6, R76 ;  /* 0x0000004c0682723e */ /* 0x008fe200000010ff */
[----:B------:R-:W-:-:S04]  /*9340*/  FADD.FTZ R9, R76, R9 ;  /* 0x000000094c097221 */ /* 0x000fc80000010000 */
[----:B------:R-:W-:Y:S01]  /*9350*/  FADD.FTZ R0, R6, R9 ;  /* 0x0000000906007221 */ /* 0x000fe20000010000 */
[----:B------:R-:W-:Y:S02]  /*9360*/  IMAD.MOV.U32 R6, RZ, RZ, R73 ;  /* 0x000000ffff067224 */ /* 0x000fe400078e0049 */
[----:B----4-:R-:W-:Y:S01]  /*9370*/  FADD.FTZ R7, R78, R7 ;  /* 0x000000074e077221 */ /* 0x010fe20000010000 */
[----:B-1----:R-:W-:-:S03]  /*9380*/  F2FP.BF16.F32.PACK_AB R131, R79, R78 ;  /* 0x0000004e4f83723e */ /* 0x002fc600000010ff */
[----:B------:R-:W-:Y:S02]  /*9390*/  FADD.FTZ R4, R79, R7 ;  /* 0x000000074f047221 */ /* 0x000fe40000010000 */
[----:B------:R2:W-:Y:S01]  /*93a0*/  STSM.16.M88.4 [R2+0x30300], R128 ;  /* 0x0303008002007844 */ /* 0x0005e20000000200 */
[----:B------:R-:W-:Y:S01]  /*93b0*/  @!PT LDS RZ, [RZ] ;  /* 0x00000000fffff984 */ /* 0x000fe20000000800 */
[----:B------:R-:W-:Y:S01]  /*93c0*/  @!PT LDS RZ, [RZ] ;  /* 0x00000000fffff984 */ /* 0x000fe20000000800 */
[----:B------:R-:W-:Y:S01]  /*93d0*/  @!PT LDS RZ, [RZ] ;  /* 0x00000000fffff984 */ /* 0x000fe20000000800 */
[----:B------:R-:W-:Y:S01]  /*93e0*/  @!PT LDS RZ, [RZ] ;  /* 0x00000000fffff984 */ /* 0x000fe20000000800 */
[----:B------:R1:W-:Y:S06]  /*93f0*/  MEMBAR.ALL.CTA ;  /* 0x0000000000007992 */ /* 0x0003ec0000008000 */
[----:B-1----:R-:W1:Y:S02]  /*9400*/  FENCE.VIEW.ASYNC.S ;  /* 0x00000000000073c6 */ /* 0x002e640000000000 */
[----:B-1----:R-:W-:Y:S01]  /*9410*/  NOP ;  /* 0x0000000000007918 */ /* 0x002fe20000000000 */
[----:B------:R-:W-:Y:S05]  /*9420*/  @P2 BRA `(.L_x_24) ;  /* 0xffffffbc00fc2947 */ /* 0x000fea000383ffff */
.L_x_15:
[----:B------:R-:W-:Y:S06]  /*9430*/  BAR.ARV 0x8, 0x1a0 ;  /* 0x0206800000007b1d */ /* 0x000fec0000002000 */
[----:B------:R-:W-:Y:S05]  /*9440*/  @!P0 BRA `(.L_x_25) ;  /* 0x0000000000048947 */ /* 0x000fea0003800000 */
[----:B------:R-:W-:Y:S01]  /*9450*/  BPT.TRAP 0x1 ;  /* 0x000000040000795c */ /* 0x000fe20000300000 */
.L_x_25:
[----:B------:R-:W-:Y:S01]  /*9460*/  ULEA UR12, UR38, UR39, 0x3 ;  /* 0x00000027260c7291 */ /* 0x000fe2000f8e183f */
[----:B------:R-:W-:-:S05]  /*9470*/  IMAD.U32 R3, RZ, RZ, UR60 ;  /* 0x0000003cff037e24 */ /* 0x000fca000f8e00ff */
[----:B------:R-:W-:-:S04]  /*9480*/  SHF.L.U32 R3, R3, 0x1f, RZ ;  /* 0x0000001f03037819 */ /* 0x000fc800000006ff */
[----:B------:R3:W4:Y:S01]  /*9490*/  SYNCS.PHASECHK.TRANS64.TRYWAIT P2, [UR12+0x31c50], R3 ;  /* 0x031c5003ff0075a7 */ /* 0x000722000804014c */
[----:B------:R-:W-:Y:S05]  /*94a0*/  @!P0 BRA `(.L_x_26) ;  /* 0x0000000000048947 */ /* 0x000fea0003800000 */
[----:B------:R-:W-:Y:S01]  /*94b0*/  BPT.TRAP 0x1 ;  /* 0x000000040000795c */ /* 0x000fe20000300000 */
.L_x_26:
[----:B----4-:R-:W-:Y:S05]  /*94c0*/  @P2 BRA `(.L_x_27) ;  /* 0x0000000000082947 */ /* 0x010fea0003800000 */
[----:B------:R-:W4:Y:S02]  /*94d0*/  SYNCS.PHASECHK.TRANS64.TRYWAIT P0, [UR12+0x31c50], R3 ;  /* 0x031c5003ff0075a7 */ /* 0x000f24000800014c */
[----:B----4-:R-:W-:Y:S05]  /*94e0*/  @!P0 BRA `(.L_x_28) ;  /* 0x0000004000788947 */ /* 0x010fea0003800000 */
.L_x_27:
[----:B------:R-:W-:Y:S01]  /*94f0*/  UIADD3 UR4, UR39, 0x200, URZ ;  /* 0x0000020027047890 */ /* 0x000fe2000fffe03f */
[----:B------:R-:W-:Y:S01]  /*9500*/  R2UR UR5, R18 ;  /* 0x00000000120572ca */ /* 0x000fe200000e0000 */
[----:B------:R-:W-:Y:S01]  /*9510*/  WARPGROUP.ARRIVE ;  /* 0x00000000000079c5 */ /* 0x000fe20000000000 */
[----:B------:R-:W-:Y:S01]  /*9520*/  UMOV UR7, 0x80000020 ;  /* 0x8000002000077882 */ /* 0x000fe20000000000 */
[----:B------:R-:W-:Y:S01]  /*9530*/  USHF.R.U32.HI UR4, URZ, 0x4, UR4 ;  /* 0x000000043f047899 */ /* 0x000fe20008011604 */
[----:B---34-:R-:W3:Y:S01]  /*9540*/  SHFL.BFLY PT, R3, R0, 0x2, 0x1f ;  /* 0x0c401f0000037f89 */ /* 0x018ee200000e0000 */
[----:B------:R-:W-:Y:S01]  /*9550*/  UMOV UR9, 0xc0000010 ;  /* 0xc000001000097882 */ /* 0x000fe20000000000 */
[----:B------:R-:W-:Y:S01]  /*9560*/  UMOV UR11, 0x80000020 ;  /* 0x80000020000b7882 */ /* 0x000fe20000000000 */
[----:B------:R-:W-:Y:S01]  /*9570*/  ULOP3.LUT UR4, UR4, 0x3fff, URZ, 0xc0, !UPT ;  /* 0x00003fff04047892 */ /* 0x000fe2000f8ec03f */
[----:B------:R-:W4:Y:S01]  /*9580*/  SHFL.BFLY PT, R5, R4, 0x2, 0x1f ;  /* 0x0c401f0004057f89 */ /* 0x000f2200000e0000 */
[C---:B------:R-:W-:Y:S01]  /*9590*/  IADD3 R13, P6, R16.reuse, 0x20, RZ ;  /* 0x00000020100d7810 */ /* 0x040fe20007fde0ff */
[----:B------:R-:W-:Y:S01]  /*95a0*/  UIADD3 UR35, -UR36, URZ, URZ ;  /* 0x0000003f24237290 */ /* 0x000fe2000fffe13f */
[C---:B------:R-:W-:Y:S01]  /*95b0*/  IADD3 R9, P4, R16.reuse, 0x3020, RZ ;  /* 0x0000302010097810 */ /* 0x040fe20007f9e0ff */
[----:B------:R-:W-:Y:S01]  /*95c0*/  ULOP3.LUT UR6, UR4, 0x2400000, URZ, 0xfc, !UPT ;  /* 0x0240000004067892 */ /* 0x000fe2000f8efc3f */
[----:B------:R-:W-:Y:S01]  /*95d0*/  LOP3.LUT R12, R13, 0x180, RZ, 0xc0, !PT ;  /* 0x000001800d0c7812 */ /* 0x000fe200078ec0ff */
[----:B------:R-:W-:Y:S01]  /*95e0*/  ULOP3.LUT UR4, UR5, 0x10000, URZ, 0xfc, !UPT ;  /* 0x0001000005047892 */ /* 0x000fe2000f8efc3f */
[----:B------:R-:W-:Y:S01]  /*95f0*/  LOP3.LUT R23, R16, 0x180, RZ, 0xc0, !PT ;  /* 0x0000018010177812 */ /* 0x000fe200078ec0ff */
[----:B------:R-:W-:Y:S01]  /*9600*/  UIMAD UR6, UR38, 0x6c0, UR6 ;  /* 0x000006c0260678a4 */ /* 0x000fe2000f8e0206 */
[----:B------:R-:W-:Y:S01]  /*9610*/  LOP3.LUT R8, R9, 0x180, RZ, 0xc0, !PT ;  /* 0x0000018009087812 */ /* 0x000fe200078ec0ff */
[----:B------:R-:W-:Y:S01]  /*9620*/  UMOV UR5, 0xc0000010 ;  /* 0xc000001000057882 */ /* 0x000fe20000000000 */
[----:B------:R-:W-:Y:S01]  /*9630*/  UIADD3 UR8, UR4, 0x180, URZ ;  /* 0x0000018004087890 */ /* 0x000fe2000fffe03f */
[----:B------:R-:W-:Y:S01]  /*9640*/  SHF.R.U64 R12, R12, 0x3, RZ ;  /* 0x000000030c0c7819 */ /* 0x000fe200000012ff */
[----:B------:R-:W-:Y:S01]  /*9650*/  UIADD3 UR10, UR6, 0x40, URZ ;  /* 0x00000040060a7890 */ /* 0x000fe2000fffe03f */
[----:B------:R-:W-:Y:S01]  /*9660*/  SHF.R.U64 R23, R23, 0x3, RZ ;  /* 0x0000000317177819 */ /* 0x000fe200000012ff */
[----:B------:R-:W-:Y:S01]  /*9670*/  IMAD.MOV.U32 R20, RZ, RZ, -0x800000 ;  /* 0xff800000ff147424 */ /* 0x000fe200078e00ff */
[----:B------:R-:W-:Y:S01]  /*9680*/  SHF.R.U64 R8, R8, 0x3, RZ ;  /* 0x0000000308087819 */ /* 0x000fe200000012ff */
[----:B------:R-:W-:Y:S01]  /*9690*/  HGMMA.64x96x16.F32.BF16 R24, gdesc[UR4].tnspB, R24, gsb0 ;  /* 0x41600000041879f0 */ /* 0x000fe20008001818 */
[----:B------:R-:W-:Y:S01]  /*96a0*/  UMOV UR5, 0xc0000010 ;  /* 0xc000001000057882 */ /* 0x000fe20000000000 */
[----:B------:R-:W-:Y:S01]  /*96b0*/  UMOV UR7, 0x80000020 ;  /* 0x8000002000077882 */ /* 0x000fe20000000000 */
[----:B---3--:R-:W-:Y:S01]  /*96c0*/  FADD.FTZ R3, R3, R0 ;  /* 0x0000000003037221 */ /* 0x008fe20000010000 */
[----:B------:R-:W-:Y:S01]  /*96d0*/  LOP3.LUT R12, R12, R13, RZ, 0x3c, !PT ;  /* 0x0000000d0c0c7212 */ /* 0x000fe200078e3cff */
[----:B------:R-:W-:Y:S01]  /*96e0*/  IMAD.X R13, RZ, RZ, R17, P6 ;  /* 0x000000ffff0d7224 */ /* 0x000fe200030e0611 */
[----:B------:R-:W-:Y:S01]  /*96f0*/  LOP3.LUT R22, R23, R16, RZ, 0x3c, !PT ;  /* 0x0000001017167212 */ /* 0x000fe200078e3cff */
[----:B----4-:R-:W-:Y:S01]  /*9700*/  FADD.FTZ R5, R5, R4 ;  /* 0x0000000405057221 */ /* 0x010fe20000010000 */
[----:B------:R-:W3:Y:S01]  /*9710*/  SHFL.BFLY PT, R6, R3, 0x1, 0x1f ;  /* 0x0c201f0003067f89 */ /* 0x000ee200000e0000 */
[----:B------:R-:W-:-:S02]  /*9720*/  MOV R23, R17 ;  /* 0x0000001100177202 */ /* 0x000fc40000000f00 */
[----:B------:R-:W-:Y:S01]  /*9730*/  LOP3.LUT R8, R8, R9, RZ, 0x3c, !PT ;  /* 0x0000000908087212 */ /* 0x000fe200078e3cff */
[----:B------:R-:W4:Y:S01]  /*9740*/  SHFL.BFLY PT, R0, R5, 0x1, 0x1f ;  /* 0x0c201f0005007f89 */ /* 0x000f2200000e0000 */
[----:B------:R-:W-:Y:S01]  /*9750*/  IMAD.X R9, RZ, RZ, R17, P4 ;  /* 0x000000ffff097224 */ /* 0x000fe200020e0611 */
[----:B------:R-:W-:Y:S02]  /*9760*/  MOV R22, R22 ;  /* 0x0000001600167202 */ /* 0x000fe40000000f00 */
[----:B------:R-:W-:Y:S01]  /*9770*/  MOV R23, R12 ;  /* 0x0000000c00177202 */ /* 0x000fe20000000f00 */
[----:B------:R-:W-:Y:S01]  /*9780*/  IMAD.MOV.U32 R12, RZ, RZ, RZ ;  /* 0x000000ffff0c7224 */ /* 0x000fe200078e00ff */
[----:B------:R-:W-:Y:S02]  /*9790*/  IADD3 R7, P3, R16, 0x6000, RZ ;  /* 0x0000600010077810 */ /* 0x000fe40007f7e0ff */
[----:B------:R-:W-:Y:S02]  /*97a0*/  R2UR UR14, R148 ;  /* 0x00000000940e72ca */ /* 0x000fe400000e0000 */
[----:B------:R-:W-:-:S02]  /*97b0*/  IADD3 R11, P5, R16, 0x3000, RZ ;  /* 0x00003000100b7810 */ /* 0x000fc40007fbe0ff */
[----:B------:R-:W-:Y:S02]  /*97c0*/  R2UR UR13, R147 ;  /* 0x00000000930d72ca */ /* 0x000fe400000e0000 */
[----:B------:R-:W-:Y:S02]  /*97d0*/  LOP3.LUT R10, R11, 0x180, RZ, 0xc0, !PT ;  /* 0x000001800b0a7812 */ /* 0x000fe400078ec0ff */
[----:B------:R-:W-:Y:S02]  /*97e0*/  MOV R18, 0xff800000 ;  /* 0xff80000000127802 */ /* 0x000fe40000000f00 */
[----:B------:R-:W-:Y:S01]  /*97f0*/  SHF.R.U64 R10, R10, 0x3, RZ ;  /* 0x000000030a0a7819 */ /* 0x000fe200000012ff */
[----:B---3--:R-:W-:Y:S01]  /*9800*/  FADD.FTZ R14, R3, R6 ;  /* 0x00000006030e7221 */ /* 0x008fe20000010000 */
[----:B------:R-:W-:Y:S01]  /*9810*/  LOP3.LUT R6, R7, 0x180, RZ, 0xc0, !PT ;  /* 0x0000018007067812 */ /* 0x000fe200078ec0ff */
[----:B------:R-:W-:Y:S01]  /*9820*/  UIADD3 UR34, -UR14, URZ, URZ ;  /* 0x0000003f0e227290 */ /* 0x000fe2000fffe13f */
[----:B------:R-:W-:Y:S01]  /*9830*/  IADD3 R3, P0, R16, 0x6020, RZ ;  /* 0x0000602010037810 */ /* 0x000fe20007f1e0ff */
[----:B----4-:R-:W-:Y:S01]  /*9840*/  FADD.FTZ R13, R5, R0 ;  /* 0x00000000050d7221 */ /* 0x010fe20000010000 */
[----:B------:R-:W-:-:S02]  /*9850*/  FSETP.NE.FTZ.AND P2, PT, R14, RZ, PT ;  /* 0x000000ff0e00720b */ /* 0x000fc40003f55000 */
[----:B------:R-:W-:Y:S01]  /*9860*/  MOV R0, R8 ;  /* 0x0000000800007202 */ /* 0x000fe20000000f00 */
[----:B------:R-:W-:Y:S01]  /*9870*/  IMAD.MOV.U32 R9, RZ, RZ, RZ ;  /* 0x000000ffff097224 */ /* 0x000fe200078e00ff */
[----:B------:R-:W-:Y:S02]  /*9880*/  SHF.R.U64 R6, R6, 0x3, RZ ;  /* 0x0000000306067819 */ /* 0x000fe400000012ff */
[----:B------:R-:W-:Y:S02]  /*9890*/  LOP3.LUT R4, R3, 0x180, RZ, 0xc0, !PT ;  /* 0x0000018003047812 */ /* 0x000fe400078ec0ff */
[----:B------:R-:W-:Y:S01]  /*98a0*/  LOP3.LUT R6, R6, R7, RZ, 0x3c, !PT ;  /* 0x0000000706067212 */ /* 0x000fe200078e3cff */
[--C-:B------:R-:W-:Y:S01]  /*98b0*/  IMAD.X R7, RZ, RZ, R17.reuse, P3 ;  /* 0x000000ffff077224 */ /* 0x100fe200018e0611 */
[----:B------:R-:W-:Y:S02]  /*98c0*/  FSETP.NE.FTZ.AND P4, PT, R13, RZ, PT ;  /* 0x000000ff0d00720b */ /* 0x000fe40003f95000 */
[----:B------:R-:W-:Y:S01]  /*98d0*/  SHF.R.U64 R4, R4, 0x3, RZ ;  /* 0x0000000304047819 */ /* 0x000fe200000012ff */
[----:B------:R-:W3:Y:S01]  /*98e0*/  @P2 MUFU.LG2 R8, R14 ;  /* 0x0000000e00082308 */ /* 0x000ee20000000c00 */
[----:B------:R-:W-:Y:S01]  /*98f0*/  LOP3.LUT R10, R10, R11, RZ, 0x3c, !PT ;  /* 0x0000000b0a0a7212 */ /* 0x000fe200078e3cff */
[----:B------:R-:W-:Y:S01]  /*9900*/  IMAD.X R11, RZ, RZ, R17, P5 ;  /* 0x000000ffff0b7224 */ /* 0x000fe200028e0611 */
[----:B------:R-:W-:-:S02]  /*9910*/  LOP3.LUT R4, R4, R3, RZ, 0x3c, !PT ;  /* 0x0000000304047212 */ /* 0x000fc400078e3cff */
[----:B------:R-:W-:Y:S01]  /*9920*/  MOV R3, R6 ;  /* 0x0000000600037202 */ /* 0x000fe20000000f00 */
[----:B------:R-:W-:Y:S01]  /*9930*/  @P2 FMUL.FTZ R6, R74, 0.69314718246459960938 ;  /* 0x3f3172184a062820 */ /* 0x000fe20000410000 */
[----:B------:R-:W-:Y:S01]  /*9940*/  MOV R72, R10 ;  /* 0x0000000a00487202 */ /* 0x000fe20000000f00 */
[----:B------:R-:W-:Y:S01]  /*9950*/  @P2 MUFU.RCP R12, R14 ;  /* 0x0000000e000c2308 */ /* 0x000fe20000001000 */
[----:B------:R-:W-:Y:S01]  /*9960*/  IMAD.U32 R11, RZ, RZ, UR12 ;  /* 0x0000000cff0b7e24 */ /* 0x000fe2000f8e00ff */
[----:B------:R-:W-:Y:S02]  /*9970*/  IADD3.X R5, RZ, R17, RZ, P0, !PT ;  /* 0x00000011ff057210 */ /* 0x000fe400007fe4ff */
[----:B------:R-:W-:Y:S01]  /*9980*/  LOP3.LUT P0, RZ, R146, 0x3, RZ, 0xc0, !PT ;  /* 0x0000000392ff7812 */ /* 0x000fe2000780c0ff */
[----:B------:R-:W-:Y:S01]  /*9990*/  @!P1 VIADD R11, R11, 0x31c60 ;  /* 0x00031c600b0b9836 */ /* 0x000fe20000000000 */
[----:B------:R-:W-:Y:S02]  /*99a0*/  MOV R21, R4 ;  /* 0x0000000400157202 */ /* 0x000fe40000000f00 */
[----:B------:R-:W4:Y:S01]  /*99b0*/  @P4 MUFU.LG2 R10, R13 ;  /* 0x0000000d000a4308 */ /* 0x000f220000000c00 */
[----:B---3--:R-:W-:Y:S01]  /*99c0*/  @P2 FMUL.FTZ R7, R8, 0.69314718246459960938 ;  /* 0x3f31721808072820 */ /* 0x008fe20000410000 */
[----:B------:R-:W-:-:S03]  /*99d0*/  @!P1 PRMT R11, RZ, 0x654, R11 ;  /* 0x00000654ff0b9816 */ /* 0x000fc6000000000b */
[----:B------:R-:W-:Y:S02]  /*99e0*/  @P2 FFMA.FTZ R20, R6, R75, R7 ;  /* 0x0000004b06142223 */ /* 0x000fe40000010007 */
[----:B------:R-:W3:Y:S01]  /*99f0*/  LDC.64 R6, c[0x0][0xb78] ;  /* 0x0002de00ff067b82 */ /* 0x000ee20000000a00 */
[----:B------:R5:W1:Y:S02]  /*9a00*/  @P4 MUFU.RCP R9, R13 ;  /* 0x0000000d00094308 */ /* 0x000a640000001000 */
[----:B-----5:R-:W-:Y:S01]  /*9a10*/  @P4 FMUL.FTZ R13, R74, 0.69314718246459960938 ;  /* 0x3f3172184a0d4820 */ /* 0x020fe20000410000 */
[----:B----4-:R-:W-:-:S04]  /*9a20*/  @P4 FMUL.FTZ R10, R10, 0.69314718246459960938 ;  /* 0x3f3172180a0a4820 */ /* 0x010fc80000410000 */
[----:B------:R-:W-:Y:S01]  /*9a30*/  @P4 FFMA.FTZ R18, R13, R73, R10 ;  /* 0x000000490d124223 */ /* 0x000fe2000001000a */
[----:B------:R-:W-:Y:S02]  /*9a40*/  WARPGROUP.DEPBAR.LE gsb0, 0x0 ;  /* 0x00008000000079c5 */ /* 0x000fe40000010000 */
[----:B------:R-:W-:-:S06]  /*9a50*/  WARPGROUP.ARRIVE ;  /* 0x00000000000079c5 */ /* 0x000fcc0000000000 */
[----:B------:R-:W-:Y:S01]  /*9a60*/  HGMMA.64x96x16.F32.BF16 R24, gdesc[UR8].tnspB, R24, gsb0 ;  /* 0x41600000081879f0 */ /* 0x000fe20008001818 */
[----:B------:R-:W-:Y:S02]  /*9a70*/  UIADD3 UR8, UR4, 0x300, URZ ;  /* 0x0000030004087890 */ /* 0x000fe4000fffe03f */
[----:B------:R-:W-:Y:S01]  /*9a80*/  UIADD3 UR10, UR6, 0x80, URZ ;  /* 0x00000080060a7890 */ /* 0x000fe2000fffe03f */
[----:B------:R-:W-:Y:S01]  /*9a90*/  UMOV UR9, 0xc0000010 ;  /* 0xc000001000097882 */ /* 0x000fe20000000000 */
[----:B------:R-:W-:Y:S01]  /*9aa0*/  UMOV UR11, 0x80000020 ;  /* 0x80000020000b7882 */ /* 0x000fe20000000000 */
        /* <DEDUP_REMOVED lines=35> */
[----:B------:R-:W-:Y:S02]  /*9ce0*/  UIADD3 UR4, UR4, 0xc00, URZ ;  /* 0x00000c0004047890 */ /* 0x000fe4000fffe03f */
[----:B------:R-:W-:Y:S01]  /*9cf0*/  UIADD3 UR6, UR6, 0x200, URZ ;  /* 0x0000020006067890 */ /* 0x000fe2000fffe03f */
[----:B------:R-:W-:Y:S02]  /*9d00*/  WARPGROUP.DEPBAR.LE gsb0, 0x0 ;  /* 0x00008000000079c5 */ /* 0x000fe40000010000 */
[----:B------:R-:W-:-:S06]  /*9d10*/  WARPGROUP.ARRIVE ;  /* 0x00000000000079c5 */ /* 0x000fcc0000000000 */
[----:B------:R-:W-:Y:S01]  /*9d20*/  HGMMA.64x96x16.F32.BF16 R24, gdesc[UR8].tnspB, R24, gsb0 ;  /* 0x41600000081879f0 */ /* 0x000fe20008001818 */
[----:B------:R-:W-:Y:S01]  /*9d30*/  ULDC.64 UR8, c[0x0][0xb70] ;  /* 0x0002dc0000087ab9 */ /* 0x000fe20000000a00 */
[----:B------:R-:W-:Y:S01]  /*9d40*/  R2UR UR10, R144 ;  /* 0x00000000900a72ca */ /* 0x000fe200000e0000 */
[----:B------:R-:W-:Y:S02]  /*9d50*/  WARPGROUP.DEPBAR.LE gsb0, 0x0 ;  /* 0x00008000000079c5 */ /* 0x000fe40000010000 */
[----:B------:R-:W-:-:S06]  /*9d60*/  WARPGROUP.ARRIVE ;  /* 0x00000000000079c5 */ /* 0x000fcc0000000000 */
[----:B------:R-:W-:Y:S01]  /*9d70*/  HGMMA.64x96x16.F32.BF16 R24, gdesc[UR4].tnspB, R24, gsb0 ;  /* 0x41600000041879f0 */ /* 0x000fe20008001818 */
[----:B------:R-:W-:Y:S01]  /*9d80*/  ULDC UR4, c[0x0][0xdb4] ;  /* 0x00036d0000047ab9 */ /* 0x000fe20000000800 */
[----:B------:R-:W-:Y:S01]  /*9d90*/  ULDC UR5, c[0x0][0xda8] ;  /* 0x00036a0000057ab9 */ /* 0x000fe20000000800 */
[----:B------:R-:W-:Y:S02]  /*9da0*/  UIMAD UR35, UR4, UR35, UR14 ;  /* 0x00000023042372a4 */ /* 0x000fe4000f8e020e */
[----:B------:R-:W-:Y:S02]  /*9db0*/  UIMAD UR34, UR5, UR34, UR13 ;  /* 0x00000022052272a4 */ /* 0x000fe4000f8e020d */
[----:B------:R-:W-:Y:S02]  /*9dc0*/  USHF.R.S32.HI UR4, URZ, 0x1f, UR35 ;  /* 0x0000001f3f047899 */ /* 0x000fe40008011423 */
[----:B------:R-:W-:Y:S02]  /*9dd0*/  UIMAD UR34, UR34, 0xc0, URZ ;  /* 0x000000c0222278a4 */ /* 0x000fe4000f8e023f */
[----:B------:R-:W-:-:S02]  /*9de0*/  UIMAD UR6, UR4, UR8, URZ ;  /* 0x00000008040672a4 */ /* 0x000fc4000f8e023f */
[----:B------:R-:W-:Y:S02]  /*9df0*/  UIMAD.WIDE.U32 UR4, UR35, UR8, URZ ;  /* 0x00000008230472a5 */ /* 0x000fe4000f8e003f */
[----:B------:R-:W-:Y:S01]  /*9e00*/  UIMAD UR6, UR35, UR9, UR6 ;  /* 0x00000009230672a4 */ /* 0x000fe2000f8e0206 */
[----:B------:R-:W-:Y:S01]  /*9e10*/  VIADD R77, R151, UR34 ;  /* 0x00000022974d7c36 */ /* 0x000fe20008000000 */
[----:B------:R-:W-:Y:S01]  /*9e20*/  ULDC UR7, c[0x0][0xa88] ;  /* 0x0002a20000077ab9 */ /* 0x000fe20000000800 */
[----:B------:R-:W-:Y:S01]  /*9e30*/  ULDC.64 UR14, c[0x0][0x208] ;  /* 0x00008200000e7ab9 */ /* 0x000fe20000000a00 */
[----:B------:R-:W-:Y:S01]  /*9e40*/  IMAD.U32 R4, RZ, RZ, UR4 ;  /* 0x00000004ff047e24 */ /* 0x000fe2000f8e00ff */
[----:B------:R-:W-:Y:S01]  /*9e50*/  UIADD3 UR4, UR5, UR6, URZ ;  /* 0x0000000605047290 */ /* 0x000fe2000fffe03f */
[----:B------:R-:W-:Y:S01]  /*9e60*/  VIADD R14, R77, 0x8 ;  /* 0x000000084d0e7836 */ /* 0x000fe20000000000 */
[----:B------:R-:W-:-:S04]  /*9e70*/  MOV R5, UR5 ;  /* 0x0000000500057c02 */ /* 0x000fc80008000f00 */
[----:B------:R-:W-:Y:S01]  /*9e80*/  ISETP.GE.OR P3, PT, R14, UR7, P0 ;  /* 0x000000070e007c0c */ /* 0x000fe20008766670 */
[----:B------:R-:W-:Y:S01]  /*9e90*/  IMAD.U32 R5, RZ, RZ, UR4 ;  /* 0x00000004ff057e24 */ /* 0x000fe2000f8e00ff */
[----:B------:R-:W-:Y:S01]  /*9ea0*/  USHF.R.S32.HI UR4, URZ, 0x1f, UR36 ;  /* 0x0000001f3f047899 */ /* 0x000fe20008011424 */
[----:B------:R-:W-:Y:S01]  /*9eb0*/  ISETP.GE.OR P0, PT, R77, UR7, P0 ;  /* 0x000000074d007c0c */ /* 0x000fe20008706670 */
[----:B------:R-:W-:Y:S02]  /*9ec0*/  WARPGROUP.DEPBAR.LE gsb0, 0x0 ;  /* 0x00008000000079c5 */ /* 0x000fe40000010000 */
[----:B------:R4:W-:Y:S01]  /*9ed0*/  @!P1 SYNCS.ARRIVE.TRANS64.RED.A1T0 RZ, [R11+URZ], RZ ;  /* 0x000000ff0bff99a7 */ /* 0x0009e2000810043f */
[-C--:B------:R-:W-:Y:S01]  /*9ee0*/  FMUL.FTZ R14, R29, R12.reuse ;  /* 0x0000000c1d0e7220 */ /* 0x080fe20000410000 */
        /* <DEDUP_REMOVED lines=11> */
[-C--:B-1----:R-:W-:Y:S01]  /*9fa0*/  FMUL.FTZ R10, R27, R9.reuse ;  /* 0x000000091b0a7220 */ /* 0x082fe20000410000 */
[-C--:B----4-:R-:W-:Y:S01]  /*9fb0*/  FMUL.FTZ R11, R24, R12.reuse ;  /* 0x0000000c180b7220 */ /* 0x090fe20000410000 */
[-C--:B------:R-:W-:Y:S01]  /*9fc0*/  FMUL.FTZ R48, R53, R12.reuse ;  /* 0x0000000c35307220 */ /* 0x080fe20000410000 */
[-C--:B------:R-:W-:Y:S01]  /*9fd0*/  FMUL.FTZ R49, R52, R12.reuse ;  /* 0x0000000c34317220 */ /* 0x080fe20000410000 */
[----:B------:R-:W-:Y:S01]  /*9fe0*/  FMUL.FTZ R27, R30, R9 ;  /* 0x000000091e1b7220 */ /* 0x000fe20000410000 */
[-C--:B------:R-:W-:Y:S01]  /*9ff0*/  FMUL.FTZ R52, R57, R12.reuse ;  /* 0x0000000c39347220 */ /* 0x080fe20000410000 */
[----:B------:R-:W-:Y:S01]  /*a000*/  FMUL.FTZ R53, R56, R12 ;  /* 0x0000000c38357220 */ /* 0x000fe20000410000 */
[----:B---3--:R-:W-:-:S02]  /*a010*/  IMAD R24, R6, UR4, RZ ;  /* 0x0000000406187c24 */ /* 0x008fc4000f8e02ff */
        /* <DEDUP_REMOVED lines=9> */
[----:B------:R-:W-:Y:S01]  /*a0b0*/  FMUL.FTZ R65, R68, R12 ;  /* 0x0000000c44417220 */ /* 0x000fe20000410000 */
[-C--:B------:R-:W-:Y:S01]  /*a0c0*/  FMUL.FTZ R51, R54, R9.reuse ;  /* 0x0000000936337220 */ /* 0x080fe20000410000 */
[-C--:B------:R-:W-:Y:S01]  /*a0d0*/  FMUL.FTZ R13, R26, R9.reuse ;  /* 0x000000091a0d7220 */ /* 0x080fe20000410000 */
[----:B------:R-:W-:Y:S01]  /*a0e0*/  FMUL.FTZ R12, R31, R9 ;  /* 0x000000091f0c7220 */ /* 0x000fe20000410000 */
[----:B------:R-:W-:-:S02]  /*a0f0*/  IMAD R54, R7, UR36, R24 ;  /* 0x0000002407367c24 */ /* 0x000fc4000f8e0218 */
[-C--:B------:R-:W-:Y:S01]  /*a100*/  FMUL.FTZ R26, R35, R9.reuse ;  /* 0x00000009231a7220 */ /* 0x080fe20000410000 */
[----:B------:R-:W-:Y:S01]  /*a110*/  FMUL.FTZ R31, R34, R9 ;  /* 0x00000009221f7220 */ /* 0x000fe20000410000 */
[----:B------:R-:W-:-:S04]  /*a120*/  IMAD.WIDE.U32 R24, R6, UR36, R4 ;  /* 0x0000002406187c25 */ /* 0x000fc8000f8e0004 */
[-C--:B------:R-:W-:Y:S01]  /*a130*/  FMUL.FTZ R35, R38, R9.reuse ;  /* 0x0000000926237220 */ /* 0x080fe20000410000 */
[-C--:B------:R-:W-:Y:S01]  /*a140*/  FMUL.FTZ R34, R43, R9.reuse ;  /* 0x000000092b227220 */ /* 0x080fe20000410000 */
[-C--:B------:R-:W-:Y:S01]  /*a150*/  FMUL.FTZ R38, R47, R9.reuse ;  /* 0x000000092f267220 */ /* 0x080fe20000410000 */
[-C--:B------:R-:W-:Y:S01]  /*a160*/  FMUL.FTZ R43, R46, R9.reuse ;  /* 0x000000092e2b7220 */ /* 0x080fe20000410000 */
[-C--:B------:R-:W-:Y:S01]  /*a170*/  FMUL.FTZ R47, R50, R9.reuse ;  /* 0x00000009322f7220 */ /* 0x080fe20000410000 */
[----:B------:R-:W-:Y:S01]  /*a180*/  FMUL.FTZ R46, R55, R9 ;  /* 0x00000009372e7220 */ /* 0x000fe20000410000 */
[----:B------:R-:W-:Y:S01]  /*a190*/  F2FP.BF16.F32.PACK_AB R4, R8, R11 ;  /* 0x0000000b0804723e */ /* 0x000fe200000010ff */
[-C--:B------:R-:W-:Y:S01]  /*a1a0*/  FMUL.FTZ R50, R59, R9.reuse ;  /* 0x000000093b327220 */ /* 0x080fe20000410000 */
[----:B------:R-:W-:Y:S01]  /*a1b0*/  FMUL.FTZ R55, R58, R9 ;  /* 0x000000093a377220 */ /* 0x000fe20000410000 */
[----:B------:R-:W-:Y:S01]  /*a1c0*/  F2FP.BF16.F32.PACK_AB R7, R12, R27 ;  /* 0x0000001b0c07723e */ /* 0x000fe200000010ff */
[----:B------:R-:W-:Y:S01]  /*a1d0*/  FMUL.FTZ R58, R63, R9 ;  /* 0x000000093f3a7220 */ /* 0x000fe20000410000 */
[----:B------:R-:W-:Y:S01]  /*a1e0*/  F2FP.BF16.F32.PACK_AB R8, R28, R29 ;  /* 0x0000001d1c08723e */ /* 0x000fe200000010ff */
[-C--:B------:R-:W-:Y:S01]  /*a1f0*/  FMUL.FTZ R59, R62, R9.reuse ;  /* 0x000000093e3b7220 */ /* 0x080fe20000410000 */
[----:B------:R-:W-:Y:S01]  /*a200*/  SHF.R.S32.HI R27, RZ, 0x1f, R77 ;  /* 0x0000001fff1b7819 */ /* 0x000fe2000001144d */
[-C--:B------:R-:W-:Y:S01]  /*a210*/  FMUL.FTZ R62, R67, R9.reuse ;  /* 0x00000009433e7220 */ /* 0x080fe20000410000 */
[----:B------:R-:W-:Y:S01]  /*a220*/  IADD3 R28, P1, R77, R24, RZ ;  /* 0x000000184d1c7210 */ /* 0x000fe20007f3e0ff */
[-C--:B------:R-:W-:Y:S01]  /*a230*/  FMUL.FTZ R63, R66, R9.reuse ;  /* 0x00000009423f7220 */ /* 0x080fe20000410000 */
[-C--:B------:R-:W-:Y:S01]  /*a240*/  FMUL.FTZ R66, R71, R9.reuse ;  /* 0x0000000947427220 */ /* 0x080fe20000410000 */
[----:B------:R-:W-:Y:S01]  /*a250*/  FMUL.FTZ R67, R70, R9 ;  /* 0x0000000946437220 */ /* 0x000fe20000410000 */
[----:B------:R-:W-:Y:S01]  /*a260*/  F2FP.BF16.F32.PACK_AB R5, R10, R13 ;  /* 0x0000000d0a05723e */ /* 0x000fe200000010ff */
[----:B------:R-:W-:Y:S01]  /*a270*/  ULDC.64 UR4, c[0x0][0xb40] ;  /* 0x0002d00000047ab9 */ /* 0x000fe20000000a00 */
[----:B------:R-:W-:Y:S01]  /*a280*/  F2FP.BF16.F32.PACK_AB R6, R14, R15 ;  /* 0x0000000f0e06723e */ /* 0x000fe200000010ff */
[----:B------:R-:W-:Y:S01]  /*a290*/  BAR.SYNC.DEFER_BLOCKING 0x1, 0x180 ;  /* 0x0046000000007b1d */ /* 0x000fe20000010000 */
[----:B------:R-:W-:-:S02]  /*a2a0*/  F2FP.BF16.F32.PACK_AB R9, R26, R31 ;  /* 0x0000001f1a09723e */ /* 0x000fc400000010ff */
[----:B------:R-:W-:Y:S02]  /*a2b0*/  F2FP.BF16.F32.PACK_AB R10, R32, R33 ;  /* 0x00000021200a723e */ /* 0x000fe400000010ff */
[----:B------:R-:W-:Y:S02]  /*a2c0*/  F2FP.BF16.F32.PACK_AB R11, R30, R35 ;  /* 0x000000231e0b723e */ /* 0x000fe400000010ff */
[----:B------:R-:W-:Y:S02]  /*a2d0*/  F2FP.BF16.F32.PACK_AB R12, R36, R37 ;  /* 0x00000025240c723e */ /* 0x000fe400000010ff */
[----:B------:R-:W-:Y:S02]  /*a2e0*/  F2FP.BF16.F32.PACK_AB R13, R34, R39 ;  /* 0x00000027220d723e */ /* 0x000fe400000010ff */
[----:B------:R-:W-:Y:S02]  /*a2f0*/  F2FP.BF16.F32.PACK_AB R14, R40, R41 ;  /* 0x00000029280e723e */ /* 0x000fe400000010ff */
[----:B------:R-:W-:-:S02]  /*a300*/  F2FP.BF16.F32.PACK_AB R15, R38, R43 ;  /* 0x0000002b260f723e */ /* 0x000fc400000010ff */
[----:B------:R-:W-:Y:S02]  /*a310*/  IADD3.X R29, R27, R25, R54, P1, !PT ;  /* 0x000000191b1d7210 */ /* 0x000fe40000ffe436 */
[----:B------:R-:W-:Y:S02]  /*a320*/  F2FP.BF16.F32.PACK_AB R52, R52, R53 ;  /* 0x000000353434723e */ /* 0x000fe400000010ff */
[----:B------:R-:W-:Y:S02]  /*a330*/  F2FP.BF16.F32.PACK_AB R24, R44, R45 ;  /* 0x0000002d2c18723e */ /* 0x000fe400000010ff */
[----:B------:R-:W-:Y:S02]  /*a340*/  F2FP.BF16.F32.PACK_AB R25, R42, R47 ;  /* 0x0000002f2a19723e */ /* 0x000fe400000010ff */
[----:B------:R-:W-:Y:S01]  /*a350*/  F2FP.BF16.F32.PACK_AB R26, R48, R49 ;  /* 0x00000031301a723e */ /* 0x000fe200000010ff */
[----:B------:R1:W-:Y:S01]  /*a360*/  STSM.16.M88.4 [R22], R4 ;  /* 0x0000000416007844 */ /* 0x0003e20000000200 */
[----:B------:R-:W-:-:S02]  /*a370*/  F2FP.BF16.F32.PACK_AB R27, R46, R51 ;  /* 0x000000332e1b723e */ /* 0x000fc400000010ff */
[----:B------:R-:W-:Y:S01]  /*a380*/  F2FP.BF16.F32.PACK_AB R53, R50, R55 ;  /* 0x000000373235723e */ /* 0x000fe200000010ff */
[----:B------:R-:W-:Y:S01]  /*a390*/  STSM.16.M88.4 [R23], R8 ;  /* 0x0000000817007844 */ /* 0x000fe20000000200 */
[----:B------:R-:W-:Y:S02]  /*a3a0*/  F2FP.BF16.F32.PACK_AB R60, R60, R61 ;  /* 0x0000003d3c3c723e */ /* 0x000fe400000010ff */
[----:B------:R-:W-:Y:S01]  /*a3b0*/  F2FP.BF16.F32.PACK_AB R54, R56, R57 ;  /* 0x000000393836723e */ /* 0x000fe200000010ff */
[----:B------:R-:W-:Y:S01]  /*a3c0*/  STSM.16.M88.4 [R72], R12 ;  /* 0x0000000c48007844 */ /* 0x000fe20000000200 */
[----:B------:R-:W-:Y:S02]  /*a3d0*/  F2FP.BF16.F32.PACK_AB R55, R58, R59 ;  /* 0x0000003b3a37723e */ /* 0x000fe400000010ff */
[----:B------:R-:W-:Y:S01]  /*a3e0*/  F2FP.BF16.F32.PACK_AB R61, R62, R63 ;  /* 0x0000003f3e3d723e */ /* 0x000fe200000010ff */
[----:B------:R-:W-:Y:S01]  /*a3f0*/  STSM.16.M88.4 [R0], R24 ;  /* 0x0000001800007844 */ /* 0x000fe20000000200 */
[----:B------:R-:W-:-:S02]  /*a400*/  F2FP.BF16.F32.PACK_AB R62, R64, R65 ;  /* 0x00000041403e723e */ /* 0x000fc400000010ff */
[----:B------:R-:W-:Y:S01]  /*a410*/  F2FP.BF16.F32.PACK_AB R63, R66, R67 ;  /* 0x00000043423f723e */ /* 0x000fe200000010ff */
[----:B------:R-:W-:Y:S01]  /*a420*/  STSM.16.M88.4 [R3], R52 ;  /* 0x0000003403007844 */ /* 0x000fe20000000200 */
[C---:B-1----:R-:W-:Y:S01]  /*a430*/  LEA R4, P1, R28.reuse, UR4, 0x2 ;  /* 0x000000041c047c11 */ /* 0x042fe2000f8210ff */
[----:B------:R-:W-:Y:S02]  /*a440*/  ULDC UR4, c[0x0][0xc] ;  /* 0x0000030000047ab9 */ /* 0x000fe40000000800 */
[----:B------:R-:W-:Y:S01]  /*a450*/  STSM.16.M88.4 [R21], R60 ;  /* 0x0000003c15007844 */ /* 0x000fe20000000200 */
[----:B------:R-:W-:Y:S01]  /*a460*/  LEA.HI.X R5, R28, UR5, R29, 0x2, P1 ;  /* 0x000000051c057c11 */ /* 0x000fe200088f141d */
[----:B------:R-:W-:Y:S01]  /*a470*/  UIADD3 UR10, UR4, UR10, URZ ;  /* 0x0000000a040a7290 */ /* 0x000fe2000fffe03f */
[----:B------:R-:W-:Y:S01]  /*a480*/  @!PT LDS RZ, [RZ] ;  /* 0x00000000fffff984 */ /* 0x000fe20000000800 */
[----:B------:R-:W-:Y:S01]  /*a490*/  @!PT LDS RZ, [RZ] ;  /* 0x00000000fffff984 */ /* 0x000fe20000000800 */
[----:B------:R-:W-:Y:S01]  /*a4a0*/  @!PT LDS RZ, [RZ] ;  /* 0x00000000fffff984 */ /* 0x000fe20000000800 */
[----:B------:R-:W-:Y:S01]  /*a4b0*/  @!PT LDS RZ, [RZ] ;  /* 0x00000000fffff984 */ /* 0x000fe20000000800 */
[----:B------:R1:W-:Y:S06]  /*a4c0*/  MEMBAR.ALL.CTA ;  /* 0x0000000000007992 */ /* 0x0003ec0000008000 */
[----:B-1----:R-:W1:Y:S04]  /*a4d0*/  FENCE.VIEW.ASYNC.S ;  /* 0x00000000000073c6 */ /* 0x002e680000000000 */
[----:B-1----:R-:W1:Y:S01]  /*a4e0*/  SHFL.IDX PT, R6, R150, RZ, 0x1f ;  /* 0x00001fff96067589 */ /* 0x002e6200000e0000 */
[----:B------:R-:W-:Y:S01]  /*a4f0*/  IMAD.U32 R144, RZ, RZ, UR10 ;  /* 0x0000000aff907e24 */ /* 0x000fe2000f8e00ff */
[----:B------:R-:W-:Y:S06]  /*a500*/  BAR.ARV 0x1, 0x1a0 ;  /* 0x0046800000007b1d */ /* 0x000fec0000002000 */
[----:B------:R3:W-:Y:S01]  /*a510*/  @!P0 STG.E desc[UR14][R4.64], R20 ;  /* 0x0000001404008986 */ /* 0x0007e2000c10190e */
[----:B-1----:R-:W-:-:S03]  /*a520*/  ISETP.NE.AND P0, PT, R6, 0xb, PT ;  /* 0x0000000b0600780c */ /* 0x002fc60003f05270 */
[----:B------:R3:W-:Y:S10]  /*a530*/  @!P3 STG.E desc[UR14][R4.64+0x20], R18 ;  /* 0x000020120400b986 */ /* 0x0007f4000c10190e */
[----:B------:R-:W-:Y:S05]  /*a540*/  @P0 BRA `(.L_x_29) ;  /* 0x00000000006c0947 */ /* 0x000fea0003800000 */
[----:B------:R-:W-:Y:S01]  /*a550*/  BAR.SYNC.DEFER_BLOCKING 0x1, 0x1a0 ;  /* 0x0046800000007b1d */ /* 0x000fe20000010000 */
[----:B------:R-:W-:-:S05]  /*a560*/  ELECT P0, URZ, PT ;  /* 0x00000000003f782f */ /* 0x000fca0003800000 */
[----:B------:R-:W-:Y:S08]  /*a570*/  BSSY B0, `(.L_x_29) ;  /* 0x0000018000007945 */ /* 0x000ff00003800000 */
[----:B------:R-:W-:Y:S05]  /*a580*/  @!P0 BRA `(.L_x_30) ;  /* 0x0000000000588947 */ /* 0x000fea0003800000 */
[----:B------:R-:W-:Y:S01]  /*a590*/  ULDC.64 UR8, c[0x0][0x198] ;  /* 0x0000660000087ab9 */ /* 0x000fe20000000a00 */
[----:B------:R-:W-:Y:S02]  /*a5a0*/  UIADD3 UR6, UR39, 0x3000, URZ ;  /* 0x0000300027067890 */ /* 0x000fe4000fffe03f */
[----:B------:R-:W-:Y:S02]  /*a5b0*/  UIADD3 UR4, UP0, UR8, 0x9f0, URZ ;  /* 0x000009f008047890 */ /* 0x000fe4000ff1e03f */
[----:B------:R-:W-:Y:S02]  /*a5c0*/  UIADD3 UR8, UR39, 0x6000, URZ ;  /* 0x0000600027087890 */ /* 0x000fe4000fffe03f */
[----:B------:R-:W-:Y:S01]  /*a5d0*/  UIADD3.X UR5, URZ, UR9, URZ, UP0, !UPT ;  /* 0x000000093f057290 */ /* 0x000fe200087fe43f */
[----:B------:R-:W-:Y:S01]  /*a5e0*/  UMOV UR33, URZ ;  /* 0x0000003f00217c82 */ /* 0x000fe20008000000 */
[----:B------:R-:W-:Y:S01]  /*a5f0*/  UMOV UR37, URZ ;  /* 0x0000003f00257c82 */ /* 0x000fe20008000000 */
[----:B------:R-:W-:Y:S01]  /*a600*/  UMOV UR32, UR39 ;  /* 0x0000002700207c82 */ /* 0x000fe20008000000 */
[----:B------:R-:W-:-:S05]  /*a610*/  UMOV UR7, 0x20 ;  /* 0x0000002000077882 */ /* 0x000fca0000000000 */
[----:B------:R1:W-:Y:S02]  /*a620*/  UTMASTG.5D [UR32], [UR4] ;  /* 0x00000020040073b5 */ /* 0x0003e40008020000 */
[----:B-1----:R-:W-:Y:S01]  /*a630*/  UMOV UR32, UR6 ;  /* 0x0000000600207c82 */ /* 0x002fe20008000000 */
[----:B------:R-:W-:Y:S01]  /*a640*/  UMOV UR33, UR7 ;  /* 0x0000000700217c82 */ /* 0x000fe20008000000 */
[----:B------:R-:W-:Y:S01]  /*a650*/  UMOV UR6, 0x40 ;  /* 0x0000004000067882 */ /* 0x000fe20000000000 */
[----:B------:R1:W-:Y:S02]  /*a660*/  UTMASTG.5D [UR32], [UR4] ;  /* 0x00000020040073b5 */ /* 0x0003e40008020000 */
[----:B-1----:R-:W-:Y:S01]  /*a670*/  UMOV UR32, UR8 ;  /* 0x0000000800207c82 */ /* 0x002fe20008000000 */
[----:B------:R-:W-:Y:S01]  /*a680*/  UMOV UR33, UR6 ;  /* 0x0000000600217c82 */ /* 0x000fe20008000000 */
[----:B------:R-:W-:Y:S01]  /*a690*/  UIADD3 UR6, UR39, 0x31c20, URZ ;  /* 0x00031c2027067890 */ /* 0x000fe2000fffe03f */
[----:B------:R1:W-:Y:S03]  /*a6a0*/  UTMASTG.5D [UR32], [UR4] ;  /* 0x00000020040073b5 */ /* 0x0003e60008020000 */
[----:B------:R-:W-:Y:S01]  /*a6b0*/  UPRMT UR6, URZ, 0x654, UR6 ;  /* 0x000006543f067896 */ /* 0x000fe20008000006 */
[----:B------:R0:W-:Y:S01]  /*a6c0*/  UTMACMDFLUSH ;  /* 0x00000000000079b7 */ /* 0x0001e20000000000 */
[----:B------:R-:W-:-:S07]  /*a6d0*/  DEPBAR.LE SB0, 0x0 ;  /* 0x000080000000791a */ /* 0x000fce0000000000 */
[----:B-1----:R-:W-:Y:S03]  /*a6e0*/  SYNCS.ARRIVE.TRANS64.RED.A1T0 RZ, [UR6], RZ ;  /* 0x000000ffffff79a7 */ /* 0x002fe60008100406 */
.L_x_30:
[----:B------:R-:W-:Y:S05]  /*a6f0*/  BSYNC B0 ;  /* 0x0000000000007941 */ /* 0x000fea0003800000 */
.L_x_29:
[----:B------:R-:W1:Y:S01]  /*a700*/  LDC R0, c[0x0][0xda4] ;  /* 0x00036900ff007b82 */ /* 0x000e620000000800 */
[----:B------:R-:W-:Y:S01]  /*a710*/  R2UR UR5, R144 ;  /* 0x00000000900572ca */ /* 0x000fe200000e0000 */
[----:B------:R-:W-:Y:S01]  /*a720*/  UIADD3 UR38, UR38, 0x1, URZ ;  /* 0x0000000126267890 */ /* 0x000fe2000fffe03f */
[----:B------:R-:W-:-:S03]  /*a730*/  IADD3 R145, R145, 0x1, RZ ;  /* 0x0000000191917810 */ /* 0x000fc60007ffe0ff */
[----:B------:R-:W-:-:S04]  /*a740*/  UISETP.NE.AND UP0, UPT, UR38, 0x2, UPT ;  /* 0x000000022600788c */ /* 0x000fc8000bf05270 */
[----:B------:R-:W-:Y:S02]  /*a750*/  USEL UR4, URZ, 0x1, UP0 ;  /* 0x000000013f047887 */ /* 0x000fe40008000000 */
[----:B------:R-:W-:Y:S02]  /*a760*/  USEL UR38, UR38, URZ, UP0 ;  /* 0x0000003f26267287 */ /* 0x000fe40008000000 */
[----:B------:R-:W-:Y:S01]  /*a770*/  ULOP3.LUT UR60, UR60, UR4, URZ, 0x3c, !UPT ;  /* 0x000000043c3c7292 */ /* 0x000fe2000f8e3c3f */
[----:B-1----:R-:W-:-:S13]  /*a780*/  ISETP.LE.AND P0, PT, R0, UR5, PT ;  /* 0x0000000500007c0c */ /* 0x002fda000bf03270 */
[----:B------:R-:W-:Y:S05]  /*a790*/  @!P0 BRA `(.L_x_31) ;  /* 0xffffff6400b88947 */ /* 0x000fea000383ffff */
[----:B------:R-:W-:Y:S05]  /*a7a0*/  EXIT ;  /* 0x000000000000794d */ /* 0x000fea0003800000 */
.L_x_7:
[----:B------:R-:W-:-:S08]  /*a7b0*/  NOP ;  /* 0x0000000000007918 */ /* 0x000fd00000000000 */
[----:B---3--:R-:W1:-:S00]  /*a7c0*/  USETMAXREG.DEALLOC.CTAPOOL 0x20 ;  /* 0x00000020000079c8 */ /* 0x008e4000080e0500 */
[----:B-1----:R-:W-:-:S06]  /*a7d0*/  LOP3.LUT R0, R0, 0x3, RZ, 0xc0, !PT ;  /* 0x0000000300007812 */ /* 0x002fcc00078ec0ff */
[----:B------:R-:W1:Y:S02]  /*a7e0*/  SHFL.IDX PT, R0, R0, RZ, 0x1f ;  /* 0x00001fff00007589 */ /* 0x000e6400000e0000 */
[----:B-1----:R-:W-:-:S13]  /*a7f0*/  ISETP.NE.AND P0, PT, R0, RZ, PT ;  /* 0x000000ff0000720c */ /* 0x002fda0003f05270 */
[----:B------:R-:W-:Y:S05]  /*a800*/  @P0 EXIT ;  /* 0x000000000000094d */ /* 0x000fea0003800000 */
[----:B------:R-:W1:Y:S01]  /*a810*/  S2UR UR4, SR_CTAID.X ;  /* 0x00000000000479c3 */ /* 0x000e620000002500 */
[----:B------:R-:W-:Y:S02]  /*a820*/  IMAD.MOV.U32 R16, RZ, RZ, RZ ;  /* 0x000000ffff107224 */ /* 0x000fe400078e00ff */
[----:B------:R-:W-:Y:S02]  /*a830*/  IMAD.MOV.U32 R29, RZ, RZ, 0x1 ;  /* 0x00000001ff1d7424 */ /* 0x000fe400078e00ff */
[----:B------:R-:W-:-:S03]  /*a840*/  IMAD.MOV.U32 R17, RZ, RZ, 0x1 ;  /* 0x00000001ff117424 */ /* 0x000fc600078e00ff */
[----:B------:R-:W1:Y:S02]  /*a850*/  LDC R0, c[0x0][0xda4] ;  /* 0x00036900ff007b82 */ /* 0x000e640000000800 */
[----:B-1----:R-:W-:-:S13]  /*a860*/  ISETP.LE.AND P0, PT, R0, UR4, PT ;  /* 0x0000000400007c0c */ /* 0x002fda000bf03270 */
[----:B------:R-:W-:Y:S05]  /*a870*/  @P0 BRA `(.L_x_32) ;  /* 0x0000002800640947 */ /* 0x000fea0003800000 */
[----:B------:R-:W1:Y:S01]  /*a880*/  S2R R2, SR_TID.X ;  /* 0x0000000000027919 */ /* 0x000e620000002100 */
[----:B------:R-:W-:Y:S01]  /*a890*/  MOV R26, UR4 ;  /* 0x00000004001a7c02 */ /* 0x000fe20008000f00 */
[----:B------:R-:W-:Y:S01]  /*a8a0*/  IMAD.MOV.U32 R16, RZ, RZ, RZ ;  /* 0x000000ffff107224 */ /* 0x000fe200078e00ff */
[----:B------:R-:W-:Y:S01]  /*a8b0*/  ULDC.64 UR36, c[0x0][0x198] ;  /* 0x0000660000247ab9 */ /* 0x000fe20000000a00 */
[----:B------:R-:W-:Y:S01]  /*a8c0*/  IMAD.MOV.U32 R17, RZ, RZ, 0x1 ;  /* 0x00000001ff117424 */ /* 0x000fe200078e00ff */
[----:B------:R-:W-:Y:S01]  /*a8d0*/  ULDC UR38, c[0x0][0xc] ;  /* 0x0000030000267ab9 */ /* 0x000fe20000000800 */
[----:B------:R-:W-:Y:S01]  /*a8e0*/  IMAD.MOV.U32 R29, RZ, RZ, RZ ;  /* 0x000000ffff1d7224 */ /* 0x000fe200078e00ff */
[----:B-1----:R-:W-:-:S07]  /*a8f0*/  LOP3.LUT R27, R2, 0x1f, RZ, 0xc0, !PT ;  /* 0x0000001f021b7812 */ /* 0x002fce00078ec0ff */
.L_x_76:
[----:B-1----:R-:W1:Y:S01]  /*a900*/  LDC R0, c[0x0][0xda8] ;  /* 0x00036a00ff007b82 */ /* 0x002e620000000800 */
[----:B--2---:R-:W2:Y:S01]  /*a910*/  S2R R6, SR_CgaCtaId ;  /* 0x0000000000067919 */ /* 0x004ea20000008800 */
[----:B------:R-:W-:Y:S05]  /*a920*/  YIELD ;  /* 0x0000000000007946 */ /* 0x000fea0003800000 */
[----:B------:R-:W-:Y:S01]  /*a930*/  ULDC.64 UR4, c[0x0][0x3f8] ;  /* 0x0000fe0000047ab9 */ /* 0x000fe20000000a00 */
[----:B------:R-:W3:Y:S01]  /*a940*/  LDC R4, c[0x0][0xdb4] ;  /* 0x00036d00ff047b82 */ /* 0x000ee20000000800 */
[----:B------:R-:W-:Y:S01]  /*a950*/  MOV R25, R26 ;  /* 0x0000001a00197202 */ /* 0x000fe20000000f00 */
[----:B------:R-:W-:Y:S01]  /*a960*/  UISETP.NE.U32.AND UP0, UPT, UR4, URZ, UPT ;  /* 0x0000003f0400728c */ /* 0x000fe2000bf05070 */
[----:B------:R-:W-:-:S02]  /*a970*/  MOV R23, 0x400 ;  /* 0x0000040000177802 */ /* 0x000fc40000000f00 */
[----:B------:R-:W-:Y:S01]  /*a980*/  ULDC UR4, c[0x0][0x404] ;  /* 0x0001010000047ab9 */ /* 0x000fe20000000800 */
[----:B------:R-:W-:Y:S02]  /*a990*/  UISETP.NE.AND.EX UP0, UPT, UR5, URZ, UPT, UP0 ;  /* 0x0000003f0500728c */ /* 0x000fe4000bf05300 */
[----:B------:R-:W4:Y:S02]  /*a9a0*/  LDC R28, c[0x0][0x2e0] ;  /* 0x0000b800ff1c7b82 */ /* 0x000f240000000800 */
[----:B------:R-:W-:Y:S01]  /*a9b0*/  USEL UR4, UR4, 0x1, UP0 ;  /* 0x0000000104047887 */ /* 0x000fe20008000000 */
[----:B-1----:R-:W-:Y:S02]  /*a9c0*/  ISETP.NE.AND P0, PT, R0, 0x1, PT ;  /* 0x000000010000780c */ /* 0x002fe40003f05270 */
[----:B---3--:R-:W-:Y:S02]  /*a9d0*/  ISETP.NE.AND P1, PT, R4, 0x1, PT ;  /* 0x000000010400780c */ /* 0x008fe40003f25270 */
[----:B--2---:R-:W-:-:S09]  /*a9e0*/  LEA R23, R6, R23, 0x18 ;  /* 0x0000001706177211 */ /* 0x004fd200078ec0ff */
[----:B------:R-:W1:Y:S01]  /*a9f0*/  @P0 LDC R5, c[0x0][0xdac] ;  /* 0x00036b00ff050b82 */ /* 0x000e620000000800 */
[----:B----4-:R-:W-:-:S07]  /*aa00*/  IMAD R28, R28, UR4, RZ ;  /* 0x000000041c1c7c24 */ /* 0x010fce000f8e02ff */
[----:B------:R-:W2:Y:S08]  /*aa10*/  @P0 LDC R7, c[0x0][0xdb0] ;  /* 0x00036c00ff070b82 */ /* 0x000eb00000000800 */
[----:B------:R-:W3:Y:S01]  /*aa20*/  @P1 LDC.64 R2, c[0x0][0xdb8] ;  /* 0x00036e00ff021b82 */ /* 0x000ee20000000a00 */
[----:B-1----:R-:W-:-:S05]  /*aa30*/  @P0 IMAD.HI.U32 R0, R26, R5, RZ ;  /* 0x000000051a000227 */ /* 0x002fca00078e00ff */
[----:B--2---:R-:W-:Y:S01]  /*aa40*/  @P0 SHF.R.U32.HI R25, RZ, R7, R0 ;  /* 0x00000007ff190219 */ /* 0x004fe20000011600 */
[----:B------:R-:W-:-:S04]  /*aa50*/  VIADD R0, R28, 0x8f ;  /* 0x0000008f1c007836 */ /* 0x000fc80000000000 */
[----:B------:R-:W-:Y:S02]  /*aa60*/  IMAD.MOV.U32 R19, RZ, RZ, R25 ;  /* 0x000000ffff137224 */ /* 0x000fe400078e0019 */
[----:B------:R-:W-:-:S04]  /*aa70*/  IMAD.HI R0, R0, 0x38e38e39, RZ ;  /* 0x38e38e3900007827 */ /* 0x000fc800078e02ff */
[----:B---3--:R-:W-:-:S05]  /*aa80*/  @P1 IMAD.HI.U32 R2, R25, R2, RZ ;  /* 0x0000000219021227 */ /* 0x008fca00078e00ff */
[----:B------:R-:W-:Y:S01]  /*aa90*/  @P1 SHF.R.U32.HI R19, RZ, R3, R2 ;  /* 0x00000003ff131219 */ /* 0x000fe20000011602 */
[----:B------:R-:W-:Y:S01]  /*aaa0*/  VIADD R2, R23, 0x16a00 ;  /* 0x00016a0017027836 */ /* 0x000fe20000000000 */
[----:B------:R-:W-:Y:S02]  /*aab0*/  SHF.R.U32.HI R3, RZ, 0x1f, R0 ;  /* 0x0000001fff037819 */ /* 0x000fe40000011600 */
[----:B------:R-:W-:Y:S02]  /*aac0*/  IADD3 R22, -R19, RZ, RZ ;  /* 0x000000ff13167210 */ /* 0x000fe40007ffe1ff */
[----:B------:R-:W-:Y:S02]  /*aad0*/  LOP3.LUT P0, RZ, R2, 0x1bf, RZ, 0xc0, !PT ;  /* 0x000001bf02ff7812 */ /* 0x000fe4000780c0ff */
[----:B------:R-:W-:Y:S01]  /*aae0*/  LEA.HI.SX32 R24, R0, R3, 0x1b ;  /* 0x0000000300187211 */ /* 0x000fe200078fdaff */
[----:B------:R-:W-:-:S10]  /*aaf0*/  IMAD R22, R4, R22, R25 ;  /* 0x0000001604167224 */ /* 0x000fd400078e0219 */
[----:B------:R-:W-:Y:S05]  /*ab00*/  @!P0 BRA `(.L_x_33) ;  /* 0x0000000000408947 */ /* 0x000fea0003800000 */
[----:B------:R-:W-:Y:S01]  /*ab10*/  MOV R2, 0x0 ;  /* 0x0000000000027802 */ /* 0x000fe20000000f00 */
[----:B------:R-:W-:Y:S01]  /*ab20*/  ULDC.64 UR6, c[0x4][0xa8] ;  /* 0x01002a0000067ab9 */ /* 0x000fe20000000a00 */
[----:B------:R-:W-:Y:S01]  /*ab30*/  ULDC.64 UR8, c[0x4][0xb0] ;  /* 0x01002c0000087ab9 */ /* 0x000fe20000000a00 */
[----:B------:R-:W-:Y:S01]  /*ab40*/  ULDC.64 UR4, c[0x4][0x8] ;  /* 0x0100020000047ab9 */ /* 0x000fe20000000a00 */
[----:B------:R-:W-:Y:S01]  /*ab50*/  IMAD.U32 R4, RZ, RZ, UR6 ;  /* 0x00000006ff047e24 */ /* 0x000fe2000f8e00ff */
[----:B------:R-:W-:Y:S01]  /*ab60*/  MOV R7, UR9 ;  /* 0x0000000900077c02 */ /* 0x000fe20008000f00 */
[----:B------:R-:W1:Y:S01]  /*ab70*/  LDC.64 R2, c[0x4][R2] ;  /* 0x0100000002027b82 */ /* 0x000e620000000a00 */
[----:B------:R-:W-:Y:S01]  /*ab80*/  IMAD.U32 R5, RZ, RZ, UR7 ;  /* 0x00000007ff057e24 */ /* 0x000fe2000f8e00ff */
[----:B------:R-:W-:Y:S01]  /*ab90*/  MOV R12, 0x1 ;  /* 0x00000001000c7802 */ /* 0x000fe20000000f00 */
[----:B------:R-:W-:Y:S02]  /*aba0*/  IMAD.U32 R6, RZ, RZ, UR8 ;  /* 0x00000008ff067e24 */ /* 0x000fe4000f8e00ff */
[----:B------:R-:W-:-:S02]  /*abb0*/  IMAD.U32 R10, RZ, RZ, UR4 ;  /* 0x00000004ff0a7e24 */ /* 0x000fc4000f8e00ff */
[----:B------:R-:W-:Y:S02]  /*abc0*/  IMAD.U32 R11, RZ, RZ, UR5 ;  /* 0x00000005ff0b7e24 */ /* 0x000fe4000f8e00ff */
[----:B------:R-:W-:Y:S02]  /*abd0*/  IMAD.MOV.U32 R8, RZ, RZ, 0x70 ;  /* 0x00000070ff087424 */ /* 0x000fe400078e00ff */
[----:B------:R-:W-:-:S07]  /*abe0*/  IMAD.MOV.U32 R13, RZ, RZ, RZ ;  /* 0x000000ffff0d7224 */ /* 0x000fce00078e00ff */
[----:B------:R-:W-:-:S07]  /*abf0*/  LEPC R20, `(.L_x_33) ;  /* 0x000000001014794e */ /* 0x000fce0000000000 */
[----:B-1----:R-:W-:Y:S05]  /*ac00*/  CALL.ABS.NOINC R2 ;  /* 0x0000000002007343 */ /* 0x002fea0003c00000 */
.L_x_33:
[----:B------:R-:W-:-:S05]  /*ac10*/  VIADD R0, R23, 0x200 ;  /* 0x0000020017007836 */ /* 0x000fca0000000000 */
[----:B------:R-:W-:-:S13]  /*ac20*/  LOP3.LUT P0, RZ, R0, 0x1bf, RZ, 0xc0, !PT ;  /* 0x000001bf00ff7812 */ /* 0x000fda000780c0ff */
[----:B------:R-:W-:Y:S05]  /*ac30*/  @!P0 BRA `(.L_x_34) ;  /* 0x0000000000808947 */ /* 0x000fea0003800000 */
[----:B------:R-:W-:Y:S01]  /*ac40*/  MOV R0, 0x0 ;  /* 0x0000000000007802 */ /* 0x000fe20000000f00 */
[----:B------:R-:W-:Y:S01]  /*ac50*/  ULDC.64 UR6, c[0x4][0xa8] ;  /* 0x01002a0000067ab9 */ /* 0x000fe20000000a00 */
[----:B------:R-:W-:Y:S01]  /*ac60*/  ULDC.64 UR8, c[0x4][0xb0] ;  /* 0x01002c0000087ab9 */ /* 0x000fe20000000a00 */
[----:B------:R-:W-:Y:S01]  /*ac70*/  ULDC.64 UR4, c[0x4][0x10] ;  /* 0x0100040000047ab9 */ /* 0x000fe20000000a00 */
[----:B------:R1:W2:Y:S01]  /*ac80*/  LDC.64 R2, c[0x4][R0] ;  /* 0x0100000000027b82 */ /* 0x0002a20000000a00 */
[----:B------:R-:W-:Y:S01]  /*ac90*/  IMAD.U32 R4, RZ, RZ, UR6 ;  /* 0x00000006ff047e24 */ /* 0x000fe2000f8e00ff */
[----:B------:R-:W-:Y:S01]  /*aca0*/  MOV R5, UR7 ;  /* 0x0000000700057c02 */ /* 0x000fe20008000f00 */
        /* <DEDUP_REMOVED lines=9> */
.L_x_35:
        /* <DEDUP_REMOVED lines=8> */
[----:B------:R-:W-:Y:S01]  /*adc0*/  MOV R10, UR4 ;  /* 0x00000004000a7c02 */ /* 0x000fe20008000f00 */
[----:B------:R-:W-:Y:S01]  /*add0*/  IMAD.U32 R7, RZ, RZ, UR9 ;  /* 0x00000009ff077e24 */ /* 0x000fe2000f8e00ff */
[----:B------:R-:W-:Y:S01]  /*ade0*/  MOV R12, 0x1 ;  /* 0x00000001000c7802 */ /* 0x000fe20000000f00 */
[----:B------:R-:W-:-:S02]  /*adf0*/  IMAD.U32 R11, RZ, RZ, UR5 ;  /* 0x00000005ff0b7e24 */ /* 0x000fc4000f8e00ff */
[----:B------:R-:W-:Y:S02]  /*ae00*/  IMAD.MOV.U32 R8, RZ, RZ, 0x70 ;  /* 0x00000070ff087424 */ /* 0x000fe400078e00ff */
[----:B------:R-:W-:-:S07]  /*ae10*/  IMAD.MOV.U32 R13, RZ, RZ, RZ ;  /* 0x000000ffff0d7224 */ /* 0x000fce00078e00ff */
[----:B------:R-:W-:-:S07]  /*ae20*/  LEPC R20, `(.L_x_34) ;  /* 0x000000001014794e */ /* 0x000fce0000000000 */
[----:B-1----:R-:W-:Y:S05]  /*ae30*/  CALL.ABS.NOINC R2 ;  /* 0x0000000002007343 */ /* 0x002fea0003c00000 */
.L_x_34:
[----:B------:R-:W-:Y:S01]  /*ae40*/  ULDC.64 UR4, c[0x0][0x9f8] ;  /* 0x00027e0000047ab9 */ /* 0x000fe20000000a00 */
[----:B------:R-:W1:Y:S01]  /*ae50*/  LDC R0, c[0x0][0x428] ;  /* 0x00010a00ff007b82 */ /* 0x000e620000000800 */
[----:B------:R-:W-:Y:S01]  /*ae60*/  ISETP.NE.U32.AND P0, PT, RZ, UR4, PT ;  /* 0x00000004ff007c0c */ /* 0x000fe2000bf05070 */
[----:B------:R-:W-:Y:S01]  /*ae70*/  IMAD.MOV.U32 R6, RZ, RZ, R19 ;  /* 0x000000ffff067224 */ /* 0x000fe200078e0013 */
[----:B------:R-:W-:Y:S01]  /*ae80*/  ULDC.64 UR6, c[0x0][0x208] ;  /* 0x0000820000067ab9 */ /* 0x000fe20000000a00 */
[----:B------:R-:W-:Y:S01]  /*ae90*/  ISETP.NE.AND P1, PT, R27, RZ, PT ;  /* 0x000000ff1b00720c */ /* 0x000fe20003f25270 */
[----:B------:R-:W-:Y:S01]  /*aea0*/  IMAD.MOV R9, RZ, RZ, -R25 ;  /* 0x000000ffff097224 */ /* 0x000fe200078e0a19 */
[----:B------:R-:W-:Y:S01]  /*aeb0*/  ISETP.NE.AND.EX P0, PT, RZ, UR5, PT, P0 ;  /* 0x00000005ff007c0c */ /* 0x000fe2000bf05300 */
[----:B------:R-:W-:-:S12]  /*aec0*/  ULDC UR4, c[0x0][0xda8] ;  /* 0x00036a0000047ab9 */ /* 0x000fd80000000800 */
[----:B------:R-:W2:Y:S02]  /*aed0*/  @P0 LDC.64 R2, c[0x0][0x9f8] ;  /* 0x00027e00ff020b82 */ /* 0x000ea40000000a00 */
[----:B--2---:R-:W-:-:S05]  /*aee0*/  @P0 IMAD.WIDE R2, R19, 0x4, R2 ;  /* 0x0000000413020825 */ /* 0x004fca00078e0202 */
[----:B------:R2:W5:Y:S01]  /*aef0*/  @P0 LDG.E R6, desc[UR6][R2.64] ;  /* 0x0000000602060981 */ /* 0x000562000c1e1900 */
[----:B-1----:R-:W-:Y:S01]  /*af00*/  ISETP.NE.AND P0, PT, R0, 0x1, PT ;  /* 0x000000010000780c */ /* 0x002fe20003f05270 */
[----:B------:R-:W-:Y:S01]  /*af10*/  VOTEU.ALL UP1, P1 ;  /* 0x00000000003f7886 */ /* 0x000fe20000820000 */
[----:B------:R-:W-:Y:S01]  /*af20*/  IMAD R9, R9, UR4, R26 ;  /* 0x0000000409097c24 */ /* 0x000fe2000f8e021a */
[----:B------:R-:W-:Y:S02]  /*af30*/  MOV R0, R22 ;  /* 0x0000001600007202 */ /* 0x000fe40000000f00 */
[----:B------:R-:W-:Y:S01]  /*af40*/  PLOP3.LUT P2, PT, P1, PT, PT, 0x8, 0x0 ;  /* 0x000000000000781c */ /* 0x000fe20000f4e170 */
[----:B------:R-:W-:Y:S01]  /*af50*/  @!UP1 UIADD3 UR8, UP0, UR36, 0x270, URZ ;  /* 0x0000027024089890 */ /* 0x000fe2000ff1e03f */
[----:B------:R-:W-:-:S03]  /*af60*/  IMAD R9, R9, 0xc0, RZ ;  /* 0x000000c009097824 */ /* 0x000fc600078e02ff */
[----:B------:R-:W-:-:S03]  /*af70*/  @!UP1 UIADD3.X UR9, URZ, UR37, URZ, UP0, !UPT ;  /* 0x000000253f099290 */ /* 0x000fc600087fe43f */
[----:B------:R-:W1:Y:S01]  /*af80*/  @P0 LDC R5, c[0x0][0x42c] ;  /* 0x00010b00ff050b82 */ /* 0x000e620000000800 */
[----:B------:R-:W-:-:S07]  /*af90*/  VOTEU.ALL UP0, P1 ;  /* 0x00000000003f7886 */ /* 0x000fce0000800000 */
[----:B------:R-:W3:Y:S01]  /*afa0*/  @P0 LDC R7, c[0x0][0x430] ;  /* 0x00010c00ff070b82 */ /* 0x000ee20000000800 */
[----:B-1----:R-:W-:-:S05]  /*afb0*/  @P0 IMAD.HI.U32 R4, R22, R5, RZ ;  /* 0x0000000516040227 */ /* 0x002fca00078e00ff */
[----:B--23--:R-:W-:-:S07]  /*afc0*/  @P0 SHF.R.U32.HI R0, RZ, R7, R4 ;  /* 0x00000007ff000219 */ /* 0x00cfce0000011604 */
.L_x_36:
[----:B------:R-:W-:Y:S02]  /*afd0*/  PLOP3.LUT P0, PT, P0, P2, PT, 0xa2, 0x0 ;  /* 0x000000000000781c */ /* 0x000fe40000705472 */
[----:B------:R-:W-:Y:S01]  /*afe0*/  @P2 R2UR P0, UR7, R19 ;  /* 0x00000000130722ca */ /* 0x000fe20000000000 */
[----:B------:R-:W-:-:S07]  /*aff0*/  UMOV UR4, URZ ;  /* 0x0000003f00047c82 */ /* 0x000fce0008000000 */
[----:B------:R-:W-:Y:S02]  /*b000*/  PLOP3.LUT P0, PT, P0, P2, PT, 0xa2, 0x0 ;  /* 0x000000000000781c */ /* 0x000fe40000705472 */
[----:B------:R-:W-:-:S08]  /*b010*/  @P2 R2UR.OR P0, UR6, R22 ;  /* 0x00000000160622ca */ /* 0x000fd00000100000 */
[----:B------:R-:W-:Y:S02]  /*b020*/  PLOP3.LUT P0, PT, P0, P2, PT, 0xa2, 0x0 ;  /* 0x000000000000781c */ /* 0x000fe40000705472 */
[----:B------:R-:W-:-:S08]  /*b030*/  @P2 R2UR.OR P0, UR5, R9 ;  /* 0x00000000090522ca */ /* 0x000fd00000100000 */
[----:B------:R-:W-:-:S05]  /*b040*/  @P2 PLOP3.LUT P2, PT, P0, PT, PT, 0x80, 0x0 ;  /* 0x000000000000281c */ /* 0x000fca000074f070 */
[----:B------:R1:W-:Y:S08]  /*b050*/  @!UP0 UTMAPF.L2.4D [UR4], [UR8] ;  /* 0x00000004080085b8 */ /* 0x0003f00008018000 */
[----:B-1----:R-:W-:Y:S05]  /*b060*/  @P2 BRA.U.ANY `(.L_x_36) ;  /* 0xfffffffd00d82947 */ /* 0x002fea000393ffff */
[----:B------:R-:W-:Y:S01]  /*b070*/  PLOP3.LUT P2, PT, P1, PT, PT, 0x8, 0x0 ;  /* 0x000000000000781c */ /* 0x000fe20000f4e170 */
[----:B------:R-:W-:Y:S01]  /*b080*/  VOTEU.ALL UP0, P1 ;  /* 0x00000000003f7886 */ /* 0x000fe20000800000 */
[----:B------:R-:W-:-:S11]  /*b090*/  UMOV UR4, 0x20 ;  /* 0x0000002000047882 */ /* 0x000fd60000000000 */
.L_x_37:
[----:B------:R-:W-:Y:S02]  /*b0a0*/  PLOP3.LUT P0, PT, P0, P2, PT, 0xa2, 0x0 ;  /* 0x000000000000781c */ /* 0x000fe40000705472 */
[----:B------:R-:W-:-:S08]  /*b0b0*/  @P2 R2UR P0, UR7, R19 ;  /* 0x00000000130722ca */ /* 0x000fd00000000000 */
        /* <DEDUP_REMOVED lines=10> */
.L_x_38:
        /* <DEDUP_REMOVED lines=9> */
[----:B------:R-:W1:Y:S01]  /*b1f0*/  LDC.64 R2, c[0x0][0x3f8] ;  /* 0x0000fe00ff027b82 */ /* 0x000e620000000a00 */
[----:B------:R-:W-:Y:S01]  /*b200*/  UMOV UR4, 0xffffffff ;  /* 0xffffffff00047882 */ /* 0x000fe20000000000 */
[----:B-1----:R-:W-:-:S04]  /*b210*/  ISETP.NE.U32.AND P0, PT, R2, RZ, PT ;  /* 0x000000ff0200720c */ /* 0x002fc80003f05070 */
[----:B------:R-:W-:-:S04]  /*b220*/  ISETP.NE.AND.EX P0, PT, R3, RZ, PT, P0 ;  /* 0x000000ff0300720c */ /* 0x000fc80003f05300 */
[----:B-----5:R-:W-:Y:S01]  /*b230*/  SEL R7, R6, RZ, !P0 ;  /* 0x000000ff06077207 */ /* 0x020fe20004000000 */
[----:B------:R-:W-:Y:S08]  /*b240*/  BRA.DIV UR4, `(.L_x_39) ;  /* 0x0000002604387947 */ /* 0x000ff0000b800000 */
.L_x_92:
[----:B------:R-:W-:Y:S01]  /*b250*/  UMOV UR4, 0xffffffff ;  /* 0xffffffff00047882 */ /* 0x000fe20000000000 */
[----:B------:R-:W-:Y:S01]  /*b260*/  SHF.R.S32.HI R8, RZ, 0x1f, R6 ;  /* 0x0000001fff087819 */ /* 0x000fe20000011406 */
[----:B------:R-:W-:Y:S01]  /*b270*/  VIADD R10, R24, 0xffffffff ;  /* 0xffffffff180a7836 */ /* 0x000fe20000000000 */
[----:B------:R-:W-:Y:S06]  /*b280*/  BRA.DIV UR4, `(.L_x_40) ;  /* 0x00000026045c7947 */ /* 0x000fec000b800000 */
[----:B------:R-:W-:-:S13]  /*b290*/  ELECT P6, URZ, PT ;  /* 0x00000000003f782f */ /* 0x000fda00038c0000 */
.L_x_95:
[----:B------:R-:W-:Y:S05]  /*b2a0*/  @!P6 BRA `(.L_x_41) ;  /* 0x0000000000f8e947 */ /* 0x000fea0003800000 */
[----:B------:R-:W-:Y:S01]  /*b2b0*/  MOV R18, R10 ;  /* 0x0000000a00127202 */ /* 0x000fe20000000f00 */
[----:B------:R-:W-:Y:S01]  /*b2c0*/  IMAD.MOV.U32 R7, RZ, RZ, R6 ;  /* 0x000000ffff077224 */ /* 0x000fe200078e0006 */
[----:B------:R-:W-:Y:S06]  /*b2d0*/  @!P0 BRA `(.L_x_42) ;  /* 0x00000000004c8947 */ /* 0x000fec0003800000 */
[----:B------:R-:W1:Y:S01]  /*b2e0*/  LDC R18, c[0x0][0x41c] ;  /* 0x00010700ff127b82 */ /* 0x000e620000000800 */
[----:B------:R-:W-:Y:S01]  /*b2f0*/  IMAD.MOV.U32 R11, RZ, RZ, R10 ;  /* 0x000000ffff0b7224 */ /* 0x000fe200078e000a */
[----:B------:R-:W-:Y:S01]  /*b300*/  ULDC.64 UR4, c[0x0][0x408] ;  /* 0x0001020000047ab9 */ /* 0x000fe20000000a00 */
[----:B------:R-:W-:Y:S01]  /*b310*/  ULDC.64 UR6, c[0x0][0x208] ;  /* 0x0000820000067ab9 */ /* 0x000fe20000000a00 */
[----:B------:R-:W-:-:S04]  /*b320*/  IMAD R7, R8, UR4, RZ ;  /* 0x0000000408077c24 */ /* 0x000fc8000f8e02ff */
[----:B------:R-:W-:Y:S01]  /*b330*/  IMAD R7, R6, UR5, R7 ;  /* 0x0000000506077c24 */ /* 0x000fe2000f8e0207 */
[----:B-1----:R-:W-:-:S13]  /*b340*/  ISETP.NE.AND P1, PT, R18, 0x1, PT ;  /* 0x000000011200780c */ /* 0x002fda0003f25270 */
[----:B------:R-:W1:Y:S02]  /*b350*/  @P1 LDC.64 R4, c[0x0][0x420] ;  /* 0x00010800ff041b82 */ /* 0x000e640000000a00 */
[----:B-1----:R-:W-:-:S05]  /*b360*/  @P1 IMAD.HI.U32 R4, R10, R4, RZ ;  /* 0x000000040a041227 */ /* 0x002fca00078e00ff */
[----:B------:R-:W-:-:S04]  /*b370*/  @P1 SHF.R.U32.HI R11, RZ, R5, R4 ;  /* 0x00000005ff0b1219 */ /* 0x000fc80000011604 */
[----:B------:R-:W-:Y:S02]  /*b380*/  SHF.R.S32.HI R5, RZ, 0x1f, R11 ;  /* 0x0000001fff057819 */ /* 0x000fe4000001140b */
[----:B------:R-:W-:-:S05]  /*b390*/  MOV R4, R11 ;  /* 0x0000000b00047202 */ /* 0x000fca0000000f00 */
[----:B------:R-:W-:-:S04]  /*b3a0*/  IMAD.WIDE.U32 R4, R6, UR4, R4 ;  /* 0x0000000406047c25 */ /* 0x000fc8000f8e0004 */
[----:B------:R-:W-:Y:S01]  /*b3b0*/  IMAD.IADD R5, R5, 0x1, R7 ;  /* 0x0000000105057824 */ /* 0x000fe200078e0207 */
[----:B------:R-:W-:-:S04]  /*b3c0*/  LEA R12, P1, R4, R2, 0x2 ;  /* 0x00000002040c7211 */ /* 0x000fc800078210ff */
[----:B------:R-:W-:-:S05]  /*b3d0*/  LEA.HI.X R13, R4, R3, R5, 0x2, P1 ;  /* 0x00000003040d7211 */ /* 0x000fca00008f1405 */
[----:B------:R1:W5:Y:S01]  /*b3e0*/  LDG.E R7, desc[UR6][R12.64] ;  /* 0x000000060c077981 */ /* 0x000362000c1e1900 */
[----:B------:R-:W-:-:S04]  /*b3f0*/  IMAD.MOV R5, RZ, RZ, -R11 ;  /* 0x000000ffff057224 */ /* 0x000fc800078e0a0b */
[----:B------:R-:W-:-:S07]  /*b400*/  IMAD R18, R18, R5, R10 ;  /* 0x0000000512127224 */ /* 0x000fce00078e020a */
.L_x_42:
[----:B------:R-:W2:Y:S01]  /*b410*/  S2R R4, SR_TID.X ;  /* 0x0000000000047919 */ /* 0x000ea20000002100 */
[----:B------:R-:W-:Y:S02]  /*b420*/  LEA R5, R16, R23, 0x3 ;  /* 0x0000001710057211 */ /* 0x000fe400078e18ff */
[----:B--2---:R-:W-:Y:S02]  /*b430*/  LOP3.LUT R11, R4, 0x7f, RZ, 0xc0, !PT ;  /* 0x0000007f040b7812 */ /* 0x004fe400078ec0ff */
[----:B------:R-:W-:Y:S02]  /*b440*/  SHF.L.U32 R4, R17, 0x1f, RZ ;  /* 0x0000001f11047819 */ /* 0x000fe400000006ff */
[----:B------:R-:W-:Y:S02]  /*b450*/  ISETP.NE.AND P2, PT, R11, RZ, PT ;  /* 0x000000ff0b00720c */ /* 0x000fe40003f45270 */
[----:B------:R-:W2:Y:S02]  /*b460*/  SYNCS.PHASECHK.TRANS64.TRYWAIT P1, [R5+URZ+0x31c40], R4 ;  /* 0x031c4004050075a7 */ /* 0x000ea4000802017f */
[----:B--2---:R-:W-:Y:S09]  /*b470*/  @!P1 BRA `(.L_x_43) ;  /* 0x0000002400009947 */ /* 0x004ff20003800000 */
.L_x_96:
[----:B------:R-:W-:Y:S05]  /*b480*/  @P2 BRA `(.L_x_44) ;  /* 0x0000000000142947 */ /* 0x000fea0003800000 */
[----:B------:R-:W-:Y:S01]  /*b490*/  ISETP.NE.AND P1, PT, R27, RZ, PT ;  /* 0x000000ff1b00720c */ /* 0x000fe20003f25270 */
[----:B--2---:R-:W-:-:S04]  /*b4a0*/  IMAD.MOV.U32 R4, RZ, RZ, 0x6c00 ;  /* 0x00006c00ff047424 */ /* 0x004fc800078e00ff */
[----:B------:R3:W-:Y:S08]  /*b4b0*/  SYNCS.ARRIVE.TRANS64 RZ, [R5+URZ+0x31c30], R4 ;  /* 0x031c300405ff79a7 */ /* 0x0007f0000800003f */
[----:B------:R-:W-:Y:S05]  /*b4c0*/  @!P1 BRA `(.L_x_44) ;  /* 0x0000000000049947 */ /* 0x000fea0003800000 */
[----:B------:R-:W-:Y:S01]  /*b4d0*/  BPT.TRAP 0x1 ;  /* 0x000000040000795c */ /* 0x000fe20000300000 */
.L_x_44:
[----:B--23--:R-:W-:Y:S01]  /*b4e0*/  IMAD R4, R16, 0x6c00, R23 ;  /* 0x00006c0010047824 */ /* 0x00cfe200078e0217 */
[----:B------:R-:W-:Y:S01]  /*b4f0*/  R2UR UR9, R5 ;  /* 0x00000000050972ca */ /* 0x000fe200000e0000 */
[----:B------:R-:W-:Y:S01]  /*b500*/  UIADD3 UR4, UP0, UR36, 0x370, URZ ;  /* 0x0000037024047890 */ /* 0x000fe2000ff1e03f */
[----:B------:R-:W-:Y:S01]  /*b510*/  R2UR UR11, R18 ;  /* 0x00000000120b72ca */ /* 0x000fe200000e0000 */
[----:B------:R-:W-:Y:S01]  /*b520*/  UMOV UR10, URZ ;  /* 0x0000003f000a7c82 */ /* 0x000fe20008000000 */
[----:B------:R-:W-:Y:S01]  /*b530*/  R2UR UR8, R4 ;  /* 0x00000000040872ca */ /* 0x000fe200000e0000 */
[----:B------:R-:W-:Y:S01]  /*b540*/  UIADD3.X UR5, URZ, UR37, URZ, UP0, !UPT ;  /* 0x000000253f057290 */ /* 0x000fe200087fe43f */
[----:B------:R-:W-:Y:S01]  /*b550*/  R2UR UR12, R0 ;  /* 0x00000000000c72ca */ /* 0x000fe200000e0000 */
[----:B------:R-:W-:Y:S01]  /*b560*/  UMOV UR6, 0x0 ;  /* 0x0000000000067882 */ /* 0x000fe20000000000 */
[----:B-----5:R-:W-:Y:S01]  /*b570*/  R2UR UR13, R7 ;  /* 0x00000000070d72ca */ /* 0x020fe200000e0000 */
[----:B------:R-:W-:Y:S01]  /*b580*/  UMOV UR7, 0x14f00000 ;  /* 0x14f0000000077882 */ /* 0x000fe20000000000 */
[----:B------:R-:W-:-:S03]  /*b590*/  UMOV UR16, 0x20 ;  /* 0x0000002000107882 */ /* 0x000fc60000000000 */
[----:B------:R-:W-:Y:S02]  /*b5a0*/  UIADD3 UR9, UR9, 0x31c30, URZ ;  /* 0x00031c3009097890 */ /* 0x000fe4000fffe03f */
[----:B------:R-:W-:Y:S02]  /*b5b0*/  UIMAD UR11, UR11, 0x90, URZ ;  /* 0x000000900b0b78a4 */ /* 0x000fe4000f8e023f */
[----:B------:R-:W-:Y:S02]  /*b5c0*/  UIADD3 UR14, UR8, 0x16a00, URZ ;  /* 0x00016a00080e7890 */ /* 0x000fe4000fffe03f */
[----:B------:R-:W-:Y:S02]  /*b5d0*/  UIADD3 UR15, UR8, 0x18e00, URZ ;  /* 0x00018e00080f7890 */ /* 0x000fe4000fffe03f */
[----:B------:R-:W-:-:S03]  /*b5e0*/  UIADD3 UR17, UR8, 0x1b200, URZ ;  /* 0x0001b20008117890 */ /* 0x000fc6000fffe03f */
[----:B------:R-:W-:Y:S01]  /*b5f0*/  UMOV UR8, UR14 ;  /* 0x0000000e00087c82 */ /* 0x000fe20008000000 */
[----:B------:R-:W-:Y:S01]  /*b600*/  UMOV UR14, 0x40 ;  /* 0x00000040000e7882 */ /* 0x000fe20000000000 */
[----:B------:R2:W-:Y:S02]  /*b610*/  UTMALDG.4D [UR8], [UR4], desc[UR6] ;  /* 0x00000608040075b4 */ /* 0x0005e40008019000 */
[----:B--2---:R-:W-:Y:S01]  /*b620*/  UMOV UR8, UR15 ;  /* 0x0000000f00087c82 */ /* 0x004fe20008000000 */
[----:B------:R-:W-:Y:S02]  /*b630*/  UMOV UR10, UR16 ;  /* 0x00000010000a7c82 */ /* 0x000fe40008000000 */
[----:B------:R2:W-:Y:S02]  /*b640*/  UTMALDG.4D [UR8], [UR4], desc[UR6] ;  /* 0x00000608040075b4 */ /* 0x0005e40008019000 */
[----:B--2---:R-:W-:Y:S01]  /*b650*/  UMOV UR8, UR17 ;  /* 0x0000001100087c82 */ /* 0x004fe20008000000 */
[----:B------:R-:W-:-:S02]  /*b660*/  UMOV UR10, UR14 ;  /* 0x0000000e000a7c82 */ /* 0x000fc40008000000 */
[----:B------:R2:W-:Y:S02]  /*b670*/  UTMALDG.4D [UR8], [UR4], desc[UR6] ;  /* 0x00000608040075b4 */ /* 0x0005e40008019000 */
[----:B--2---:R-:W-:Y:S01]  /*b680*/  NOP ;  /* 0x0000000000007918 */ /* 0x004fe20000000000 */
.L_x_41:
[----:B------:R-:W-:Y:S05]  /*b690*/  WARPSYNC.ALL ;  /* 0x0000000000007948 */ /* 0x000fea0003800000 */
[----:B------:R-:W-:Y:S01]  /*b6a0*/  BAR.SYNC.DEFER_BLOCKING 0x8, 0x1a0 ;  /* 0x0206800000007b1d */ /* 0x000fe20000010000 */
[----:B------:R-:W-:Y:S02]  /*b6b0*/  R2UR UR24, R23 ;  /* 0x00000000171872ca */ /* 0x000fe400000e0000 */
[----:B------:R-:W-:-:S13]  /*b6c0*/  ELECT P1, URZ, PT ;  /* 0x00000000003f782f */ /* 0x000fda0003820000 */
[----:B------:R-:W-:Y:S01]  /*b6d0*/  @P1 R2UR UR13, R19 ;  /* 0x00000000130d12ca */ /* 0x000fe200000e0000 */
[----:B------:R-:W-:Y:S01]  /*b6e0*/  UIADD3 UR4, UP0, UR36, 0x270, URZ ;  /* 0x0000027024047890 */ /* 0x000fe2000ff1e03f */
[C---:B------:R-:W-:Y:S01]  /*b6f0*/  @P1 R2UR UR12, R22.reuse ;  /* 0x00000000160c12ca */ /* 0x040fe200000e0000 */
[----:B------:R-:W-:Y:S01]  /*b700*/  UMOV UR6, 0x0 ;  /* 0x0000000000067882 */ /* 0x000fe20000000000 */
[----:B------:R-:W-:Y:S01]  /*b710*/  @P1 R2UR UR11, R9 ;  /* 0x00000000090b12ca */ /* 0x000fe200000e0000 */
[----:B------:R-:W-:Y:S01]  /*b720*/  UIADD3.X UR5, URZ, UR37, URZ, UP0, !UPT ;  /* 0x000000253f057290 */ /* 0x000fe200087fe43f */
[----:B------:R-:W-:Y:S01]  /*b730*/  @P1 R2UR UR21, R19 ;  /* 0x00000000131512ca */ /* 0x000fe200000e0000 */
[----:B------:R-:W-:Y:S01]  /*b740*/  UMOV UR7, 0x12f00000 ;  /* 0x12f0000000077882 */ /* 0x000fe20000000000 */
[----:B------:R-:W-:Y:S01]  /*b750*/  UMOV UR10, URZ ;  /* 0x0000003f000a7c82 */ /* 0x000fe20008000000 */
[----:B------:R-:W-:Y:S01]  /*b760*/  @P1 R2UR UR20, R22 ;  /* 0x00000000161412ca */ /* 0x000fe200000e0000 */
[----:B------:R-:W-:Y:S01]  /*b770*/  UMOV UR14, 0x0 ;  /* 0x00000000000e7882 */ /* 0x000fe20000000000 */
[----:B------:R-:W-:Y:S01]  /*b780*/  UIADD3 UR8, UR24, 0xda00, URZ ;  /* 0x0000da0018087890 */ /* 0x000fe2000fffe03f */
[----:B------:R-:W-:Y:S01]  /*b790*/  @P1 IMAD.MOV.U32 R4, RZ, RZ, 0x9000 ;  /* 0x00009000ff041424 */ /* 0x000fe200078e00ff */
[----:B------:R-:W-:Y:S01]  /*b7a0*/  UIADD3 UR9, UR24, 0x31c00, URZ ;  /* 0x00031c0018097890 */ /* 0x000fe2000fffe03f */
[----:B------:R-:W-:Y:S01]  /*b7b0*/  @P1 R2UR UR19, R9 ;  /* 0x00000000091312ca */ /* 0x000fe200000e0000 */
[----:B------:R-:W-:Y:S01]  /*b7c0*/  UIADD3 UR16, UR24, 0x10a00, URZ ;  /* 0x00010a0018107890 */ /* 0x000fe2000fffe03f */
[----:B------:R-:W-:Y:S01]  /*b7d0*/  BSSY B0, `(.L_x_45) ;  /* 0x0000014000007945 */ /* 0x000fe20003800000 */
[----:B------:R-:W-:Y:S01]  /*b7e0*/  UMOV UR15, 0x12f00000 ;  /* 0x12f00000000f7882 */ /* 0x000fe20000000000 */
[----:B------:R-:W-:Y:S01]  /*b7f0*/  UMOV UR18, 0x20 ;  /* 0x0000002000127882 */ /* 0x000fe20000000000 */
[----:B------:R-:W-:Y:S01]  /*b800*/  UMOV UR22, 0x0 ;  /* 0x0000000000167882 */ /* 0x000fe20000000000 */
[----:B------:R-:W-:Y:S01]  /*b810*/  UMOV UR17, UR9 ;  /* 0x0000000900117c82 */ /* 0x000fe20008000000 */
[----:B------:R2:W-:Y:S01]  /*b820*/  @P1 SYNCS.ARRIVE.TRANS64 RZ, [R23+URZ+0x31c00], R4 ;  /* 0x031c000417ff19a7 */ /* 0x0005e2000800003f */
[----:B------:R3:W-:Y:S01]  /*b830*/  UTMALDG.4D [UR8], [UR4], desc[UR6] ;  /* 0x00000608040075b4 */ /* 0x0007e20008019000 */
[----:B------:R-:W-:Y:S01]  /*b840*/  UMOV UR23, 0x12f00000 ;  /* 0x12f0000000177882 */ /* 0x000fe20000000000 */
[----:B------:R-:W-:-:S03]  /*b850*/  ISETP.GE.AND P2, PT, R28, 0x91, PT ;  /* 0x000000911c00780c */ /* 0x000fc60003f46270 */
[----:B------:R4:W-:Y:S01]  /*b860*/  UTMALDG.4D [UR16], [UR4], desc[UR14] ;  /* 0x00000e10040075b4 */ /* 0x0009e20008019000 */
[----:B--2---:R-:W-:-:S04]  /*b870*/  LOP3.LUT R4, R29, 0x1, RZ, 0xc, !PT ;  /* 0x000000011d047812 */ /* 0x004fc800078e0cff */
[----:B------:R-:W-:Y:S02]  /*b880*/  SHF.L.U32 R4, R4, 0x1f, RZ ;  /* 0x0000001f04047819 */ /* 0x000fe400000006ff */
[----:B---3--:R-:W-:Y:S01]  /*b890*/  @P1 R2UR UR13, R19 ;  /* 0x00000000130d12ca */ /* 0x008fe200000e0000 */
[----:B------:R-:W-:Y:S01]  /*b8a0*/  UIADD3 UR8, UR24, 0x13a00, URZ ;  /* 0x00013a0018087890 */ /* 0x000fe2000fffe03f */
[----:B------:R-:W-:Y:S01]  /*b8b0*/  @P1 R2UR UR12, R22 ;  /* 0x00000000160c12ca */ /* 0x000fe200000e0000 */
[----:B------:R-:W-:Y:S01]  /*b8c0*/  UMOV UR10, 0x40 ;  /* 0x00000040000a7882 */ /* 0x000fe20000000000 */
[----:B------:R-:W-:-:S13]  /*b8d0*/  @P1 R2UR UR11, R9 ;  /* 0x00000000090b12ca */ /* 0x000fda00000e0000 */
[----:B------:R4:W-:Y:S01]  /*b8e0*/  UTMALDG.4D [UR8], [UR4], desc[UR22] ;  /* 0x00001608040075b4 */ /* 0x0009e20008019000 */
[----:B------:R-:W2:Y:S02]  /*b8f0*/  SYNCS.PHASECHK.TRANS64.TRYWAIT P1, [R23+URZ+0x31c20], R4 ;  /* 0x031c2004170075a7 */ /* 0x000ea4000802017f */
[----:B--2-4-:R-:W-:Y:S05]  /*b900*/  @!P1 BRA `(.L_x_46) ;  /* 0x0000001c00f09947 */ /* 0x014fea0003800000 */
.L_x_97:
[----:B------:R-:W-:Y:S05]  /*b910*/  BSYNC B0 ;  /* 0x0000000000007941 */ /* 0x000fea0003800000 */
.L_x_45:
[----:B------:R-:W-:Y:S05]  /*b920*/  @!P2 BRA `(.L_x_47) ;  /* 0x000000140060a947 */ /* 0x000fea0003800000 */
[----:B--2---:R-:W-:Y:S01]  /*b930*/  IMAD.MOV.U32 R4, RZ, RZ, 0x1 ;  /* 0x00000001ff047424 */ /* 0x004fe200078e00ff */
[C---:B------:R-:W-:Y:S02]  /*b940*/  IADD3 R11, -R24.reuse, RZ, RZ ;  /* 0x000000ff180b7210 */ /* 0x040fe40007ffe1ff */
[----:B------:R-:W-:Y:S02]  /*b950*/  IADD3 R9, R24, -0x2, RZ ;  /* 0xfffffffe18097810 */ /* 0x000fe40007ffe0ff */
[----:B------:R-:W-:-:S05]  /*b960*/  VIADDMNMX R11, R11, R4, 0xffffffff, !PT ;  /* 0xffffffff0b0b7446 */ /* 0x000fca0007800104 */
[----:B------:R-:W-:-:S05]  /*b970*/  IMAD.IADD R4, R24, 0x1, R11 ;  /* 0x0000000118047824 */ /* 0x000fca00078e020b */
[----:B------:R-:W-:-:S04]  /*b980*/  LOP3.LUT R4, R4, 0x1, RZ, 0xc0, !PT ;  /* 0x0000000104047812 */ /* 0x000fc800078ec0ff */
[----:B------:R-:W-:-:S13]  /*b990*/  ISETP.NE.U32.AND P1, PT, R4, 0x1, PT ;  /* 0x000000010400780c */ /* 0x000fda0003f25070 */
[----:B------:R-:W-:Y:S05]  /*b9a0*/  @P1 BRA `(.L_x_48) ;  /* 0x0000000400b81947 */ /* 0x000fea0003800000 */
[----:B-1----:R-:W-:Y:S01]  /*b9b0*/  VIADD R12, R16, 0x1 ;  /* 0x00000001100c7836 */ /* 0x002fe20000000000 */
[----:B------:R-:W-:Y:S04]  /*b9c0*/  BSSY B0, `(.L_x_49) ;  /* 0x0000069000007945 */ /* 0x000fe80003800000 */
[----:B------:R-:W-:-:S04]  /*b9d0*/  ISETP.NE.AND P1, PT, R12, 0x2, PT ;  /* 0x000000020c00780c */ /* 0x000fc80003f25270 */
[----:B------:R-:W-:Y:S02]  /*b9e0*/  SEL R4, RZ, 0x1, P1 ;  /* 0x00000001ff047807 */ /* 0x000fe40000800000 */
[----:B------:R-:W-:Y:S02]  /*b9f0*/  SEL R12, R12, RZ, P1 ;  /* 0x000000ff0c0c7207 */ /* 0x000fe40000800000 */
[----:B------:R-:W-:Y:S01]  /*ba00*/  LOP3.LUT R13, R17, R4, RZ, 0x3c, !PT ;  /* 0x00000004110d7212 */ /* 0x000fe200078e3cff */
[----:B------:R-:W-:Y:S06]  /*ba10*/  @!P6 BRA `(.L_x_50) ;  /* 0x00000004008ce947 */ /* 0x000fec0003800000 */
[----:B------:R-:W-:Y:S01]  /*ba20*/  IMAD.MOV.U32 R4, RZ, RZ, R7 ;  /* 0x000000ffff047224 */ /* 0x000fe200078e0007 */
[----:B------:R-:W-:Y:S06]  /*ba30*/  @!P0 BRA `(.L_x_51) ;  /* 0x0000000000488947 */ /* 0x000fec0003800000 */
[----:B------:R-:W1:Y:S01]  /*ba40*/  LDC R15, c[0x0][0x41c] ;  /* 0x00010700ff0f7b82 */ /* 0x000e620000000800 */
[----:B------:R-:W-:Y:S01]  /*ba50*/  ULDC.64 UR4, c[0x0][0x408] ;  /* 0x0001020000047ab9 */ /* 0x000fe20000000a00 */
[----:B------:R-:W-:Y:S01]  /*ba60*/  ULDC.64 UR6, c[0x0][0x208] ;  /* 0x0000820000067ab9 */ /* 0x000fe20000000a00 */
[----:B-1----:R-:W-:-:S13]  /*ba70*/  ISETP.NE.AND P1, PT, R15, 0x1, PT ;  /* 0x000000010f00780c */ /* 0x002fda0003f25270 */
[----:B------:R-:W1:Y:S02]  /*ba80*/  @P1 LDC.64 R4, c[0x0][0x420] ;  /* 0x00010800ff041b82 */ /* 0x000e640000000a00 */
[----:B-1----:R-:W-:Y:S01]  /*ba90*/  @P1 IMAD.HI.U32 R14, R9, R4, RZ ;  /* 0x00000004090e1227 */ /* 0x002fe200078e00ff */
[----:B------:R-:W-:-:S04]  /*baa0*/  MOV R4, R9 ;  /* 0x0000000900047202 */ /* 0x000fc80000000f00 */
[----:B------:R-:W-:-:S04]  /*bab0*/  @P1 SHF.R.U32.HI R4, RZ, R5, R14 ;  /* 0x00000005ff041219 */ /* 0x000fc8000001160e */
[--C-:B------:R-:W-:Y:S01]  /*bac0*/  SHF.R.S32.HI R5, RZ, 0x1f, R4.reuse ;  /* 0x0000001fff057819 */ /* 0x100fe20000011404 */
[----:B------:R-:W-:-:S04]  /*bad0*/  IMAD.MOV R14, RZ, RZ, -R4 ;  /* 0x000000ffff0e7224 */ /* 0x000fc800078e0a04 */
[----:B------:R-:W-:Y:S02]  /*bae0*/  IMAD R9, R15, R14, R9 ;  /* 0x0000000e0f097224 */ /* 0x000fe400078e0209 */
[----:B------:R-:W-:Y:S02]  /*baf0*/  IMAD R15, R8, UR4, RZ ;  /* 0x00000004080f7c24 */ /* 0x000fe4000f8e02ff */
[----:B------:R-:W-:-:S04]  /*bb00*/  IMAD.WIDE.U32 R4, R6, UR4, R4 ;  /* 0x0000000406047c25 */ /* 0x000fc8000f8e0004 */
[----:B------:R-:W-:Y:S01]  /*bb10*/  IMAD R15, R6, UR5, R15 ;  /* 0x00000005060f7c24 */ /* 0x000fe2000f8e020f */
[----:B------:R-:W-:-:S03]  /*bb20*/  LEA R2, P1, R4, R2, 0x2 ;  /* 0x0000000204027211 */ /* 0x000fc600078210ff */
[----:B------:R-:W-:-:S05]  /*bb30*/  IMAD.IADD R5, R15, 0x1, R5 ;  /* 0x000000010f057824 */ /* 0x000fca00078e0205 */
[----:B------:R-:W-:-:S05]  /*bb40*/  LEA.HI.X R3, R4, R3, R5, 0x2, P1 ;  /* 0x0000000304037211 */ /* 0x000fca00008f1405 */
[----:B------:R1:W5:Y:S02]  /*bb50*/  LDG.E R4, desc[UR6][R2.64] ;  /* 0x0000000602047981 */ /* 0x000364000c1e1900 */
.L_x_51:
[----:B-1----:R-:W1:Y:S01]  /*bb60*/  S2R R2, SR_TID.X ;  /* 0x0000000000027919 */ /* 0x002e620000002100 */
[----:B------:R-:W-:Y:S02]  /*bb70*/  LEA R3, R12, R23, 0x3 ;  /* 0x000000170c037211 */ /* 0x000fe400078e18ff */
[----:B-1----:R-:W-:Y:S02]  /*bb80*/  LOP3.LUT R5, R2, 0x7f, RZ, 0xc0, !PT ;  /* 0x0000007f02057812 */ /* 0x002fe400078ec0ff */
[----:B------:R-:W-:Y:S02]  /*bb90*/  SHF.L.U32 R2, R13, 0x1f, RZ ;  /* 0x0000001f0d027819 */ /* 0x000fe400000006ff */
[----:B------:R-:W-:Y:S02]  /*bba0*/  ISETP.NE.AND P1, PT, R5, RZ, PT ;  /* 0x000000ff0500720c */ /* 0x000fe40003f25270 */
[----:B------:R-:W1:Y:S02]  /*bbb0*/  SYNCS.PHASECHK.TRANS64.TRYWAIT P2, [R3+URZ+0x31c40], R2 ;  /* 0x031c4002030075a7 */ /* 0x000e64000804017f */
[----:B-1----:R-:W-:Y:S09]  /*bbc0*/  @!P2 BRA `(.L_x_52) ;  /* 0x0000001c0054a947 */ /* 0x002ff20003800000 */
.L_x_98:
[----:B------:R-:W-:Y:S05]  /*bbd0*/  @P1 BRA `(.L_x_53) ;  /* 0x0000000000141947 */ /* 0x000fea0003800000 */
[----:B------:R-:W-:Y:S01]  /*bbe0*/  ISETP.NE.AND P2, PT, R27, RZ, PT ;  /* 0x000000ff1b00720c */ /* 0x000fe20003f45270 */
[----:B-1----:R-:W-:-:S04]  /*bbf0*/  IMAD.MOV.U32 R2, RZ, RZ, 0x6c00 ;  /* 0x00006c00ff027424 */ /* 0x002fc800078e00ff */
[----:B------:R2:W-:Y:S08]  /*bc00*/  SYNCS.ARRIVE.TRANS64 RZ, [R3+URZ+0x31c30], R2 ;  /* 0x031c300203ff79a7 */ /* 0x0005f0000800003f */
[----:B------:R-:W-:Y:S05]  /*bc10*/  @!P2 BRA `(.L_x_53) ;  /* 0x000000000004a947 */ /* 0x000fea0003800000 */
[----:B------:R-:W-:Y:S01]  /*bc20*/  BPT.TRAP 0x1 ;  /* 0x000000040000795c */ /* 0x000fe20000300000 */
.L_x_53:
[----:B-12---:R-:W-:Y:S01]  /*bc30*/  IMAD R2, R12, 0x6c00, R23 ;  /* 0x00006c000c027824 */ /* 0x006fe200078e0217 */
        /* <DEDUP_REMOVED lines=10> */
[----:B------:R-:W-:Y:S01]  /*bce0*/  VIADD R3, R23, 0x31c00 ;  /* 0x00031c0017037836 */ /* 0x000fe20000000000 */
[----:B------:R-:W-:Y:S01]  /*bcf0*/  UMOV UR16, 0x20 ;  /* 0x0000002000107882 */ /* 0x000fe20000000000 */
[----:B------:R-:W-:Y:S01]  /*bd00*/  UMOV UR17, 0x40 ;  /* 0x0000004000117882 */ /* 0x000fe20000000000 */
[----:B------:R-:W-:Y:S01]  /*bd10*/  UIADD3 UR9, UR9, 0x31c30, URZ ;  /* 0x00031c3009097890 */ /* 0x000fe2000fffe03f */
[----:B------:R-:W-:Y:S01]  /*bd20*/  SHF.L.U32 R5, R17, 0x1f, RZ ;  /* 0x0000001f11057819 */ /* 0x000fe200000006ff */
[----:B------:R-:W-:Y:S01]  /*bd30*/  UIMAD UR11, UR11, 0x90, URZ ;  /* 0x000000900b0b78a4 */ /* 0x000fe2000f8e023f */
[----:B------:R-:W-:Y:S01]  /*bd40*/  LEA R2, R16, R3, 0x3 ;  /* 0x0000000310027211 */ /* 0x000fe200078e18ff */
[----:B------:R-:W-:-:S02]  /*bd50*/  UIADD3 UR8, UR14, 0x16a00, URZ ;  /* 0x00016a000e087890 */ /* 0x000fc4000fffe03f */
[----:B------:R-:W-:Y:S02]  /*bd60*/  UIADD3 UR15, UR14, 0x18e00, URZ ;  /* 0x00018e000e0f7890 */ /* 0x000fe4000fffe03f */
[----:B------:R-:W-:-:S05]  /*bd70*/  UIADD3 UR14, UR14, 0x1b200, URZ ;  /* 0x0001b2000e0e7890 */ /* 0x000fca000fffe03f */
[----:B------:R1:W-:Y:S02]  /*bd80*/  UTMALDG.4D [UR8], [UR4], desc[UR6] ;  /* 0x00000608040075b4 */ /* 0x0003e40008019000 */
[----:B-1----:R-:W-:Y:S01]  /*bd90*/  UMOV UR8, UR15 ;  /* 0x0000000f00087c82 */ /* 0x002fe20008000000 */
[----:B------:R-:W-:Y:S02]  /*bda0*/  UMOV UR10, UR16 ;  /* 0x00000010000a7c82 */ /* 0x000fe40008000000 */
[----:B------:R1:W-:Y:S02]  /*bdb0*/  UTMALDG.4D [UR8], [UR4], desc[UR6] ;  /* 0x00000608040075b4 */ /* 0x0003e40008019000 */
[----:B-1----:R-:W-:Y:S01]  /*bdc0*/  UMOV UR8, UR14 ;  /* 0x0000000e00087c82 */ /* 0x002fe20008000000 */
[----:B------:R-:W-:Y:S02]  /*bdd0*/  UMOV UR10, UR17 ;  /* 0x00000011000a7c82 */ /* 0x000fe40008000000 */
[----:B------:R1:W-:Y:S01]  /*bde0*/  UTMALDG.4D [UR8], [UR4], desc[UR6] ;  /* 0x00000608040075b4 */ /* 0x0003e20008019000 */
[----:B------:R-:W2:Y:S02]  /*bdf0*/  SYNCS.PHASECHK.TRANS64.TRYWAIT P2, [R2+URZ+0x60], R5 ;  /* 0x00006005020075a7 */ /* 0x000ea4000804017f */
[----:B-12---:R-:W-:Y:S05]  /*be00*/  @!P2 BRA `(.L_x_54) ;  /* 0x0000001800d8a947 */ /* 0x006fea0003800000 */
.L_x_99:
[----:B------:R-:W-:Y:S05]  /*be10*/  @P1 BRA `(.L_x_55) ;  /* 0x0000000000181947 */ /* 0x000fea0003800000 */
[----:B------:R-:W-:Y:S01]  /*be20*/  ISETP.NE.AND P1, PT, R27, RZ, PT ;  /* 0x000000ff1b00720c */ /* 0x000fe20003f25270 */
[----:B-1----:R-:W-:Y:S02]  /*be30*/  IMAD R2, R16, 0x8, R23 ;  /* 0x0000000810027824 */ /* 0x002fe400078e0217 */
[----:B------:R-:W-:-:S04]  /*be40*/  IMAD.MOV.U32 R3, RZ, RZ, 0x6c00 ;  /* 0x00006c00ff037424 */ /* 0x000fc800078e00ff */
[----:B------:R2:W-:Y:S06]  /*be50*/  SYNCS.ARRIVE.TRANS64 RZ, [R2+URZ+0x31c50], R3 ;  /* 0x031c500302ff79a7 */ /* 0x0005ec000800003f */
[----:B------:R-:W-:Y:S05]  /*be60*/  @!P1 BRA `(.L_x_55) ;  /* 0x0000000000049947 */ /* 0x000fea0003800000 */
[----:B------:R-:W-:Y:S01]  /*be70*/  BPT.TRAP 0x1 ;  /* 0x000000040000795c */ /* 0x000fe20000300000 */
.L_x_55:
[C---:B--2---:R-:W-:Y:S01]  /*be80*/  IMAD R3, R16.reuse, 0x6c00, R23 ;  /* 0x00006c0010037824 */ /* 0x044fe200078e0217 */
[----:B-1----:R-:W-:Y:S01]  /*be90*/  LEA R2, R16, R23, 0x3 ;  /* 0x0000001710027211 */ /* 0x002fe200078e18ff */
[----:B------:R-:W-:Y:S01]  /*bea0*/  UIADD3 UR4, UP0, UR36, 0x470, URZ ;  /* 0x0000047024047890 */ /* 0x000fe2000ff1e03f */
[----:B------:R-:W-:Y:S01]  /*beb0*/  R2UR UR11, R18 ;  /* 0x00000000120b72ca */ /* 0x000fe200000e0000 */
[----:B------:R-:W-:Y:S01]  /*bec0*/  UMOV UR10, URZ ;  /* 0x0000003f000a7c82 */ /* 0x000fe20008000000 */
[----:B------:R-:W-:Y:S01]  /*bed0*/  R2UR UR15, R3 ;  /* 0x00000000030f72ca */ /* 0x000fe200000e0000 */
[----:B------:R-:W-:Y:S01]  /*bee0*/  UIADD3.X UR5, URZ, UR37, URZ, UP0, !UPT ;  /* 0x000000253f057290 */ /* 0x000fe200087fe43f */
[----:B------:R-:W-:Y:S01]  /*bef0*/  R2UR UR9, R2 ;  /* 0x00000000020972ca */ /* 0x000fe200000e0000 */
[----:B------:R-:W-:Y:S01]  /*bf00*/  UMOV UR6, 0x0 ;  /* 0x0000000000067882 */ /* 0x000fe20000000000 */
[----:B------:R-:W-:Y:S01]  /*bf10*/  R2UR UR13, R7 ;  /* 0x00000000070d72ca */ /* 0x000fe200000e0000 */
[----:B------:R-:W-:Y:S01]  /*bf20*/  UMOV UR7, 0x14f00000 ;  /* 0x14f0000000077882 */ /* 0x000fe20000000000 */
[----:B------:R-:W-:Y:S01]  /*bf30*/  R2UR UR12, R0 ;  /* 0x00000000000c72ca */ /* 0x000fe200000e0000 */
[----:B------:R-:W-:Y:S01]  /*bf40*/  UMOV UR16, 0x20 ;  /* 0x0000002000107882 */ /* 0x000fe20000000000 */
[----:B------:R-:W-:-:S02]  /*bf50*/  IMAD.MOV.U32 R7, RZ, RZ, R4 ;  /* 0x000000ffff077224 */ /* 0x000fc400078e0004 */
[----:B------:R-:W-:Y:S01]  /*bf60*/  IMAD.MOV.U32 R18, RZ, RZ, R9 ;  /* 0x000000ffff127224 */ /* 0x000fe200078e0009 */
[----:B------:R-:W-:Y:S02]  /*bf70*/  UIMAD UR11, UR11, 0x90, URZ ;  /* 0x000000900b0b78a4 */ /* 0x000fe4000f8e023f */
[----:B------:R-:W-:Y:S02]  /*bf80*/  UIADD3 UR8, UR15, 0x200, URZ ;  /* 0x000002000f087890 */ /* 0x000fe4000fffe03f */
[----:B------:R-:W-:Y:S02]  /*bf90*/  UIADD3 UR9, UR9, 0x31c50, URZ ;  /* 0x00031c5009097890 */ /* 0x000fe4000fffe03f */
[----:B------:R-:W-:Y:S02]  /*bfa0*/  UIADD3 UR14, UR15, 0x2600, URZ ;  /* 0x000026000f0e7890 */ /* 0x000fe4000fffe03f */
[----:B------:R-:W-:-:S05]  /*bfb0*/  UIADD3 UR15, UR15, 0x4a00, URZ ;  /* 0x00004a000f0f7890 */ /* 0x000fca000fffe03f */
[----:B------:R1:W-:Y:S02]  /*bfc0*/  UTMALDG.4D [UR8], [UR4], desc[UR6] ;  /* 0x00000608040075b4 */ /* 0x0003e40008019000 */
[----:B-1----:R-:W-:Y:S01]  /*bfd0*/  UMOV UR8, UR14 ;  /* 0x0000000e00087c82 */ /* 0x002fe20008000000 */
[----:B------:R-:W-:Y:S01]  /*bfe0*/  UMOV UR10, UR16 ;  /* 0x00000010000a7c82 */ /* 0x000fe20008000000 */
[----:B------:R-:W-:Y:S01]  /*bff0*/  UMOV UR14, 0x40 ;  /* 0x00000040000e7882 */ /* 0x000fe20000000000 */
[----:B------:R1:W-:Y:S02]  /*c000*/  UTMALDG.4D [UR8], [UR4], desc[UR6] ;  /* 0x00000608040075b4 */ /* 0x0003e40008019000 */
[----:B-1----:R-:W-:Y:S01]  /*c010*/  UMOV UR8, UR15 ;  /* 0x0000000f00087c82 */ /* 0x002fe20008000000 */
[----:B------:R-:W-:Y:S02]  /*c020*/  UMOV UR10, UR14 ;  /* 0x0000000e000a7c82 */ /* 0x000fe40008000000 */
[----:B------:R1:W-:Y:S02]  /*c030*/  UTMALDG.4D [UR8], [UR4], desc[UR6] ;  /* 0x00000608040075b4 */ /* 0x0003e40008019000 */
[----:B-1----:R-:W-:Y:S01]  /*c040*/  NOP ;  /* 0x0000000000007918 */ /* 0x002fe20000000000 */
.L_x_50:
[----:B------:R-:W-:Y:S05]  /*c050*/  BSYNC B0 ;  /* 0x0000000000007941 */ /* 0x000fea0003800000 */
.L_x_49:
[----:B------:R-:W-:Y:S01]  /*c060*/  IADD3 R9, R24, -0x3, RZ ;  /* 0xfffffffd18097810 */ /* 0x000fe20007ffe0ff */
[----:B------:R-:W-:Y:S02]  /*c070*/  IMAD.MOV.U32 R16, RZ, RZ, R12 ;  /* 0x000000ffff107224 */ /* 0x000fe400078e000c */
[----:B------:R-:W-:-:S07]  /*c080*/  IMAD.MOV.U32 R17, RZ, RZ, R13 ;  /* 0x000000ffff117224 */ /* 0x000fce00078e000d */
.L_x_48:
[----:B------:R-:W-:Y:S01]  /*c090*/  IADD3 R11, -R11, RZ, RZ ;  /* 0x000000ff0b0b7210 */ /* 0x000fe20007ffe1ff */
[----:B------:R-:W-:Y:S03]  /*c0a0*/  BSSY B0, `(.L_x_47) ;  /* 0x00000e0000007945 */ /* 0x000fe60003800000 */
[----:B------:R-:W-:-:S13]  /*c0b0*/  ISETP.NE.AND P1, PT, R10, R11, PT ;  /* 0x0000000b0a00720c */ /* 0x000fda0003f25270 */
[----:B------:R-:W-:Y:S05]  /*c0c0*/  @!P1 BRA `(.L_x_56) ;  /* 0x0000000c00749947 */ /* 0x000fea0003800000 */
[----:B------:R-:W-:-:S07]  /*c0d0*/  IMAD.MOV.U32 R4, RZ, RZ, R7 ;  /* 0x000000ffff047224 */ /* 0x000fce00078e0007 */
.L_x_71:
[----:B------:R-:W-:Y:S01]  /*c0e0*/  VIADD R10, R16, 0x1 ;  /* 0x00000001100a7836 */ /* 0x000fe20000000000 */
[----:B------:R-:W-:Y:S04]  /*c0f0*/  BSSY B1, `(.L_x_57) ;  /* 0x000006a000017945 */ /* 0x000fe80003800000 */
[----:B------:R-:W-:-:S04]  /*c100*/  ISETP.NE.AND P1, PT, R10, 0x2, PT ;  /* 0x000000020a00780c */ /* 0x000fc80003f25270 */
[----:B-12---:R-:W-:Y:S02]  /*c110*/  SEL R2, RZ, 0x1, P1 ;  /* 0x00000001ff027807 */ /* 0x006fe40000800000 */
[----:B------:R-:W-:Y:S02]  /*c120*/  SEL R10, R10, RZ, P1 ;  /* 0x000000ff0a0a7207 */ /* 0x000fe40000800000 */
[----:B------:R-:W-:Y:S01]  /*c130*/  LOP3.LUT R11, R17, R2, RZ, 0x3c, !PT ;  /* 0x00000002110b7212 */ /* 0x000fe200078e3cff */
[----:B------:R-:W-:Y:S06]  /*c140*/  @!P6 BRA `(.L_x_58) ;  /* 0x000000040090e947 */ /* 0x000fec0003800000 */
[----:B-1----:R-:W-:Y:S01]  /*c150*/  MOV R12, R9 ;  /* 0x00000009000c7202 */ /* 0x002fe20000000f00 */
[----:B------:R-:W-:Y:S06]  /*c160*/  @!P0 BRA `(.L_x_59) ;  /* 0x0000000000508947 */ /* 0x000fec0003800000 */
[----:B------:R-:W1:Y:S01]  /*c170*/  LDC R12, c[0x0][0x41c] ;  /* 0x00010700ff0c7b82 */ /* 0x000e620000000800 */
[----:B------:R-:W-:Y:S01]  /*c180*/  IMAD.MOV.U32 R13, RZ, RZ, R9 ;  /* 0x000000ffff0d7224 */ /* 0x000fe200078e0009 */
[----:B------:R-:W-:Y:S01]  /*c190*/  ULDC.64 UR4, c[0x0][0x408] ;  /* 0x0001020000047ab9 */ /* 0x000fe20000000a00 */
[----:B------:R-:W-:Y:S01]  /*c1a0*/  ULDC.64 UR6, c[0x0][0x208] ;  /* 0x0000820000067ab9 */ /* 0x000fe20000000a00 */
[----:B------:R-:W-:-:S04]  /*c1b0*/  IMAD R15, R8, UR4, RZ ;  /* 0x00000004080f7c24 */ /* 0x000fc8000f8e02ff */
[----:B------:R-:W2:Y:S01]  /*c1c0*/  LDC.64 R4, c[0x0][0x3f8] ;  /* 0x0000fe00ff047b82 */ /* 0x000ea20000000a00 */
[----:B------:R-:W-:Y:S01]  /*c1d0*/  IMAD R15, R6, UR5, R15 ;  /* 0x00000005060f7c24 */ /* 0x000fe2000f8e020f */
[----:B-1----:R-:W-:-:S13]  /*c1e0*/  ISETP.NE.AND P1, PT, R12, 0x1, PT ;  /* 0x000000010c00780c */ /* 0x002fda0003f25270 */
[----:B------:R-:W1:Y:S02]  /*c1f0*/  @P1 LDC.64 R2, c[0x0][0x420] ;  /* 0x00010800ff021b82 */ /* 0x000e640000000a00 */
[----:B-1----:R-:W-:-:S05]  /*c200*/  @P1 IMAD.HI.U32 R2, R9, R2, RZ ;  /* 0x0000000209021227 */ /* 0x002fca00078e00ff */
[----:B------:R-:W-:-:S04]  /*c210*/  @P1 SHF.R.U32.HI R13, RZ, R3, R2 ;  /* 0x00000003ff0d1219 */ /* 0x000fc80000011602 */
[--C-:B------:R-:W-:Y:S01]  /*c220*/  SHF.R.S32.HI R3, RZ, 0x1f, R13.reuse ;  /* 0x0000001fff037819 */ /* 0x100fe2000001140d */
[----:B------:R-:W-:-:S04]  /*c230*/  IMAD.MOV.U32 R2, RZ, RZ, R13 ;  /* 0x000000ffff027224 */ /* 0x000fc800078e000d */
[----:B------:R-:W-:-:S05]  /*c240*/  IMAD.WIDE.U32 R2, R6, UR4, R2 ;  /* 0x0000000406027c25 */ /* 0x000fca000f8e0002 */
[----:B------:R-:W-:Y:S02]  /*c250*/  IADD3 R3, R15, R3, RZ ;  /* 0x000000030f037210 */ /* 0x000fe40007ffe0ff */
[----:B--2---:R-:W-:-:S04]  /*c260*/  LEA R4, P1, R2, R4, 0x2 ;  /* 0x0000000402047211 */ /* 0x004fc800078210ff */
[----:B------:R-:W-:-:S05]  /*c270*/  LEA.HI.X R5, R2, R5, R3, 0x2, P1 ;  /* 0x0000000502057211 */ /* 0x000fca00008f1403 */
[----:B------:R1:W5:Y:S01]  /*c280*/  LDG.E R4, desc[UR6][R4.64] ;  /* 0x0000000604047981 */ /* 0x000362000c1e1900 */
[----:B------:R-:W-:-:S04]  /*c290*/  IMAD.MOV R2, RZ, RZ, -R13 ;  /* 0x000000ffff027224 */ /* 0x000fc800078e0a0d */
[----:B------:R-:W-:-:S07]  /*c2a0*/  IMAD R12, R12, R2, R9 ;  /* 0x000000020c0c7224 */ /* 0x000fce00078e0209 */
.L_x_59:
[----:B------:R-:W1:Y:S01]  /*c2b0*/  S2R R2, SR_TID.X ;  /* 0x0000000000027919 */ /* 0x000e620000002100 */
[----:B------:R-:W-:Y:S01]  /*c2c0*/  IMAD R3, R10, 0x8, R23 ;  /* 0x000000080a037824 */ /* 0x000fe200078e0217 */
[----:B-1----:R-:W-:Y:S02]  /*c2d0*/  LOP3.LUT R5, R2, 0x7f, RZ, 0xc0, !PT ;  /* 0x0000007f02057812 */ /* 0x002fe400078ec0ff */
[----:B------:R-:W-:Y:S02]  /*c2e0*/  SHF.L.U32 R2, R11, 0x1f, RZ ;  /* 0x0000001f0b027819 */ /* 0x000fe400000006ff */
[----:B------:R-:W-:Y:S02]  /*c2f0*/  ISETP.NE.AND P1, PT, R5, RZ, PT ;  /* 0x000000ff0500720c */ /* 0x000fe40003f25270 */
[----:B------:R-:W1:Y:S02]  /*c300*/  SYNCS.PHASECHK.TRANS64.TRYWAIT P2, [R3+URZ+0x31c40], R2 ;  /* 0x031c4002030075a7 */ /* 0x000e64000804017f */
[----:B-1----:R-:W-:Y:S09]  /*c310*/  @!P2 BRA `(.L_x_60) ;  /* 0x0000001400a8a947 */ /* 0x002ff20003800000 */
.L_x_100:
[----:B------:R-:W-:Y:S05]  /*c320*/  @P1 BRA `(.L_x_61) ;  /* 0x0000000000141947 */ /* 0x000fea0003800000 */
[----:B------:R-:W-:Y:S02]  /*c330*/  ISETP.NE.AND P2, PT, R27, RZ, PT ;  /* 0x000000ff1b00720c */ /* 0x000fe40003f45270 */
[----:B-1----:R-:W-:-:S04]  /*c340*/  MOV R2, 0x6c00 ;  /* 0x00006c0000027802 */ /* 0x002fc80000000f00 */
[----:B------:R2:W-:Y:S07]  /*c350*/  SYNCS.ARRIVE.TRANS64 RZ, [R3+URZ+0x31c30], R2 ;  /* 0x031c300203ff79a7 */ /* 0x0005ee000800003f */
[----:B------:R-:W-:Y:S05]  /*c360*/  @!P2 BRA `(.L_x_61) ;  /* 0x000000000004a947 */ /* 0x000fea0003800000 */
[----:B------:R-:W-:Y:S01]  /*c370*/  BPT.TRAP 0x1 ;  /* 0x000000040000795c */ /* 0x000fe20000300000 */
.L_x_61:
        /* <DEDUP_REMOVED lines=11> */
[----:B------:R-:W-:Y:S01]  /*c430*/  UMOV UR16, 0x20 ;  /* 0x0000002000107882 */ /* 0x000fe20000000000 */
[----:B------:R-:W-:Y:S01]  /*c440*/  VIADD R3, R23, 0x31c00 ;  /* 0x00031c0017037836 */ /* 0x000fe20000000000 */
[----:B------:R-:W-:Y:S01]  /*c450*/  UMOV UR17, 0x40 ;  /* 0x0000004000117882 */ /* 0x000fe20000000000 */
[----:B------:R-:W-:Y:S01]  /*c460*/  UIADD3 UR9, UR9, 0x31c30, URZ ;  /* 0x00031c3009097890 */ /* 0x000fe2000fffe03f */
[----:B------:R-:W-:Y:S01]  /*c470*/  SHF.L.U32 R17, R17, 0x1f, RZ ;  /* 0x0000001f11117819 */ /* 0x000fe200000006ff */
[----:B------:R-:W-:Y:S01]  /*c480*/  UIMAD UR11, UR11, 0x90, URZ ;  /* 0x000000900b0b78a4 */ /* 0x000fe2000f8e023f */
[----:B------:R-:W-:Y:S01]  /*c490*/  IMAD R2, R16, 0x8, R3 ;  /* 0x0000000810027824 */ /* 0x000fe200078e0203 */
        /* <DEDUP_REMOVED lines=12> */
.L_x_101:
[----:B------:R-:W-:Y:S05]  /*c560*/  @P1 BRA `(.L_x_63) ;  /* 0x0000000000141947 */ /* 0x000fea0003800000 */
[----:B------:R-:W-:Y:S02]  /*c570*/  ISETP.NE.AND P1, PT, R27, RZ, PT ;  /* 0x000000ff1b00720c */ /* 0x000fe40003f25270 */
[----:B------:R-:W-:-:S04]  /*c580*/  MOV R3, 0x6c00 ;  /* 0x00006c0000037802 */ /* 0x000fc80000000f00 */
[----:B------:R2:W-:Y:S07]  /*c590*/  SYNCS.ARRIVE.TRANS64 RZ, [R2+URZ+0x50], R3 ;  /* 0x0000500302ff79a7 */ /* 0x0005ee000800003f */
[----:B------:R-:W-:Y:S05]  /*c5a0*/  @!P1 BRA `(.L_x_63) ;  /* 0x0000000000049947 */ /* 0x000fea0003800000 */
[----:B------:R-:W-:Y:S01]  /*c5b0*/  BPT.TRAP 0x1 ;  /* 0x000000040000795c */ /* 0x000fe20000300000 */
.L_x_63:
[----:B------:R-:W-:Y:S01]  /*c5c0*/  IMAD R16, R16, 0x6c00, R23 ;  /* 0x00006c0010107824 */ /* 0x000fe200078e0217 */
        /* <DEDUP_REMOVED lines=10> */
[----:B------:R-:W-:Y:S01]  /*c670*/  UMOV UR17, 0x20 ;  /* 0x0000002000117882 */ /* 0x000fe20000000000 */
[----:B------:R-:W-:-:S02]  /*c680*/  IMAD.MOV.U32 R18, RZ, RZ, R12 ;  /* 0x000000ffff127224 */ /* 0x000fc400078e000c */
[----:B------:R-:W-:Y:S01]  /*c690*/  UIMAD UR11, UR11, 0x90, URZ ;  /* 0x000000900b0b78a4 */ /* 0x000fe2000f8e023f */
[----:B------:R-:W-:Y:S01]  /*c6a0*/  IMAD.MOV.U32 R7, RZ, RZ, R4 ;  /* 0x000000ffff077224 */ /* 0x000fe200078e0004 */
[----:B------:R-:W-:Y:S02]  /*c6b0*/  UIADD3 UR9, UR9, 0x50, URZ ;  /* 0x0000005009097890 */ /* 0x000fe4000fffe03f */
[----:B------:R-:W-:Y:S02]  /*c6c0*/  UIADD3 UR14, UR8, 0x200, URZ ;  /* 0x00000200080e7890 */ /* 0x000fe4000fffe03f */
[----:B------:R-:W-:Y:S02]  /*c6d0*/  UIADD3 UR15, UR8, 0x2600, URZ ;  /* 0x00002600080f7890 */ /* 0x000fe4000fffe03f */
[----:B------:R-:W-:-:S03]  /*c6e0*/  UIADD3 UR16, UR8, 0x4a00, URZ ;  /* 0x00004a0008107890 */ /* 0x000fc6000fffe03f */
[----:B------:R-:W-:Y:S01]  /*c6f0*/  UMOV UR8, UR14 ;  /* 0x0000000e00087c82 */ /* 0x000fe20008000000 */
[----:B------:R-:W-:Y:S01]  /*c700*/  UMOV UR14, 0x40 ;  /* 0x00000040000e7882 */ /* 0x000fe20000000000 */
[----:B------:R3:W-:Y:S02]  /*c710*/  UTMALDG.4D [UR8], [UR4], desc[UR6] ;  /* 0x00000608040075b4 */ /* 0x0007e40008019000 */
[----:B---3--:R-:W-:Y:S01]  /*c720*/  UMOV UR8, UR15 ;  /* 0x0000000f00087c82 */ /* 0x008fe20008000000 */
[----:B------:R-:W-:Y:S02]  /*c730*/  UMOV UR10, UR17 ;  /* 0x00000011000a7c82 */ /* 0x000fe40008000000 */
[----:B------:R3:W-:Y:S02]  /*c740*/  UTMALDG.4D [UR8], [UR4], desc[UR6] ;  /* 0x00000608040075b4 */ /* 0x0007e40008019000 */
[----:B---3--:R-:W-:Y:S01]  /*c750*/  UMOV UR8, UR16 ;  /* 0x0000001000087c82 */ /* 0x008fe20008000000 */
[----:B------:R-:W-:-:S02]  /*c760*/  UMOV UR10, UR14 ;  /* 0x0000000e000a7c82 */ /* 0x000fc40008000000 */
[----:B------:R3:W-:Y:S02]  /*c770*/  UTMALDG.4D [UR8], [UR4], desc[UR6] ;  /* 0x00000608040075b4 */ /* 0x0007e40008019000 */
[----:B---3--:R-:W-:Y:S01]  /*c780*/  NOP ;  /* 0x0000000000007918 */ /* 0x008fe20000000000 */
.L_x_58:
[----:B------:R-:W-:Y:S05]  /*c790*/  BSYNC B1 ;  /* 0x0000000000017941 */ /* 0x000fea0003800000 */
.L_x_57:
[----:B------:R-:W-:Y:S01]  /*c7a0*/  IADD3 R16, R10, 0x1, RZ ;  /* 0x000000010a107810 */ /* 0x000fe20007ffe0ff */
[----:B------:R-:W-:Y:S03]  /*c7b0*/  BSSY B1, `(.L_x_64) ;  /* 0x000006b000017945 */ /* 0x000fe60003800000 */
[----:B------:R-:W-:-:S04]  /*c7c0*/  ISETP.NE.AND P1, PT, R16, 0x2, PT ;  /* 0x000000021000780c */ /* 0x000fc80003f25270 */
[----:B-12---:R-:W-:Y:S02]  /*c7d0*/  SEL R2, RZ, 0x1, P1 ;  /* 0x00000001ff027807 */ /* 0x006fe40000800000 */
[----:B------:R-:W-:Y:S02]  /*c7e0*/  SEL R16, R16, RZ, P1 ;  /* 0x000000ff10107207 */ /* 0x000fe40000800000 */
[----:B------:R-:W-:Y:S01]  /*c7f0*/  LOP3.LUT R17, R11, R2, RZ, 0x3c, !PT ;  /* 0x000000020b117212 */ /* 0x000fe200078e3cff */
[----:B------:R-:W-:Y:S06]  /*c800*/  @!P6 BRA `(.L_x_65) ;  /* 0x000000040094e947 */ /* 0x000fec0003800000 */
[----:B------:R-:W-:Y:S01]  /*c810*/  VIADD R13, R9, 0xffffffff ;  /* 0xffffffff090d7836 */ /* 0x000fe20000000000 */
        /* <DEDUP_REMOVED lines=16> */
[----:B--2---:R-:W-:-:S04]  /*c920*/  LEA R4, P1, R2, R4, 0x2 ;  /* 0x0000000402047211 */ /* 0x004fc800078210ff */
[----:B------:R-:W-:-:S05]  /*c930*/  LEA.HI.X R5, R2, R5, R3, 0x2, P1 ;  /* 0x0000000502057211 */ /* 0x000fca00008f1403 */
[----:B------:R1:W5:Y:S01]  /*c940*/  LDG.E R4, desc[UR6][R4.64] ;  /* 0x0000000604047981 */ /* 0x000362000c1e1900 */
[----:B------:R-:W-:-:S04]  /*c950*/  IMAD.MOV R2, RZ, RZ, -R15 ;  /* 0x000000ffff027224 */ /* 0x000fc800078e0a0f */
[----:B------:R-:W-:-:S07]  /*c960*/  IMAD R13, R12, R2, R13 ;  /* 0x000000020c0d7224 */ /* 0x000fce00078e020d */
.L_x_66:
[----:B------:R-:W1:Y:S01]  /*c970*/  S2R R2, SR_TID.X ;  /* 0x0000000000027919 */ /* 0x000e620000002100 */
[----:B------:R-:W-:Y:S02]  /*c980*/  SHF.L.U32 R3, R17, 0x1f, RZ ;  /* 0x0000001f11037819 */ /* 0x000fe400000006ff */
[----:B-1----:R-:W-:Y:S02]  /*c990*/  LOP3.LUT R5, R2, 0x7f, RZ, 0xc0, !PT ;  /* 0x0000007f02057812 */ /* 0x002fe400078ec0ff */
[----:B------:R-:W-:Y:S02]  /*c9a0*/  LEA R2, R16, R23, 0x3 ;  /* 0x0000001710027211 */ /* 0x000fe400078e18ff */
[----:B------:R-:W-:Y:S02]  /*c9b0*/  ISETP.NE.AND P1, PT, R5, RZ, PT ;  /* 0x000000ff0500720c */ /* 0x000fe40003f25270 */
[----:B------:R-:W1:Y:S02]  /*c9c0*/  SYNCS.PHASECHK.TRANS64.TRYWAIT P2, [R2+URZ+0x31c40], R3 ;  /* 0x031c4003020075a7 */ /* 0x000e64000804017f */
[----:B-1----:R-:W-:Y:S09]  /*c9d0*/  @!P2 BRA `(.L_x_67) ;  /* 0x000000100020a947 */ /* 0x002ff20003800000 */
.L_x_102:
[----:B------:R-:W-:Y:S05]  /*c9e0*/  @P1 BRA `(.L_x_68) ;  /* 0x0000000000141947 */ /* 0x000fea0003800000 */
[----:B------:R-:W-:Y:S01]  /*c9f0*/  ISETP.NE.AND P2, PT, R27, RZ, PT ;  /* 0x000000ff1b00720c */ /* 0x000fe20003f45270 */
[----:B-1----:R-:W-:-:S04]  /*ca00*/  IMAD.MOV.U32 R3, RZ, RZ, 0x6c00 ;  /* 0x00006c00ff037424 */ /* 0x002fc800078e00ff */
[----:B------:R2:W-:Y:S08]  /*ca10*/  SYNCS.ARRIVE.TRANS64 RZ, [R2+URZ+0x31c30], R3 ;  /* 0x031c300302ff79a7 */ /* 0x0005f0000800003f */
[----:B------:R-:W-:Y:S05]  /*ca20*/  @!P2 BRA `(.L_x_68) ;  /* 0x000000000004a947 */ /* 0x000fea0003800000 */
[----:B------:R-:W-:Y:S01]  /*ca30*/  BPT.TRAP 0x1 ;  /* 0x000000040000795c */ /* 0x000fe20000300000 */
.L_x_68:
[----:B-12---:R-:W-:Y:S01]  /*ca40*/  IMAD R2, R16, 0x6c00, R23 ;  /* 0x00006c0010027824 */ /* 0x006fe200078e0217 */
[----:B------:R-:W-:Y:S01]  /*ca50*/  R2UR UR11, R13 ;  /* 0x000000000d0b72ca */ /* 0x000fe200000e0000 */
[----:B------:R-:W-:Y:S01]  /*ca60*/  VIADD R3, R23, 0x31c00 ;  /* 0x00031c0017037836 */ /* 0x000fe20000000000 */
[----:B------:R-:W-:Y:S01]  /*ca70*/  UIADD3 UR4, UP0, UR36, 0x370, URZ ;  /* 0x0000037024047890 */ /* 0x000fe2000ff1e03f */
[----:B------:R-:W-:Y:S01]  /*ca80*/  R2UR UR12, R0 ;  /* 0x00000000000c72ca */ /* 0x000fe200000e0000 */
[----:B------:R-:W-:Y:S01]  /*ca90*/  UMOV UR10, URZ ;  /* 0x0000003f000a7c82 */ /* 0x000fe20008000000 */
[----:B------:R-:W-:Y:S01]  /*caa0*/  R2UR UR8, R2 ;  /* 0x00000000020872ca */ /* 0x000fe200000e0000 */
[----:B------:R-:W-:Y:S01]  /*cab0*/  UIADD3.X UR5, URZ, UR37, URZ, UP0, !UPT ;  /* 0x000000253f057290 */ /* 0x000fe200087fe43f */
[----:B------:R-:W-:Y:S01]  /*cac0*/  LEA R2, R16, R3, 0x3 ;  /* 0x0000000310027211 */ /* 0x000fe200078e18ff */
[----:B------:R-:W-:Y:S01]  /*cad0*/  UMOV UR6, 0x0 ;  /* 0x0000000000067882 */ /* 0x000fe20000000000 */
[----:B-----5:R-:W-:Y:S01]  /*cae0*/  R2UR UR13, R4 ;  /* 0x00000000040d72ca */ /* 0x020fe200000e0000 */
[----:B------:R-:W-:Y:S01]  /*caf0*/  UMOV UR7, 0x14f00000 ;  /* 0x14f0000000077882 */ /* 0x000fe20000000000 */
[----:B------:R-:W-:Y:S01]  /*cb00*/  R2UR UR9, R2 ;  /* 0x00000000020972ca */ /* 0x000fe200000e0000 */
[----:B------:R-:W-:Y:S01]  /*cb10*/  UMOV UR17, 0x20 ;  /* 0x0000002000117882 */ /* 0x000fe20000000000 */
[----:B------:R-:W-:Y:S01]  /*cb20*/  UIMAD UR11, UR11, 0x90, URZ ;  /* 0x000000900b0b78a4 */ /* 0x000fe2000f8e023f */
[----:B------:R-:W-:Y:S01]  /*cb30*/  SHF.L.U32 R11, R11, 0x1f, RZ ;  /* 0x0000001f0b0b7819 */ /* 0x000fe200000006ff */
[----:B------:R-:W-:Y:S01]  /*cb40*/  UMOV UR18, 0x40 ;  /* 0x0000004000127882 */ /* 0x000fe20000000000 */
[----:B------:R-:W-:-:S02]  /*cb50*/  IMAD R2, R10, 0x8, R3 ;  /* 0x000000080a027824 */ /* 0x000fc400078e0203 */
[----:B------:R-:W-:Y:S02]  /*cb60*/  UIADD3 UR14, UR8, 0x16a00, URZ ;  /* 0x00016a00080e7890 */ /* 0x000fe4000fffe03f */
[----:B------:R-:W-:Y:S02]  /*cb70*/  UIADD3 UR15, UR8, 0x18e00, URZ ;  /* 0x00018e00080f7890 */ /* 0x000fe4000fffe03f */
[----:B------:R-:W-:Y:S02]  /*cb80*/  UIADD3 UR16, UR8, 0x1b200, URZ ;  /* 0x0001b20008107890 */ /* 0x000fe4000fffe03f */
[----:B------:R-:W-:Y:S01]  /*cb90*/  UIADD3 UR9, UR9, 0x30, URZ ;  /* 0x0000003009097890 */ /* 0x000fe2000fffe03f */
[----:B------:R-:W-:-:S08]  /*cba0*/  UMOV UR8, UR14 ;  /* 0x0000000e00087c82 */ /* 0x000fd00008000000 */
        /* <DEDUP_REMOVED lines=9> */
.L_x_103:
[----:B------:R-:W-:Y:S05]  /*cc40*/  @P1 BRA `(.L_x_70) ;  /* 0x0000000000141947 */ /* 0x000fea0003800000 */
[----:B------:R-:W-:Y:S01]  /*cc50*/  ISETP.NE.AND P1, PT, R27, RZ, PT ;  /* 0x000000ff1b00720c */ /* 0x000fe20003f25270 */
[----:B------:R-:W-:-:S04]  /*cc60*/  IMAD.MOV.U32 R3, RZ, RZ, 0x6c00 ;  /* 0x00006c00ff037424 */ /* 0x000fc800078e00ff */
[----:B------:R2:W-:Y:S08]  /*cc70*/  SYNCS.ARRIVE.TRANS64 RZ, [R2+URZ+0x50], R3 ;  /* 0x0000500302ff79a7 */ /* 0x0005f0000800003f */
[----:B------:R-:W-:Y:S05]  /*cc80*/  @!P1 BRA `(.L_x_70) ;  /* 0x0000000000049947 */ /* 0x000fea0003800000 */
[----:B------:R-:W-:Y:S01]  /*cc90*/  BPT.TRAP 0x1 ;  /* 0x000000040000795c */ /* 0x000fe20000300000 */
.L_x_70:
        /* <DEDUP_REMOVED lines=12> */
[----:B------:R-:W-:Y:S01]  /*cd60*/  MOV R18, R13 ;  /* 0x0000000d00127202 */ /* 0x000fe20000000f00 */
[----:B------:R-:W-:Y:S01]  /*cd70*/  IMAD.MOV.U32 R7, RZ, RZ, R4 ;  /* 0x000000ffff077224 */ /* 0x000fe200078e0004 */
[----:B------:R-:W-:-:S02]  /*cd80*/  UIMAD UR11, UR11, 0x90, URZ ;  /* 0x000000900b0b78a4 */ /* 0x000fc4000f8e023f */
[----:B------:R-:W-:Y:S02]  /*cd90*/  UIADD3 UR9, UR9, 0x50, URZ ;  /* 0x0000005009097890 */ /* 0x000fe4000fffe03f */
[----:B------:R-:W-:Y:S02]  /*cda0*/  UIADD3 UR8, UR15, 0x200, URZ ;  /* 0x000002000f087890 */ /* 0x000fe4000fffe03f */
[----:B------:R-:W-:Y:S02]  /*cdb0*/  UIADD3 UR14, UR15, 0x2600, URZ ;  /* 0x000026000f0e7890 */ /* 0x000fe4000fffe03f */
[----:B------:R-:W-:-:S05]  /*cdc0*/  UIADD3 UR15, UR15, 0x4a00, URZ ;  /* 0x00004a000f0f7890 */ /* 0x000fca000fffe03f */
[----:B------:R3:W-:Y:S02]  /*cdd0*/  UTMALDG.4D [UR8], [UR4], desc[UR6] ;  /* 0x00000608040075b4 */ /* 0x0007e40008019000 */
[----:B---3--:R-:W-:Y:S01]  /*cde0*/  UMOV UR8, UR14 ;  /* 0x0000000e00087c82 */ /* 0x008fe20008000000 */
[----:B------:R-:W-:Y:S01]  /*cdf0*/  UMOV UR10, UR16 ;  /* 0x00000010000a7c82 */ /* 0x000fe20008000000 */
[----:B------:R-:W-:Y:S01]  /*ce00*/  UMOV UR14, 0x40 ;  /* 0x00000040000e7882 */ /* 0x000fe20000000000 */
[----:B------:R3:W-:Y:S02]  /*ce10*/  UTMALDG.4D [UR8], [UR4], desc[UR6] ;  /* 0x00000608040075b4 */ /* 0x0007e40008019000 */
[----:B---3--:R-:W-:Y:S01]  /*ce20*/  UMOV UR8, UR15 ;  /* 0x0000000f00087c82 */ /* 0x008fe20008000000 */
[----:B------:R-:W-:Y:S02]  /*ce30*/  UMOV UR10, UR14 ;  /* 0x0000000e000a7c82 */ /* 0x000fe40008000000 */
[----:B------:R3:W-:Y:S02]  /*ce40*/  UTMALDG.4D [UR8], [UR4], desc[UR6] ;  /* 0x00000608040075b4 */ /* 0x0007e40008019000 */
[----:B---3--:R-:W-:Y:S01]  /*ce50*/  NOP ;  /* 0x0000000000007918 */ /* 0x008fe20000000000 */
.L_x_65:
[----:B------:R-:W-:Y:S05]  /*ce60*/  BSYNC B1 ;  /* 0x0000000000017941 */ /* 0x000fea0003800000 */
.L_x_64:
[C---:B------:R-:W-:Y:S01]  /*ce70*/  ISETP.GT.AND P1, PT, R9.reuse, 0x1, PT ;  /* 0x000000010900780c */ /* 0x040fe20003f24270 */
[----:B------:R-:W-:-:S12]  /*ce80*/  VIADD R9, R9, 0xfffffffe ;  /* 0xfffffffe09097836 */ /* 0x000fd80000000000 */
[----:B------:R-:W-:Y:S05]  /*ce90*/  @P1 BRA `(.L_x_71) ;  /* 0xfffffff000901947 */ /* 0x000fea000383ffff */
.L_x_56:
[----:B------:R-:W-:Y:S05]  /*cea0*/  BSYNC B0 ;  /* 0x0000000000007941 */ /* 0x000fea0003800000 */
.L_x_47:
[----:B------:R-:W-:Y:S04]  /*ceb0*/  BSSY B0, `(.L_x_72) ;  /* 0x000002a000007945 */ /* 0x000fe80003800000 */
[----:B------:R-:W-:Y:S05]  /*cec0*/  @!P6 BRA `(.L_x_73) ;  /* 0x0000000000a0e947 */ /* 0x000fea0003800000 */
[----:B-12---:R-:W1:Y:S01]  /*ced0*/  S2R R2, SR_TID.X ;  /* 0x0000000000027919 */ /* 0x006e620000002100 */
[----:B------:R-:W-:Y:S02]  /*cee0*/  LEA R3, R16, R23, 0x3 ;  /* 0x0000001710037211 */ /* 0x000fe400078e18ff */
[----:B-1----:R-:W-:Y:S02]  /*cef0*/  LOP3.LUT R4, R2, 0x7f, RZ, 0xc0, !PT ;  /* 0x0000007f02047812 */ /* 0x002fe400078ec0ff */
[----:B------:R-:W-:Y:S02]  /*cf00*/  SHF.L.U32 R2, R17, 0x1f, RZ ;  /* 0x0000001f11027819 */ /* 0x000fe400000006ff */
[----:B------:R-:W-:Y:S02]  /*cf10*/  ISETP.NE.AND P1, PT, R4, RZ, PT ;  /* 0x000000ff0400720c */ /* 0x000fe40003f25270 */
[----:B------:R-:W1:Y:S02]  /*cf20*/  SYNCS.PHASECHK.TRANS64.TRYWAIT P0, [R3+URZ+0x31c60], R2 ;  /* 0x031c6002030075a7 */ /* 0x000e64000800017f */
[----:B-1----:R-:W-:Y:S09]  /*cf30*/  @!P0 BRA `(.L_x_74) ;  /* 0x0000000800f08947 */ /* 0x002ff20003800000 */
.L_x_104:
[----:B------:R-:W-:Y:S05]  /*cf40*/  @P1 BRA `(.L_x_75) ;  /* 0x0000000000141947 */ /* 0x000fea0003800000 */
[----:B------:R-:W-:Y:S01]  /*cf50*/  ISETP.NE.AND P0, PT, R27, RZ, PT ;  /* 0x000000ff1b00720c */ /* 0x000fe20003f05270 */
[----:B-1----:R-:W-:-:S04]  /*cf60*/  IMAD.MOV.U32 R2, RZ, RZ, 0x6c00 ;  /* 0x00006c00ff027424 */ /* 0x002fc800078e00ff */
[----:B------:R2:W-:Y:S08]  /*cf70*/  SYNCS.ARRIVE.TRANS64 RZ, [R3+URZ+0x31c50], R2 ;  /* 0x031c500203ff79a7 */ /* 0x0005f0000800003f */
[----:B------:R-:W-:Y:S05]  /*cf80*/  @!P0 BRA `(.L_x_75) ;  /* 0x0000000000048947 */ /* 0x000fea0003800000 */
[----:B------:R-:W-:Y:S01]  /*cf90*/  BPT.TRAP 0x1 ;  /* 0x000000040000795c */ /* 0x000fe20000300000 */
.L_x_75:
        /* <DEDUP_REMOVED lines=11> */
[----:B------:R-:W-:-:S03]  /*d050*/  UMOV UR17, 0x20 ;  /* 0x0000002000117882 */ /* 0x000fc60000000000 */
[----:B------:R-:W-:Y:S02]  /*d060*/  UIMAD UR11, UR11, 0x90, URZ ;  /* 0x000000900b0b78a4 */ /* 0x000fe4000f8e023f */
        /* <DEDUP_REMOVED lines=14> */
.L_x_73:
[----:B------:R-:W-:Y:S05]  /*d150*/  BSYNC B0 ;  /* 0x0000000000007941 */ /* 0x000fea0003800000 */
.L_x_72:
[----:B------:R-:W-:Y:S01]  /*d160*/  IADD3 R26, R26, UR38, RZ ;  /* 0x000000261a1a7c10 */ /* 0x000fe2000fffe0ff */
[----:B------:R-:W-:Y:S01]  /*d170*/  ULDC UR4, c[0x0][0xda4] ;  /* 0x0003690000047ab9 */ /* 0x000fe20000000800 */
[----:B------:R-:W-:Y:S02]  /*d180*/  VIADD R16, R16, 0x1 ;  /* 0x0000000110107836 */ /* 0x000fe40000000000 */
[----:B------:R-:W-:Y:S01]  /*d190*/  ISETP.GE.AND P1, PT, R26, UR4, PT ;  /* 0x000000041a007c0c */ /* 0x000fe2000bf26270 */
[----:B------:R-:W-:Y:S02]  /*d1a0*/  VIADD R29, R29, 0x1 ;  /* 0x000000011d1d7836 */ /* 0x000fe40000000000 */
[----:B------:R-:W-:-:S04]  /*d1b0*/  ISETP.NE.AND P0, PT, R16, 0x2, PT ;  /* 0x000000021000780c */ /* 0x000fc80003f05270 */
[----:B------:R-:W-:Y:S02]  /*d1c0*/  SEL R0, RZ, 0x1, P0 ;  /* 0x00000001ff007807 */ /* 0x000fe40000000000 */
[----:B------:R-:W-:Y:S02]  /*d1d0*/  SEL R16, R16, RZ, P0 ;  /* 0x000000ff10107207 */ /* 0x000fe40000000000 */
[----:B------:R-:W-:Y:S02]  /*d1e0*/  LOP3.LUT R17, R17, R0, RZ, 0x3c, !PT ;  /* 0x0000000011117212 */ /* 0x000fe400078e3cff */
[----:B------:R-:W-:Y:S05]  /*d1f0*/  @!P1 BRA `(.L_x_76) ;  /* 0xffffffd400c09947 */ /* 0x000fea000383ffff */
[----:B------:R-:W-:-:S07]  /*d200*/  LOP3.LUT R29, R29, 0x1, RZ, 0xc, !PT ;  /* 0x000000011d1d7812 */ /* 0x000fce00078e0cff */
.L_x_32:
[----:B-12---:R-:W1:Y:S01]  /*d210*/  S2R R3, SR_CgaCtaId ;  /* 0x0000000000037919 */ /* 0x006e620000008800 */
[----:B------:R-:W-:Y:S01]  /*d220*/  MOV R0, 0x400 ;  /* 0x0000040000007802 */ /* 0x000fe20000000f00 */
[----:B------:R-:W-:Y:S01]  /*d230*/  BSSY B0, `(.L_x_77) ;  /* 0x0000005000007945 */ /* 0x000fe20003800000 */
[----:B------:R-:W-:Y:S02]  /*d240*/  SHF.L.U32 R29, R29, 0x1f, RZ ;  /* 0x0000001f1d1d7819 */ /* 0x000fe400000006ff */
[----:B-1----:R-:W-:-:S04]  /*d250*/  LEA R8, R3, R0, 0x18 ;  /* 0x0000000003087211 */ /* 0x002fc800078ec0ff */
[----:B------:R-:W1:Y:S02]  /*d260*/  SYNCS.PHASECHK.TRANS64.TRYWAIT P0, [R8+URZ+0x31c20], R29 ;  /* 0x031c201d080075a7 */ /* 0x000e64000800017f */
[----:B-1----:R-:W-:Y:S05]  /*d270*/  @!P0 BRA `(.L_x_78) ;  /* 0x0000000800348947 */ /* 0x002fea0003800000 */
.L_x_105:
[----:B------:R-:W-:Y:S05]  /*d280*/  BSYNC B0 ;  /* 0x0000000000007941 */ /* 0x000fea0003800000 */
.L_x_77:
[----:B------:R-:W-:-:S03]  /*d290*/  UMOV UR4, 0xffffffff ;  /* 0xffffffff00047882 */ /* 0x000fc60000000000 */
[----:B------:R-:W-:Y:S05]  /*d2a0*/  BRA.DIV UR4, `(.L_x_79) ;  /* 0x0000000a043c7947 */ /* 0x000fea000b800000 */
[----:B------:R-:W2:Y:S02]  /*d2b0*/  S2R R0, SR_TID.X ;  /* 0x0000000000007919 */ /* 0x000ea40000002100 */
[----:B--2---:R-:W-:-:S04]  /*d2c0*/  SHF.R.U32.HI R0, RZ, 0x5, R0 ;  /* 0x00000005ff007819 */ /* 0x004fc80000011600 */
[----:B------:R-:W-:-:S05]  /*d2d0*/  LOP3.LUT R0, R0, 0x3, RZ, 0xc0, !PT ;  /* 0x0000000300007812 */ /* 0x000fca00078ec0ff */
[----:B------:R2:W3:Y:S02]  /*d2e0*/  SHFL.IDX PT, R14, R0, RZ, 0x1f ;  /* 0x00001fff000e7589 */ /* 0x0004e400000e0000 */
.L_x_108:
[----:B---3--:R-:W-:Y:S01]  /*d2f0*/  ISETP.NE.AND P0, PT, R14, RZ, PT ;  /* 0x000000ff0e00720c */ /* 0x008fe20003f05270 */
[----:B------:R-:W-:-:S12]  /*d300*/  BSSY B0, `(.L_x_80) ;  /* 0x0000024000007945 */ /* 0x000fd80003800000 */
[----:B------:R-:W-:Y:S05]  /*d310*/  @P0 BRA `(.L_x_81) ;  /* 0x0000000000880947 */ /* 0x000fea0003800000 */
[----:B------:R-:W-:-:S03]  /*d320*/  UMOV UR4, 0xffffffff ;  /* 0xffffffff00047882 */ /* 0x000fc60000000000 */
[----:B------:R-:W-:Y:S05]  /*d330*/  BRA.DIV UR4, `(.L_x_82) ;  /* 0x0000000a044c7947 */ /* 0x000fea000b800000 */
[----:B------:R-:W-:-:S13]  /*d340*/  ELECT P6, URZ, PT ;  /* 0x00000000003f782f */ /* 0x000fda00038c0000 */
.L_x_111:
[----:B------:R-:W-:Y:S05]  /*d350*/  @!P6 BRA `(.L_x_81) ;  /* 0x000000000078e947 */ /* 0x000fea0003800000 */
[----:B--2---:R-:W2:Y:S02]  /*d360*/  LDL.LU R0, [R1] ;  /* 0x0000000001007983 */ /* 0x004ea40000300800 */
[----:B--2---:R-:W-:-:S04]  /*d370*/  LOP3.LUT R0, R0, 0x2, RZ, 0xfc, !PT ;  /* 0x0000000200007812 */ /* 0x004fc800078efcff */
[----:B------:R-:W-:-:S13]  /*d380*/  ISETP.NE.AND P2, PT, R0, 0x3, PT ;  /* 0x000000030000780c */ /* 0x000fda0003f45270 */
[----:B------:R-:W-:Y:S05]  /*d390*/  @!P2 BRA `(.L_x_83) ;  /* 0x000000000004a947 */ /* 0x000fea0003800000 */
[----:B------:R-:W-:Y:S01]  /*d3a0*/  BPT.TRAP 0x1 ;  /* 0x000000040000795c */ /* 0x000fe20000300000 */
.L_x_83:
[----:B------:R-:W-:Y:S01]  /*d3b0*/  VIADD R3, R8, 0x31c40 ;  /* 0x00031c4008037836 */ /* 0x000fe20000000000 */
[----:B------:R-:W-:Y:S01]  /*d3c0*/  SHF.L.U32 R4, R17, 0x1f, RZ ;  /* 0x0000001f11047819 */ /* 0x000fe200000006ff */
[----:B------:R-:W-:-:S03]  /*d3d0*/  VIADD R0, R16, 0x1 ;  /* 0x0000000110007836 */ /* 0x000fc60000000000 */
[----:B------:R-:W-:Y:S02]  /*d3e0*/  LEA R5, R16, R3, 0x3 ;  /* 0x0000000310057211 */ /* 0x000fe400078e18ff */
[C---:B------:R-:W-:Y:S02]  /*d3f0*/  ISETP.NE.AND P1, PT, R0.reuse, 0x2, PT ;  /* 0x000000020000780c */ /* 0x040fe40003f25270 */
[----:B------:R-:W2:Y:S02]  /*d400*/  SYNCS.PHASECHK.TRANS64.TRYWAIT P0, [R5+URZ], R4 ;  /* 0x00000004050075a7 */ /* 0x000ea4000800017f */
[----:B------:R-:W-:Y:S02]  /*d410*/  SEL R2, RZ, 0x1, P1 ;  /* 0x00000001ff027807 */ /* 0x000fe40000800000 */
[----:B------:R-:W-:Y:S02]  /*d420*/  SEL R6, R0, RZ, P1 ;  /* 0x000000ff00067207 */ /* 0x000fe40000800000 */
[----:B------:R-:W-:-:S03]  /*d430*/  LOP3.LUT R0, R17, R2, RZ, 0x3c, !PT ;  /* 0x0000000211007212 */ /* 0x000fc600078e3cff */
[----:B------:R-:W-:Y:S01]  /*d440*/  IMAD R3, R6, 0x8, R3 ;  /* 0x0000000806037824 */ /* 0x000fe200078e0203 */
[----:B------:R-:W-:Y:S01]  /*d450*/  SHF.L.U32 R0, R0, 0x1f, RZ ;  /* 0x0000001f00007819 */ /* 0x000fe200000006ff */
[----:B--2---:R-:W-:Y:S06]  /*d460*/  @!P0 BRA `(.L_x_84) ;  /* 0x0000000800208947 */ /* 0x004fec0003800000 */
.L_x_112:
[----:B------:R-:W3:Y:S02]  /*d470*/  SYNCS.PHASECHK.TRANS64.TRYWAIT P0, [R3+URZ], R0 ;  /* 0x00000000030075a7 */ /* 0x000ee4000800017f */
[----:B---3--:R-:W-:Y:S05]  /*d480*/  @!P0 BRA `(.L_x_85) ;  /* 0x00000008002c8947 */ /* 0x008fea0003800000 */
.L_x_113:
[----:B------:R-:W-:Y:S05]  /*d490*/  @!P2 BRA `(.L_x_86) ;  /* 0x000000000004a947 */ /* 0x000fea0003800000 */
[----:B------:R-:W-:Y:S01]  /*d4a0*/  BPT.TRAP 0x1 ;  /* 0x000000040000795c */ /* 0x000fe20000300000 */
.L_x_86:
[----:B---3--:R-:W-:-:S05]  /*d4b0*/  IADD3 R3, R8, 0x31c60, RZ ;  /* 0x00031c6008037810 */ /* 0x008fca0007ffe0ff */
[----:B--2---:R-:W-:-:S04]  /*d4c0*/  IMAD R5, R16, 0x8, R3 ;  /* 0x0000000810057824 */ /* 0x004fc800078e0203 */
[----:B------:R-:W2:Y:S02]  /*d4d0*/  SYNCS.PHASECHK.TRANS64.TRYWAIT P0, [R5+URZ], R4 ;  /* 0x00000004050075a7 */ /* 0x000ea4000800017f */
[----:B--2---:R-:W-:Y:S05]  /*d4e0*/  @!P0 BRA `(.L_x_87) ;  /* 0x0000000800288947 */ /* 0x004fea0003800000 */
.L_x_114:
[----:B------:R-:W-:-:S07]  /*d4f0*/  IMAD R3, R6, 0x8, R3 ;  /* 0x0000000806037824 */ /* 0x000fce00078e0203 */
.L_x_88:
[----:B---3--:R3:W4:Y:S02]  /*d500*/  SYNCS.PHASECHK.TRANS64.TRYWAIT P0, [R3+URZ], R0 ;  /* 0x00000000030075a7 */ /* 0x008724000800017f */
[----:B----4-:R-:W-:Y:S05]  /*d510*/  @!P0 NANOSLEEP.SYNCS 0x989680 ;  /* 0x009896800000895d */ /* 0x010fea0003900000 */
[----:B------:R-:W4:Y:S02]  /*d520*/  @!P0 SYNCS.PHASECHK.TRANS64 P0, [R3+URZ], R0 ;  /* 0x00000000030085a7 */ /* 0x000f24000800007f */
[----:B----4-:R-:W-:Y:S05]  /*d530*/  @!P0 BRA `(.L_x_88) ;  /* 0xfffffffc00f08947 */ /* 0x010fea000383ffff */
.L_x_81:
[----:B------:R-:W-:Y:S05]  /*d540*/  BSYNC B0 ;  /* 0x0000000000007941 */ /* 0x000fea0003800000 */
.L_x_80:
[----:B------:R-:W-:Y:S05]  /*d550*/  EXIT ;  /* 0x000000000000794d */ /* 0x000fea0003800000 */
.L_x_10:
[----:B-1----:R-:W-:-:S04]  /*d560*/  MOV R3, UR39 ;  /* 0x0000002700037c02 */ /* 0x002fc80008000f00 */
[----:B------:R1:W2:Y:S03]  /*d570*/  SYNCS.PHASECHK.TRANS64.TRYWAIT P1, [R3+URZ+0x31c00], R0 ;  /* 0x031c0000030075a7 */ /* 0x0002a6000802017f */
[----:B--2---:R-:W-:Y:S05]  /*d580*/  @!P1 NANOSLEEP.SYNCS 0x989680 ;  /* 0x009896800000995d */ /* 0x004fea0003900000 */
[----:B------:R-:W2:Y:S02]  /*d590*/  @!P1 SYNCS.PHASECHK.TRANS64 P1, [R3+URZ+0x31c00], R0 ;  /* 0x031c0000030095a7 */ /* 0x000ea4000802007f */
[----:B--2---:R-:W-:Y:S05]  /*d5a0*/  @!P1 BRA `(.L_x_10) ;  /* 0xfffffffc00ec9947 */ /* 0x004fea000383ffff */
[----:B------:R-:W-:Y:S05]  /*d5b0*/  BRA `(.L_x_89) ;  /* 0xffffff3c00287947 */ /* 0x000fea000383ffff */
.L_x_14:
[----:B--2---:R2:W3:Y:S02]  /*d5c0*/  SYNCS.PHASECHK.TRANS64.TRYWAIT P2, [R0+URZ+0x31c30], R3 ;  /* 0x031c3003000075a7 */ /* 0x0044e4000804017f */
[----:B---3--:R-:W-:Y:S05]  /*d5d0*/  @!P2 NANOSLEEP.SYNCS 0x989680 ;  /* 0x009896800000a95d */ /* 0x008fea0003900000 */
[----:B------:R-:W3:Y:S02]  /*d5e0*/  @!P2 SYNCS.PHASECHK.TRANS64 P2, [R0+URZ+0x31c30], R3 ;  /* 0x031c30030000a5a7 */ /* 0x000ee4000804007f */
[----:B---3--:R-:W-:Y:S05]  /*d5f0*/  @!P2 BRA `(.L_x_14) ;  /* 0xfffffffc00f0a947 */ /* 0x008fea000383ffff */
[----:B------:R-:W-:Y:S05]  /*d600*/  BRA `(.L_x_13) ;  /* 0xffffff3c00507947 */ /* 0x000fea000383ffff */
.L_x_19:
[----:B---3--:R-:W-:-:S04]  /*d610*/  IMAD.U32 R8, RZ, RZ, UR4 ;  /* 0x00000004ff087e24 */ /* 0x008fc8000f8e00ff */
[----:B------:R3:W4:Y:S03]  /*d620*/  SYNCS.PHASECHK.TRANS64.TRYWAIT P2, [R8+URZ+0x31c30], R7 ;  /* 0x031c3007080075a7 */ /* 0x000726000804017f */
[----:B----4-:R-:W-:Y:S05]  /*d630*/  @!P2 NANOSLEEP.SYNCS 0x989680 ;  /* 0x009896800000a95d */ /* 0x010fea0003900000 */
[----:B------:R-:W4:Y:S02]  /*d640*/  @!P2 SYNCS.PHASECHK.TRANS64 P2, [R8+URZ+0x31c30], R7 ;  /* 0x031c30070800a5a7 */ /* 0x000f24000804007f */
[----:B----4-:R-:W-:Y:S05]  /*d650*/  @!P2 BRA `(.L_x_19) ;  /* 0xfffffffc00eca947 */ /* 0x010fea000383ffff */
[----:B------:R-:W-:Y:S05]  /*d660*/  BRA `(.L_x_16) ;  /* 0xffffff7c00b47947 */ /* 0x000fea000383ffff */
.L_x_23:
[----:B--2---:R-:W-:-:S04]  /*d670*/  IMAD.U32 R8, RZ, RZ, UR4 ;  /* 0x00000004ff087e24 */ /* 0x004fc8000f8e00ff */
[----:B------:R2:W3:Y:S03]  /*d680*/  SYNCS.PHASECHK.TRANS64.TRYWAIT P2, [R8+URZ+0x31c50], R7 ;  /* 0x031c5007080075a7 */ /* 0x0004e6000804017f */
[----:B---3--:R-:W-:Y:S05]  /*d690*/  @!P2 NANOSLEEP.SYNCS 0x989680 ;  /* 0x009896800000a95d */ /* 0x008fea0003900000 */
[----:B------:R-:W3:Y:S02]  /*d6a0*/  @!P2 SYNCS.PHASECHK.TRANS64 P2, [R8+URZ+0x31c50], R7 ;  /* 0x031c50070800a5a7 */ /* 0x000ee4000804007f */
[----:B---3--:R-:W-:Y:S05]  /*d6b0*/  @!P2 BRA `(.L_x_23) ;  /* 0xfffffffc00eca947 */ /* 0x008fea000383ffff */
[----:B------:R-:W-:Y:S05]  /*d6c0*/  BRA `(.L_x_20) ;  /* 0xffffff9400507947 */ /* 0x000fea000383ffff */
.L_x_28:
[----:B----4-:R-:W-:-:S04]  /*d6d0*/  MOV R6, UR12 ;  /* 0x0000000c00067c02 */ /* 0x010fc80008000f00 */
[----:B------:R4:W1:Y:S03]  /*d6e0*/  SYNCS.PHASECHK.TRANS64.TRYWAIT P0, [R6+URZ+0x31c50], R3 ;  /* 0x031c5003060075a7 */ /* 0x000866000800017f */
[----:B-1----:R-:W-:Y:S05]  /*d6f0*/  @!P0 NANOSLEEP.SYNCS 0x989680 ;  /* 0x009896800000895d */ /* 0x002fea0003900000 */
[----:B------:R-:W1:Y:S02]  /*d700*/  @!P0 SYNCS.PHASECHK.TRANS64 P0, [R6+URZ+0x31c50], R3 ;  /* 0x031c5003060085a7 */ /* 0x000e64000800007f */
[----:B-1----:R-:W-:Y:S05]  /*d710*/  @!P0 BRA `(.L_x_28) ;  /* 0xfffffffc00ec8947 */ /* 0x002fea000383ffff */
[----:B------:R-:W-:Y:S05]  /*d720*/  BRA `(.L_x_27) ;  /* 0xffffffbc00707947 */ /* 0x000fea000383ffff */
.L_x_39:
[----:B------:R-:W1:Y:S01]  /*d730*/  S2R R4, SR_TID.X ;  /* 0x0000000000047919 */ /* 0x000e620000002100 */
[----:B------:R-:W-:Y:S01]  /*d740*/  BSSY B0, `(.L_x_90) ;  /* 0x000000a000007945 */ /* 0x000fe20003800000 */
[----:B------:R-:W-:Y:S01]  /*d750*/  IMAD.MOV.U32 R12, RZ, RZ, RZ ;  /* 0x000000ffff0c7224 */ /* 0x000fe200078e00ff */
[----:B------:R-:W-:Y:S01]  /*d760*/  MOV R11, 0x1f ;  /* 0x0000001f000b7802 */ /* 0x000fe20000000f00 */
[----:B------:R-:W-:Y:S01]  /*d770*/  IMAD.MOV.U32 R15, RZ, RZ, -0x1 ;  /* 0xffffffffff0f7424 */ /* 0x000fe200078e00ff */
[----:B-1----:R-:W-:-:S04]  /*d780*/  SHF.R.U32.HI R4, RZ, 0x5, R4 ;  /* 0x00000005ff047819 */ /* 0x002fc80000011604 */
[----:B------:R-:W-:-:S05]  /*d790*/  LOP3.LUT R4, R4, 0x3, RZ, 0xc0, !PT ;  /* 0x0000000304047812 */ /* 0x000fca00078ec0ff */
[----:B------:R-:W-:-:S07]  /*d7a0*/  IMAD.MOV.U32 R13, RZ, RZ, R4 ;  /* 0x000000ffff0d7224 */ /* 0x000fce00078e0004 */
[----:B------:R-:W-:Y:S05]  /*d7b0*/  WARPSYNC.COLLECTIVE R15, `(.L_x_91) ;  /* 0x000000000f087348 */ /* 0x000fea0003c00000 */
[----:B------:R1:W2:Y:S02]  /*d7c0*/  SHFL.IDX P6, R14, R13, R12, R11 ;  /* 0x0000000c0d0e7389 */ /* 0x0002a400000c000b */
[----:B-12---:R-:W-:Y:S01]  /*d7d0*/  ENDCOLLECTIVE ;  /* 0x000000000000791b */ /* 0x006fe20003800000 */
.L_x_91:
[----:B------:R-:W-:Y:S05]  /*d7e0*/  BSYNC B0 ;  /* 0x0000000000007941 */ /* 0x000fea0003800000 */
.L_x_90:
[----:B------:R-:W-:Y:S05]  /*d7f0*/  BRA `(.L_x_92) ;  /* 0xffffffd800947947 */ /* 0x000fea000383ffff */
.L_x_40:
[----:B------:R-:W-:Y:S01]  /*d800*/  BSSY B0, `(.L_x_93) ;  /* 0x0000006000007945 */ /* 0x000fe20003800000 */
[----:B------:R-:W-:-:S07]  /*d810*/  IMAD.MOV.U32 R15, RZ, RZ, -0x1 ;  /* 0xffffffffff0f7424 */ /* 0x000fce00078e00ff */
[----:B------:R-:W-:Y:S05]  /*d820*/  WARPSYNC.COLLECTIVE R15, `(.L_x_94) ;  /* 0x000000000f0c7348 */ /* 0x000fea0003c00000 */
[----:B------:R-:W-:Y:S02]  /*d830*/  ELECT P6, UR62, PT ;  /* 0x00000000003e782f */ /* 0x000fe400038c0000 */
[----:B------:R-:W-:Y:S01]  /*d840*/  MOV R14, UR62 ;  /* 0x0000003e000e7c02 */ /* 0x000fe20008000f00 */
[----:B------:R-:W-:Y:S10]  /*d850*/  ENDCOLLECTIVE ;  /* 0x000000000000791b */ /* 0x000ff40003800000 */
.L_x_94:
[----:B------:R-:W-:Y:S05]  /*d860*/  BSYNC B0 ;  /* 0x0000000000007941 */ /* 0x000fea0003800000 */
.L_x_93:
[----:B------:R-:W-:Y:S05]  /*d870*/  BRA `(.L_x_95) ;  /* 0xffffffd800887947 */ /* 0x000fea000383ffff */
.L_x_43:
[----:B--2---:R2:W3:Y:S02]  /*d880*/  SYNCS.PHASECHK.TRANS64.TRYWAIT P1, [R5+URZ+0x31c40], R4 ;  /* 0x031c4004050075a7 */ /* 0x0044e4000802017f */
[----:B---3--:R-:W-:Y:S05]  /*d890*/  @!P1 NANOSLEEP.SYNCS 0x989680 ;  /* 0x009896800000995d */ /* 0x008fea0003900000 */
[----:B------:R-:W3:Y:S02]  /*d8a0*/  @!P1 SYNCS.PHASECHK.TRANS64 P1, [R5+URZ+0x31c40], R4 ;  /* 0x031c4004050095a7 */ /* 0x000ee4000802007f */
[----:B---3--:R-:W-:Y:S05]  /*d8b0*/  @!P1 BRA `(.L_x_43) ;  /* 0xfffffffc00f09947 */ /* 0x008fea000383ffff */
[----:B------:R-:W-:Y:S05]  /*d8c0*/  BRA `(.L_x_96) ;  /* 0xffffffd800ec7947 */ /* 0x000fea000383ffff */
.L_x_46:
[----:B--2---:R2:W3:Y:S02]  /*d8d0*/  SYNCS.PHASECHK.TRANS64.TRYWAIT P1, [R23+URZ+0x31c20], R4 ;  /* 0x031c2004170075a7 */ /* 0x0044e4000802017f */
[----:B---3--:R-:W-:Y:S05]  /*d8e0*/  @!P1 NANOSLEEP.SYNCS 0x989680 ;  /* 0x009896800000995d */ /* 0x008fea0003900000 */
[----:B------:R-:W3:Y:S02]  /*d8f0*/  @!P1 SYNCS.PHASECHK.TRANS64 P1, [R23+URZ+0x31c20], R4 ;  /* 0x031c2004170095a7 */ /* 0x000ee4000802007f */
[----:B---3--:R-:W-:Y:S05]  /*d900*/  @!P1 BRA `(.L_x_46) ;  /* 0xfffffffc00f09947 */ /* 0x008fea000383ffff */
[----:B------:R-:W-:Y:S05]  /*d910*/  BRA `(.L_x_97) ;  /* 0xffffffdc00fc7947 */ /* 0x000fea000383ffff */
.L_x_52:
[----:B-1----:R1:W2:Y:S02]  /*d920*/  SYNCS.PHASECHK.TRANS64.TRYWAIT P2, [R3+URZ+0x31c40], R2 ;  /* 0x031c4002030075a7 */ /* 0x0022a4000804017f */
[----:B--2---:R-:W-:Y:S05]  /*d930*/  @!P2 NANOSLEEP.SYNCS 0x989680 ;  /* 0x009896800000a95d */ /* 0x004fea0003900000 */
[----:B------:R-:W2:Y:S02]  /*d940*/  @!P2 SYNCS.PHASECHK.TRANS64 P2, [R3+URZ+0x31c40], R2 ;  /* 0x031c40020300a5a7 */ /* 0x000ea4000804007f */
[----:B--2---:R-:W-:Y:S05]  /*d950*/  @!P2 BRA `(.L_x_52) ;  /* 0xfffffffc00f0a947 */ /* 0x004fea000383ffff */
[----:B------:R-:W-:Y:S05]  /*d960*/  BRA `(.L_x_98) ;  /* 0xffffffe000987947 */ /* 0x000fea000383ffff */
.L_x_54:
[----:B-1----:R1:W2:Y:S02]  /*d970*/  SYNCS.PHASECHK.TRANS64.TRYWAIT P2, [R2+URZ+0x60], R5 ;  /* 0x00006005020075a7 */ /* 0x0022a4000804017f */
[----:B--2---:R-:W-:Y:S05]  /*d980*/  @!P2 NANOSLEEP.SYNCS 0x989680 ;  /* 0x009896800000a95d */ /* 0x004fea0003900000 */
[----:B------:R-:W2:Y:S02]  /*d990*/  @!P2 SYNCS.PHASECHK.TRANS64 P2, [R2+URZ+0x60], R5 ;  /* 0x000060050200a5a7 */ /* 0x000ea4000804007f */
[----:B--2---:R-:W-:Y:S05]  /*d9a0*/  @!P2 BRA `(.L_x_54) ;  /* 0xfffffffc00f0a947 */ /* 0x004fea000383ffff */
[----:B------:R-:W-:Y:S05]  /*d9b0*/  BRA `(.L_x_99) ;  /* 0xffffffe400147947 */ /* 0x000fea000383ffff */
.L_x_60:
[----:B-1----:R1:W2:Y:S02]  /*d9c0*/  SYNCS.PHASECHK.TRANS64.TRYWAIT P2, [R3+URZ+0x31c40], R2 ;  /* 0x031c4002030075a7 */ /* 0x0022a4000804017f */
[----:B--2---:R-:W-:Y:S05]  /*d9d0*/  @!P2 NANOSLEEP.SYNCS 0x989680 ;  /* 0x009896800000a95d */ /* 0x004fea0003900000 */
[----:B------:R-:W2:Y:S02]  /*d9e0*/  @!P2 SYNCS.PHASECHK.TRANS64 P2, [R3+URZ+0x31c40], R2 ;  /* 0x031c40020300a5a7 */ /* 0x000ea4000804007f */
[----:B--2---:R-:W-:Y:S05]  /*d9f0*/  @!P2 BRA `(.L_x_60) ;  /* 0xfffffffc00f0a947 */ /* 0x004fea000383ffff */
[----:B------:R-:W-:Y:S05]  /*da00*/  BRA `(.L_x_100) ;  /* 0xffffffe800447947 */ /* 0x000fea000383ffff */
.L_x_62:
[----:B-1----:R1:W2:Y:S02]  /*da10*/  SYNCS.PHASECHK.TRANS64.TRYWAIT P2, [R2+URZ+0x60], R17 ;  /* 0x00006011020075a7 */ /* 0x0022a4000804017f */
[----:B--2---:R-:W-:Y:S05]  /*da20*/  @!P2 NANOSLEEP.SYNCS 0x989680 ;  /* 0x009896800000a95d */ /* 0x004fea0003900000 */
[----:B------:R-:W2:Y:S02]  /*da30*/  @!P2 SYNCS.PHASECHK.TRANS64 P2, [R2+URZ+0x60], R17 ;  /* 0x000060110200a5a7 */ /* 0x000ea4000804007f */
[----:B--2---:R-:W-:Y:S05]  /*da40*/  @!P2 BRA `(.L_x_62) ;  /* 0xfffffffc00f0a947 */ /* 0x004fea000383ffff */
[----:B------:R-:W-:Y:S05]  /*da50*/  BRA `(.L_x_101) ;  /* 0xffffffe800c07947 */ /* 0x000fea000383ffff */
.L_x_67:
[----:B-1----:R1:W2:Y:S02]  /*da60*/  SYNCS.PHASECHK.TRANS64.TRYWAIT P2, [R2+URZ+0x31c40], R3 ;  /* 0x031c4003020075a7 */ /* 0x0022a4000804017f */
[----:B--2---:R-:W-:Y:S05]  /*da70*/  @!P2 NANOSLEEP.SYNCS 0x989680 ;  /* 0x009896800000a95d */ /* 0x004fea0003900000 */
[----:B------:R-:W2:Y:S02]  /*da80*/  @!P2 SYNCS.PHASECHK.TRANS64 P2, [R2+URZ+0x31c40], R3 ;  /* 0x031c40030200a5a7 */ /* 0x000ea4000804007f */
[----:B--2---:R-:W-:Y:S05]  /*da90*/  @!P2 BRA `(.L_x_67) ;  /* 0xfffffffc00f0a947 */ /* 0x004fea000383ffff */
[----:B------:R-:W-:Y:S05]  /*daa0*/  BRA `(.L_x_102) ;  /* 0xffffffec00cc7947 */ /* 0x000fea000383ffff */
.L_x_69:
[----:B-1----:R1:W2:Y:S02]  /*dab0*/  SYNCS.PHASECHK.TRANS64.TRYWAIT P2, [R2+URZ+0x60], R11 ;  /* 0x0000600b020075a7 */ /* 0x0022a4000804017f */
[----:B--2---:R-:W-:Y:S05]  /*dac0*/  @!P2 NANOSLEEP.SYNCS 0x989680 ;  /* 0x009896800000a95d */ /* 0x004fea0003900000 */
[----:B------:R-:W2:Y:S02]  /*dad0*/  @!P2 SYNCS.PHASECHK.TRANS64 P2, [R2+URZ+0x60], R11 ;  /* 0x0000600b0200a5a7 */ /* 0x000ea4000804007f */
[----:B--2---:R-:W-:Y:S05]  /*dae0*/  @!P2 BRA `(.L_x_69) ;  /* 0xfffffffc00f0a947 */ /* 0x004fea000383ffff */
[----:B------:R-:W-:Y:S05]  /*daf0*/  BRA `(.L_x_103) ;  /* 0xfffffff000507947 */ /* 0x000fea000383ffff */
.L_x_74:
[----:B-1----:R1:W2:Y:S02]  /*db00*/  SYNCS.PHASECHK.TRANS64.TRYWAIT P0, [R3+URZ+0x31c60], R2 ;  /* 0x031c6002030075a7 */ /* 0x0022a4000800017f */
[----:B--2---:R-:W-:Y:S05]  /*db10*/  @!P0 NANOSLEEP.SYNCS 0x989680 ;  /* 0x009896800000895d */ /* 0x004fea0003900000 */
[----:B------:R-:W2:Y:S02]  /*db20*/  @!P0 SYNCS.PHASECHK.TRANS64 P0, [R3+URZ+0x31c60], R2 ;  /* 0x031c6002030085a7 */ /* 0x000ea4000800007f */
[----:B--2---:R-:W-:Y:S05]  /*db30*/  @!P0 BRA `(.L_x_74) ;  /* 0xfffffffc00f08947 */ /* 0x004fea000383ffff */
[----:B------:R-:W-:Y:S05]  /*db40*/  BRA `(.L_x_104) ;  /* 0xfffffff000fc7947 */ /* 0x000fea000383ffff */
.L_x_78:
[----:B-1----:R1:W2:Y:S02]  /*db50*/  SYNCS.PHASECHK.TRANS64.TRYWAIT P0, [R8+URZ+0x31c20], R29 ;  /* 0x031c201d080075a7 */ /* 0x0022a4000800017f */
[----:B--2---:R-:W-:Y:S05]  /*db60*/  @!P0 NANOSLEEP.SYNCS 0x989680 ;  /* 0x009896800000895d */ /* 0x004fea0003900000 */
[----:B------:R-:W2:Y:S02]  /*db70*/  @!P0 SYNCS.PHASECHK.TRANS64 P0, [R8+URZ+0x31c20], R29 ;  /* 0x031c201d080085a7 */ /* 0x000ea4000800007f */
[----:B--2---:R-:W-:Y:S05]  /*db80*/  @!P0 BRA `(.L_x_78) ;  /* 0xfffffffc00f08947 */ /* 0x004fea000383ffff */
[----:B------:R-:W-:Y:S05]  /*db90*/  BRA `(.L_x_105) ;  /* 0xfffffff400b87947 */ /* 0x000fea000383ffff */
.L_x_79:
[----:B------:R-:W2:Y:S01]  /*dba0*/  S2R R2, SR_TID.X ;  /* 0x0000000000027919 */ /* 0x000ea20000002100 */
[----:B------:R-:W-:Y:S01]  /*dbb0*/  BSSY B0, `(.L_x_106) ;  /* 0x000000a000007945 */ /* 0x000fe20003800000 */
[----:B------:R-:W-:Y:S01]  /*dbc0*/  IMAD.MOV.U32 R12, RZ, RZ, RZ ;  /* 0x000000ffff0c7224 */ /* 0x000fe200078e00ff */
[----:B------:R-:W-:Y:S01]  /*dbd0*/  MOV R15, 0xffffffff ;  /* 0xffffffff000f7802 */ /* 0x000fe20000000f00 */
[----:B------:R-:W-:Y:S01]  /*dbe0*/  IMAD.MOV.U32 R11, RZ, RZ, 0x1f ;  /* 0x0000001fff0b7424 */ /* 0x000fe200078e00ff */
[----:B--2---:R-:W-:-:S04]  /*dbf0*/  SHF.R.U32.HI R2, RZ, 0x5, R2 ;  /* 0x00000005ff027819 */ /* 0x004fc80000011602 */
[----:B------:R-:W-:-:S04]  /*dc00*/  LOP3.LUT R2, R2, 0x3, RZ, 0xc0, !PT ;  /* 0x0000000302027812 */ /* 0x000fc800078ec0ff */
[----:B------:R-:W-:-:S07]  /*dc10*/  MOV R13, R2 ;  /* 0x00000002000d7202 */ /* 0x000fce0000000f00 */
[----:B-1----:R-:W-:Y:S05]  /*dc20*/  WARPSYNC.COLLECTIVE R15, `(.L_x_107) ;  /* 0x000000000f087348 */ /* 0x002fea0003c00000 */
[----:B------:R2:W3:Y:S02]  /*dc30*/  SHFL.IDX P6, R14, R13, R12, R11 ;  /* 0x0000000c0d0e7389 */ /* 0x0004e400000c000b */
[----:B-123--:R-:W-:Y:S01]  /*dc40*/  ENDCOLLECTIVE ;  /* 0x000000000000791b */ /* 0x00efe20003800000 */
.L_x_107:
[----:B------:R-:W-:Y:S05]  /*dc50*/  BSYNC B0 ;  /* 0x0000000000007941 */ /* 0x000fea0003800000 */
.L_x_106:
[----:B------:R-:W-:Y:S05]  /*dc60*/  BRA `(.L_x_108) ;  /* 0xfffffff400a07947 */ /* 0x000fea000383ffff */
.L_x_82:
[----:B------:R-:W-:Y:S01]  /*dc70*/  BSSY B1, `(.L_x_109) ;  /* 0x0000006000017945 */ /* 0x000fe20003800000 */
[----:B------:R-:W-:-:S07]  /*dc80*/  IMAD.MOV.U32 R15, RZ, RZ, -0x1 ;  /* 0xffffffffff0f7424 */ /* 0x000fce00078e00ff */
[----:B-12---:R-:W-:Y:S05]  /*dc90*/  WARPSYNC.COLLECTIVE R15, `(.L_x_110) ;  /* 0x000000000f0c7348 */ /* 0x006fea0003c00000 */
[----:B------:R-:W-:Y:S02]  /*dca0*/  ELECT P6, UR62, PT ;  /* 0x00000000003e782f */ /* 0x000fe400038c0000 */
[----:B------:R-:W-:Y:S01]  /*dcb0*/  MOV R14, UR62 ;  /* 0x0000003e000e7c02 */ /* 0x000fe20008000f00 */
[----:B-12---:R-:W-:Y:S10]  /*dcc0*/  ENDCOLLECTIVE ;  /* 0x000000000000791b */ /* 0x006ff40003800000 */
.L_x_110:
[----:B------:R-:W-:Y:S05]  /*dcd0*/  BSYNC B1 ;  /* 0x0000000000017941 */ /* 0x000fea0003800000 */
.L_x_109:
[----:B------:R-:W-:Y:S05]  /*dce0*/  BRA `(.L_x_111) ;  /* 0xfffffff400987947 */ /* 0x000fea000383ffff */
.L_x_84:
[----:B--2---:R2:W3:Y:S02]  /*dcf0*/  SYNCS.PHASECHK.TRANS64.TRYWAIT P0, [R5+URZ], R4 ;  /* 0x00000004050075a7 */ /* 0x0044e4000800017f */
[----:B---3--:R-:W-:Y:S05]  /*dd00*/  @!P0 NANOSLEEP.SYNCS 0x989680 ;  /* 0x009896800000895d */ /* 0x008fea0003900000 */
[----:B------:R-:W3:Y:S02]  /*dd10*/  @!P0 SYNCS.PHASECHK.TRANS64 P0, [R5+URZ], R4 ;  /* 0x00000004050085a7 */ /* 0x000ee4000800007f */
[----:B---3--:R-:W-:Y:S05]  /*dd20*/  @!P0 BRA `(.L_x_84) ;  /* 0xfffffffc00f08947 */ /* 0x008fea000383ffff */
[----:B------:R-:W-:Y:S05]  /*dd30*/  BRA `(.L_x_112) ;  /* 0xfffffff400cc7947 */ /* 0x000fea000383ffff */
.L_x_85:
[----:B---3--:R3:W4:Y:S02]  /*dd40*/  SYNCS.PHASECHK.TRANS64.TRYWAIT P0, [R3+URZ], R0 ;  /* 0x00000000030075a7 */ /* 0x008724000800017f */
[----:B----4-:R-:W-:Y:S05]  /*dd50*/  @!P0 NANOSLEEP.SYNCS 0x989680 ;  /* 0x009896800000895d */ /* 0x010fea0003900000 */
[----:B------:R-:W4:Y:S02]  /*dd60*/  @!P0 SYNCS.PHASECHK.TRANS64 P0, [R3+URZ], R0 ;  /* 0x00000000030085a7 */ /* 0x000f24000800007f */
[----:B----4-:R-:W-:Y:S05]  /*dd70*/  @!P0 BRA `(.L_x_85) ;  /* 0xfffffffc00f08947 */ /* 0x010fea000383ffff */
[----:B------:R-:W-:Y:S05]  /*dd80*/  BRA `(.L_x_113) ;  /* 0xfffffff400c07947 */ /* 0x000fea000383ffff */
.L_x_87:
[----:B--2---:R2:W3:Y:S02]  /*dd90*/  SYNCS.PHASECHK.TRANS64.TRYWAIT P0, [R5+URZ], R4 ;  /* 0x00000004050075a7 */ /* 0x0044e4000800017f */
[----:B---3--:R-:W-:Y:S05]  /*dda0*/  @!P0 NANOSLEEP.SYNCS 0x989680 ;  /* 0x009896800000895d */ /* 0x008fea0003900000 */
[----:B------:R-:W3:Y:S02]  /*ddb0*/  @!P0 SYNCS.PHASECHK.TRANS64 P0, [R5+URZ], R4 ;  /* 0x00000004050085a7 */ /* 0x000ee4000800007f */
[----:B---3--:R-:W-:Y:S05]  /*ddc0*/  @!P0 BRA `(.L_x_87) ;  /* 0xfffffffc00f08947 */ /* 0x008fea000383ffff */
[----:B------:R-:W-:Y:S05]  /*ddd0*/  BRA `(.L_x_114) ;  /* 0xfffffff400c47947 */ /* 0x000fea000383ffff */
.L_x_115:
[----:B------:R-:W-:-:S00]  /*dde0*/  BRA `(.L_x_115) ;  /* 0xfffffffc00fc7947 */ /* 0x000fc0000383ffff */
[----:B------:R-:W-:-:S00]  /*ddf0*/  NOP ;  /* 0x0000000000007918 */ /* 0x000fc00000000000 */
        /* <DEDUP_REMOVED lines=8> */
.L_x_2204:


//--------------------- .text._ZN7cutlass13device_kernelIN5flash11enable_sm90INS1_16FlashAttnFwdSm90INS1_25CollectiveMainloopFwdSm90ILi2EN4cute5tupleIJNS5_1CILi1EEES8_S8_EEENS6_IJNS7_ILi192EEENS7_ILi144EEENS7_ILi96EEEEEELi96ENS_10bfloat16_tEfNS_4arch4Sm90ELb0ELb0ELb1ELb1ELb0ELb0ELb0ELb0ELb1ELb0ELb0ELb0EEENS1_21CollectiveEpilogueFwdINS6_IJSA_SC_SB_EEES9_SE_SG_Li384ELb1ELb0ELb0ELb0EEENS1_36VarlenDynamicPersistentTileSchedulerILi192ELi144ELi384ELi32ELb0ELb0ELb1ELb0ELb1ELb1EEEEEEEEEvNT_6ParamsE --------------------------
	.section	.text._ZN7cutlass13device_kernelIN5flash11enable_sm90INS1_16FlashAttnFwdSm90INS1_25CollectiveMainloopFwdSm90ILi2EN4cute5tupleIJNS5_1CILi1EEES8_S8_EEENS6_IJNS7_ILi192EEENS7_ILi144EEENS7_ILi96EEEEEELi96ENS_10bfloat16_tEfNS_4arch4Sm90ELb0ELb0ELb1ELb1ELb0ELb0ELb0ELb0ELb1ELb0ELb0ELb0EEENS1_21CollectiveEpilogueFwdINS6_IJSA_SC_SB_EEES9_SE_SG_Li384ELb1ELb0ELb0ELb0EEENS1_36VarlenDynamicPersistentTileSchedulerILi192ELi144ELi384ELi32ELb0ELb0ELb1ELb0ELb1ELb1EEEEEEEEEvNT_6ParamsE,"ax",@progbits
	.align	128
.text._ZN7cutlass13device_kernelIN5flash11enable_sm90INS1_16FlashAttnFwdSm90INS1_25CollectiveMainloopFwdSm90ILi2EN4cute5tupleIJNS5_1CILi1EEES8_S8_EEENS6_IJNS7_ILi192EEENS7_ILi144EEENS7_ILi96EEEEEELi96ENS_10bfloat16_tEfNS_4arch4Sm90ELb0ELb0ELb1ELb1ELb0ELb0ELb0ELb0ELb1ELb0ELb0ELb0EEENS1_21CollectiveEpilogueFwdINS6_IJSA_SC_SB_EEES9_SE_SG_Li384ELb1ELb0ELb0ELb0EEENS1_36VarlenDynamicPersistentTileSchedulerILi192ELi144ELi384ELi32ELb0ELb0ELb1ELb0ELb1ELb1EEEEEEEEEvNT_6ParamsE:
        .type           _ZN7cutlass13device_kernelIN5flash11enable_sm90INS1_16FlashAttnFwdSm90INS1_25CollectiveMainloopFwdSm90ILi2EN4cute5tupleIJNS5_1CILi1EEES8_S8_EEENS6_IJNS7_ILi192EEENS7_ILi144EEENS7_ILi96EEEEEELi96ENS_10bfloat16_tEfNS_4arch4Sm90ELb0ELb0ELb1ELb1ELb0ELb0ELb0ELb0ELb1ELb0ELb0ELb0EEENS1_21CollectiveEpilogueFwdINS6_IJSA_SC_SB_EEES9_SE_SG_Li384ELb1ELb0ELb0ELb0EEENS1_36VarlenDynamicPersistentTileSchedulerILi192ELi144ELi384ELi32ELb0ELb0ELb1ELb0ELb1ELb1EEEEEEEEEvNT_6ParamsE,@function
        .size           _ZN7cutlass13device_kernelIN5flash11enable_sm90INS1_16FlashAttnFwdSm90INS1_25CollectiveMainloopFwdSm90ILi2EN4cute5tupleIJNS5_1CILi1EEES8_S8_EEENS6_IJNS7_ILi192EEENS7_ILi144EEENS7_ILi96EEEEEELi96ENS_10bfloat16_tEfNS_4arch4Sm90ELb0ELb0ELb1ELb1ELb0ELb0ELb0ELb0ELb1ELb0ELb0ELb0EEENS1_21CollectiveEpilogueFwdINS6_IJSA_SC_SB_EEES9_SE_SG_Li384ELb1ELb0ELb0ELb0EEENS1_36VarlenDynamicPersistentTileSchedulerILi192ELi144ELi384ELi32ELb0ELb0ELb1ELb0ELb1ELb1EEEEEEEEEvNT_6ParamsE,(.L_x_2205 - _ZN7cutlass13device_kernelIN5flash11enable_sm90INS1_16FlashAttnFwdSm90INS1_25CollectiveMainloopFwdSm90ILi2EN4cute5tupleIJNS5_1CILi1EEES8_S8_EEENS6_IJNS7_ILi192EEENS7_ILi144EEENS7_ILi96EEEEEELi96ENS_10bfloat16_tEfNS_4arch4Sm90ELb0ELb0ELb1ELb1ELb0ELb0ELb0ELb0ELb1ELb0ELb0ELb0EEENS1_21CollectiveEpilogueFwdINS6_IJSA_SC_SB_EEES9_SE_SG_Li384ELb1ELb0ELb0ELb0EEENS1_36VarlenDynamicPersistentTileSchedulerILi192ELi144ELi384ELi32ELb0ELb0ELb1ELb0ELb1ELb1EEEEEEEEEvNT_6ParamsE)
        .other          _ZN7cutlass13device_kernelIN5flash11enable_sm90INS1_16FlashAttnFwdSm90INS1_25CollectiveMainloopFwdSm90ILi2EN4cute5tupleIJNS5_1CILi1EEES8_S8_EEENS6_IJNS7_ILi192EEENS7_ILi144EEENS7_ILi96EEEEEELi96ENS_10bfloat16_tEfNS_4arch4Sm90ELb0ELb0ELb1ELb1ELb0ELb0ELb0ELb0ELb1ELb0ELb0ELb0EEENS1_21CollectiveEpilogueFwdINS6_IJSA_SC_SB_EEES9_SE_SG_Li384ELb1ELb0ELb0ELb0EEENS1_36VarlenDynamicPersistentTileSchedulerILi192ELi144ELi384ELi32ELb0ELb0ELb1ELb0ELb1ELb1EEEEEEEEEvNT_6ParamsE,@"STO_CUDA_ENTRY STV_DEFAULT"
_ZN7cutlass13device_kernelIN5flash11enable_sm90INS1_16FlashAttnFwdSm90INS1_25CollectiveMainloopFwdSm90ILi2EN4cute5tupleIJNS5_1CILi1EEES8_S8_EEENS6_IJNS7_ILi192EEENS7_ILi144EEENS7_ILi96EEEEEELi96ENS_10bfloat16_tEfNS_4arch4Sm90ELb0ELb0ELb1ELb1ELb0ELb0ELb0ELb0ELb1ELb0ELb0ELb0EEENS1_21CollectiveEpilogueFwdINS6_IJSA_SC_SB_EEES9_SE_SG_Li384ELb1ELb0ELb0ELb0EEENS1_36VarlenDynamicPersistentTileSchedulerILi192ELi144ELi384ELi32ELb0ELb0ELb1ELb0ELb1ELb1EEEEEEEEEvNT_6ParamsE:
[----:B------:R-:W0:Y:S02]  /*0000*/  LDC R1, c[0x0][0x28] ;  /* 0x00000a00ff017b82 */ /* 0x000e240000000800 */
[----:B0-----:R-:W-:Y:S01]  /*0010*/  VIADD R1, R1, 0xffffffe8 ;  /* 0xffffffe801017836 */ /* 0x001fe20000000000 */
[----:B------:R-:W0:Y:S01]  /*0020*/  S2R R3, SR_TID.X ;  /* 0x0000000000037919 */ /* 0x000e220000002100 */
[----:B------:R-:W-:Y:S01]  /*0030*/  ELECT P0, URZ, PT ;  /* 0x00000000003f782f */ /* 0x000fe20003800000 */
[----:B------:R-:W-:Y:S01]  /*0040*/  BSSY B0, `(.L_x_116) ;  /* 0x0000010000007945 */ /* 0x000fe20003800000 */
[----:B0-----:R-:W-:-:S05]  /*0050*/  SHF.R.U32.HI R0, RZ, 0x5, R3 ;  /* 0x00000005ff007819 */ /* 0x001fca0000011603 */
[----:B------:R-:W0:Y:S02]  /*0060*/  SHFL.IDX PT, R2, R0, RZ, 0x1f ;  /* 0x00001fff00027589 */ /* 0x000e2400000e0000 */
[----:B0-----:R-:W-:-:S13]  /*0070*/  ISETP.EQ.AND P0, PT, R2, RZ, P0 ;  /* 0x000000ff0200720c */ /* 0x001fda0000702270 */
[----:B------:R-:W-:Y:S05]  /*0080*/  @!P0 BRA `(.L_x_117) ;  /* 0x00000000002c8947 */ /* 0x000fea0003800000 */
[----:B------:R-:W-:Y:S02]  /*0090*/  ULDC.64 UR4, c[0x0][0x198] ;  /* 0x0000660000047ab9 */ /* 0x000fe40000000a00 */
[----:B------:R-:W-:Y:S02]  /*00a0*/  UIADD3 UR6, UP0, UR4, 0x270, URZ ;  /* 0x0000027004067890 */ /* 0x000fe4000ff1e03f */
[----:B------:R-:W-:Y:S02]  /*00b0*/  UIADD3 UR8, UP1, UR4, 0x370, URZ ;  /* 0x0000037004087890 */ /* 0x000fe4000ff3e03f */
[----:B------:R-:W-:Y:S02]  /*00c0*/  UIADD3 UR4, UP2, UR4, 0x470, URZ ;  /* 0x0000047004047890 */ /* 0x000fe4000ff5e03f */
[----:B------:R-:W-:Y:S02]  /*00d0*/  UIADD3.X UR7, URZ, UR5, URZ, UP0, !UPT ;  /* 0x000000053f077290 */ /* 0x000fe400087fe43f */
[----:B------:R-:W-:-:S02]  /*00e0*/  UIADD3.X UR9, URZ, UR5, URZ, UP1, !UPT ;  /* 0x000000053f097290 */ /* 0x000fc40008ffe43f */
[----:B------:R-:W-:-:S05]  /*00f0*/  UIADD3.X UR5, URZ, UR5, URZ, UP2, !UPT ;  /* 0x000000053f057290 */ /* 0x000fca00097fe43f */
[----:B------:R0:W-:Y:S02]  /*0100*/  UTMACCTL.PF [UR6] ;  /* 0x00000000060079b9 */ /* 0x0001e40008040000 */
[----:B------:R0:W-:Y:S02]  /*0110*/  UTMACCTL.PF [UR8] ;  /* 0x00000000080079b9 */ /* 0x0001e40008040000 */
[----:B------:R0:W-:Y:S02]  /*0120*/  UTMACCTL.PF [UR4] ;  /* 0x00000000040079b9 */ /* 0x0001e40008040000 */
[----:B0-----:R-:W-:Y:S01]  /*0130*/  NOP ;  /* 0x0000000000007918 */ /* 0x001fe20000000000 */
.L_x_117:
[----:B------:R-:W-:Y:S05]  /*0140*/  BSYNC B0 ;  /* 0x0000000000007941 */ /* 0x000fea0003800000 */
.L_x_116:
[----:B------:R-:W-:Y:S01]  /*0150*/  VOTEU.ANY UP0, P0 ;  /* 0x00000000003f7886 */ /* 0x000fe20000000100 */
[----:B------:R-:W0:Y:S01]  /*0160*/  SHFL.IDX PT, R2, R0, RZ, 0x1f ;  /* 0x00001fff00027589 */ /* 0x000e2200000e0000 */
[----:B------:R-:W-:Y:S01]  /*0170*/  UMOV UR4, 0x1 ;  /* 0x0000000100047882 */ /* 0x000fe20000000000 */
[----:B------:R-:W-:Y:S01]  /*0180*/  UMOV UR7, 0x180 ;  /* 0x0000018000077882 */ /* 0x000fe20000000000 */
[----:B------:R-:W-:Y:S01]  /*0190*/  SHF.R.U32.HI R3, RZ, 0x7, R3 ;  /* 0x00000007ff037819 */ /* 0x000fe20000011603 */
[----:B------:R-:W1:Y:S01]  /*01a0*/  @UP0 S2UR UR8, SR_CgaCtaId ;  /* 0x00000000000809c3 */ /* 0x000e620000008800 */
[----:B------:R-:W-:Y:S01]  /*01b0*/  @UP0 UMOV UR6, 0x400 ;  /* 0x0000040000060882 */ /* 0x000fe20000000000 */
[----:B------:R-:W-:-:S04]  /*01c0*/  @UP0 UIADD3 UR4, -UR4, 0x100000, URZ ;  /* 0x0010000004040890 */ /* 0x000fc8000fffe13f */
[----:B------:R-:W-:Y:S02]  /*01d0*/  @UP0 USHF.L.U32 UR5, UR4, 0xb, URZ ;  /* 0x0000000b04050899 */ /* 0x000fe4000800063f */
[----:B------:R-:W-:Y:S01]  /*01e0*/  @UP0 USHF.L.U32 UR4, UR4, 0x1, URZ ;  /* 0x0000000104040899 */ /* 0x000fe2000800063f */
[----:B------:R-:W-:Y:S01]  /*01f0*/  VOTEU.ANY UP1, P0 ;  /* 0x00000000003f7886 */ /* 0x000fe20000020100 */
[----:B0-----:R-:W-:Y:S02]  /*0200*/  ISETP.NE.AND P1, PT, R2, RZ, PT ;  /* 0x000000ff0200720c */ /* 0x001fe40003f25270 */
[----:B------:R0:W2:Y:S01]  /*0210*/  SHFL.IDX PT, R2, R3, RZ, 0x1f ;  /* 0x00001fff03027589 */ /* 0x0000a200000e0000 */
[----:B-1----:R-:W-:Y:S02]  /*0220*/  @UP0 ULEA UR8, UR8, UR6, 0x18 ;  /* 0x0000000608080291 */ /* 0x002fe4000f8ec03f */
[----:B------:R-:W-:-:S04]  /*0230*/  @UP0 UIADD3 UR6, -UR7, 0x100000, URZ ;  /* 0x0010000007060890 */ /* 0x000fc8000fffe13f */
[----:B------:R-:W-:Y:S02]  /*0240*/  @UP0 USHF.L.U32 UR7, UR6, 0xb, URZ ;  /* 0x0000000b06070899 */ /* 0x000fe4000800063f */
[----:B------:R-:W-:Y:S01]  /*0250*/  @UP0 USHF.L.U32 UR6, UR6, 0x1, URZ ;  /* 0x0000000106060899 */ /* 0x000fe2000800063f */
[----:B------:R-:W-:Y:S01]  /*0260*/  VOTEU.ANY UP0, P0 ;  /* 0x00000000003f7886 */ /* 0x000fe20000000100 */
[----:B------:R-:W1:Y:S04]  /*0270*/  FENCE.VIEW.ASYNC.S ;  /* 0x00000000000073c6 */ /* 0x000e680000000000 */
[----:B-1----:R0:W1:Y:S06]  /*0280*/  @UP0 SYNCS.EXCH.64 URZ, [UR8+0x31c00], UR4 ;  /* 0x031c0004083f05b2 */ /* 0x00206c0008000100 */
[----:B------:R0:W3:Y:S02]  /*0290*/  @UP1 SYNCS.EXCH.64 URZ, [UR8+0x31c20], UR6 ;  /* 0x031c2006083f15b2 */ /* 0x0000e40008000100 */
[----:B0-----:R-:W-:Y:S05]  /*02a0*/  @P1 BRA `(.L_x_118) ;  /* 0x0000000000481947 */ /* 0x001fea0003800000 */
[----:B------:R-:W0:Y:S01]  /*02b0*/  S2UR UR5, SR_CgaCtaId ;  /* 0x00000000000579c3 */ /* 0x000e220000008800 */
[----:B------:R-:W-:Y:S01]  /*02c0*/  UMOV UR4, 0x400 ;  /* 0x0000040000047882 */ /* 0x000fe20000000000 */
[----:B------:R-:W-:Y:S01]  /*02d0*/  UMOV UR6, 0x1 ;  /* 0x0000000100067882 */ /* 0x000fe20000000000 */
[----:B------:R-:W-:Y:S01]  /*02e0*/  UMOV UR9, 0x3 ;  /* 0x0000000300097882 */ /* 0x000fe20000000000 */
[----:B------:R-:W-:-:S04]  /*02f0*/  UIADD3 UR6, -UR6, 0x100000, URZ ;  /* 0x0010000006067890 */ /* 0x000fc8000fffe13f */
[----:B------:R-:W-:Y:S02]  /*0300*/  USHF.L.U32 UR7, UR6, 0xb, URZ ;  /* 0x0000000b06077899 */ /* 0x000fe4000800063f */
[----:B------:R-:W-:Y:S01]  /*0310*/  USHF.L.U32 UR6, UR6, 0x1, URZ ;  /* 0x0000000106067899 */ /* 0x000fe2000800063f */
[----:B------:R-:W-:Y:S01]  /*0320*/  ELECT P0, URZ, PT ;  /* 0x00000000003f782f */ /* 0x000fe20003800000 */
[----:B0-----:R-:W-:Y:S02]  /*0330*/  ULEA UR8, UR5, UR4, 0x18 ;  /* 0x0000000405087291 */ /* 0x001fe4000f8ec03f */
[----:B------:R-:W-:-:S04]  /*0340*/  UIADD3 UR4, -UR9, 0x100000, URZ ;  /* 0x0010000009047890 */ /* 0x000fc8000fffe13f */
[----:B------:R-:W-:Y:S02]  /*0350*/  USHF.L.U32 UR5, UR4, 0xb, URZ ;  /* 0x0000000b04057899 */ /* 0x000fe4000800063f */
[----:B------:R-:W-:Y:S01]  /*0360*/  USHF.L.U32 UR4, UR4, 0x1, URZ ;  /* 0x0000000104047899 */ /* 0x000fe2000800063f */
[----:B------:R-:W0:Y:S03]  /*0370*/  FENCE.VIEW.ASYNC.S ;  /* 0x00000000000073c6 */ /* 0x000e260000000000 */
[----:B0-----:R0:W4:Y:S08]  /*0380*/  SYNCS.EXCH.64 URZ, [UR8+0x31c30], UR6 ;  /* 0x031c3006083f75b2 */ /* 0x0011300008000100 */
[----:B------:R0:W0:Y:S01]  /*0390*/  SYNCS.EXCH.64 URZ, [UR8+0x31c40], UR4 ;  /* 0x031c4004083f75b2 */ /* 0x0000220008000100 */
[----:B------:R0:W0:Y:S01]  /*03a0*/  SYNCS.EXCH.64 URZ, [UR8+0x31c38], UR6 ;  /* 0x031c3806083f75b2 */ /* 0x0000220008000100 */
[----:B------:R0:W0:Y:S01]  /*03b0*/  SYNCS.EXCH.64 URZ, [UR8+0x31c48], UR4 ;  /* 0x031c4804083f75b2 */ /* 0x0000220008000100 */
[----:B------:R-:W-:Y:S01]  /*03c0*/  NOP ;  /* 0x0000000000007918 */ /* 0x000fe20000000000 */
.L_x_118:
[----:B------:R-:W5:Y:S01]  /*03d0*/  SHFL.IDX PT, R3, R0, RZ, 0x1f ;  /* 0x00001fff00037589 */ /* 0x000f6200000e0000 */
[----:B------:R-:W-:Y:S01]  /*03e0*/  NOP ;  /* 0x0000000000007918 */ /* 0x000fe20000000000 */
[----:B-----5:R-:W-:-:S13]  /*03f0*/  ISETP.NE.AND P0, PT, R3, RZ, PT ;  /* 0x000000ff0300720c */ /* 0x020fda0003f05270 */
[----:B------:R-:W-:Y:S05]  /*0400*/  @P0 BRA `(.L_x_119) ;  /* 0x0000000000480947 */ /* 0x000fea0003800000 */
[----:B0-----:R-:W0:Y:S01]  /*0410*/  S2UR UR5, SR_CgaCtaId ;  /* 0x00000000000579c3 */ /* 0x001e220000008800 */
[----:B------:R-:W-:Y:S01]  /*0420*/  UMOV UR4, 0x400 ;  /* 0x0000040000047882 */ /* 0x000fe20000000000 */
[----:B------:R-:W-:Y:S01]  /*0430*/  UMOV UR6, 0x1 ;  /* 0x0000000100067882 */ /* 0x000fe20000000000 */
[----:B------:R-:W-:Y:S01]  /*0440*/  UMOV UR7, 0x3 ;  /* 0x0000000300077882 */ /* 0x000fe20000000000 */
[----:B------:R-:W-:Y:S01]  /*0450*/  ELECT P0, URZ, PT ;  /* 0x00000000003f782f */ /* 0x000fe20003800000 */
[----:B0-----:R-:W-:Y:S02]  /*0460*/  ULEA UR8, UR5, UR4, 0x18 ;  /* 0x0000000405087291 */ /* 0x001fe4000f8ec03f */
[----:B------:R-:W-:-:S04]  /*0470*/  UIADD3 UR4, -UR6, 0x100000, URZ ;  /* 0x0010000006047890 */ /* 0x000fc8000fffe13f */
[----:B------:R-:W-:Y:S02]  /*0480*/  USHF.L.U32 UR5, UR4, 0xb, URZ ;  /* 0x0000000b04057899 */ /* 0x000fe4000800063f */
[----:B------:R-:W-:Y:S02]  /*0490*/  USHF.L.U32 UR4, UR4, 0x1, URZ ;  /* 0x0000000104047899 */ /* 0x000fe4000800063f */
[----:B------:R-:W-:-:S04]  /*04a0*/  UIADD3 UR6, -UR7, 0x100000, URZ ;  /* 0x0010000007067890 */ /* 0x000fc8000fffe13f */
[----:B------:R-:W-:Y:S02]  /*04b0*/  USHF.L.U32 UR7, UR6, 0xb, URZ ;  /* 0x0000000b06077899 */ /* 0x000fe4000800063f */
[----:B------:R-:W-:Y:S01]  /*04c0*/  USHF.L.U32 UR6, UR6, 0x1, URZ ;  /* 0x0000000106067899 */ /* 0x000fe2000800063f */
[----:B------:R-:W0:Y:S03]  /*04d0*/  FENCE.VIEW.ASYNC.S ;  /* 0x00000000000073c6 */ /* 0x000e260000000000 */
[----:B0-----:R0:W0:Y:S08]  /*04e0*/  SYNCS.EXCH.64 URZ, [UR8+0x31c50], UR4 ;  /* 0x031c5004083f75b2 */ /* 0x0010300008000100 */
[----:B------:R0:W0:Y:S01]  /*04f0*/  SYNCS.EXCH.64 URZ, [UR8+0x31c60], UR6 ;  /* 0x031c6006083f75b2 */ /* 0x0000220008000100 */
[----:B------:R0:W0:Y:S01]  /*0500*/  SYNCS.EXCH.64 URZ, [UR8+0x31c58], UR4 ;  /* 0x031c5804083f75b2 */ /* 0x0000220008000100 */
[----:B------:R0:W0:Y:S01]  /*0510*/  SYNCS.EXCH.64 URZ, [UR8+0x31c68], UR6 ;  /* 0x031c6806083f75b2 */ /* 0x0000220008000100 */
[----:B------:R-:W-:Y:S01]  /*0520*/  NOP ;  /* 0x0000000000007918 */ /* 0x000fe20000000000 */
.L_x_119:
[----:B------:R-:W5:Y:S01]  /*0530*/  SHFL.IDX PT, R3, R0, RZ, 0x1f ;  /* 0x00001fff00037589 */ /* 0x000f6200000e0000 */
[----:B------:R-:W-:Y:S01]  /*0540*/  NOP ;  /* 0x0000000000007918 */ /* 0x000fe20000000000 */
[----:B-----5:R-:W-:-:S13]  /*0550*/  ISETP.NE.AND P0, PT, R3, RZ, PT ;  /* 0x000000ff0300720c */ /* 0x020fda0003f05270 */
[----:B------:R-:W-:Y:S05]  /*0560*/  @P0 BRA `(.L_x_120) ;  /* 0x0000000000380947 */ /* 0x000fea0003800000 */
[----:B0-----:R-:W0:Y:S01]  /*0570*/  S2UR UR5, SR_CgaCtaId ;  /* 0x00000000000579c3 */ /* 0x001e220000008800 */
[----:B------:R-:W-:Y:S01]  /*0580*/  UMOV UR4, 0x400 ;  /* 0x0000040000047882 */ /* 0x000fe20000000000 */
[----:B------:R-:W-:Y:S01]  /*0590*/  UMOV UR7, 0x1 ;  /* 0x0000000100077882 */ /* 0x000fe20000000000 */
[----:B------:R-:W-:Y:S01]  /*05a0*/  ELECT P0, URZ, PT ;  /* 0x00000000003f782f */ /* 0x000fe20003800000 */
[----:B0-----:R-:W-:Y:S02]  /*05b0*/  ULEA UR6, UR5, UR4, 0x18 ;  /* 0x0000000405067291 */ /* 0x001fe4000f8ec03f */
[----:B------:R-:W-:-:S04]  /*05c0*/  UIADD3 UR4, -UR7, 0x100000, URZ ;  /* 0x0010000007047890 */ /* 0x000fc8000fffe13f */
[----:B------:R-:W-:Y:S02]  /*05d0*/  USHF.L.U32 UR5, UR4, 0xb, URZ ;  /* 0x0000000b04057899 */ /* 0x000fe4000800063f */
[----:B------:R-:W-:Y:S01]  /*05e0*/  USHF.L.U32 UR4, UR4, 0x1, URZ ;  /* 0x0000000104047899 */ /* 0x000fe2000800063f */
[----:B------:R-:W0:Y:S11]  /*05f0*/  FENCE.VIEW.ASYNC.S ;  /* 0x00000000000073c6 */ /* 0x000e360000000000 */
[----:B0-----:R0:W0:Y:S01]  /*0600*/  SYNCS.EXCH.64 URZ, [UR6+0x31c70], UR4 ;  /* 0x031c7004063f75b2 */ /* 0x0010220008000100 */
[----:B------:R0:W0:Y:S01]  /*0610*/  SYNCS.EXCH.64 URZ, [UR6+0x31c80], UR4 ;  /* 0x031c8004063f75b2 */ /* 0x0000220008000100 */
[----:B------:R0:W0:Y:S01]  /*0620*/  SYNCS.EXCH.64 URZ, [UR6+0x31c78], UR4 ;  /* 0x031c7804063f75b2 */ /* 0x0000220008000100 */
[----:B------:R0:W0:Y:S01]  /*0630*/  SYNCS.EXCH.64 URZ, [UR6+0x31c88], UR4 ;  /* 0x031c8804063f75b2 */ /* 0x0000220008000100 */
[----:B------:R-:W-:Y:S01]  /*0640*/  NOP ;  /* 0x0000000000007918 */ /* 0x000fe20000000000 */
.L_x_120:
        /* <DEDUP_REMOVED lines=22> */
.L_x_121:
        /* <DEDUP_REMOVED lines=22> */
.L_x_122:
[----:B--2---:R-:W-:Y:S01]  /*0910*/  ISETP.NE.AND P0, PT, R2, RZ, PT ;  /* 0x000000ff0200720c */ /* 0x004fe20003f05270 */
[----:B------:R-:W-:Y:S01]  /*0920*/  IMAD.MOV.U32 R2, RZ, RZ, 0x1 ;  /* 0x00000001ff027424 */ /* 0x000fe200078e00ff */
[----:B------:R-:W-:Y:S01]  /*0930*/  NOP ;  /* 0x0000000000007918 */ /* 0x000fe20000000000 */
[----:B------:R-:W-:-:S03]  /*0940*/  ULDC.64 UR60, c[0x0][0x208] ;  /* 0x00008200003c7ab9 */ /* 0x000fc60000000a00 */
[----:B------:R-:W-:-:S05]  /*0950*/  SEL R2, R2, 0x2, !P0 ;  /* 0x0000000202027807 */ /* 0x000fca0004000000 */
[----:B------:R2:W-:Y:S01]  /*0960*/  STL [R1+0x14], R2 ;  /* 0x0000140201007387 */ /* 0x0005e20000100800 */
[----:B01-34-:R-:W-:Y:S06]  /*0970*/  BAR.SYNC.DEFER_BLOCKING 0x0 ;  /* 0x0000000000007b1d */ /* 0x01bfec0000010000 */
[----:B------:R-:W-:Y:S05]  /*0980*/  @!P0 BRA `(.L_x_123) ;  /* 0x000000ac00a88947 */ /* 0x000fea0003800000 */
.L_x_124:
[----:B------:R-:W-:-:S08]  /*0990*/  NOP ;  /* 0x0000000000007918 */ /* 0x000fd00000000000 */
[----:B------:R-:W0:Y:S02]  /*09a0*/  USETMAXREG.TRY_ALLOC.CTAPOOL UP0, 0xa0 ;  /* 0x000000a0000079c8 */ /* 0x000e240008000600 */
[----:B0-----:R-:W-:-:S13]  /*09b0*/  PLOP3.LUT P0, PT, PT, PT, UP0, 0x80, 0x0 ;  /* 0x000000000000781c */ /* 0x001fda0003f0f008 */
[----:B------:R-:W-:Y:S05]  /*09c0*/  @!P0 BRA `(.L_x_124) ;  /* 0xfffffffc00f08947 */ /* 0x000fea000383ffff */
[----:B--2---:R-:W0:Y:S01]  /*09d0*/  S2R R2, SR_TID.X ;  /* 0x0000000000027919 */ /* 0x004e220000002100 */
[----:B------:R-:W1:Y:S01]  /*09e0*/  S2UR UR4, SR_CgaCtaId ;  /* 0x00000000000479c3 */ /* 0x000e620000008800 */
[----:B------:R-:W-:-:S07]  /*09f0*/  UMOV UR36, 0x400 ;  /* 0x0000040000247882 */ /* 0x000fce0000000000 */
[----:B------:R-:W-:Y:S06]  /*0a00*/  BAR.ARV 0x8, 0x1a0 ;  /* 0x0206800000007b1d */ /* 0x000fec0000002000 */
[----:B-1----:R-:W-:-:S03]  /*0a10*/  ULEA UR36, UR4, UR36, 0x18 ;  /* 0x0000002404247291 */ /* 0x002fc6000f8ec03f */
[----:B------:R-:W-:Y:S01]  /*0a20*/  ULDC UR4, c[0x0][0xc14] ;  /* 0x0003050000047ab9 */ /* 0x000fe20000000800 */
[----:B0-----:R-:W-:-:S04]  /*0a30*/  LOP3.LUT R0, R2, 0xffffff80, RZ, 0xc0, !PT ;  /* 0xffffff8002007812 */ /* 0x001fc800078ec0ff */
[----:B------:R-:W-:-:S13]  /*0a40*/  ISETP.NE.AND P0, PT, R0, 0x80, PT ;  /* 0x000000800000780c */ /* 0x000fda0003f05270 */
[----:B------:R-:W-:Y:S08]  /*0a50*/  @!P0 BAR.ARV 0x9, 0x100 ;  /* 0x0244000000008b1d */ /* 0x000ff00000002000 */
[----:B------:R-:W-:Y:S06]  /*0a60*/  BAR.SYNC.DEFER_BLOCKING 0x5, 0x1a0 ;  /* 0x0146800000007b1d */ /* 0x000fec0000010000 */
[----:B------:R-:W0:Y:S02]  /*0a70*/  LDS.128 R28, [UR36+0x31cd0] ;  /* 0x031cd024ff1c7984 */ /* 0x000e240008000c00 */
[----:B------:R-:W-:Y:S06]  /*0a80*/  BAR.ARV 0x4, 0x1a0 ;  /* 0x0106800000007b1d */ /* 0x000fec0000002000 */
[----:B0-----:R-:W-:-:S13]  /*0a90*/  ISETP.GE.AND P0, PT, R31, UR4, PT ;  /* 0x000000041f007c0c */ /* 0x001fda000bf06270 */
[----:B------:R-:W-:Y:S05]  /*0aa0*/  @P0 EXIT ;  /* 0x000000000000094d */ /* 0x000fea0003800000 */
[----:B------:R-:W2:Y:S01]  /*0ab0*/  LDL.LU R14, [R1+0x14] ;  /* 0x00001400010e7983 */ /* 0x000ea20000300800 */
[----:B------:R-:W-:-:S05]  /*0ac0*/  VIADD R155, R2, 0xffffff80 ;  /* 0xffffff80029b7836 */ /* 0x000fca0000000000 */
[----:B------:R-:W-:-:S04]  /*0ad0*/  SHF.R.S32.HI R0, RZ, 0x1f, R155 ;  /* 0x0000001fff007819 */ /* 0x000fc8000001149b */
[----:B------:R-:W-:-:S04]  /*0ae0*/  LEA.HI R2, R0, R155, RZ, 0x4 ;  /* 0x0000009b00027211 */ /* 0x000fc800078f20ff */
[----:B------:R-:W-:-:S04]  /*0af0*/  SHF.R.S32.HI R3, RZ, 0x4, R2 ;  /* 0x00000004ff037819 */ /* 0x000fc80000011402 */
[C---:B------:R-:W-:Y:S02]  /*0b00*/  LEA.HI R4, R2.reuse, R3, RZ, 0x1 ;  /* 0x0000000302047211 */ /* 0x040fe400078f08ff */
[----:B------:R-:W-:Y:S02]  /*0b10*/  LOP3.LUT R2, R2, 0xfffffff0, RZ, 0xc0, !PT ;  /* 0xfffffff002027812 */ /* 0x000fe400078ec0ff */
[----:B------:R-:W-:-:S03]  /*0b20*/  LOP3.LUT R4, R4, 0x1ffffffe, RZ, 0xc0, !PT ;  /* 0x1ffffffe04047812 */ /* 0x000fc600078ec0ff */
[----:B------:R-:W-:Y:S01]  /*0b30*/  IMAD.IADD R2, R155, 0x1, -R2 ;  /* 0x000000019b027824 */ /* 0x000fe200078e0a02 */
[CC--:B------:R-:W-:Y:S01]  /*0b40*/  LEA.HI R151, R0.reuse, R155.reuse, RZ, 0x7 ;  /* 0x0000009b00977211 */ /* 0x0c0fe200078f38ff */
[----:B------:R-:W-:Y:S01]  /*0b50*/  IMAD.IADD R4, R3, 0x1, -R4 ;  /* 0x0000000103047824 */ /* 0x000fe200078e0a04 */
[----:B------:R-:W-:Y:S02]  /*0b60*/  LEA.HI R5, R0, R155, RZ, 0x5 ;  /* 0x0000009b00057211 */ /* 0x000fe400078f28ff */
[----:B------:R-:W-:Y:S02]  /*0b70*/  SHF.R.S32.HI R3, RZ, 0x1f, R2 ;  /* 0x0000001fff037819 */ /* 0x000fe40000011402 */
[----:B------:R-:W-:Y:S02]  /*0b80*/  LOP3.LUT R150, R151, 0xffffff80, RZ, 0xc0, !PT ;  /* 0xffffff8097967812 */ /* 0x000fe400078ec0ff */
[----:B------:R-:W-:Y:S02]  /*0b90*/  SHF.R.S32.HI R7, RZ, 0x5, R5 ;  /* 0x00000005ff077819 */ /* 0x000fe40000011405 */
[-C--:B------:R-:W-:Y:S01]  /*0ba0*/  LEA.HI R5, R3, R2.reuse, RZ, 0x3 ;  /* 0x0000000203057211 */ /* 0x080fe200078f18ff */
[----:B------:R-:W-:Y:S01]  /*0bb0*/  IMAD.IADD R150, R155, 0x1, -R150 ;  /* 0x000000019b967824 */ /* 0x000fe200078e0a96 */
[----:B------:R-:W-:-:S03]  /*0bc0*/  LEA.HI R3, R3, R2, RZ, 0x2 ;  /* 0x0000000203037211 */ /* 0x000fc600078f10ff */
[----:B------:R-:W-:Y:S01]  /*0bd0*/  IMAD.SHL.U32 R6, R5, 0x10, RZ ;  /* 0x0000001005067824 */ /* 0x000fe200078e00ff */
[----:B------:R-:W-:Y:S02]  /*0be0*/  LOP3.LUT R5, R3, 0x7fffffc, RZ, 0xc0, !PT ;  /* 0x07fffffc03057812 */ /* 0x000fe400078ec0ff */
[----:B------:R-:W-:Y:S02]  /*0bf0*/  SHF.R.S32.HI R3, RZ, 0x2, R3 ;  /* 0x00000002ff037819 */ /* 0x000fe40000011403 */
[----:B------:R-:W-:-:S03]  /*0c00*/  SHF.R.S32.HI R9, RZ, 0x1f, R150 ;  /* 0x0000001fff097819 */ /* 0x000fc60000011496 */
[----:B------:R-:W-:Y:S01]  /*0c10*/  IMAD.SHL.U32 R3, R3, 0x40, RZ ;  /* 0x0000004003037824 */ /* 0x000fe200078e00ff */
[----:B------:R-:W-:Y:S01]  /*0c20*/  LEA.HI R10, R9, R150, RZ, 0x2 ;  /* 0x00000096090a7211 */ /* 0x000fe200078f10ff */
[----:B------:R-:W-:Y:S02]  /*0c30*/  IMAD R13, R7, 0x10, R2 ;  /* 0x00000010070d7824 */ /* 0x000fe400078e0202 */
[----:B------:R-:W-:Y:S01]  /*0c40*/  IMAD.SHL.U32 R4, R4, 0x8, RZ ;  /* 0x0000000804047824 */ /* 0x000fe200078e00ff */
[--C-:B------:R-:W-:Y:S02]  /*0c50*/  SHF.R.S32.HI R11, RZ, 0x2, R10.reuse ;  /* 0x00000002ff0b7819 */ /* 0x100fe4000001140a */
[----:B------:R-:W-:Y:S02]  /*0c60*/  SHF.R.S32.HI R12, RZ, 0x1f, R10 ;  /* 0x0000001fff0c7819 */ /* 0x000fe4000001140a */
[----:B------:R-:W-:Y:S02]  /*0c70*/  LOP3.LUT R3, R3, 0x40, RZ, 0xc0, !PT ;  /* 0x0000004003037812 */ /* 0x000fe400078ec0ff */
[----:B------:R-:W-:Y:S01]  /*0c80*/  SHF.R.S32.HI R151, RZ, 0x7, R151 ;  /* 0x00000007ff977819 */ /* 0x000fe20000011497 */
[----:B------:R-:W-:Y:S01]  /*0c90*/  IMAD.U32 R154, R13, 0x20, R4 ;  /* 0x000000200d9a7824 */ /* 0x000fe200078e0004 */
[----:B------:R-:W-:-:S02]  /*0ca0*/  LOP3.LUT R6, R6, 0x7fffff80, RZ, 0xc0, !PT ;  /* 0x7fffff8006067812 */ /* 0x000fc400078ec0ff */
[----:B------:R-:W-:Y:S02]  /*0cb0*/  LEA.HI R12, R12, R11, RZ, 0x3 ;  /* 0x0000000b0c0c7211 */ /* 0x000fe400078f18ff */
[----:B------:R-:W-:Y:S01]  /*0cc0*/  LOP3.LUT R4, R3, 0x8, R4, 0xf8, !PT ;  /* 0x0000000803047812 */ /* 0x000fe200078ef804 */
[----:B------:R-:W-:Y:S01]  /*0cd0*/  IMAD.HI R8, R151, 0x55555556, RZ ;  /* 0x5555555697087827 */ /* 0x000fe200078e02ff */
[----:B------:R-:W-:Y:S02]  /*0ce0*/  SHF.R.U32.HI R3, RZ, 0x3, R3 ;  /* 0x00000003ff037819 */ /* 0x000fe40000011603 */
[----:B------:R-:W-:Y:S01]  /*0cf0*/  IADD3 R5, R2, -R5, RZ ;  /* 0x8000000502057210 */ /* 0x000fe20007ffe0ff */
[----:B------:R-:W-:Y:S01]  /*0d00*/  IMAD R6, R7, 0x100, R6 ;  /* 0x0000010007067824 */ /* 0x000fe200078e0206 */
[----:B------:R-:W-:Y:S02]  /*0d10*/  LEA.HI R0, R0, R155, RZ, 0x2 ;  /* 0x0000009b00007211 */ /* 0x000fe400078f10ff */
[----:B------:R-:W-:-:S02]  /*0d20*/  LOP3.LUT R12, R12, 0xfffffff8, RZ, 0xc0, !PT ;  /* 0xfffffff80c0c7812 */ /* 0x000fc400078ec0ff */
[----:B------:R-:W-:Y:S02]  /*0d30*/  LEA.HI R9, R9, R150, RZ, 0x5 ;  /* 0x0000009609097211 */ /* 0x000fe400078f28ff */
[----:B------:R-:W-:Y:S01]  /*0d40*/  LOP3.LUT R3, R4, R3, RZ, 0x3c, !PT ;  /* 0x0000000304037212 */ /* 0x000fe200078e3cff */
[----:B------:R-:W-:Y:S01]  /*0d50*/  IMAD R6, R5, 0x10, R6 ;  /* 0x0000001005067824 */ /* 0x000fe200078e0206 */
[----:B------:R-:W-:Y:S01]  /*0d60*/  LOP3.LUT R4, R0, 0x1ffffffc, RZ, 0xc0, !PT ;  /* 0x1ffffffc00047812 */ /* 0x000fe200078ec0ff */
[----:B------:R-:W-:Y:S01]  /*0d70*/  IMAD.IADD R12, R11, 0x1, -R12 ;  /* 0x000000010b0c7824 */ /* 0x000fe200078e0a0c */
[----:B------:R-:W-:Y:S02]  /*0d80*/  LEA.HI R8, R8, R8, RZ, 0x1 ;  /* 0x0000000808087211 */ /* 0x000fe400078f08ff */
[----:B------:R-:W-:Y:S02]  /*0d90*/  LOP3.LUT R7, R10, 0x7ffffffc, RZ, 0xc0, !PT ;  /* 0x7ffffffc0a077812 */ /* 0x000fe400078ec0ff */
[----:B------:R-:W-:Y:S01]  /*0da0*/  SHF.R.S32.HI R9, RZ, 0x5, R9 ;  /* 0x00000005ff097819 */ /* 0x000fe20000011409 */
[----:B------:R-:W-:Y:S01]  /*0db0*/  IMAD.IADD R2, R3, 0x1, R6 ;  /* 0x0000000103027824 */ /* 0x000fe200078e0206 */
[----:B------:R-:W-:Y:S01]  /*0dc0*/  IADD3 R7, R150, -R7, RZ ;  /* 0x8000000796077210 */ /* 0x000fe20007ffe0ff */
[----:B------:R-:W-:-:S02]  /*0dd0*/  IMAD.IADD R4, R155, 0x1, -R4 ;  /* 0x000000019b047824 */ /* 0x000fc400078e0a04 */
[----:B------:R-:W-:Y:S02]  /*0de0*/  IMAD.MOV.U32 R152, RZ, RZ, -0x2 ;  /* 0xfffffffeff987424 */ /* 0x000fe400078e00ff */
[----:B------:R-:W-:Y:S02]  /*0df0*/  IMAD R8, R8, -0x3, R151 ;  /* 0xfffffffd08087824 */ /* 0x000fe400078e0297 */
[----:B------:R-:W-:Y:S01]  /*0e00*/  IMAD R9, R9, 0x10, R12 ;  /* 0x0000001009097824 */ /* 0x000fe200078e020c */
[----:B------:R-:W-:Y:S01]  /*0e10*/  SHF.R.S32.HI R18, RZ, 0x2, R0 ;  /* 0x00000002ff127819 */ /* 0x000fe20000011400 */
[----:B------:R-:W-:Y:S01]  /*0e20*/  IMAD R152, R7, R152, 0x90 ;  /* 0x0000009007987424 */ /* 0x000fe200078e0298 */
[----:B------:R-:W-:Y:S01]  /*0e30*/  SHF.L.U32 R17, R4, 0x3, RZ ;  /* 0x0000000304117819 */ /* 0x000fe200000006ff */
[----:B------:R-:W-:Y:S01]  /*0e40*/  IMAD R153, R8, 0x40, R9 ;  /* 0x0000004008997824 */ /* 0x000fe200078e0209 */
[----:B------:R-:W-:Y:S01]  /*0e50*/  LEA R2, R2, UR36, 0x1 ;  /* 0x0000002402027c11 */ /* 0x000fe2000f8e08ff */
[----:B------:R-:W-:-:S02]  /*0e60*/  IMAD.MOV.U32 R149, RZ, RZ, RZ ;  /* 0x000000ffff957224 */ /* 0x000fc400078e00ff */
[----:B------:R-:W-:Y:S01]  /*0e70*/  IMAD.MOV.U32 R16, RZ, RZ, RZ ;  /* 0x000000ffff107224 */ /* 0x000fe200078e00ff */
[----:B------:R-:W-:Y:S01]  /*0e80*/  UMOV UR39, URZ ;  /* 0x0000003f00277c82 */ /* 0x000fe20008000000 */
[----:B--2---:R-:W-:-:S07]  /*0e90*/  LOP3.LUT R144, R14, 0x1, RZ, 0xfc, !PT ;  /* 0x000000010e907812 */ /* 0x004fce00078efcff */
.L_x_158:
[----:B---3-5:R-:W0:Y:S01]  /*0ea0*/  LDC.64 R4, c[0x0][0xc60] ;  /* 0x00031800ff047b82 */ /* 0x028e220000000a00 */
[----:B------:R-:W-:Y:S01]  /*0eb0*/  ULDC.64 UR4, c[0x0][0xa28] ;  /* 0x00028a0000047ab9 */ /* 0x000fe20000000a00 */
[----:B------:R-:W-:Y:S01]  /*0ec0*/  IMAD.MOV.U32 R0, RZ, RZ, RZ ;  /* 0x000000ffff007224 */ /* 0x000fe200078e00ff */
[----:B------:R-:W-:Y:S01]  /*0ed0*/  ULDC.64 UR6, c[0x0][0xa20] ;  /* 0x0002880000067ab9 */ /* 0x000fe20000000a00 */
[----:B0-----:R-:W-:-:S05]  /*0ee0*/  IMAD.WIDE R4, R31, 0x4, R4 ;  /* 0x000000041f047825 */ /* 0x001fca00078e0204 */
[----:B--2---:R-:W2:Y:S01]  /*0ef0*/  LDG.E R145, desc[UR60][R4.64] ;  /* 0x0000003c04917981 */ /* 0x004ea2000c1e1900 */
[----:B------:R-:W-:-:S04]  /*0f00*/  ISETP.NE.U32.AND P0, PT, RZ, UR4, PT ;  /* 0x00000004ff007c0c */ /* 0x000fc8000bf05070 */
[----:B------:R-:W-:Y:S02]  /*0f10*/  ISETP.NE.AND.EX P0, PT, RZ, UR5, PT, P0 ;  /* 0x00000005ff007c0c */ /* 0x000fe4000bf05300 */
[----:B--2---:R-:W-:-:S11]  /*0f20*/  SHF.R.S32.HI R148, RZ, 0x1f, R145 ;  /* 0x0000001fff947819 */ /* 0x004fd60000011491 */
[----:B------:R-:W-:-:S04]  /*0f30*/  @P0 LEA R6, P1, R145, UR4, 0x2 ;  /* 0x0000000491060c11 */ /* 0x000fc8000f8210ff */
[----:B------:R-:W-:Y:S01]  /*0f40*/  @P0 LEA.HI.X R7, R145, UR5, R148, 0x2, P1 ;  /* 0x0000000591070c11 */ /* 0x000fe200088f1494 */
[----:B------:R-:W-:-:S04]  /*0f50*/  ULDC.64 UR4, c[0x0][0x3f8] ;  /* 0x0000fe0000047ab9 */ /* 0x000fc80000000a00 */
[----:B------:R0:W5:Y:S01]  /*0f60*/  @P0 LDG.E R0, desc[UR60][R6.64] ;  /* 0x0000003c06000981 */ /* 0x000162000c1e1900 */
[----:B------:R-:W-:Y:S01]  /*0f70*/  ISETP.NE.U32.AND P0, PT, RZ, UR6, PT ;  /* 0x00000006ff007c0c */ /* 0x000fe2000bf05070 */
[----:B------:R-:W-:-:S03]  /*0f80*/  UISETP.NE.U32.AND UP0, UPT, UR4, URZ, UPT ;  /* 0x0000003f0400728c */ /* 0x000fc6000bf05070 */
[----:B------:R-:W-:Y:S01]  /*0f90*/  ISETP.NE.AND.EX P0, PT, RZ, UR7, PT, P0 ;  /* 0x00000007ff007c0c */ /* 0x000fe2000bf05300 */
[----:B------:R-:W-:Y:S01]  /*0fa0*/  UISETP.NE.AND.EX UP0, UPT, UR5, URZ, UPT, UP0 ;  /* 0x0000003f0500728c */ /* 0x000fe2000bf05300 */
[----:B------:R-:W-:Y:S02]  /*0fb0*/  ULDC UR4, c[0x0][0x404] ;  /* 0x0001010000047ab9 */ /* 0x000fe40000000800 */
[----:B------:R-:W-:Y:S01]  /*0fc0*/  ULDC UR5, c[0x0][0x2e0] ;  /* 0x0000b80000057ab9 */ /* 0x000fe20000000800 */
[----:B------:R-:W-:-:S04]  /*0fd0*/  USEL UR4, UR4, 0x1, UP0 ;  /* 0x0000000104047887 */ /* 0x000fc80008000000 */
[----:B------:R-:W-:-:S04]  /*0fe0*/  UIMAD UR4, UR4, UR5, URZ ;  /* 0x00000005040472a4 */ /* 0x000fc8000f8e023f */
[C---:B------:R-:W-:Y:S02]  /*0ff0*/  @P0 LEA R4, P1, R145.reuse, UR6, 0x2 ;  /* 0x0000000691040c11 */ /* 0x040fe4000f8210ff */
[----:B------:R-:W-:Y:S02]  /*1000*/  IMAD.U32 R23, RZ, RZ, UR4 ;  /* 0x00000004ff177e24 */ /* 0x000fe4000f8e00ff */
[----:B------:R-:W-:-:S05]  /*1010*/  @P0 LEA.HI.X R5, R145, UR7, R148, 0x2, P1 ;  /* 0x0000000791050c11 */ /* 0x000fca00088f1494 */
[----:B------:R0:W5:Y:S01]  /*1020*/  @P0 LDG.E R23, desc[UR60][R4.64] ;  /* 0x0000003c04170981 */ /* 0x000162000c1e1900 */
[----:B-1--4-:R-:W-:Y:S05]  /*1030*/  @P0 BRA `(.L_x_125) ;  /* 0x0000000000240947 */ /* 0x012fea0003800000 */
[----:B------:R-:W-:Y:S02]  /*1040*/  ULDC.64 UR4, c[0x0][0xa08] ;  /* 0x0002820000047ab9 */ /* 0x000fe40000000a00 */
[----:B------:R-:W-:-:S04]  /*1050*/  ISETP.NE.U32.AND P0, PT, RZ, UR4, PT ;  /* 0x00000004ff007c0c */ /* 0x000fc8000bf05070 */
[----:B------:R-:W-:-:S13]  /*1060*/  ISETP.NE.AND.EX P0, PT, RZ, UR5, PT, P0 ;  /* 0x00000005ff007c0c */ /* 0x000fda000bf05300 */
[----:B------:R-:W-:Y:S05]  /*1070*/  @!P0 BRA `(.L_x_125) ;  /* 0x0000000000148947 */ /* 0x000fea0003800000 */
[----:B0-----:R-:W0:Y:S02]  /*1080*/  LDC.64 R4, c[0x0][0xa08] ;  /* 0x00028200ff047b82 */ /* 0x001e240000000a00 */
[----:B0-----:R-:W-:-:S05]  /*1090*/  IMAD.WIDE R4, R145, 0x4, R4 ;  /* 0x0000000491047825 */ /* 0x001fca00078e0204 */
[----:B-----5:R-:W2:Y:S04]  /*10a0*/  LDG.E R23, desc[UR60][R4.64] ;  /* 0x0000003c04177981 */ /* 0x020ea8000c1e1900 */
[----:B------:R-:W2:Y:S02]  /*10b0*/  LDG.E R6, desc[UR60][R4.64+0x4] ;  /* 0x0000043c04067981 */ /* 0x000ea4000c1e1900 */
[----:B--2---:R-:W-:-:S07]  /*10c0*/  IMAD.IADD R23, R6, 0x1, -R23 ;  /* 0x0000000106177824 */ /* 0x004fce00078e0a17 */
.L_x_125:
[----:B-----5:R-:W-:Y:S01]  /*10d0*/  IMAD.IADD R23, R23, 0x1, -R0 ;  /* 0x0000000117177824 */ /* 0x020fe200078e0a00 */
[----:B------:R-:W-:Y:S01]  /*10e0*/  PLOP3.LUT P0, PT, PT, PT, PT, 0x80, 0x0 ;  /* 0x000000000000781c */ /* 0x000fe20003f0f070 */
[----:B------:R-:W-:Y:S01]  /*10f0*/  IMAD.MOV.U32 R147, RZ, RZ, R29 ;  /* 0x000000ffff937224 */ /* 0x000fe200078e001d */
[----:B------:R-:W-:Y:S01]  /*1100*/  CS2R R38, SRZ ;  /* 0x0000000000267805 */ /* 0x000fe2000001ff00 */
[C---:B------:R-:W-:Y:S01]  /*1110*/  VIADD R0, R23.reuse, 0x8f ;  /* 0x0000008f17007836 */ /* 0x040fe20000000000 */
[----:B------:R-:W-:Y:S01]  /*1120*/  ISETP.GE.AND P1, PT, R23, 0x1, PT ;  /* 0x000000011700780c */ /* 0x000fe20003f26270 */
[----:B------:R-:W-:Y:S01]  /*1130*/  IMAD.MOV.U32 R146, RZ, RZ, R30 ;  /* 0x000000ffff927224 */ /* 0x000fe200078e001e */
[----:B------:R-:W-:Y:S01]  /*1140*/  CS2R R34, SRZ ;  /* 0x0000000000227805 */ /* 0x000fe2000001ff00 */
[----:B------:R-:W-:Y:S01]  /*1150*/  IMAD.HI R0, R0, 0x38e38e39, RZ ;  /* 0x38e38e3900007827 */ /* 0x000fe200078e02ff */
[----:B------:R-:W-:Y:S02]  /*1160*/  CS2R R32, SRZ ;  /* 0x0000000000207805 */ /* 0x000fe4000001ff00 */
[----:B------:R-:W-:-:S02]  /*1170*/  CS2R R44, SRZ ;  /* 0x00000000002c7805 */ /* 0x000fc4000001ff00 */
[----:B------:R-:W-:Y:S02]  /*1180*/  CS2R R36, SRZ ;  /* 0x0000000000247805 */ /* 0x000fe4000001ff00 */
[----:B------:R-:W-:Y:S02]  /*1190*/  CS2R R42, SRZ ;  /* 0x00000000002a7805 */ /* 0x000fe4000001ff00 */
[----:B------:R-:W-:Y:S02]  /*11a0*/  SHF.R.U32.HI R3, RZ, 0x1f, R0 ;  /* 0x0000001fff037819 */ /* 0x000fe40000011600 */
[----:B------:R-:W-:Y:S02]  /*11b0*/  CS2R R48, SRZ ;  /* 0x0000000000307805 */ /* 0x000fe4000001ff00 */
[----:B------:R-:W-:Y:S02]  /*11c0*/  CS2R R46, SRZ ;  /* 0x00000000002e7805 */ /* 0x000fe4000001ff00 */
[----:B------:R-:W-:-:S02]  /*11d0*/  CS2R R40, SRZ ;  /* 0x0000000000287805 */ /* 0x000fc4000001ff00 */
[----:B------:R-:W-:Y:S01]  /*11e0*/  LEA.HI.SX32 R22, R0, R3, 0x1b ;  /* 0x0000000300167211 */ /* 0x000fe200078fdaff */
[----:B------:R-:W-:Y:S01]  /*11f0*/  IMAD.MOV.U32 R3, RZ, RZ, RZ ;  /* 0x000000ffff037224 */ /* 0x000fe200078e00ff */
[----:B------:R-:W-:Y:S02]  /*1200*/  MOV R0, RZ ;  /* 0x000000ff00007202 */ /* 0x000fe40000000f00 */
        /* <DEDUP_REMOVED lines=11> */
[----:B0-----:R-:W-:Y:S01]  /*12c0*/  CS2R R6, SRZ ;  /* 0x0000000000067805 */ /* 0x001fe2000001ff00 */
[----:B------:R-:W-:Y:S01]  /*12d0*/  IMAD.MOV.U32 R8, RZ, RZ, RZ ;  /* 0x000000ffff087224 */ /* 0x000fe200078e00ff */
[----:B------:R-:W-:Y:S01]  /*12e0*/  CS2R R80, SRZ ;  /* 0x0000000000507805 */ /* 0x000fe2000001ff00 */
[----:B------:R-:W-:Y:S02]  /*12f0*/  IMAD.MOV.U32 R20, RZ, RZ, RZ ;  /* 0x000000ffff147224 */ /* 0x000fe400078e00ff */
[----:B------:R-:W-:Y:S02]  /*1300*/  IMAD.MOV.U32 R83, RZ, RZ, RZ ;  /* 0x000000ffff537224 */ /* 0x000fe400078e00ff */
[----:B------:R-:W-:Y:S01]  /*1310*/  IMAD.MOV.U32 R85, RZ, RZ, RZ ;  /* 0x000000ffff557224 */ /* 0x000fe200078e00ff */
[----:B------:R-:W-:Y:S06]  /*1320*/  @!P1 BRA `(.L_x_126) ;  /* 0x0000008c00809947 */ /* 0x000fec0003800000 */
[----:B------:R-:W0:Y:S01]  /*1330*/  SHFL.IDX PT, R0, R151, RZ, 0x1f ;  /* 0x00001fff97007589 */ /* 0x000e2200000e0000 */
[----:B------:R-:W-:-:S04]  /*1340*/  UIADD3 UR6, UR36, 0x24300, URZ ;  /* 0x0002430024067890 */ /* 0x000fc8000fffe03f */
[----:B------:R-:W-:-:S06]  /*1350*/  ULOP3.LUT UP0, URZ, UR6, 0x9f, URZ, 0xc0, !UPT ;  /* 0x0000009f063f7892 */ /* 0x000fcc000f80c03f */
[----:B------:R-:W-:Y:S02]  /*1360*/  PLOP3.LUT P0, PT, PT, PT, UP0, 0x80, 0x0 ;  /* 0x000000000000781c */ /* 0x000fe40003f0f008 */
[----:B0-----:R-:W-:-:S13]  /*1370*/  R2UR UR38, R0 ;  /* 0x00000000002672ca */ /* 0x001fda00000e0000 */
[----:B------:R-:W-:-:S04]  /*1380*/  UIMAD.WIDE UR4, UR38, 0x55555556, URZ ;  /* 0x55555556260478a5 */ /* 0x000fc8000f8e023f */
[----:B------:R-:W-:-:S04]  /*1390*/  ULEA.HI UR5, UR5, UR5, URZ, 0x1 ;  /* 0x0000000505057291 */ /* 0x000fc8000f8f083f */
[----:B------:R-:W-:-:S04]  /*13a0*/  UIMAD UR40, UR5, -0x3, UR38 ;  /* 0xfffffffd052878a4 */ /* 0x000fc8000f8e0226 */
[----:B------:R-:W-:-:S04]  /*13b0*/  ULEA UR4, UR40, UR6, 0xb ;  /* 0x0000000628047291 */ /* 0x000fc8000f8e583f */
[----:B------:R-:W-:-:S04]  /*13c0*/  USHF.R.U32.HI UR4, URZ, 0x4, UR4 ;  /* 0x000000043f047899 */ /* 0x000fc80008011604 */
[----:B------:R-:W-:Y:S01]  /*13d0*/  ULOP3.LUT UR37, UR4, 0x3fff, URZ, 0xc0, !UPT ;  /* 0x00003fff04257892 */ /* 0x000fe2000f8ec03f */
[----:B------:R-:W-:Y:S11]  /*13e0*/  @!P0 BRA `(.L_x_127) ;  /* 0x0000000000408947 */ /* 0x000ff60003800000 */
[----:B------:R-:W-:Y:S01]  /*13f0*/  MOV R0, 0x0 ;  /* 0x0000000000007802 */ /* 0x000fe20000000f00 */
[----:B------:R-:W-:Y:S01]  /*1400*/  ULDC.64 UR4, c[0x4][0xa8] ;  /* 0x01002a0000047ab9 */ /* 0x000fe20000000a00 */
[----:B------:R-:W-:Y:S01]  /*1410*/  ULDC.64 UR6, c[0x4][0x20] ;  /* 0x0100080000067ab9 */ /* 0x000fe20000000a00 */
[----:B------:R-:W-:Y:S01]  /*1420*/  IMAD.U32 R4, RZ, RZ, UR4 ;  /* 0x00000004ff047e24 */ /* 0x000fe2000f8e00ff */
[----:B------:R0:W1:Y:S01]  /*1430*/  LDC.64 R14, c[0x4][R0] ;  /* 0x01000000000e7b82 */ /* 0x0000620000000a00 */
[----:B------:R-:W-:Y:S01]  /*1440*/  MOV R5, UR5 ;  /* 0x0000000500057c02 */ /* 0x000fe20008000f00 */
[----:B------:R-:W-:Y:S01]  /*1450*/  ULDC.64 UR4, c[0x4][0xb0] ;  /* 0x01002c0000047ab9 */ /* 0x000fe20000000a00 */
[----:B------:R-:W-:Y:S01]  /*1460*/  IMAD.U32 R10, RZ, RZ, UR6 ;  /* 0x00000006ff0a7e24 */ /* 0x000fe2000f8e00ff */
[----:B------:R-:W-:Y:S01]  /*1470*/  MOV R13, RZ ;  /* 0x000000ff000d7202 */ /* 0x000fe20000000f00 */
[----:B------:R-:W-:Y:S02]  /*1480*/  IMAD.U32 R6, RZ, RZ, UR4 ;  /* 0x00000004ff067e24 */ /* 0x000fe4000f8e00ff */
[----:B------:R-:W-:-:S02]  /*1490*/  IMAD.U32 R7, RZ, RZ, UR5 ;  /* 0x00000005ff077e24 */ /* 0x000fc4000f8e00ff */
[----:B------:R-:W-:Y:S02]  /*14a0*/  IMAD.U32 R11, RZ, RZ, UR7 ;  /* 0x00000007ff0b7e24 */ /* 0x000fe4000f8e00ff */
[----:B------:R-:W-:Y:S02]  /*14b0*/  IMAD.MOV.U32 R8, RZ, RZ, 0x70 ;  /* 0x00000070ff087424 */ /* 0x000fe400078e00ff */
[----:B0-----:R-:W-:-:S07]  /*14c0*/  IMAD.MOV.U32 R12, RZ, RZ, 0x1 ;  /* 0x00000001ff0c7424 */ /* 0x001fce00078e00ff */
[----:B------:R-:W-:-:S07]  /*14d0*/  LEPC R20, `(.L_x_127) ;  /* 0x000000001014794e */ /* 0x000fce0000000000 */
[----:B-1----:R-:W-:Y:S05]  /*14e0*/  CALL.ABS.NOINC R14 ;  /* 0x000000000e007343 */ /* 0x002fea0003c00000 */
.L_x_127:
[----:B------:R-:W-:Y:S02]  /*14f0*/  LEA.HI R0, R149, R149, RZ, 0x1 ;  /* 0x0000009595007211 */ /* 0x000fe400078f08ff */
[----:B------:R-:W-:Y:S02]  /*1500*/  ISETP.NE.AND P0, PT, R144, 0x3, PT ;  /* 0x000000039000780c */ /* 0x000fe40003f05270 */
[----:B------:R-:W-:-:S05]  /*1510*/  LOP3.LUT R0, R0, 0xfffffffe, RZ, 0xc0, !PT ;  /* 0xfffffffe00007812 */ /* 0x000fca00078ec0ff */
[----:B------:R-:W-:-:S05]  /*1520*/  IMAD.IADD R0, R149, 0x1, -R0 ;  /* 0x0000000195007824 */ /* 0x000fca00078e0a00 */
[----:B------:R-:W-:-:S04]  /*1530*/  SHF.L.U32 R0, R0, 0x1f, RZ ;  /* 0x0000001f00007819 */ /* 0x000fc800000006ff */
[----:B------:R-:W0:Y:S02]  /*1540*/  SYNCS.PHASECHK.TRANS64.TRYWAIT P1, [UR36+0x31c00], R0 ;  /* 0x031c0000ff0075a7 */ /* 0x000e240008020164 */
[----:B0-----:R-:W-:Y:S05]  /*1550*/  @!P1 BRA `(.L_x_128) ;  /* 0x000000e800209947 */ /* 0x001fea0003800000 */
.L_x_244:
[----:B------:R-:W-:Y:S05]  /*1560*/  @!P0 BRA `(.L_x_129) ;  /* 0x0000000000048947 */ /* 0x000fea0003800000 */
[----:B------:R-:W-:Y:S01]  /*1570*/  BPT.TRAP 0x1 ;  /* 0x000000040000795c */ /* 0x000fe20000300000 */
.L_x_129:
[----:B0-----:R-:W-:Y:S01]  /*1580*/  IMAD.U32 R0, RZ, RZ, UR39 ;  /* 0x00000027ff007e24 */ /* 0x001fe2000f8e00ff */
[----:B------:R-:W-:-:S04]  /*1590*/  SHF.L.U32 R3, R16, 0x1f, RZ ;  /* 0x0000001f10037819 */ /* 0x000fc800000006ff */
[----:B------:R-:W-:-:S04]  /*15a0*/  LEA R0, R0, UR36, 0x3 ;  /* 0x0000002400007c11 */ /* 0x000fc8000f8e18ff */
[----:B------:R0:W1:Y:S01]  /*15b0*/  SYNCS.PHASECHK.TRANS64.TRYWAIT P2, [R0+URZ+0x31c30], R3 ;  /* 0x031c3003000075a7 */ /* 0x000062000804017f */
[----:B------:R-:W-:Y:S05]  /*15c0*/  @!P0 BRA `(.L_x_130) ;  /* 0x0000000000048947 */ /* 0x000fea0003800000 */
[----:B------:R-:W-:Y:S01]  /*15d0*/  BPT.TRAP 0x1 ;  /* 0x000000040000795c */ /* 0x000fe20000300000 */
.L_x_130:
[----:B------:R-:W2:Y:S01]  /*15e0*/  S2R R4, SR_TID.X ;  /* 0x0000000000047919 */ /* 0x000ea20000002100 */
[----:B------:R-:W-:Y:S01]  /*15f0*/  IMAD.MOV.U32 R71, RZ, RZ, RZ ;  /* 0x000000ffff477224 */ /* 0x000fe200078e00ff */
[----:B--2---:R-:W-:Y:S01]  /*1600*/  LOP3.LUT P1, RZ, R4, 0x7f, RZ, 0xc0, !PT ;  /* 0x0000007f04ff7812 */ /* 0x004fe2000782c0ff */
[----:B-1----:R-:W-:-:S12]  /*1610*/  @P2 BRA `(.L_x_131) ;  /* 0x0000000000082947 */ /* 0x002fd80003800000 */
[----:B------:R-:W1:Y:S02]  /*1620*/  SYNCS.PHASECHK.TRANS64.TRYWAIT P2, [R0+URZ+0x31c30], R3 ;  /* 0x031c3003000075a7 */ /* 0x000e64000804017f */
[----:B-1----:R-:W-:Y:S05]  /*1630*/  @!P2 BRA `(.L_x_132) ;  /* 0x000000e80000a947 */ /* 0x002fea0003800000 */
.L_x_131:
[----:B------:R-:W-:Y:S05]  /*1640*/  WARPSYNC.ALL ;  /* 0x0000000000007948 */ /* 0x000fea0003800000 */
[----:B------:R-:W-:Y:S01]  /*1650*/  UIADD3 UR4, UR36, 0x16a00, URZ ;  /* 0x00016a0024047890 */ /* 0x000fe2000fffe03f */
[----:B------:R-:W-:Y:S01]  /*1660*/  WARPGROUP.ARRIVE ;  /* 0x00000000000079c5 */ /* 0x000fe20000000000 */
[----:B------:R-:W-:Y:S01]  /*1670*/  ULEA UR40, UR40, UR36, 0xc ;  /* 0x0000002428287291 */ /* 0x000fe2000f8e603f */
[----:B------:R-:W-:Y:S01]  /*1680*/  P2R R14, PR, RZ, 0x1 ;  /* 0x00000001ff0e7803 */ /* 0x000fe20000000000 */
[----:B------:R-:W-:Y:S01]  /*1690*/  USHF.R.U32.HI UR4, URZ, 0x4, UR4 ;  /* 0x000000043f047899 */ /* 0x000fe20008011604 */
[----:B01----:R-:W-:Y:S01]  /*16a0*/  @!P1 VIADD R0, R0, 0x31c40 ;  /* 0x00031c4000009836 */ /* 0x003fe20000000000 */
        /* <DEDUP_REMOVED lines=9> */
[----:B------:R-:W-:Y:S01]  /*1740*/  UIADD3 UR6, UR26, 0x40, URZ ;  /* 0x000000401a067890 */ /* 0x000fe2000fffe03f */
[----:B------:R-:W-:-:S03]  /*1750*/  UMOV UR5, UR25 ;  /* 0x0000001900057c82 */ /* 0x000fc60008000000 */
[----:B------:R-:W-:Y:S01]  /*1760*/  UMOV UR4, UR24 ;  /* 0x0000001800047c82 */ /* 0x000fe20008000000 */
[----:B------:R-:W-:Y:S01]  /*1770*/  UMOV UR7, 0x80000020 ;  /* 0x8000002000077882 */ /* 0x000fe20000000000 */
[----:B------:R-:W-:Y:S01]  /*1780*/  HGMMA.64x16x16.F32.BF16 R96, gdesc[UR24], RZ, !UPT, gsb0 ;  /* 0x00200000186079f0 */ /* 0x000fe2000c0018ff */
[----:B------:R-:W-:Y:S02]  /*1790*/  UIADD3 UR8, UR26, 0x80, URZ ;  /* 0x000000801a087890 */ /* 0x000fe4000fffe03f */
[----:B------:R-:W-:Y:S02]  /*17a0*/  UIADD3 UR9, UR26, 0xc0, URZ ;  /* 0x000000c01a097890 */ /* 0x000fe4000fffe03f */
        /* <DEDUP_REMOVED lines=14> */
[----:B------:R-:W-:-:S02]  /*1890*/  WARPGROUP.DEPBAR.LE gsb0, 0x0 ;  /* 0x00008000000079c5 */ /* 0x000fc40000010000 */
        /* <DEDUP_REMOVED lines=99> */
[----:B------:R-:W-:Y:S01]  /*1ed0*/  UMOV UR11, 0x80000020 ;  /* 0x80000020000b7882 */ /* 0x000fe20000000000 */
        /* <DEDUP_REMOVED lines=184> */
[----:B------:R-:W0:Y:S01]  /*2a60*/  MUFU.TANH R7, R7 ;  /* 0x0000000700077308 */ /* 0x000e220000002400 */
[----:B------:R-:W-:Y:S01]  /*2a70*/  UMOV UR23, 0x80000020 ;  /* 0x8000002000177882 */ /* 0x000fe20000000000 */
[----:B------:R-:W-:Y:S01]  /*2a80*/  FMUL.FTZ R3, R98, UR6 ;  /* 0x0000000662037c20 */ /* 0x000fe20008410000 */
[----:B------:R-:W-:Y:S01]  /*2a90*/  FMUL.FTZ R5, R99, UR6 ;  /* 0x0000000663057c20 */ /* 0x000fe20008410000 */
[----:B------:R-:W-:-:S04]  /*2aa0*/  FMUL.FTZ R11, R102, UR6 ;  /* 0x00000006660b7c20 */ /* 0x000fc80008410000 */
[----:B------:R-:W-:Y:S08]  /*2ab0*/  MUFU.TANH R9, R9 ;  /* 0x0000000900097308 */ /* 0x000ff00000002400 */
[----:B------:R-:W1:Y:S08]  /*2ac0*/  MUFU.TANH R10, R10 ;  /* 0x0000000a000a7308 */ /* 0x000e700000002400 */
        /* <DEDUP_REMOVED lines=10> */
[----:B------:R-:W-:Y:S01]  /*2b70*/  MUFU.TANH R11, R11 ;  /* 0x0000000b000b7308 */ /* 0x000fe20000002400 */
[----:B------:R-:W-:Y:S01]  /*2b80*/  HGMMA.64x16x16.F32.BF16 R80, gdesc[UR20], R80, gsb0 ;  /* 0x00200000145079f0 */ /* 0x000fe20008001850 */
[----:B------:R-:W-:Y:S01]  /*2b90*/  UIADD3 UR22, UR26, 0x542, URZ ;  /* 0x000005421a167890 */ /* 0x000fe2000fffe03f */
[----:B------:R-:W-:Y:S01]  /*2ba0*/  FMUL.FTZ R15, R90, UR6 ;  /* 0x000000065a0f7c20 */ /* 0x000fe20008410000 */
[----:B------:R-:W-:Y:S01]  /*2bb0*/  UMOV UR23, 0x80000020 ;  /* 0x8000002000177882 */ /* 0x000fe20000000000 */
[----:B------:R-:W-:Y:S01]  /*2bc0*/  FMUL.FTZ R13, R91, UR6 ;  /* 0x000000065b0d7c20 */ /* 0x000fe20008410000 */
[----:B------:R-:W-:Y:S01]  /*2bd0*/  FMUL.FTZ R64, R94, UR6 ;  /* 0x000000065e407c20 */ /* 0x000fe20008410000 */
[----:B------:R-:W-:Y:S01]  /*2be0*/  FMUL.FTZ R21, R95, UR6 ;  /* 0x000000065f157c20 */ /* 0x000fe20008410000 */
[----:B------:R-:W-:Y:S08]  /*2bf0*/  MUFU.TANH R65, R65 ;  /* 0x0000004100417308 */ /* 0x000ff00000002400 */
[----:B------:R-:W-:Y:S08]  /*2c00*/  MUFU.TANH R67, R67 ;  /* 0x0000004300437308 */ /* 0x000ff00000002400 */
[----:B------:R-:W-:Y:S08]  /*2c10*/  MUFU.TANH R69, R69 ;  /* 0x0000004500457308 */ /* 0x000ff00000002400 */
[----:B------:R-:W-:Y:S08]  /*2c20*/  MUFU.TANH R12, R12 ;  /* 0x0000000c000c7308 */ /* 0x000ff00000002400 */
        /* <DEDUP_REMOVED lines=11> */
[----:B------:R-:W4:Y:S01]  /*2ce0*/  MUFU.TANH R20, R20 ;  /* 0x0000001400147308 */ /* 0x000f220000002400 */
[----:B------:R-:W-:Y:S01]  /*2cf0*/  UMOV UR23, 0x80000020 ;  /* 0x8000002000177882 */ /* 0x000fe20000000000 */
[----:B------:R-:W-:Y:S01]  /*2d00*/  FMUL.FTZ R68, R82, UR6 ;  /* 0x0000000652447c20 */ /* 0x000fe20008410000 */
[----:B------:R-:W-:Y:S01]  /*2d10*/  FMUL.FTZ R81, R81, UR6 ;  /* 0x0000000651517c20 */ /* 0x000fe20008410000 */
[----:B------:R-:W-:-:S04]  /*2d20*/  FMUL.FTZ R85, R85, UR6 ;  /* 0x0000000655557c20 */ /* 0x000fc80008410000 */
[----:B------:R-:W-:Y:S08]  /*2d30*/  MUFU.TANH R64, R64 ;  /* 0x0000004000407308 */ /* 0x000ff00000002400 */
        /* <DEDUP_REMOVED lines=14> */
[----:B------:R-:W-:Y:S01]  /*2e20*/  FMUL.FTZ R76, R79, UR6 ;  /* 0x000000064f4c7c20 */ /* 0x000fe20008410000 */
[----:B------:R-:W-:Y:S01]  /*2e30*/  UMOV UR23, 0x80000020 ;  /* 0x8000002000177882 */ /* 0x000fe20000000000 */
        /* <DEDUP_REMOVED lines=19> */
[----:B------:R-:W5:Y:S01]  /*2f70*/  MUFU.TANH R72, R72 ;  /* 0x0000004800487308 */ /* 0x000f620000002400 */
[----:B------:R-:W-:Y:S01]  /*2f80*/  FMUL.FTZ R60, R60, UR6 ;  /* 0x000000063c3c7c20 */ /* 0x000fe20008410000 */
[----:B------:R-:W-:-:S06]  /*2f90*/  FMUL.FTZ R58, R58, UR6 ;  /* 0x000000063a3a7c20 */ /* 0x000fcc0008410000 */
        /* <DEDUP_REMOVED lines=11> */
[----:B------:R-:W5:Y:S01]  /*3050*/  MUFU.TANH R60, R60 ;  /* 0x0000003c003c7308 */ /* 0x000f620000002400 */
[----:B------:R-:W-:Y:S01]  /*3060*/  HGMMA.64x16x16.F32.BF16 R40, gdesc[UR20], R40, gsb0 ;  /* 0x00200000142879f0 */ /* 0x000fe20008001828 */
[----:B------:R-:W-:Y:S01]  /*3070*/  UIADD3 UR22, UR26, 0x642, URZ ;  /* 0x000006421a167890 */ /* 0x000fe2000fffe03f */
[----:B------:R-:W-:Y:S01]  /*3080*/  IMAD R6, R22, -0x90, R49 ;  /* 0xffffff7016067824 */ /* 0x000fe200078e0231 */
[----:B------:R-:W-:Y:S01]  /*3090*/  UMOV UR23, 0x80000020 ;  /* 0x8000002000177882 */ /* 0x000fe20000000000 */
[----:B------:R-:W-:Y:S01]  /*30a0*/  FMUL.FTZ R54, R54, UR6 ;  /* 0x0000000636367c20 */ /* 0x000fe20008410000 */
[----:B------:R-:W-:Y:S01]  /*30b0*/  FMUL.FTZ R48, R48, UR6 ;  /* 0x0000000630307c20 */ /* 0x000fe20008410000 */
[----:B------:R-:W-:Y:S01]  /*30c0*/  FMUL.FTZ R52, R52, UR6 ;  /* 0x0000000634347c20 */ /* 0x000fe20008410000 */
[C---:B------:R-:W-:Y:S01]  /*30d0*/  ISETP.GT.AND P5, PT, R6.reuse, 0x8, PT ;  /* 0x000000080600780c */ /* 0x040fe20003fa4270 */
[----:B------:R-:W5:Y:S01]  /*30e0*/  MUFU.TANH R76, R76 ;  /* 0x0000004c004c7308 */ /* 0x000f620000002400 */
[C---:B------:R-:W-:Y:S01]  /*30f0*/  ISETP.GT.AND P4, PT, R6.reuse, 0x9, PT ;  /* 0x000000090600780c */ /* 0x040fe20003f84270 */
[----:B------:R-:W-:Y:S01]  /*3100*/  FMUL.FTZ R53, R53, UR6 ;  /* 0x0000000635357c20 */ /* 0x000fe20008410000 */
[C---:B------:R-:W-:Y:S01]  /*3110*/  ISETP.GT.AND P2, PT, R6.reuse, RZ, PT ;  /* 0x000000ff0600720c */ /* 0x040fe20003f44270 */
[----:B------:R-:W-:Y:S01]  /*3120*/  FMUL.FTZ R93, R55, UR6 ;  /* 0x00000006375d7c20 */ /* 0x000fe20008410000 */
[----:B------:R-:W-:-:S02]  /*3130*/  ISETP.GT.AND P6, PT, R6, 0x1, PT ;  /* 0x000000010600780c */ /* 0x000fc40003fc4270 */
[----:B0-----:R-:W-:Y:S01]  /*3140*/  FSEL R59, R7, -INF , P5 ;  /* 0xff800000073b7808 */ /* 0x001fe20002800000 */
[----:B------:R-:W0:Y:S01]  /*3150*/  MUFU.TANH R86, R86 ;  /* 0x0000005600567308 */ /* 0x000e220000002400 */
[----:B-1----:R-:W-:Y:S02]  /*3160*/  FSEL R7, R10, -INF , P4 ;  /* 0xff8000000a077808 */ /* 0x002fe40002000000 */
[----:B------:R-:W-:Y:S02]  /*3170*/  FSEL R63, R9, -INF , P4 ;  /* 0xff800000093f7808 */ /* 0x000fe40002000000 */
[----:B------:R-:W-:Y:S02]  /*3180*/  ISETP.GT.AND P4, PT, R6, 0x20, PT ;  /* 0x000000200600780c */ /* 0x000fe40003f84270 */
[----:B--2---:R-:W-:Y:S01]  /*3190*/  FSEL R57, R4, -INF , P2 ;  /* 0xff80000004397808 */ /* 0x004fe20001000000 */
[----:B------:R-:W1:Y:S01]  /*31a0*/  MUFU.TANH R58, R58 ;  /* 0x0000003a003a7308 */ /* 0x000e620000002400 */
[----:B---3--:R-:W-:-:S02]  /*31b0*/  FSEL R8, R8, -INF , P6 ;  /* 0xff80000008087808 */ /* 0x008fc40003000000 */
[----:B----4-:R-:W-:Y:S02]  /*31c0*/  FSEL R79, R20, -INF , P4 ;  /* 0xff800000144f7808 */ /* 0x010fe40002000000 */
[----:B------:R-:W-:Y:S02]  /*31d0*/  FMNMX.FTZ R20, R57, R8, !PT ;  /* 0x0000000839147209 */ /* 0x000fe40007810000 */
[C---:B------:R-:W-:Y:S01]  /*31e0*/  ISETP.GT.AND P3, PT, R6.reuse, 0x10, PT ;  /* 0x000000100600780c */ /* 0x040fe20003f64270 */
[----:B------:R-:W2:Y:S01]  /*31f0*/  MUFU.TANH R48, R48 ;  /* 0x0000003000307308 */ /* 0x000ea20000002400 */
[----:B------:R-:W-:Y:S02]  /*3200*/  FMNMX.FTZ R20, R59, R20, !PT ;  /* 0x000000143b147209 */ /* 0x000fe40007810000 */
[----:B------:R-:W-:Y:S02]  /*3210*/  FSEL R3, R3, -INF , P2 ;  /* 0xff80000003037808 */ /* 0x000fe40001000000 */
[----:B------:R-:W-:-:S02]  /*3220*/  ISETP.GT.AND P2, PT, R6, 0x11, PT ;  /* 0x000000110600780c */ /* 0x000fc40003f44270 */
[----:B------:R-:W-:Y:S01]  /*3230*/  FSEL R65, R65, -INF , P3 ;  /* 0xff80000041417808 */ /* 0x000fe20001800000 */
[----:B------:R-:W3:Y:S01]  /*3240*/  MUFU.TANH R84, R84 ;  /* 0x0000005400547308 */ /* 0x000ee20000002400 */
[----:B------:R-:W-:Y:S02]  /*3250*/  FMNMX.FTZ R20, R63, R20, !PT ;  /* 0x000000143f147209 */ /* 0x000fe40007810000 */
[----:B------:R-:W-:Y:S02]  /*3260*/  FSEL R4, R5, -INF , P6 ;  /* 0xff80000005047808 */ /* 0x000fe40003000000 */
[----:B------:R-:W-:Y:S02]  /*3270*/  ISETP.GT.AND P6, PT, R6, 0x18, PT ;  /* 0x000000180600780c */ /* 0x000fe40003fc4270 */
[----:B------:R-:W-:Y:S01]  /*3280*/  FSEL R67, R67, -INF , P2 ;  /* 0xff80000043437808 */ /* 0x000fe20001000000 */
[----:B------:R-:W4:Y:S01]  /*3290*/  MUFU.TANH R87, R87 ;  /* 0x0000005700577308 */ /* 0x000f220000002400 */
[----:B------:R-:W-:-:S02]  /*32a0*/  FMNMX.FTZ R20, R65, R20, !PT ;  /* 0x0000001441147209 */ /* 0x000fc40007810000 */
[----:B------:R-:W-:Y:S01]  /*32b0*/  FSEL R5, R11, -INF , P5 ;  /* 0xff8000000b057808 */ /* 0x000fe20002800000 */
[----:B------:R-:W-:Y:S02]  /*32c0*/  WARPGROUP.DEPBAR.LE gsb0, 0x0 ;  /* 0x00008000000079c5 */ /* 0x000fe40000010000 */
[----:B------:R-:W-:Y:S01]  /*32d0*/  WARPGROUP.ARRIVE ;  /* 0x00000000000079c5 */ /* 0x000fe20000000000 */
[----:B------:R-:W-:Y:S01]  /*32e0*/  ISETP.GT.AND P5, PT, R6, 0x19, PT ;  /* 0x000000190600780c */ /* 0x000fe20003fa4270 */
[----:B------:R-:W-:Y:S01]  /*32f0*/  FMUL.FTZ R97, R46, UR6 ;  /* 0x000000062e617c20 */ /* 0x000fe20008410000 */
[----:B------:R-:W-:Y:S01]  /*3300*/  FSEL R69, R69, -INF , P6 ;  /* 0xff80000045457808 */ /* 0x000fe20003000000 */
[----:B------:R-:W-:Y:S01]  /*3310*/  FMUL.FTZ R41, R41, UR6 ;  /* 0x0000000629297c20 */ /* 0x000fe20008410000 */
[----:B------:R-:W-:Y:S01]  /*3320*/  FMNMX.FTZ R20, R67, R20, !PT ;  /* 0x0000001443147209 */ /* 0x000fe20007810000 */
[----:B------:R-:W-:Y:S01]  /*3330*/  HGMMA.64x16x16.F32.BF16 R32, gdesc[UR20], R32, gsb0 ;  /* 0x00200000142079f0 */ /* 0x000fe20008001820 */
[----:B------:R-:W-:Y:S01]  /*3340*/  FSEL R73, R12, -INF , P5 ;  /* 0xff8000000c497808 */ /* 0x000fe20002800000 */
[----:B------:R-:W-:Y:S01]  /*3350*/  UIADD3 UR22, UR26, 0x682, URZ ;  /* 0x000006821a167890 */ /* 0x000fe2000fffe03f */
[----:B------:R-:W-:Y:S01]  /*3360*/  FMNMX.FTZ R20, R69, R20, !PT ;  /* 0x0000001445147209 */ /* 0x000fe20007810000 */
[----:B------:R0:W-:Y:S01]  /*3370*/  MUFU.TANH R10, R41 ;  /* 0x00000029000a7308 */ /* 0x0001e20000002400 */
[----:B------:R-:W-:Y:S01]  /*3380*/  FSEL R9, R15, -INF , P3 ;  /* 0xff8000000f097808 */ /* 0x000fe20001800000 */
[----:B------:R-:W-:Y:S01]  /*3390*/  UMOV UR23, 0x80000020 ;  /* 0x8000002000177882 */ /* 0x000fe20000000000 */
[----:B------:R-:W-:Y:S01]  /*33a0*/  ISETP.GT.AND P3, PT, R6, 0x21, PT ;  /* 0x000000210600780c */ /* 0x000fe20003f64270 */
[----:B------:R-:W-:Y:S01]  /*33b0*/  FMUL.FTZ R51, R43, UR6 ;  /* 0x000000062b337c20 */ /* 0x000fe20008410000 */
[----:B------:R-:W-:Y:S01]  /*33c0*/  FMNMX.FTZ R20, R73, R20, !PT ;  /* 0x0000001449147209 */ /* 0x000fe20007810000 */
[----:B------:R-:W-:Y:S01]  /*33d0*/  FMUL.FTZ R95, R42, UR6 ;  /* 0x000000062a5f7c20 */ /* 0x000fe20008410000 */
[----:B------:R-:W-:Y:S01]  /*33e0*/  FSEL R11, R13, -INF , P2 ;  /* 0xff8000000d0b7808 */ /* 0x000fe20001000000 */
[----:B------:R-:W-:Y:S01]  /*33f0*/  FMUL.FTZ R135, R45, UR6 ;  /* 0x000000062d877c20 */ /* 0x000fe20008410000 */
[----:B------:R-:W-:Y:S01]  /*3400*/  ISETP.GT.AND P2, PT, R6, 0x28, PT ;  /* 0x000000280600780c */ /* 0x000fe20003f44270 */
[----:B------:R1:W-:Y:S01]  /*3410*/  MUFU.TANH R42, R54 ;  /* 0x00000036002a7308 */ /* 0x0003e20000002400 */
[----:B-----5:R-:W-:Y:S01]  /*3420*/  FSEL R81, R81, -INF , P3 ;  /* 0xff80000051517808 */ /* 0x020fe20001800000 */
[----:B------:R-:W-:Y:S01]  /*3430*/  FMUL.FTZ R49, R40, UR6 ;  /* 0x0000000628317c20 */ /* 0x000fe20008410000 */
[----:B------:R-:W-:Y:S01]  /*3440*/  FMNMX.FTZ R20, R79, R20, !PT ;  /* 0x000000144f147209 */ /* 0x000fe20007810000 */
[----:B------:R-:W-:Y:S01]  /*3450*/  FMUL.FTZ R99, R47, UR6 ;  /* 0x000000062f637c20 */ /* 0x000fe20008410000 */
[----:B------:R-:W-:Y:S01]  /*3460*/  FSEL R13, R64, -INF , P6 ;  /* 0xff800000400d7808 */ /* 0x000fe20003000000 */
[----:B------:R-:W-:Y:S01]  /*3470*/  FMUL.FTZ R133, R44, UR6 ;  /* 0x000000062c857c20 */ /* 0x000fe20008410000 */
[----:B------:R-:W-:Y:S01]  /*3480*/  ISETP.GT.AND P6, PT, R6, 0x29, PT ;  /* 0x000000290600780c */ /* 0x000fe20003fc4270 */
[----:B------:R5:W-:Y:S01]  /*3490*/  MUFU.TANH R44, R49 ;  /* 0x00000031002c7308 */ /* 0x000be20000002400 */
[----:B------:R-:W-:-:S02]  /*34a0*/  FSEL R83, R83, -INF , P2 ;  /* 0xff80000053537808 */ /* 0x000fc40001000000 */
[----:B------:R-:W-:Y:S02]  /*34b0*/  FMNMX.FTZ R20, R81, R20, !PT ;  /* 0x0000001451147209 */ /* 0x000fe40007810000 */
[----:B------:R-:W-:Y:S02]  /*34c0*/  FSEL R15, R21, -INF , P5 ;  /* 0xff800000150f7808 */ /* 0x000fe40002800000 */
[----:B------:R-:W-:Y:S01]  /*34d0*/  ISETP.GT.AND P5, PT, R6, 0x30, PT ;  /* 0x000000300600780c */ /* 0x000fe20003fa4270 */
[----:B------:R-:W4:Y:S01]  /*34e0*/  MUFU.TANH R61, R61 ;  /* 0x0000003d003d7308 */ /* 0x000f220000002400 */
[----:B------:R-:W-:Y:S02]  /*34f0*/  FSEL R85, R85, -INF , P6 ;  /* 0xff80000055557808 */ /* 0x000fe40003000000 */
[----:B------:R-:W-:Y:S02]  /*3500*/  FMNMX.FTZ R46, R83, R20, !PT ;  /* 0x00000014532e7209 */ /* 0x000fe40007810000 */
[----:B------:R-:W-:-:S02]  /*3510*/  FSEL R21, R68, -INF , P4 ;  /* 0xff80000044157808 */ /* 0x000fc40002000000 */
[----:B------:R-:W-:Y:S01]  /*3520*/  ISETP.GT.AND P4, PT, R6, 0x31, PT ;  /* 0x000000310600780c */ /* 0x000fe20003f84270 */
[----:B------:R2:W-:Y:S01]  /*3530*/  MUFU.TANH R12, R51 ;  /* 0x00000033000c7308 */ /* 0x0005e20000002400 */
[----:B------:R-:W-:Y:S02]  /*3540*/  FSEL R89, R89, -INF , P5 ;  /* 0xff80000059597808 */ /* 0x000fe40002800000 */
[----:B------:R-:W-:Y:S02]  /*3550*/  FMNMX.FTZ R46, R85, R46, !PT ;  /* 0x0000002e552e7209 */ /* 0x000fe40007810000 */
[----:B0-----:R-:W-:Y:S02]  /*3560*/  FSEL R41, R66, -INF , P3 ;  /* 0xff80000042297808 */ /* 0x001fe40001800000 */
[----:B------:R-:W-:Y:S01]  /*3570*/  ISETP.GT.AND P3, PT, R6, 0x38, PT ;  /* 0x000000380600780c */ /* 0x000fe20003f64270 */
[----:B------:R-:W0:Y:S01]  /*3580*/  MUFU.TANH R52, R52 ;  /* 0x0000003400347308 */ /* 0x000e220000002400 */
[----:B------:R-:W-:-:S02]  /*3590*/  FSEL R91, R91, -INF , P4 ;  /* 0xff8000005b5b7808 */ /* 0x000fc40002000000 */
[----:B------:R-:W-:Y:S02]  /*35a0*/  FMNMX.FTZ R46, R89, R46, !PT ;  /* 0x0000002e592e7209 */ /* 0x000fe40007810000 */
[----:B------:R-:W-:Y:S01]  /*35b0*/  FSEL R43, R80, -INF , P2 ;  /* 0xff800000502b7808 */ /* 0x000fe20001000000 */
[----:B------:R-:W-:Y:S02]  /*35c0*/  WARPGROUP.DEPBAR.LE gsb0, 0x0 ;  /* 0x00008000000079c5 */ /* 0x000fe40000010000 */
[----:B------:R-:W-:Y:S01]  /*35d0*/  WARPGROUP.ARRIVE ;  /* 0x00000000000079c5 */ /* 0x000fe20000000000 */
[----:B------:R-:W-:Y:S01]  /*35e0*/  ISETP.GT.AND P2, PT, R6, 0x39, PT ;  /* 0x000000390600780c */ /* 0x000fe20003f44270 */
[----:B------:R-:W0:Y:S01]  /*35f0*/  MUFU.TANH R62, R62 ;  /* 0x0000003e003e7308 */ /* 0x000e220000002400 */
[----:B------:R-:W-:Y:S01]  /*3600*/  FSEL R109, R75, -INF , P3 ;  /* 0xff8000004b6d7808 */ /* 0x000fe20001800000 */
[----:B------:R-:W-:Y:S01]  /*3610*/  FMUL.FTZ R20, R33, UR6 ;  /* 0x0000000621147c20 */ /* 0x000fe20008410000 */
[----:B------:R-:W-:Y:S01]  /*3620*/  FMNMX.FTZ R46, R91, R46, !PT ;  /* 0x0000002e5b2e7209 */ /* 0x000fe20007810000 */
[----:B------:R-:W-:Y:S01]  /*3630*/  HGMMA.64x16x16.F32.BF16 R24, gdesc[UR20], R24, gsb0 ;  /* 0x00200000141879f0 */ /* 0x000fe20008001818 */
[----:B------:R-:W-:Y:S01]  /*3640*/  FSEL R45, R70, -INF , P6 ;  /* 0xff800000462d7808 */ /* 0x000fe20003000000 */
[----:B------:R-:W-:Y:S01]  /*3650*/  FMUL.FTZ R32, R32, UR6 ;  /* 0x0000000620207c20 */ /* 0x000fe20008410000 */
[----:B------:R-:W-:Y:S01]  /*3660*/  ISETP.GT.AND P6, PT, R6, 0x40, PT ;  /* 0x000000400600780c */ /* 0x000fe20003fc4270 */
[----:B------:R3:W0:Y:S01]  /*3670*/  MUFU.TANH R40, R53 ;  /* 0x0000003500287308 */ /* 0x0006220000002400 */
[----:B------:R-:W-:Y:S01]  /*3680*/  FSEL R111, R72, -INF , P2 ;  /* 0xff800000486f7808 */ /* 0x000fe20001000000 */
[----:B------:R-:W-:Y:S01]  /*3690*/  FMUL.FTZ R36, R36, UR6 ;  /* 0x0000000624247c20 */ /* 0x000fe20008410000 */
[----:B-1----:R-:W-:Y:S01]  /*36a0*/  FMNMX.FTZ R54, R109, R46, !PT ;  /* 0x0000002e6d367209 */ /* 0x002fe20007810000 */
[----:B------:R-:W-:Y:S01]  /*36b0*/  FMUL.FTZ R46, R35, UR6 ;  /* 0x00000006232e7c20 */ /* 0x000fe20008410000 */
[----:B------:R-:W-:Y:S01]  /*36c0*/  FSEL R47, R82, -INF , P5 ;  /* 0xff800000522f7808 */ /* 0x000fe20002800000 */
[----:B------:R-:W-:Y:S01]  /*36d0*/  FMUL.FTZ R34, R34, UR6 ;  /* 0x0000000622227c20 */ /* 0x000fe20008410000 */
[----:B------:R-:W-:Y:S01]  /*36e0*/  ISETP.GT.AND P5, PT, R6, 0x41, PT ;  /* 0x000000410600780c */ /* 0x000fe20003fa4270 */
[----:B------:R-:W1:Y:S01]  /*36f0*/  MUFU.TANH R88, R88 ;  /* 0x0000005800587308 */ /* 0x000e620000002400 */
[----:B------:R-:W-:Y:S01]  /*3700*/  FSEL R113, R77, -INF , P6 ;  /* 0xff8000004d717808 */ /* 0x000fe20003000000 */
[----:B------:R-:W-:Y:S01]  /*3710*/  FMUL.FTZ R38, R38, UR6 ;  /* 0x0000000626267c20 */ /* 0x000fe20008410000 */
[----:B------:R-:W-:-:S02]  /*3720*/  FMNMX.FTZ R54, R111, R54, !PT ;  /* 0x000000366f367209 */ /* 0x000fc40007810000 */
[----:B-----5:R-:W-:Y:S01]  /*3730*/  FSEL R49, R74, -INF , P4 ;  /* 0xff8000004a317808 */ /* 0x020fe20002000000 */
[----:B------:R-:W-:Y:S01]  /*3740*/  IMAD.U32 R74, RZ, RZ, UR7 ;  /* 0x00000007ff4a7e24 */ /* 0x000fe2000f8e00ff */
[----:B------:R-:W-:Y:S01]  /*3750*/  ISETP.GT.AND P4, PT, R6, 0x48, PT ;  /* 0x000000480600780c */ /* 0x000fe20003f84270 */
[----:B------:R-:W5:Y:S01]  /*3760*/  MUFU.TANH R50, R50 ;  /* 0x0000003200327308 */ /* 0x000f620000002400 */
[----:B------:R-:W-:Y:S02]  /*3770*/  FSEL R115, R56, -INF , P5 ;  /* 0xff80000038737808 */ /* 0x000fe40002800000 */
[----:B------:R-:W-:Y:S02]  /*3780*/  FMNMX.FTZ R54, R113, R54, !PT ;  /* 0x0000003671367209 */ /* 0x000fe40007810000 */
[----:B--2---:R-:W-:Y:S02]  /*3790*/  FSEL R51, R78, -INF , P3 ;  /* 0xff8000004e337808 */ /* 0x004fe40001800000 */
[----:B------:R-:W-:Y:S01]  /*37a0*/  ISETP.GT.AND P3, PT, R6, 0x49, PT ;  /* 0x000000490600780c */ /* 0x000fe20003f64270 */
[----:B------:R-:W2:Y:S01]  /*37b0*/  MUFU.TANH R133, R133 ;  /* 0x0000008500857308 */ /* 0x000ea20000002400 */
[----:B------:R-:W-:-:S02]  /*37c0*/  FSEL R117, R60, -INF , P4 ;  /* 0xff8000003c757808 */ /* 0x000fc40002000000 */
[----:B------:R-:W-:Y:S02]  /*37d0*/  FMNMX.FTZ R54, R115, R54, !PT ;  /* 0x0000003673367209 */ /* 0x000fe40007810000 */
[----:B---3--:R-:W-:Y:S02]  /*37e0*/  FSEL R53, R76, -INF , P2 ;  /* 0xff8000004c357808 */ /* 0x008fe40001000000 */
[----:B------:R-:W-:Y:S01]  /*37f0*/  ISETP.GT.AND P2, PT, R6, 0x50, PT ;  /* 0x000000500600780c */ /* 0x000fe20003f44270 */
[----:B------:R-:W3:Y:S01]  /*3800*/  MUFU.TANH R93, R93 ;  /* 0x0000005d005d7308 */ /* 0x000ee20000002400 */
[----:B------:R-:W-:Y:S02]  /*3810*/  FSEL R119, R86, -INF , P3 ;  /* 0xff80000056777808 */ /* 0x000fe40001800000 */
[----:B------:R-:W-:Y:S02]  /*3820*/  FMNMX.FTZ R54, R117, R54, !PT ;  /* 0x0000003675367209 */ /* 0x000fe40007810000 */
[----:B------:R-:W-:-:S02]  /*3830*/  FSEL R33, R58, -INF , P6 ;  /* 0xff8000003a217808 */ /* 0x000fc40003000000 */
[----:B------:R-:W-:Y:S01]  /*3840*/  ISETP.GT.AND P6, PT, R6, 0x51, PT ;  /* 0x000000510600780c */ /* 0x000fe20003fc4270 */
[----:B------:R-:W3:Y:S01]  /*3850*/  MUFU.TANH R135, R135 ;  /* 0x0000008700877308 */ /* 0x000ee20000002400 */
[----:B------:R-:W-:Y:S01]  /*3860*/  FSEL R121, R48, -INF , P2 ;  /* 0xff80000030797808 */ /* 0x000fe20001000000 */
[----:B------:R-:W-:Y:S01]  /*3870*/  FMUL.FTZ R48, R37, UR6 ;  /* 0x0000000625307c20 */ /* 0x000fe20008410000 */
[----:B------:R-:W-:Y:S02]  /*3880*/  FMNMX.FTZ R54, R119, R54, !PT ;  /* 0x0000003677367209 */ /* 0x000fe40007810000 */
[----:B------:R-:W-:Y:S02]  /*3890*/  FSEL R55, R84, -INF , P5 ;  /* 0xff80000054377808 */ /* 0x000fe40002800000 */
[----:B------:R-:W-:Y:S01]  /*38a0*/  ISETP.GT.AND P5, PT, R6, 0x58, PT ;  /* 0x000000580600780c */ /* 0x000fe20003fa4270 */
[----:B------:R-:W3:Y:S01]  /*38b0*/  MUFU.TANH R95, R95 ;  /* 0x0000005f005f7308 */ /* 0x000ee20000002400 */
[----:B----4-:R-:W-:Y:S01]  /*38c0*/  FSEL R123, R87, -INF , P6 ;  /* 0xff800000577b7808 */ /* 0x010fe20003000000 */
[----:B------:R-:W-:-:S02]  /*38d0*/  WARPGROUP.DEPBAR.LE gsb0, 0x0 ;  /* 0x00008000000079c5 */ /* 0x000fc40000010000 */
[----:B------:R-:W-:Y:S01]  /*38e0*/  FMNMX.FTZ R54, R121, R54, !PT ;  /* 0x0000003679367209 */ /* 0x000fe20007810000 */
[----:B------:R-:W-:Y:S01]  /*38f0*/  FMUL.FTZ R24, R24, UR6 ;  /* 0x0000000618187c20 */ /* 0x000fe20008410000 */
[----:B------:R-:W-:Y:S01]  /*3900*/  FSEL R61, R61, -INF , P4 ;  /* 0xff8000003d3d7808 */ /* 0x000fe20002000000 */
[----:B------:R-:W-:Y:S01]  /*3910*/  FMUL.FTZ R28, R28, UR6 ;  /* 0x000000061c1c7c20 */ /* 0x000fe20008410000 */
[----:B------:R-:W-:Y:S01]  /*3920*/  ISETP.GT.AND P4, PT, R6, 0x59, PT ;  /* 0x000000590600780c */ /* 0x000fe20003f84270 */
[----:B------:R-:W4:Y:S01]  /*3930*/  MUFU.TANH R32, R32 ;  /* 0x0000002000207308 */ /* 0x000f220000002400 */
[----:B0-----:R-:W-:Y:S01]  /*3940*/  FSEL R125, R52, -INF , P5 ;  /* 0xff800000347d7808 */ /* 0x001fe20002800000 */
[----:B------:R-:W-:Y:S01]  /*3950*/  FMUL.FTZ R29, R29, UR6 ;  /* 0x000000061d1d7c20 */ /* 0x000fe20008410000 */
[----:B------:R-:W-:Y:S02]  /*3960*/  FMNMX.FTZ R54, R123, R54, !PT ;  /* 0x000000367b367209 */ /* 0x000fe40007810000 */
[----:B------:R-:W-:-:S02]  /*3970*/  FSEL R35, R62, -INF , P3 ;  /* 0xff8000003e237808 */ /* 0x000fc40001800000 */
[----:B------:R-:W-:Y:S01]  /*3980*/  ISETP.GT.AND P3, PT, R6, 0x60, PT ;  /* 0x000000600600780c */ /* 0x000fe20003f64270 */
[----:B------:R-:W0:Y:S01]  /*3990*/  MUFU.TANH R20, R20 ;  /* 0x0000001400147308 */ /* 0x000e220000002400 */
[----:B------:R-:W-:Y:S01]  /*39a0*/  FSEL R127, R40, -INF , P4 ;  /* 0xff800000287f7808 */ /* 0x000fe20002000000 */
[----:B------:R-:W-:Y:S01]  /*39b0*/  FMUL.FTZ R40, R39, UR6 ;  /* 0x0000000627287c20 */ /* 0x000fe20008410000 */
[----:B------:R-:W-:Y:S02]  /*39c0*/  FMNMX.FTZ R54, R125, R54, !PT ;  /* 0x000000367d367209 */ /* 0x000fe40007810000 */
[----:B-1----:R-:W-:Y:S02]  /*39d0*/  FSEL R77, R88, -INF , P2 ;  /* 0xff800000584d7808 */ /* 0x002fe40001000000 */
[----:B------:R-:W-:Y:S01]  /*39e0*/  ISETP.GT.AND P2, PT, R6, 0x61, PT ;  /* 0x000000610600780c */ /* 0x000fe20003f44270 */
[----:B------:R-:W1:Y:S01]  /*39f0*/  MUFU.TANH R97, R97 ;  /* 0x0000006100617308 */ /* 0x000e620000002400 */
[----:B------:R-:W-:-:S02]  /*3a00*/  FSEL R129, R44, -INF , P3 ;  /* 0xff8000002c817808 */ /* 0x000fc40001800000 */
[----:B------:R-:W-:Y:S02]  /*3a10*/  FMNMX.FTZ R54, R127, R54, !PT ;  /* 0x000000367f367209 */ /* 0x000fe40007810000 */
[----:B-----5:R-:W-:Y:S02]  /*3a20*/  FSEL R87, R50, -INF , P6 ;  /* 0xff80000032577808 */ /* 0x020fe40003000000 */
[----:B------:R-:W-:Y:S01]  /*3a30*/  ISETP.GT.AND P6, PT, R6, 0x68, PT ;  /* 0x000000680600780c */ /* 0x000fe20003fc4270 */
[----:B------:R-:W5:Y:S01]  /*3a40*/  MUFU.TANH R36, R36 ;  /* 0x0000002400247308 */ /* 0x000f620000002400 */
[----:B------:R-:W-:Y:S01]  /*3a50*/  FSEL R131, R10, -INF , P2 ;  /* 0xff8000000a837808 */ /* 0x000fe20001000000 */
[----:B------:R-:W-:Y:S01]  /*3a60*/  FMUL.FTZ R10, R25, UR6 ;  /* 0x00000006190a7c20 */ /* 0x000fe20008410000 */
[----:B------:R-:W-:Y:S02]  /*3a70*/  FMNMX.FTZ R54, R129, R54, !PT ;  /* 0x0000003681367209 */ /* 0x000fe40007810000 */
[----:B------:R-:W-:-:S02]  /*3a80*/  FSEL R37, R42, -INF , P5 ;  /* 0xff8000002a257808 */ /* 0x000fc40002800000 */
[C---:B------:R-:W-:Y:S01]  /*3a90*/  ISETP.GT.AND P5, PT, R6.reuse, 0x69, PT ;  /* 0x000000690600780c */ /* 0x040fe20003fa4270 */
[----:B------:R-:W5:Y:S01]  /*3aa0*/  MUFU.TANH R99, R99 ;  /* 0x0000006300637308 */ /* 0x000f620000002400 */
[----:B--2---:R-:W-:Y:S02]  /*3ab0*/  FSEL R133, R133, -INF , P6 ;  /* 0xff80000085857808 */ /* 0x004fe40003000000 */
[----:B------:R-:W-:Y:S02]  /*3ac0*/  FMNMX.FTZ R54, R131, R54, !PT ;  /* 0x0000003683367209 */ /* 0x000fe40007810000 */
[----:B---3--:R-:W-:Y:S02]  /*3ad0*/  FSEL R93, R93, -INF , P4 ;  /* 0xff8000005d5d7808 */ /* 0x008fe40002000000 */
[----:B------:R-:W-:Y:S01]  /*3ae0*/  ISETP.GT.AND P4, PT, R6, 0x70, PT ;  /* 0x000000700600780c */ /* 0x000fe20003f84270 */
[----:B------:R-:W2:Y:S01]  /*3af0*/  MUFU.TANH R48, R48 ;  /* 0x0000003000307308 */ /* 0x000ea20000002400 */
[----:B------:R-:W-:-:S02]  /*3b00*/  FSEL R135, R135, -INF , P5 ;  /* 0xff80000087877808 */ /* 0x000fc40002800000 */
[----:B------:R-:W-:Y:S02]  /*3b10*/  FMNMX.FTZ R54, R133, R54, !PT ;  /* 0x0000003685367209 */ /* 0x000fe40007810000 */
[----:B------:R-:W-:Y:S02]  /*3b20*/  FSEL R95, R95, -INF , P3 ;  /* 0xff8000005f5f7808 */ /* 0x000fe40001800000 */
[----:B------:R-:W-:Y:S01]  /*3b30*/  ISETP.GT.AND P3, PT, R6, 0x71, PT ;  /* 0x000000710600780c */ /* 0x000fe20003f64270 */
[----:B------:R-:W3:Y:S01]  /*3b40*/  MUFU.TANH R34, R34 ;  /* 0x0000002200227308 */ /* 0x000ee20000002400 */
[----:B----4-:R-:W-:Y:S01]  /*3b50*/  FSEL R137, R32, -INF , P4 ;  /* 0xff80000020897808 */ /* 0x010fe20002000000 */
[----:B------:R-:W-:Y:S01]  /*3b60*/  FMUL.FTZ R32, R31, UR6 ;  /* 0x000000061f207c20 */ /* 0x000fe20008410000 */
[----:B------:R-:W-:Y:S02]  /*3b70*/  FMNMX.FTZ R54, R135, R54, !PT ;  /* 0x0000003687367209 */ /* 0x000fe40007810000 */
[----:B------:R-:W-:-:S02]  /*3b80*/  FSEL R25, R12, -INF , P2 ;  /* 0xff8000000c197808 */ /* 0x000fc40001000000 */
[----:B------:R-:W-:Y:S01]  /*3b90*/  ISETP.GT.AND P2, PT, R6, 0x78, PT ;  /* 0x000000780600780c */ /* 0x000fe20003f44270 */
[----:B------:R-:W4:Y:S01]  /*3ba0*/  MUFU.TANH R24, R24 ;  /* 0x0000001800187308 */ /* 0x000f220000002400 */
[----:B0-----:R-:W-:Y:S02]  /*3bb0*/  FSEL R139, R20, -INF , P3 ;  /* 0xff800000148b7808 */ /* 0x001fe40001800000 */
[----:B------:R-:W-:Y:S02]  /*3bc0*/  FMNMX.FTZ R54, R137, R54, !PT ;  /* 0x0000003689367209 */ /* 0x000fe40007810000 */
[----:B-1----:R-:W-:Y:S02]  /*3bd0*/  FSEL R97, R97, -INF , P6 ;  /* 0xff80000061617808 */ /* 0x002fe40003000000 */
[----:B------:R-:W-:Y:S01]  /*3be0*/  ISETP.GT.AND P6, PT, R6, 0x79, PT ;  /* 0x000000790600780c */ /* 0x000fe20003fc4270 */
[----:B------:R-:W0:Y:S01]  /*3bf0*/  MUFU.TANH R46, R46 ;  /* 0x0000002e002e7308 */ /* 0x000e220000002400 */
[----:B-----5:R-:W-:Y:S01]  /*3c00*/  FSEL R141, R36, -INF , P2 ;  /* 0xff800000248d7808 */ /* 0x020fe20001000000 */
[----:B------:R-:W-:Y:S01]  /*3c10*/  FMUL.FTZ R36, R26, UR6 ;  /* 0x000000061a247c20 */ /* 0x000fe20008410000 */
[----:B------:R-:W-:-:S02]  /*3c20*/  FMNMX.FTZ R54, R139, R54, !PT ;  /* 0x000000368b367209 */ /* 0x000fc40007810000 */
[----:B------:R-:W-:Y:S02]  /*3c30*/  FSEL R99, R99, -INF , P5 ;  /* 0xff80000063637808 */ /* 0x000fe40002800000 */
[----:B------:R-:W-:Y:S01]  /*3c40*/  ISETP.GT.AND P5, PT, R6, 0x80, PT ;  /* 0x000000800600780c */ /* 0x000fe20003fa4270 */
[----:B------:R-:W1:Y:S01]  /*3c50*/  MUFU.TANH R10, R10 ;  /* 0x0000000a000a7308 */ /* 0x000e620000002400 */
[----:B--2---:R-:W-:Y:S02]  /*3c60*/  FSEL R143, R48, -INF , P6 ;  /* 0xff800000308f7808 */ /* 0x004fe40003000000 */
[----:B------:R-:W-:Y:S02]  /*3c70*/  FMNMX.FTZ R54, R141, R54, !PT ;  /* 0x000000368d367209 */ /* 0x000fe40007810000 */
[----:B---3--:R-:W-:Y:S01]  /*3c80*/  FSEL R101, R34, -INF , P4 ;  /* 0xff80000022657808 */ /* 0x008fe20002000000 */
[----:B------:R-:W-:Y:S01]  /*3c90*/  FMUL.FTZ R34, R30, UR6 ;  /* 0x000000061e227c20 */ /* 0x000fe20008410000 */
[----:B------:R-:W-:Y:S01]  /*3ca0*/  ISETP.GT.AND P4, PT, R6, 0x81, PT ;  /* 0x000000810600780c */ /* 0x000fe20003f84270 */
[----:B------:R-:W2:Y:S01]  /*3cb0*/  MUFU.TANH R38, R38 ;  /* 0x0000002600267308 */ /* 0x000ea20000002400 */
[----:B----4-:R-:W-:-:S02]  /*3cc0*/  FSEL R157, R24, -INF , P5 ;  /* 0xff800000189d7808 */ /* 0x010fc40002800000 */
[----:B------:R-:W-:Y:S02]  /*3cd0*/  FMNMX.FTZ R54, R143, R54, !PT ;  /* 0x000000368f367209 */ /* 0x000fe40007810000 */
[----:B0-----:R-:W-:Y:S02]  /*3ce0*/  FSEL R103, R46, -INF , P3 ;  /* 0xff8000002e677808 */ /* 0x001fe40001800000 */
[----:B------:R-:W-:Y:S01]  /*3cf0*/  ISETP.GT.AND P3, PT, R6, 0x88, PT ;  /* 0x000000880600780c */ /* 0x000fe20003f64270 */
[----:B------:R-:W0:Y:S01]  /*3d00*/  MUFU.TANH R28, R28 ;  /* 0x0000001c001c7308 */ /* 0x000e220000002400 */
[----:B-1----:R-:W-:Y:S02]  /*3d10*/  FSEL R44, R10, -INF , P4 ;  /* 0xff8000000a2c7808 */ /* 0x002fe40002000000 */
[----:B------:R-:W-:-:S04]  /*3d20*/  FMNMX.FTZ R75, R157, R54, !PT ;  /* 0x000000369d4b7209 */ /* 0x000fc80007810000 */
[----:B------:R-:W-:Y:S01]  /*3d30*/  FMNMX.FTZ R75, R44, R75, !PT ;  /* 0x0000004b2c4b7209 */ /* 0x000fe20007810000 */
[----:B------:R2:W1:Y:S08]  /*3d40*/  MUFU.TANH R52, R29 ;  /* 0x0000001d00347308 */ /* 0x0004700000002400 */
[----:B------:R-:W-:Y:S01]  /*3d50*/  MUFU.TANH R40, R40 ;  /* 0x0000002800287308 */ /* 0x000fe20000002400 */
[----:B--2---:R-:W-:Y:S01]  /*3d60*/  FSEL R29, R38, -INF , P2 ;  /* 0xff800000261d7808 */ /* 0x004fe20001000000 */
[----:B------:R-:W-:Y:S01]  /*3d70*/  FMUL.FTZ R38, R27, UR6 ;  /* 0x000000061b267c20 */ /* 0x000fe20008410000 */
[----:B------:R-:W-:-:S02]  /*3d80*/  ISETP.GT.AND P2, PT, R6, 0x89, PT ;  /* 0x000000890600780c */ /* 0x000fc40003f44270 */
[----:B0-----:R-:W-:-:S03]  /*3d90*/  FSEL R50, R28, -INF , P3 ;  /* 0xff8000001c327808 */ /* 0x001fc60001800000 */
[----:B------:R-:W0:Y:S01]  /*3da0*/  MUFU.TANH R36, R36 ;  /* 0x0000002400247308 */ /* 0x000e220000002400 */
[----:B-1----:R-:W-:Y:S02]  /*3db0*/  FSEL R52, R52, -INF , P2 ;  /* 0xff80000034347808 */ /* 0x002fe40001000000 */
[----:B------:R-:W-:-:S04]  /*3dc0*/  FMNMX.FTZ R75, R50, R75, !PT ;  /* 0x0000004b324b7209 */ /* 0x000fc80007810000 */
[----:B------:R-:W-:Y:S01]  /*3dd0*/  FMNMX.FTZ R6, R52, R75, !PT ;  /* 0x0000004b34067209 */ /* 0x000fe20007810000 */
[----:B------:R-:W-:Y:S04]  /*3de0*/  MUFU.TANH R38, R38 ;  /* 0x0000002600267308 */ /* 0x000fe80000002400 */
[----:B------:R-:W1:Y:S04]  /*3df0*/  SHFL.BFLY PT, R75, R6, 0x2, 0x1f ;  /* 0x0c401f00064b7f89 */ /* 0x000e6800000e0000 */
[----:B------:R-:W2:Y:S08]  /*3e00*/  MUFU.TANH R34, R34 ;  /* 0x0000002200227308 */ /* 0x000eb00000002400 */
[----:B------:R-:W3:Y:S01]  /*3e10*/  MUFU.TANH R32, R32 ;  /* 0x0000002000207308 */ /* 0x000ee20000002400 */
[----:B-1----:R-:W-:-:S05]  /*3e20*/  FMNMX.FTZ R10, R6, R75, !PT ;  /* 0x0000004b060a7209 */ /* 0x002fca0007810000 */
[----:B------:R-:W1:Y:S02]  /*3e30*/  SHFL.BFLY PT, R75, R10, 0x1, 0x1f ;  /* 0x0c201f000a4b7f89 */ /* 0x000e6400000e0000 */
[----:B-1----:R-:W-:Y:S02]  /*3e40*/  FMNMX.FTZ R75, R10, R75, !PT ;  /* 0x0000004b0a4b7209 */ /* 0x002fe40007810000 */
        /* <DEDUP_REMOVED lines=12> */
[----:B0-----:R-:W-:Y:S01]  /*3f10*/  FSEL R111, R36, -INF , P5 ;  /* 0xff800000246f7808 */ /* 0x001fe20002800000 */
[--C-:B------:R-:W-:Y:S01]  /*3f20*/  FFMA.FTZ R46, R59, R74, -R48.reuse ;  /* 0x0000004a3b2e7223 */ /* 0x100fe20000010830 */
[----:B------:R-:W-:Y:S01]  /*3f30*/  FMNMX.FTZ R12, R13, R12, !PT ;  /* 0x0000000c0d0c7209 */ /* 0x000fe20007810000 */
[-CC-:B------:R-:W-:Y:S01]  /*3f40*/  FFMA.FTZ R59, R115, R74.reuse, -R48.reuse ;  /* 0x0000004a733b7223 */ /* 0x180fe20000010830 */
[-CC-:B------:R-:W-:Y:S01]  /*3f50*/  FFMA.FTZ R117, R117, R74.reuse, -R48.reuse ;  /* 0x0000004a75757223 */ /* 0x180fe20000010830 */
[----:B--2---:R-:W-:Y:S01]  /*3f60*/  FSEL R115, R34, -INF , P3 ;  /* 0xff80000022737808 */ /* 0x004fe20001800000 */
[--C-:B------:R-:W-:Y:S01]  /*3f70*/  FFMA.FTZ R69, R69, R74, -R48.reuse ;  /* 0x0000004a45457223 */ /* 0x100fe20000010830 */
[----:B------:R-:W-:Y:S01]  /*3f80*/  FMNMX.FTZ R12, R15, R12, !PT ;  /* 0x0000000c0f0c7209 */ /* 0x000fe20007810000 */
[-CC-:B------:R-:W-:Y:S01]  /*3f90*/  FFMA.FTZ R20, R83, R74.reuse, -R48.reuse ;  /* 0x0000004a53147223 */ /* 0x180fe20000010830 */
[--C-:B------:R-:W-:Y:S01]  /*3fa0*/  FFMA.FTZ R56, R44, R74, -R48.reuse ;  /* 0x0000004a2c387223 */ /* 0x100fe20000010830 */
[----:B------:R-:W-:Y:S01]  /*3fb0*/  MUFU.EX2 R10, R69 ;  /* 0x00000045000a7308 */ /* 0x000fe20000000800 */
        /* <DEDUP_REMOVED lines=27> */
[----:B------:R-:W-:Y:S01]  /*4170*/  FFMA.FTZ R91, R52, R74, -R48 ;  /* 0x0000004a345b7223 */ /* 0x000fe20000010830 */
[----:B------:R-:W-:Y:S01]  /*4180*/  FMNMX.FTZ R14, R53, R12, !PT ;  /* 0x0000000c350e7209 */ /* 0x000fe20007810000 */
[----:B------:R-:W-:Y:S03]  /*4190*/  MUFU.EX2 R6, R6 ;  /* 0x0000000600067308 */ /* 0x000fe60000000800 */
[----:B------:R-:W-:-:S04]  /*41a0*/  FMNMX.FTZ R14, R33, R14, !PT ;  /* 0x0000000e210e7209 */ /* 0x000fc80007810000 */
[----:B------:R-:W-:Y:S01]  /*41b0*/  FMNMX.FTZ R14, R55, R14, !PT ;  /* 0x0000000e370e7209 */ /* 0x000fe20007810000 */
[----:B------:R0:W-:Y:S03]  /*41c0*/  MUFU.EX2 R12, R89 ;  /* 0x00000059000c7308 */ /* 0x0001e60000000800 */
[----:B------:R-:W-:-:S04]  /*41d0*/  FMNMX.FTZ R14, R61, R14, !PT ;  /* 0x0000000e3d0e7209 */ /* 0x000fc80007810000 */
[----:B------:R-:W-:Y:S01]  /*41e0*/  FMNMX.FTZ R24, R35, R14, !PT ;  /* 0x0000000e23187209 */ /* 0x000fe20007810000 */
[----:B------:R-:W1:Y:S01]  /*41f0*/  MUFU.EX2 R105, R105 ;  /* 0x0000006900697308 */ /* 0x000e620000000800 */
[----:B0-----:R-:W-:Y:S02]  /*4200*/  FFMA.FTZ R89, R123, R74, -R48 ;  /* 0x0000004a7b597223 */ /* 0x001fe40000010830 */
[----:B------:R-:W-:-:S04]  /*4210*/  FMNMX.FTZ R24, R77, R24, !PT ;  /* 0x000000184d187209 */ /* 0x000fc80007810000 */
[----:B------:R-:W-:Y:S01]  /*4220*/  FMNMX.FTZ R24, R87, R24, !PT ;  /* 0x0000001857187209 */ /* 0x000fe20007810000 */
[----:B------:R0:W-:Y:S03]  /*4230*/  MUFU.EX2 R14, R109 ;  /* 0x0000006d000e7308 */ /* 0x0001e60000000800 */
[----:B------:R-:W-:-:S04]  /*4240*/  FMNMX.FTZ R24, R37, R24, !PT ;  /* 0x0000001825187209 */ /* 0x000fc80007810000 */
[----:B------:R-:W-:Y:S01]  /*4250*/  FMNMX.FTZ R26, R93, R24, !PT ;  /* 0x000000185d1a7209 */ /* 0x000fe20007810000 */
[----:B------:R-:W-:Y:S01]  /*4260*/  MUFU.EX2 R46, R46 ;  /* 0x0000002e002e7308 */ /* 0x000fe20000000800 */
[----:B0-----:R-:W-:Y:S01]  /*4270*/  FSEL R109, R40, -INF , P6 ;  /* 0xff800000286d7808 */ /* 0x001fe20003000000 */
[----:B------:R-:W-:Y:S01]  /*4280*/  FFMA.FTZ R40, R129, R74, -R48 ;  /* 0x0000004a81287223 */ /* 0x000fe20000010830 */
        /* <DEDUP_REMOVED lines=14> */
[----:B---3--:R-:W-:Y:S01]  /*4370*/  FSEL R117, R32, -INF , P2 ;  /* 0xff80000020757808 */ /* 0x008fe20001000000 */
[----:B------:R-:W-:Y:S01]  /*4380*/  FFMA.FTZ R32, R157, R74, -R48 ;  /* 0x0000004a9d207223 */ /* 0x000fe20000010830 */
[----:B------:R-:W-:-:S04]  /*4390*/  FMNMX.FTZ R36, R111, R36, !PT ;  /* 0x000000246f247209 */ /* 0x000fc80007810000 */
[----:B------:R-:W-:Y:S01]  /*43a0*/  FMNMX.FTZ R36, R113, R36, !PT ;  /* 0x0000002471247209 */ /* 0x000fe20007810000 */
[----:B------:R-:W-:Y:S03]  /*43b0*/  MUFU.EX2 R65, R65 ;  /* 0x0000004100417308 */ /* 0x000fe60000000800 */
[----:B------:R-:W-:-:S04]  /*43c0*/  FMNMX.FTZ R36, R115, R36, !PT ;  /* 0x0000002473247209 */ /* 0x000fc80007810000 */
[----:B------:R-:W-:Y:S01]  /*43d0*/  FMNMX.FTZ R36, R117, R36, !PT ;  /* 0x0000002475247209 */ /* 0x000fe20007810000 */
[----:B------:R-:W-:Y:S04]  /*43e0*/  MUFU.EX2 R39, R39 ;  /* 0x0000002700277308 */ /* 0x000fe80000000800 */
[----:B------:R-:W0:Y:S04]  /*43f0*/  SHFL.BFLY PT, R69, R36, 0x2, 0x1f ;  /* 0x0c401f0024457f89 */ /* 0x000e2800000e0000 */
[----:B------:R-:W-:Y:S08]  /*4400*/  MUFU.EX2 R27, R27 ;  /* 0x0000001b001b7308 */ /* 0x000ff00000000800 */
[----:B------:R-:W-:Y:S08]  /*4410*/  MUFU.EX2 R28, R28 ;  /* 0x0000001c001c7308 */ /* 0x000ff00000000800 */
[----:B------:R-:W-:Y:S01]  /*4420*/  MUFU.EX2 R20, R20 ;  /* 0x0000001400147308 */ /* 0x000fe20000000800 */
[----:B0-----:R-:W-:Y:S01]  /*4430*/  FMNMX.FTZ R54, R36, R69, !PT ;  /* 0x0000004524367209 */ /* 0x001fe20007810000 */
[-CC-:B------:R-:W-:Y:S01]  /*4440*/  FFMA.FTZ R36, R137, R74.reuse, -R48.reuse ;  /* 0x0000004a89247223 */ /* 0x180fe20000010830 */
[----:B------:R-:W-:-:S05]  /*4450*/  FFMA.FTZ R69, R143, R74, -R48 ;  /* 0x0000004a8f457223 */ /* 0x000fca0000010830 */
[----:B------:R-:W-:Y:S01]  /*4460*/  MUFU.EX2 R63, R63 ;  /* 0x0000003f003f7308 */ /* 0x000fe20000000800 */
[----:B------:R-:W0:Y:S07]  /*4470*/  SHFL.BFLY PT, R83, R54, 0x1, 0x1f ;  /* 0x0c201f0036537f89 */ /* 0x000e2e00000e0000 */
[----:B------:R-:W-:Y:S08]  /*4480*/  MUFU.EX2 R57, R57 ;  /* 0x0000003900397308 */ /* 0x000ff00000000800 */
[----:B------:R-:W-:Y:S08]  /*4490*/  MUFU.EX2 R31, R31 ;  /* 0x0000001f001f7308 */ /* 0x000ff00000000800 */
[----:B------:R-:W-:Y:S01]  /*44a0*/  MUFU.EX2 R59, R59 ;  /* 0x0000003b003b7308 */ /* 0x000fe20000000800 */
[----:B0-----:R-:W-:-:S04]  /*44b0*/  FMNMX.FTZ R72, R54, R83, !PT ;  /* 0x0000005336487209 */ /* 0x001fc80007810000 */
[C---:B------:R-:W-:Y:S01]  /*44c0*/  FSETP.NEU.FTZ.AND P2, PT, R72.reuse, -INF , PT ;  /* 0xff8000004800780b */ /* 0x040fe20003f5d000 */
[----:B------:R-:W-:Y:S02]  /*44d0*/  FMUL.FTZ R50, R72, R74 ;  /* 0x0000004a48327220 */ /* 0x000fe40000410000 */
[----:B------:R-:W-:Y:S03]  /*44e0*/  MUFU.EX2 R83, R56 ;  /* 0x0000003800537308 */ /* 0x000fe60000000800 */
[----:B------:R-:W-:Y:S02]  /*44f0*/  FSEL R48, R50, RZ, P2 ;  /* 0x000000ff32307208 */ /* 0x000fe40001000000 */
        /* <DEDUP_REMOVED lines=13> */
[----:B------:R2:W3:Y:S01]  /*45d0*/  MUFU.EX2 R119, R4 ;  /* 0x0000000400777308 */ /* 0x0004e20000000800 */
[-CC-:B0-----:R-:W-:Y:S01]  /*45e0*/  FFMA.FTZ R3, R21, R74.reuse, -R48.reuse ;  /* 0x0000004a15037223 */ /* 0x181fe20000010830 */
[-CC-:B------:R-:W-:Y:S01]  /*45f0*/  FFMA.FTZ R56, R45, R74.reuse, -R48.reuse ;  /* 0x0000004a2d387223 */ /* 0x180fe20000010830 */
[-CC-:B------:R-:W-:Y:S01]  /*4600*/  FFMA.FTZ R15, R47, R74.reuse, -R48.reuse ;  /* 0x0000004a2f0f7223 */ /* 0x180fe20000010830 */
[-CC-:B------:R-:W-:Y:S01]  /*4610*/  FFMA.FTZ R58, R49, R74.reuse, -R48.reuse ;  /* 0x0000004a313a7223 */ /* 0x180fe20000010830 */
[-CC-:B------:R-:W-:Y:S01]  /*4620*/  FFMA.FTZ R41, R51, R74.reuse, -R48.reuse ;  /* 0x0000004a33297223 */ /* 0x180fe20000010830 */
[-CC-:B------:R-:W-:Y:S01]  /*4630*/  FFMA.FTZ R60, R53, R74.reuse, -R48.reuse ;  /* 0x0000004a353c7223 */ /* 0x180fe20000010830 */
[-C--:B------:R-:W-:Y:S01]  /*4640*/  FFMA.FTZ R21, R33, R74.reuse, -R48 ;  /* 0x0000004a21157223 */ /* 0x080fe20000010830 */
[----:B------:R1:W0:Y:S01]  /*4650*/  MUFU.EX2 R68, R5 ;  /* 0x0000000500447308 */ /* 0x0002220000000800 */
[----:B--2---:R-:W-:Y:S01]  /*4660*/  @!P1 PRMT R4, RZ, 0x654, R0 ;  /* 0x00000654ff049816 */ /* 0x004fe20000000000 */
[-CC-:B------:R-:W-:Y:S01]  /*4670*/  FFMA.FTZ R62, R55, R74.reuse, -R48.reuse ;  /* 0x0000004a373e7223 */ /* 0x180fe20000010830 */
[-CC-:B------:R-:W-:Y:S01]  /*4680*/  FFMA.FTZ R33, R61, R74.reuse, -R48.reuse ;  /* 0x0000004a3d217223 */ /* 0x180fe20000010830 */
[-CC-:B------:R-:W-:Y:S01]  /*4690*/  FFMA.FTZ R77, R77, R74.reuse, -R48.reuse ;  /* 0x0000004a4d4d7223 */ /* 0x180fe20000010830 */
[----:B------:R2:W-:Y:S01]  /*46a0*/  @!P1 SYNCS.ARRIVE.TRANS64.RED.A1T0 RZ, [R4+URZ], RZ ;  /* 0x000000ff04ff99a7 */ /* 0x0005e2000810043f */
[-CC-:B------:R-:W-:Y:S01]  /*46b0*/  FFMA.FTZ R23, R87, R74.reuse, -R48.reuse ;  /* 0x0000004a57177223 */ /* 0x180fe20000010830 */
[-CC-:B------:R-:W-:Y:S01]  /*46c0*/  FFMA.FTZ R95, R95, R74.reuse, -R48.reuse ;  /* 0x0000004a5f5f7223 */ /* 0x180fe20000010830 */
[----:B------:R-:W4:Y:S01]  /*46d0*/  MUFU.EX2 R7, R7 ;  /* 0x0000000700077308 */ /* 0x000f220000000800 */
[----:B-1----:R-:W-:Y:S01]  /*46e0*/  FADD.FTZ R5, R6, R105 ;  /* 0x0000006906057221 */ /* 0x002fe20000010000 */
[----:B---3--:R-:W-:Y:S01]  /*46f0*/  FADD.FTZ R35, R66, R119 ;  /* 0x0000007742237221 */ /* 0x008fe20000010000 */
[-CC-:B------:R-:W-:Y:S01]  /*4700*/  FFMA.FTZ R99, R99, R74.reuse, -R48.reuse ;  /* 0x0000004a63637223 */ /* 0x180fe20000010830 */
[--C-:B------:R-:W-:Y:S01]  /*4710*/  FFMA.FTZ R101, R101, R74, -R48.reuse ;  /* 0x0000004a65657223 */ /* 0x100fe20000010830 */
[----:B------:R-:W-:Y:S01]  /*4720*/  FADD.FTZ R70, R46, R5 ;  /* 0x000000052e467221 */ /* 0x000fe20000010000 */
[----:B------:R-:W-:Y:S01]  /*4730*/  F2FP.BF16.F32.PACK_AB R5, R119, R66 ;  /* 0x000000427705723e */ /* 0x000fe200000010ff */
[-C--:B------:R-:W-:Y:S01]  /*4740*/  FFMA.FTZ R66, R25, R74.reuse, -R48 ;  /* 0x0000004a19427223 */ /* 0x080fe20000010830 */
[----:B------:R-:W1:Y:S01]  /*4750*/  MUFU.EX2 R9, R9 ;  /* 0x0000000900097308 */ /* 0x000e620000000800 */
[----:B0-----:R-:W-:Y:S01]  /*4760*/  FADD.FTZ R76, R68, R35 ;  /* 0x00000023444c7221 */ /* 0x001fe20000010000 */
[----:B------:R-:W-:Y:S01]  /*4770*/  FADD.FTZ R43, R107, R70 ;  /* 0x000000466b2b7221 */ /* 0x000fe20000010000 */
[--C-:B------:R-:W-:Y:S01]  /*4780*/  FFMA.FTZ R35, R37, R74, -R48.reuse ;  /* 0x0000004a25237223 */ /* 0x100fe20000010830 */
[----:B--2---:R-:W-:Y:S01]  /*4790*/  F2FP.BF16.F32.PACK_AB R4, R105, R6 ;  /* 0x000000066904723e */ /* 0x004fe200000010ff */
[--C-:B------:R-:W-:Y:S01]  /*47a0*/  FFMA.FTZ R103, R103, R74, -R48.reuse ;  /* 0x0000004a67677223 */ /* 0x100fe20000010830 */
[----:B------:R-:W-:Y:S01]  /*47b0*/  F2FP.BF16.F32.PACK_AB R6, R107, R46 ;  /* 0x0000002e6b06723e */ /* 0x000fe200000010ff */
[----:B------:R-:W-:Y:S01]  /*47c0*/  FFMA.FTZ R46, R93, R74, -R48 ;  /* 0x0000004a5d2e7223 */ /* 0x000fe20000010830 */
[----:B------:R-:W0:Y:S01]  /*47d0*/  MUFU.EX2 R50, R50 ;  /* 0x0000003200327308 */ /* 0x000e220000000800 */
[C---:B----4-:R-:W-:Y:S01]  /*47e0*/  FADD.FTZ R76, R7.reuse, R76 ;  /* 0x0000004c074c7221 */ /* 0x050fe20000010000 */
[----:B------:R-:W-:Y:S01]  /*47f0*/  F2FP.BF16.F32.PACK_AB R7, R7, R68 ;  /* 0x000000440707723e */ /* 0x000fe200000010ff */
[----:B------:R-:W-:Y:S01]  /*4800*/  FADD.FTZ R68, R8, R43 ;  /* 0x0000002b08447221 */ /* 0x000fe20000010000 */
[----:B------:R-:W-:Y:S01]  /*4810*/  F2FP.BF16.F32.PACK_AB R8, R65, R8 ;  /* 0x000000084108723e */ /* 0x000fe200000010ff */
[-CC-:B------:R-:W-:Y:S01]  /*4820*/  FFMA.FTZ R43, R97, R74.reuse, -R48.reuse ;  /* 0x0000004a612b7223 */ /* 0x180fe20000010830 */
[----:B------:R-:W-:Y:S01]  /*4830*/  FFMA.FTZ R109, R109, R74, -R48 ;  /* 0x0000004a6d6d7223 */ /* 0x000fe20000010830 */
[----:B------:R-:W-:Y:S01]  /*4840*/  FADD.FTZ R37, R65, R68 ;  /* 0x0000004441257221 */ /* 0x000fe20000010000 */
[----:B------:R-:W2:Y:S01]  /*4850*/  MUFU.EX2 R11, R11 ;  /* 0x0000000b000b7308 */ /* 0x000ea20000000800 */
[----:B-1----:R-:W-:Y:S01]  /*4860*/  FADD.FTZ R25, R9, R76 ;  /* 0x0000004c09197221 */ /* 0x002fe20000010000 */
[----:B------:R1:W-:Y:S01]  /*4870*/  STSM.16.M88.4 [R2+0x24300], R4 ;  /* 0x0243000402007844 */ /* 0x0003e20000000200 */
[----:B------:R-:W-:Y:S01]  /*4880*/  FADD.FTZ R70, R10, R37 ;  /* 0x000000250a467221 */ /* 0x000fe20000010000 */
[----:B------:R-:W-:Y:S01]  /*4890*/  F2FP.BF16.F32.PACK_AB R10, R39, R10 ;  /* 0x0000000a270a723e */ /* 0x000fe200000010ff */
[-CC-:B------:R-:W-:Y:S01]  /*48a0*/  FFMA.FTZ R111, R111, R74.reuse, -R48.reuse ;  /* 0x0000004a6f6f7223 */ /* 0x180fe20000010830 */
[-C--:B------:R-:W-:Y:S01]  /*48b0*/  FFMA.FTZ R113, R113, R74.reuse, -R48 ;  /* 0x0000004a71717223 */ /* 0x080fe20000010830 */
[----:B------:R-:W-:Y:S01]  /*48c0*/  FADD.FTZ R70, R39, R70 ;  /* 0x0000004627467221 */ /* 0x000fe20000010000 */
[----:B------:R-:W3:Y:S01]  /*48d0*/  MUFU.EX2 R52, R52 ;  /* 0x0000003400347308 */ /* 0x000ee20000000800 */
[C---:B0-----:R-:W-:Y:S01]  /*48e0*/  FADD.FTZ R68, R50.reuse, R25 ;  /* 0x0000001932447221 */ /* 0x041fe20000010000 */
[-CC-:B------:R-:W-:Y:S01]  /*48f0*/  FFMA.FTZ R25, R29, R74.reuse, -R48.reuse ;  /* 0x0000004a1d197223 */ /* 0x180fe20000010830 */
[----:B------:R-:W-:Y:S01]  /*4900*/  F2FP.BF16.F32.PACK_AB R9, R50, R9 ;  /* 0x000000093209723e */ /* 0x000fe200000010ff */
[-CC-:B------:R-:W-:Y:S01]  /*4910*/  FFMA.FTZ R115, R115, R74.reuse, -R48.reuse ;  /* 0x0000004a73737223 */ /* 0x180fe20000010830 */
[----:B------:R-:W-:Y:S01]  /*4920*/  FFMA.FTZ R48, R117, R74, -R48 ;  /* 0x0000004a75307223 */ /* 0x000fe20000010830 */
[--C-:B------:R-:W-:Y:S01]  /*4930*/  IMAD.MOV.U32 R65, RZ, RZ, R71.reuse ;  /* 0x000000ffff417224 */ /* 0x100fe200078e0047 */
[----:B------:R-:W-:Y:S01]  /*4940*/  MOV R49, R71 ;  /* 0x0000004700317202 */ /* 0x000fe20000000f00 */
[----:B------:R-:W0:Y:S01]  /*4950*/  MUFU.EX2 R3, R3 ;  /* 0x0000000300037308 */ /* 0x000e220000000800 */
[----:B--2---:R-:W-:Y:S01]  /*4960*/  FADD.FTZ R37, R11, R68 ;  /* 0x000000440b257221 */ /* 0x004fe20000010000 */
[----:B-1----:R-:W-:Y:S01]  /*4970*/  F2FP.BF16.F32.PACK_AB R4, R28, R27 ;  /* 0x0000001b1c04723e */ /* 0x002fe200000010ff */
[----:B------:R-:W-:-:S02]  /*4980*/  IMAD.MOV.U32 R61, RZ, RZ, R71 ;  /* 0x000000ffff3d7224 */ /* 0x000fc400078e0047 */
[--C-:B------:R-:W-:Y:S02]  /*4990*/  IMAD.MOV.U32 R55, RZ, RZ, R71.reuse ;  /* 0x000000ffff377224 */ /* 0x100fe400078e0047 */
[----:B------:R-:W-:Y:S01]  /*49a0*/  IMAD.MOV.U32 R53, RZ, RZ, R71 ;  /* 0x000000ffff357224 */ /* 0x000fe200078e0047 */
[----:B------:R-:W1:Y:S01]  /*49b0*/  MUFU.EX2 R54, R54 ;  /* 0x0000003600367308 */ /* 0x000e620000000800 */
[C---:B---3--:R-:W-:Y:S01]  /*49c0*/  FADD.FTZ R68, R52.reuse, R37 ;  /* 0x0000002534447221 */ /* 0x048fe20000010000 */
[----:B------:R-:W-:Y:S01]  /*49d0*/  FADD.FTZ R37, R27, R70 ;  /* 0x000000461b257221 */ /* 0x000fe20000010000 */
[----:B------:R-:W-:Y:S01]  /*49e0*/  F2FP.BF16.F32.PACK_AB R11, R52, R11 ;  /* 0x0000000b340b723e */ /* 0x000fe200000010ff */
[----:B------:R-:W-:Y:S02]  /*49f0*/  IMAD.MOV.U32 R51, RZ, RZ, R71 ;  /* 0x000000ffff337224 */ /* 0x000fe400078e0047 */
[----:B------:R-:W-:Y:S01]  /*4a00*/  FADD.FTZ R37, R28, R37 ;  /* 0x000000251c257221 */ /* 0x000fe20000010000 */
[----:B------:R-:W-:Y:S01]  /*4a10*/  IMAD.MOV.U32 R47, RZ, RZ, R71 ;  /* 0x000000ffff2f7224 */ /* 0x000fe200078e0047 */
[----:B------:R-:W2:Y:S01]  /*4a20*/  MUFU.EX2 R13, R13 ;  /* 0x0000000d000d7308 */ /* 0x000ea20000000800 */
[----:B0-----:R-:W-:Y:S01]  /*4a30*/  FADD.FTZ R45, R3, R68 ;  /* 0x00000044032d7221 */ /* 0x001fe20000010000 */
[----:B------:R-:W-:Y:S01]  /*4a40*/  FADD.FTZ R70, R20, R37 ;  /* 0x0000002514467221 */ /* 0x000fe20000010000 */
[----:B------:R-:W-:Y:S05]  /*4a50*/  STSM.16.M88.4 [R2+0x25b00], R8 ;  /* 0x025b000802007844 */ /* 0x000fea0000000200 */
[----:B------:R-:W0:Y:S01]  /*4a60*/  MUFU.EX2 R56, R56 ;  /* 0x0000003800387308 */ /* 0x000e220000000800 */
[C---:B-1----:R-:W-:Y:S01]  /*4a70*/  FADD.FTZ R68, R54.reuse, R45 ;  /* 0x0000002d36447221 */ /* 0x042fe20000010000 */
[----:B------:R-:W-:Y:S01]  /*4a80*/  FADD.FTZ R45, R63, R70 ;  /* 0x000000463f2d7221 */ /* 0x000fe20000010000 */
[----:B------:R-:W-:-:S03]  /*4a90*/  F2FP.BF16.F32.PACK_AB R5, R54, R3 ;  /* 0x000000033605723e */ /* 0x000fc600000010ff */
[----:B------:R-:W-:Y:S01]  /*4aa0*/  FADD.FTZ R70, R12, R45 ;  /* 0x0000002d0c467221 */ /* 0x000fe20000010000 */
[----:B------:R-:W-:Y:S01]  /*4ab0*/  F2FP.BF16.F32.PACK_AB R12, R57, R12 ;  /* 0x0000000c390c723e */ /* 0x000fe200000010ff */
[----:B------:R-:W1:Y:S01]  /*4ac0*/  MUFU.EX2 R15, R15 ;  /* 0x0000000f000f7308 */ /* 0x000e620000000800 */
[----:B--2---:R-:W-:Y:S01]  /*4ad0*/  FADD.FTZ R37, R13, R68 ;  /* 0x000000440d257221 */ /* 0x004fe20000010000 */
[----:B------:R-:W-:Y:S01]  /*4ae0*/  FADD.FTZ R45, R57, R70 ;  /* 0x00000046392d7221 */ /* 0x000fe20000010000 */
[-C--:B------:R-:W-:Y:S01]  /*4af0*/  MOV R70, R71.reuse ;  /* 0x0000004700467202 */ /* 0x080fe20000000f00 */
[----:B------:R-:W-:Y:S02]  /*4b00*/  IMAD.MOV.U32 R57, RZ, RZ, R71 ;  /* 0x000000ffff397224 */ /* 0x000fe400078e0047 */
[----:B------:R-:W-:Y:S01]  /*4b10*/  FADD.FTZ R6, R14, R45 ;  /* 0x0000002d0e067221 */ /* 0x000fe20000010000 */
[C---:B------:R-:W-:Y:S01]  /*4b20*/  F2FP.BF16.F32.PACK_AB R14, R31.reuse, R14 ;  /* 0x0000000e1f0e723e */ /* 0x040fe200000010ff */
[----:B------:R-:W2:Y:S01]  /*4b30*/  MUFU.EX2 R58, R58 ;  /* 0x0000003a003a7308 */ /* 0x000ea20000000800 */
[----:B0-----:R-:W-:Y:S01]  /*4b40*/  FADD.FTZ R68, R56, R37 ;  /* 0x0000002538447221 */ /* 0x001fe20000010000 */
[----:B------:R-:W-:Y:S01]  /*4b50*/  FADD.FTZ R27, R31, R6 ;  /* 0x000000061f1b7221 */ /* 0x000fe20000010000 */
[----:B------:R-:W-:Y:S01]  /*4b60*/  F2FP.BF16.F32.PACK_AB R6, R63, R20 ;  /* 0x000000143f06723e */ /* 0x000fe200000010ff */
[----:B------:R-:W-:Y:S01]  /*4b70*/  IMAD.MOV.U32 R45, RZ, RZ, R71 ;  /* 0x000000ffff2d7224 */ /* 0x000fe200078e0047 */
[----:B------:R-:W-:Y:S01]  /*4b80*/  MOV R63, R71 ;  /* 0x00000047003f7202 */ /* 0x000fe20000000f00 */
[----:B------:R-:W-:Y:S01]  /*4b90*/  FADD.FTZ R52, R24, R27 ;  /* 0x0000001b18347221 */ /* 0x000fe20000010000 */
[----:B------:R-:W-:Y:S01]  /*4ba0*/  F2FP.BF16.F32.PACK_AB R24, R59, R24 ;  /* 0x000000183b18723e */ /* 0x000fe200000010ff */
[----:B------:R-:W0:Y:S01]  /*4bb0*/  MUFU.EX2 R41, R41 ;  /* 0x0000002900297308 */ /* 0x000e220000000800 */
[----:B-1----:R-:W-:Y:S01]  /*4bc0*/  FADD.FTZ R37, R15, R68 ;  /* 0x000000440f257221 */ /* 0x002fe20000010000 */
[----:B------:R-:W-:-:S06]  /*4bd0*/  IMAD.MOV.U32 R31, RZ, RZ, R71 ;  /* 0x000000ffff1f7224 */ /* 0x000fcc00078e0047 */
[----:B------:R-:W1:Y:S01]  /*4be0*/  MUFU.EX2 R60, R60 ;  /* 0x0000003c003c7308 */ /* 0x000e620000000800 */
[----:B--2---:R-:W-:-:S07]  /*4bf0*/  FADD.FTZ R68, R58, R37 ;  /* 0x000000253a447221 */ /* 0x004fce0000010000 */
[----:B------:R-:W2:Y:S01]  /*4c00*/  MUFU.EX2 R21, R21 ;  /* 0x0000001500157308 */ /* 0x000ea20000000800 */
[----:B0-----:R-:W-:Y:S01]  /*4c10*/  FADD.FTZ R7, R41, R68 ;  /* 0x0000004429077221 */ /* 0x001fe20000010000 */
[----:B------:R-:W-:-:S06]  /*4c20*/  IMAD.MOV.U32 R68, RZ, RZ, R71 ;  /* 0x000000ffff447224 */ /* 0x000fcc00078e0047 */
[----:B------:R-:W0:Y:S01]  /*4c30*/  MUFU.EX2 R62, R62 ;  /* 0x0000003e003e7308 */ /* 0x000e220000000800 */
[----:B-1----:R-:W-:Y:S01]  /*4c40*/  FADD.FTZ R28, R60, R7 ;  /* 0x000000073c1c7221 */ /* 0x002fe20000010000 */
[----:B------:R-:W-:Y:S01]  /*4c50*/  F2FP.BF16.F32.PACK_AB R7, R56, R13 ;  /* 0x0000000d3807723e */ /* 0x000fe200000010ff */
[----:B------:R-:W-:Y:S01]  /*4c60*/  FADD.FTZ R13, R59, R52 ;  /* 0x000000343b0d7221 */ /* 0x000fe20000010000 */
[----:B------:R-:W-:Y:S01]  /*4c70*/  IMAD.MOV.U32 R59, RZ, RZ, R71 ;  /* 0x000000ffff3b7224 */ /* 0x000fe200078e0047 */
[----:B------:R-:W-:Y:S02]  /*4c80*/  MOV R56, R71 ;  /* 0x0000004700387202 */ /* 0x000fe40000000f00 */
[----:B------:R-:W-:Y:S01]  /*4c90*/  FADD.FTZ R52, R26, R13 ;  /* 0x0000000d1a347221 */ /* 0x000fe20000010000 */
[----:B------:R-:W1:Y:S01]  /*4ca0*/  MUFU.EX2 R33, R33 ;  /* 0x0000002100217308 */ /* 0x000e620000000800 */
[----:B--2---:R-:W-:Y:S01]  /*4cb0*/  FADD.FTZ R3, R21, R28 ;  /* 0x0000001c15037221 */ /* 0x004fe20000010000 */
[----:B------:R2:W-:Y:S01]  /*4cc0*/  STSM.16.M88.4 [R2+0x27300], R4 ;  /* 0x0273000402007844 */ /* 0x0005e20000000200 */
[----:B------:R-:W-:Y:S01]  /*4cd0*/  F2FP.BF16.F32.PACK_AB R13, R58, R15 ;  /* 0x0000000f3a0d723e */ /* 0x000fe200000010ff */
[--C-:B------:R-:W-:Y:S01]  /*4ce0*/  IMAD.MOV.U32 R58, RZ, RZ, R71.reuse ;  /* 0x000000ffff3a7224 */ /* 0x100fe200078e0047 */
[----:B------:R-:W-:Y:S01]  /*4cf0*/  F2FP.BF16.F32.PACK_AB R15, R60, R41 ;  /* 0x000000293c0f723e */ /* 0x000fe200000010ff */
[----:B------:R-:W-:-:S02]  /*4d00*/  IMAD.MOV.U32 R60, RZ, RZ, R71 ;  /* 0x000000ffff3c7224 */ /* 0x000fc400078e0047 */
[----:B------:R-:W3:Y:S01]  /*4d10*/  MUFU.EX2 R67, R67 ;  /* 0x0000004300437308 */ /* 0x000ee20000000800 */
[----:B0-----:R-:W-:Y:S01]  /*4d20*/  FADD.FTZ R28, R62, R3 ;  /* 0x000000033e1c7221 */ /* 0x001fe20000010000 */
[----:B------:R-:W-:Y:S06]  /*4d30*/  STSM.16.M88.4 [R2+0x28b00], R12 ;  /* 0x028b000c02007844 */ /* 0x000fec0000000200 */
[----:B------:R-:W0:Y:S01]  /*4d40*/  MUFU.EX2 R64, R64 ;  /* 0x0000004000407308 */ /* 0x000e220000000800 */
[----:B-1----:R-:W-:-:S07]  /*4d50*/  FADD.FTZ R3, R33, R28 ;  /* 0x0000001c21037221 */ /* 0x002fce0000010000 */
[----:B------:R-:W1:Y:S01]  /*4d60*/  MUFU.EX2 R30, R121 ;  /* 0x00000079001e7308 */ /* 0x000e620000000800 */
[C---:B---3--:R-:W-:Y:S01]  /*4d70*/  FADD.FTZ R27, R67.reuse, R52 ;  /* 0x00000034431b7221 */ /* 0x048fe20000010000 */
[----:B------:R-:W-:Y:S01]  /*4d80*/  F2FP.BF16.F32.PACK_AB R26, R67, R26 ;  /* 0x0000001a431a723e */ /* 0x000fe200000010ff */
[----:B------:R-:W-:-:S05]  /*4d90*/  IMAD.MOV.U32 R67, RZ, RZ, R71 ;  /* 0x000000ffff437224 */ /* 0x000fca00078e0047 */
[----:B------:R-:W3:Y:S01]  /*4da0*/  MUFU.EX2 R0, R77 ;  /* 0x0000004d00007308 */ /* 0x000ee20000000800 */
[----:B0-----:R-:W-:-:S07]  /*4db0*/  FADD.FTZ R3, R64, R3 ;  /* 0x0000000340037221 */ /* 0x001fce0000010000 */
[----:B------:R-:W0:Y:S01]  /*4dc0*/  MUFU.EX2 R89, R89 ;  /* 0x0000005900597308 */ /* 0x000e220000000800 */
[----:B-1----:R-:W-:Y:S01]  /*4dd0*/  FADD.FTZ R28, R30, R27 ;  /* 0x0000001b1e1c7221 */ /* 0x002fe20000010000 */
[----:B------:R-:W-:Y:S01]  /*4de0*/  F2FP.BF16.F32.PACK_AB R27, R64, R33 ;  /* 0x00000021401b723e */ /* 0x000fe200000010ff */
[----:B------:R-:W-:-:S05]  /*4df0*/  IMAD.MOV.U32 R64, RZ, RZ, R71 ;  /* 0x000000ffff407224 */ /* 0x000fca00078e0047 */
[----:B------:R-:W1:Y:S01]  /*4e00*/  MUFU.EX2 R42, R42 ;  /* 0x0000002a002a7308 */ /* 0x000e620000000800 */
[----:B---3--:R-:W-:-:S07]  /*4e10*/  FADD.FTZ R52, R0, R3 ;  /* 0x0000000300347221 */ /* 0x008fce0000010000 */
[----:B------:R-:W3:Y:S01]  /*4e20*/  MUFU.EX2 R23, R23 ;  /* 0x0000001700177308 */ /* 0x000ee20000000800 */
[----:B0-----:R-:W-:-:S07]  /*4e30*/  FADD.FTZ R3, R89, R28 ;  /* 0x0000001c59037221 */ /* 0x001fce0000010000 */
[----:B------:R-:W0:Y:S01]  /*4e40*/  MUFU.EX2 R85, R85 ;  /* 0x0000005500557308 */ /* 0x000e220000000800 */
[----:B-1----:R-:W-:-:S07]  /*4e50*/  FADD.FTZ R54, R42, R3 ;  /* 0x000000032a367221 */ /* 0x002fce0000010000 */
[----:B------:R-:W1:Y:S01]  /*4e60*/  MUFU.EX2 R35, R35 ;  /* 0x0000002300237308 */ /* 0x000e620000000800 */
[C---:B---3--:R-:W-:Y:S01]  /*4e70*/  FADD.FTZ R52, R23.reuse, R52 ;  /* 0x0000003417347221 */ /* 0x048fe20000010000 */
[----:B--2---:R-:W-:-:S06]  /*4e80*/  F2FP.BF16.F32.PACK_AB R5, R23, R0 ;  /* 0x000000001705723e */ /* 0x004fcc00000010ff */
[----:B------:R-:W2:Y:S01]  /*4e90*/  MUFU.EX2 R40, R40 ;  /* 0x0000002800287308 */ /* 0x000ea20000000800 */
[----:B0-----:R-:W-:Y:S01]  /*4ea0*/  FADD.FTZ R9, R85, R54 ;  /* 0x0000003655097221 */ /* 0x001fe20000010000 */
[----:B------:R-:W-:-:S06]  /*4eb0*/  IMAD.MOV.U32 R54, RZ, RZ, R71 ;  /* 0x000000ffff367224 */ /* 0x000fcc00078e0047 */
[----:B------:R-:W0:Y:S01]  /*4ec0*/  MUFU.EX2 R46, R46 ;  /* 0x0000002e002e7308 */ /* 0x000e220000000800 */
[----:B-1----:R-:W-:Y:S01]  /*4ed0*/  FADD.FTZ R3, R35, R52 ;  /* 0x0000003423037221 */ /* 0x002fe20000010000 */
[----:B------:R-:W-:-:S06]  /*4ee0*/  IMAD.MOV.U32 R52, RZ, RZ, R71 ;  /* 0x000000ffff347224 */ /* 0x000fcc00078e0047 */
[----:B------:R-:W1:Y:S01]  /*4ef0*/  MUFU.EX2 R73, R73 ;  /* 0x0000004900497308 */ /* 0x000e620000000800 */
[----:B--2---:R-:W-:-:S07]  /*4f00*/  FADD.FTZ R6, R40, R9 ;  /* 0x0000000928067221 */ /* 0x004fce0000010000 */
[----:B------:R-:W2:Y:S01]  /*4f10*/  MUFU.EX2 R29, R95 ;  /* 0x0000005f001d7308 */ /* 0x000ea20000000800 */
[----:B0-----:R-:W-:-:S07]  /*4f20*/  FADD.FTZ R4, R46, R3 ;  /* 0x000000032e047221 */ /* 0x001fce0000010000 */
[----:B------:R-:W0:Y:S01]  /*4f30*/  MUFU.EX2 R38, R38 ;  /* 0x0000002600267308 */ /* 0x000e220000000800 */
[----:B-1----:R-:W-:Y:S01]  /*4f40*/  FADD.FTZ R7, R73, R6 ;  /* 0x0000000649077221 */ /* 0x002fe20000010000 */
[----:B------:R-:W-:Y:S02]  /*4f50*/  F2FP.BF16.F32.PACK_AB R6, R85, R42 ;  /* 0x0000002a5506723e */ /* 0x000fe400000010ff */
[----:B------:R-:W-:-:S04]  /*4f60*/  F2FP.BF16.F32.PACK_AB R40, R73, R40 ;  /* 0x000000284928723e */ /* 0x000fc800000010ff */
[----:B------:R-:W1:Y:S01]  /*4f70*/  MUFU.EX2 R66, R66 ;  /* 0x0000004200427308 */ /* 0x000e620000000800 */
[----:B--2---:R-:W-:Y:S01]  /*4f80*/  FADD.FTZ R3, R29, R4 ;  /* 0x000000041d037221 */ /* 0x004fe20000010000 */
[----:B------:R-:W-:Y:S01]  /*4f90*/  F2FP.BF16.F32.PACK_AB R4, R89, R30 ;  /* 0x0000001e5904723e */ /* 0x000fe200000010ff */
[----:B------:R-:W-:-:S05]  /*4fa0*/  IMAD.MOV.U32 R30, RZ, RZ, R71 ;  /* 0x000000ffff1e7224 */ /* 0x000fca00078e0047 */
[----:B------:R-:W2:Y:S01]  /*4fb0*/  MUFU.EX2 R79, R79 ;  /* 0x0000004f004f7308 */ /* 0x000ea20000000800 */
[----:B0-----:R-:W-:Y:S01]  /*4fc0*/  FADD.FTZ R10, R38, R7 ;  /* 0x00000007260a7221 */ /* 0x001fe20000010000 */
[----:B------:R-:W-:Y:S01]  /*4fd0*/  F2FP.BF16.F32.PACK_AB R7, R46, R35 ;  /* 0x000000232e07723e */ /* 0x000fe200000010ff */
[----:B------:R-:W-:-:S05]  /*4fe0*/  IMAD.MOV.U32 R46, RZ, RZ, R71 ;  /* 0x000000ffff2e7224 */ /* 0x000fca00078e0047 */
[----:B------:R-:W0:Y:S01]  /*4ff0*/  MUFU.EX2 R43, R43 ;  /* 0x0000002b002b7308 */ /* 0x000e220000000800 */
[C---:B-1----:R-:W-:Y:S01]  /*5000*/  FADD.FTZ R8, R66.reuse, R3 ;  /* 0x0000000342087221 */ /* 0x042fe20000010000 */
[----:B------:R-:W-:Y:S01]  /*5010*/  F2FP.BF16.F32.PACK_AB R41, R66, R29 ;  /* 0x0000001d4229723e */ /* 0x000fe200000010ff */
[--C-:B------:R-:W-:Y:S02]  /*5020*/  IMAD.MOV.U32 R66, RZ, RZ, R71.reuse ;  /* 0x000000ffff427224 */ /* 0x100fe400078e0047 */
[----:B------:R-:W-:-:S03]  /*5030*/  IMAD.MOV.U32 R29, RZ, RZ, R71 ;  /* 0x000000ffff1d7224 */ /* 0x000fc600078e0047 */
[----:B------:R-:W1:Y:S01]  /*5040*/  MUFU.EX2 R36, R36 ;  /* 0x0000002400247308 */ /* 0x000e620000000800 */
[C---:B--2---:R-:W-:Y:S01]  /*5050*/  FADD.FTZ R9, R79.reuse, R10 ;  /* 0x0000000a4f097221 */ /* 0x044fe20000010000 */
[----:B------:R-:W-:-:S06]  /*5060*/  F2FP.BF16.F32.PACK_AB R42, R79, R38 ;  /* 0x000000264f2a723e */ /* 0x000fcc00000010ff */
[----:B------:R-:W2:Y:S01]  /*5070*/  MUFU.EX2 R50, R99 ;  /* 0x0000006300327308 */ /* 0x000ea20000000800 */
[----:B0-----:R-:W-:-:S07]  /*5080*/  FADD.FTZ R3, R43, R8 ;  /* 0x000000082b037221 */ /* 0x001fce0000010000 */
[----:B------:R-:W0:Y:S01]  /*5090*/  MUFU.EX2 R81, R81 ;  /* 0x0000005100517308 */ /* 0x000e220000000800 */
[----:B-1----:R-:W-:-:S07]  /*50a0*/  FADD.FTZ R10, R36, R9 ;  /* 0x00000009240a7221 */ /* 0x002fce0000010000 */
[----:B------:R-:W1:Y:S01]  /*50b0*/  MUFU.EX2 R37, R101 ;  /* 0x0000006500257308 */ /* 0x000e620000000800 */
[C---:B--2---:R-:W-:Y:S01]  /*50c0*/  FADD.FTZ R8, R50.reuse, R3 ;  /* 0x0000000332087221 */ /* 0x044fe20000010000 */
[----:B------:R-:W-:Y:S01]  /*50d0*/  F2FP.BF16.F32.PACK_AB R43, R50, R43 ;  /* 0x0000002b322b723e */ /* 0x000fe200000010ff */
[----:B------:R-:W-:-:S05]  /*50e0*/  IMAD.MOV.U32 R50, RZ, RZ, R71 ;  /* 0x000000ffff327224 */ /* 0x000fca00078e0047 */
[----:B------:R-:W2:Y:S01]  /*50f0*/  MUFU.EX2 R34, R34 ;  /* 0x0000002200227308 */ /* 0x000ea20000000800 */
[C---:B0-----:R-:W-:Y:S01]  /*5100*/  FADD.FTZ R9, R81.reuse, R10 ;  /* 0x0000000a51097221 */ /* 0x041fe20000010000 */
[----:B------:R-:W-:-:S06]  /*5110*/  F2FP.BF16.F32.PACK_AB R36, R81, R36 ;  /* 0x000000245124723e */ /* 0x000fcc00000010ff */
[----:B------:R-:W0:Y:S01]  /*5120*/  MUFU.EX2 R20, R103 ;  /* 0x0000006700147308 */ /* 0x000e220000000800 */
[----:B-1----:R-:W-:-:S07]  /*5130*/  FADD.FTZ R3, R37, R8 ;  /* 0x0000000825037221 */ /* 0x002fce0000010000 */
[----:B------:R-:W1:Y:S01]  /*5140*/  MUFU.EX2 R69, R69 ;  /* 0x0000004500457308 */ /* 0x000e620000000800 */
[----:B--2---:R-:W-:-:S07]  /*5150*/  FADD.FTZ R10, R34, R9 ;  /* 0x00000009220a7221 */ /* 0x004fce0000010000 */
[----:B------:R2:W3:Y:S01]  /*5160*/  MUFU.EX2 R39, R25 ;  /* 0x0000001900277308 */ /* 0x0004e20000000800 */
[C---:B0-----:R-:W-:Y:S01]  /*5170*/  FADD.FTZ R8, R20.reuse, R3 ;  /* 0x0000000314087221 */ /* 0x041fe20000010000 */
[----:B------:R-:W-:-:S06]  /*5180*/  F2FP.BF16.F32.PACK_AB R37, R20, R37 ;  /* 0x000000251425723e */ /* 0x000fcc00000010ff */
[----:B------:R-:W-:Y:S01]  /*5190*/  MUFU.EX2 R32, R32 ;  /* 0x0000002000207308 */ /* 0x000fe20000000800 */
[----:B--2---:R-:W-:Y:S01]  /*51a0*/  F2FP.BF16.F32.PACK_AB R25, R62, R21 ;  /* 0x000000153e19723e */ /* 0x004fe200000010ff */
[----:B------:R-:W-:Y:S01]  /*51b0*/  IMAD.MOV.U32 R62, RZ, RZ, R71 ;  /* 0x000000ffff3e7224 */ /* 0x000fe200078e0047 */
[----:B-1----:R-:W-:-:S03]  /*51c0*/  F2FP.BF16.F32.PACK_AB R38, R69, R34 ;  /* 0x000000224526723e */ /* 0x002fc600000010ff */
[----:B------:R0:W-:Y:S02]  /*51d0*/  STSM.16.M88.4 [R2+0x2a300], R24 ;  /* 0x02a3001802007844 */ /* 0x0001e40000000200 */
[----:B------:R-:W1:Y:S01]  /*51e0*/  MUFU.EX2 R28, R109 ;  /* 0x0000006d001c7308 */ /* 0x000e620000000800 */
[----:B---3--:R-:W-:Y:S01]  /*51f0*/  FADD.FTZ R3, R39, R8 ;  /* 0x0000000827037221 */ /* 0x008fe20000010000 */
[----:B------:R2:W-:Y:S04]  /*5200*/  STSM.16.M88.4 [R2+0x2bb00], R4 ;  /* 0x02bb000402007844 */ /* 0x0005e80000000200 */
[----:B------:R3:W-:Y:S02]  /*5210*/  STSM.16.M88.4 [R2+0x2d300], R40 ;  /* 0x02d3002802007844 */ /* 0x0007e40000000200 */
[----:B------:R-:W-:Y:S01]  /*5220*/  MUFU.EX2 R44, R44 ;  /* 0x0000002c002c7308 */ /* 0x000fe20000000800 */
[----:B0-----:R-:W-:-:S07]  /*5230*/  IMAD.MOV.U32 R27, RZ, RZ, R71 ;  /* 0x000000ffff1b7224 */ /* 0x001fce00078e0047 */
[----:B------:R-:W0:Y:S01]  /*5240*/  MUFU.EX2 R91, R91 ;  /* 0x0000005b005b7308 */ /* 0x000e220000000800 */
[C---:B-1----:R-:W-:Y:S01]  /*5250*/  F2FP.BF16.F32.PACK_AB R39, R28.reuse, R39 ;  /* 0x000000271c27723e */ /* 0x042fe200000010ff */
[----:B--2---:R-:W-:Y:S01]  /*5260*/  FADD.FTZ R5, R69, R10 ;  /* 0x0000000a45057221 */ /* 0x004fe20000010000 */
[----:B------:R-:W-:Y:S01]  /*5270*/  FADD.FTZ R4, R28, R3 ;  /* 0x000000031c047221 */ /* 0x000fe20000010000 */
[----:B------:R-:W-:Y:S01]  /*5280*/  IMAD.MOV.U32 R69, RZ, RZ, R71 ;  /* 0x000000ffff457224 */ /* 0x000fe200078e0047 */
[-C--:B------:R-:W-:Y:S01]  /*5290*/  MOV R28, R71.reuse ;  /* 0x00000047001c7202 */ /* 0x080fe20000000f00 */
[----:B------:R-:W-:Y:S01]  /*52a0*/  FADD.FTZ R6, R32, R5 ;  /* 0x0000000520067221 */ /* 0x000fe20000010000 */
[C---:B------:R-:W-:Y:S01]  /*52b0*/  F2FP.BF16.F32.PACK_AB R32, R83.reuse, R32 ;  /* 0x000000205320723e */ /* 0x040fe200000010ff */
[----:B------:R-:W1:Y:S01]  /*52c0*/  MUFU.EX2 R111, R111 ;  /* 0x0000006f006f7308 */ /* 0x000e620000000800 */
[----:B------:R2:W-:Y:S01]  /*52d0*/  STSM.16.M88.4 [R2+0x2eb00], R36 ;  /* 0x02eb002402007844 */ /* 0x0005e20000000200 */
[----:B------:R-:W-:Y:S01]  /*52e0*/  FADD.FTZ R5, R83, R6 ;  /* 0x0000000653057221 */ /* 0x000fe20000010000 */
[--C-:B---3--:R-:W-:Y:S01]  /*52f0*/  IMAD.MOV.U32 R43, RZ, RZ, R71.reuse ;  /* 0x000000ffff2b7224 */ /* 0x108fe200078e0047 */
[----:B------:R-:W-:Y:S01]  /*5300*/  MOV R42, R71 ;  /* 0x00000047002a7202 */ /* 0x000fe20000000f00 */
[----:B------:R-:W-:-:S02]  /*5310*/  IMAD.MOV.U32 R41, RZ, RZ, R71 ;  /* 0x000000ffff297224 */ /* 0x000fc400078e0047 */
[----:B------:R-:W-:Y:S01]  /*5320*/  IMAD.MOV.U32 R40, RZ, RZ, R71 ;  /* 0x000000ffff287224 */ /* 0x000fe200078e0047 */
[----:B------:R-:W3:Y:S01]  /*5330*/  MUFU.EX2 R0, R113 ;  /* 0x0000007100007308 */ /* 0x000ee20000000800 */
[----:B0-----:R-:W-:Y:S01]  /*5340*/  F2FP.BF16.F32.PACK_AB R34, R91, R44 ;  /* 0x0000002c5b22723e */ /* 0x001fe200000010ff */
[----:B------:R-:W-:Y:S01]  /*5350*/  FADD.FTZ R44, R44, R5 ;  /* 0x000000052c2c7221 */ /* 0x000fe20000010000 */
[--C-:B------:R-:W-:Y:S02]  /*5360*/  IMAD.MOV.U32 R26, RZ, RZ, R71.reuse ;  /* 0x000000ffff1a7224 */ /* 0x100fe400078e0047 */
[--C-:B------:R-:W-:Y:S02]  /*5370*/  IMAD.MOV.U32 R25, RZ, RZ, R71.reuse ;  /* 0x000000ffff197224 */ /* 0x100fe400078e0047 */
[--C-:B------:R-:W-:Y:S01]  /*5380*/  IMAD.MOV.U32 R24, RZ, RZ, R71.reuse ;  /* 0x000000ffff187224 */ /* 0x100fe200078e0047 */
[----:B------:R-:W0:Y:S01]  /*5390*/  MUFU.EX2 R115, R115 ;  /* 0x0000007300737308 */ /* 0x000e220000000800 */
[----:B-1----:R-:W-:Y:S01]  /*53a0*/  FADD.FTZ R3, R111, R4 ;  /* 0x000000046f037221 */ /* 0x002fe20000010000 */
[----:B--2---:R-:W-:-:S02]  /*53b0*/  IMAD.MOV.U32 R39, RZ, RZ, R71 ;  /* 0x000000ffff277224 */ /* 0x004fc400078e0047 */
[--C-:B------:R-:W-:Y:S02]  /*53c0*/  IMAD.MOV.U32 R38, RZ, RZ, R71.reuse ;  /* 0x000000ffff267224 */ /* 0x100fe400078e0047 */
[----:B------:R-:W-:Y:S02]  /*53d0*/  IMAD.MOV.U32 R37, RZ, RZ, R71 ;  /* 0x000000ffff257224 */ /* 0x000fe400078e0047 */
[----:B------:R-:W1:Y:S01]  /*53e0*/  MUFU.EX2 R48, R48 ;  /* 0x0000003000307308 */ /* 0x000e620000000800 */
[C---:B---3--:R-:W-:Y:S01]  /*53f0*/  F2FP.BF16.F32.PACK_AB R33, R0.reuse, R111 ;  /* 0x0000006f0021723e */ /* 0x048fe200000010ff */
[----:B------:R-:W-:Y:S01]  /*5400*/  FADD.FTZ R4, R0, R3 ;  /* 0x0000000300047221 */ /* 0x000fe20000010000 */
[----:B------:R-:W-:-:S03]  /*5410*/  IMAD.MOV.U32 R36, RZ, RZ, R71 ;  /* 0x000000ffff247224 */ /* 0x000fc600078e0047 */
[----:B0-----:R-:W-:Y:S01]  /*5420*/  FADD.FTZ R3, R115, R4 ;  /* 0x0000000473037221 */ /* 0x001fe20000010000 */
[----:B------:R-:W-:Y:S01]  /*5430*/  FADD.FTZ R4, R91, R44 ;  /* 0x0000002c5b047221 */ /* 0x000fe20000010000 */
[----:B------:R-:W-:Y:S01]  /*5440*/  IMAD.MOV.U32 R44, RZ, RZ, R71 ;  /* 0x000000ffff2c7224 */ /* 0x000fe200078e0047 */
[C---:B-1----:R-:W-:Y:S01]  /*5450*/  F2FP.BF16.F32.PACK_AB R35, R48.reuse, R115 ;  /* 0x000000733023723e */ /* 0x042fe200000010ff */
[----:B------:R-:W-:Y:S01]  /*5460*/  FADD.FTZ R3, R48, R3 ;  /* 0x0000000330037221 */ /* 0x000fe20000010000 */
[----:B------:R-:W-:-:S03]  /*5470*/  IMAD.MOV.U32 R48, RZ, RZ, R71 ;  /* 0x000000ffff307224 */ /* 0x000fc600078e0047 */
[----:B------:R0:W-:Y:S01]  /*5480*/  STSM.16.M88.4 [R2+0x30300], R32 ;  /* 0x0303002002007844 */ /* 0x0001e20000000200 */
[----:B------:R1:W-:Y:S06]  /*5490*/  MEMBAR.ALL.CTA ;  /* 0x0000000000007992 */ /* 0x0003ec0000008000 */
[----:B-1----:R-:W1:Y:S01]  /*54a0*/  FENCE.VIEW.ASYNC.S ;  /* 0x00000000000073c6 */ /* 0x002e620000000000 */
[----:B0-----:R-:W-:Y:S01]  /*54b0*/  MOV R35, R71 ;  /* 0x0000004700237202 */ /* 0x001fe20000000f00 */
[--C-:B------:R-:W-:Y:S02]  /*54c0*/  IMAD.MOV.U32 R34, RZ, RZ, R71.reuse ;  /* 0x000000ffff227224 */ /* 0x100fe400078e0047 */
[----:B------:R-:W-:-:S02]  /*54d0*/  IMAD.MOV.U32 R33, RZ, RZ, R71 ;  /* 0x000000ffff217224 */ /* 0x000fc400078e0047 */
[----:B------:R-:W-:Y:S01]  /*54e0*/  IMAD.MOV.U32 R32, RZ, RZ, R71 ;  /* 0x000000ffff207224 */ /* 0x000fe200078e0047 */
[----:B-1----:R-:W-:Y:S01]  /*54f0*/  NOP ;  /* 0x0000000000007918 */ /* 0x002fe20000000000 */
[----:B------:R-:W-:Y:S05]  /*5500*/  @!P2 BRA `(.L_x_133) ;  /* 0x00000040007ca947 */ /* 0x000fea0003800000 */
[----:B------:R-:W-:Y:S01]  /*5510*/  VIADD R0, R22, 0xfffffffe ;  /* 0xfffffffe16007836 */ /* 0x000fe20000000000 */
[----:B------:R-:W-:Y:S01]  /*5520*/  MOV R5, R75 ;  /* 0x0000004b00057202 */ /* 0x000fe20000000f00 */
[----:B------:R-:W-:Y:S01]  /*5530*/  IMAD.MOV.U32 R6, RZ, RZ, R72 ;  /* 0x000000ffff067224 */ /* 0x000fe200078e0048 */
[----:B------:R-:W-:Y:S01]  /*5540*/  CS2R R70, SRZ ;  /* 0x0000000000467805 */ /* 0x000fe2000001ff00 */
[----:B------:R-:W-:Y:S01]  /*5550*/  IMAD.MOV.U32 R7, RZ, RZ, R16 ;  /* 0x000000ffff077224 */ /* 0x000fe200078e0010 */
        /* <DEDUP_REMOVED lines=24> */
[----:B------:R-:W-:-:S05]  /*56e0*/  ULDC UR57, c[0x0][0x9d8] ;  /* 0x0002760000397ab9 */ /* 0x000fca0000000800 */
.L_x_142:
[----:B------:R-:W-:Y:S01]  /*56f0*/  UIADD3 UR39, UR58, 0x1, URZ ;  /* 0x000000013a277890 */ /* 0x000fe2000fffe03f */
[----:B------:R-:W-:-:S03]  /*5700*/  ISETP.NE.AND P3, PT, RZ, UR38, PT ;  /* 0x00000026ff007c0c */ /* 0x000fc6000bf65270 */
[----:B------:R-:W-:-:S04]  /*5710*/  UISETP.NE.AND UP0, UPT, UR39, 0x2, UPT ;  /* 0x000000022700788c */ /* 0x000fc8000bf05270 */
[----:B------:R-:W-:Y:S02]  /*5720*/  USEL UR6, URZ, 0x1, UP0 ;  /* 0x000000013f067887 */ /* 0x000fe40008000000 */
[----:B------:R-:W-:-:S04]  /*5730*/  USEL UR39, UR39, URZ, UP0 ;  /* 0x0000003f27277287 */ /* 0x000fc80008000000 */
[----:B------:R-:W-:Y:S01]  /*5740*/  LOP3.LUT R16, R7, UR6, RZ, 0x3c, !PT ;  /* 0x0000000607107c12 */ /* 0x000fe2000f8e3cff */
[----:B----4-:R-:W-:Y:S07]  /*5750*/  @P3 BRA `(.L_x_134) ;  /* 0x0000000000283947 */ /* 0x010fee0003800000 */
[----:B------:R-:W-:Y:S05]  /*5760*/  @!P0 BRA `(.L_x_135) ;  /* 0x0000000000048947 */ /* 0x000fea0003800000 */
[----:B------:R-:W-:Y:S01]  /*5770*/  BPT.TRAP 0x1 ;  /* 0x000000040000795c */ /* 0x000fe20000300000 */
.L_x_135:
[----:B------:R-:W-:Y:S01]  /*5780*/  ULEA UR6, UR39, UR36, 0x3 ;  /* 0x0000002427067291 */ /* 0x000fe2000f8e183f */
[----:B------:R-:W-:-:S08]  /*5790*/  SHF.L.U32 R8, R16, 0x1f, RZ ;  /* 0x0000001f10087819 */ /* 0x000fd000000006ff */
[----:B------:R0:W1:Y:S01]  /*57a0*/  SYNCS.PHASECHK.TRANS64.TRYWAIT P2, [UR6+0x31c30], R8 ;  /* 0x031c3008ff0075a7 */ /* 0x0000620008040146 */
[----:B------:R-:W-:Y:S05]  /*57b0*/  @!P0 BRA `(.L_x_136) ;  /* 0x0000000000048947 */ /* 0x000fea0003800000 */
[----:B------:R-:W-:Y:S01]  /*57c0*/  BPT.TRAP 0x1 ;  /* 0x000000040000795c */ /* 0x000fe20000300000 */
.L_x_136:
[----:B-1----:R-:W-:Y:S05]  /*57d0*/  @P2 BRA `(.L_x_134) ;  /* 0x0000000000082947 */ /* 0x002fea0003800000 */
[----:B------:R-:W1:Y:S02]  /*57e0*/  SYNCS.PHASECHK.TRANS64.TRYWAIT P2, [UR6+0x31c30], R8 ;  /* 0x031c3008ff0075a7 */ /* 0x000e640008040146 */
[----:B-1----:R-:W-:Y:S05]  /*57f0*/  @!P2 BRA `(.L_x_137) ;  /* 0x000000a400a4a947 */ /* 0x002fea0003800000 */
.L_x_134:
[----:B-1----:R-:W1:Y:S01]  /*5800*/  S2R R9, SR_TID.X ;  /* 0x0000000000097919 */ /* 0x002e620000002100 */
[----:B------:R-:W-:Y:S01]  /*5810*/  UIMAD UR26, UR39, 0x6c0, UR56 ;  /* 0x000006c0271a78a4 */ /* 0x000fe2000f8e0238 */
[----:B------:R-:W-:Y:S01]  /*5820*/  UMOV UR27, 0x80000020 ;  /* 0x80000020001b7882 */ /* 0x000fe20000000000 */
[----:B------:R-:W-:Y:S02]  /*5830*/  UMOV UR28, UR24 ;  /* 0x00000018001c7c82 */ /* 0x000fe40008000000 */
[----:B------:R-:W-:Y:S01]  /*5840*/  UIADD3 UR30, UR26, 0x40, URZ ;  /* 0x000000401a1e7890 */ /* 0x000fe2000fffe03f */
        /* <DEDUP_REMOVED lines=20> */
[----:B-1----:R-:W-:Y:S01]  /*5990*/  SHF.R.U32.HI R9, RZ, 0x7, R9 ;  /* 0x00000007ff097819 */ /* 0x002fe20000011609 */
[----:B------:R-:W-:Y:S01]  /*59a0*/  UMOV UR53, UR25 ;  /* 0x0000001900357c82 */ /* 0x000fe20008000000 */
[----:B------:R-:W-:Y:S01]  /*59b0*/  UMOV UR55, 0x80000020 ;  /* 0x8000002000377882 */ /* 0x000fe20000000000 */
[----:B------:R-:W-:-:S02]  /*59c0*/  UIADD3 UR6, UR26, 0x200, URZ ;  /* 0x000002001a067890 */ /* 0x000fc4000fffe03f */
[----:B0-----:R-:W-:Y:S01]  /*59d0*/  VIADD R8, R9, 0x8 ;  /* 0x0000000809087836 */ /* 0x001fe20000000000 */
[----:B------:R-:W-:Y:S01]  /*59e0*/  UMOV UR7, 0x80000020 ;  /* 0x8000002000077882 */ /* 0x000fe20000000000 */
[----:B------:R-:W-:Y:S01]  /*59f0*/  UIADD3 UR10, UR26, 0x202, URZ ;  /* 0x000002021a0a7890 */ /* 0x000fe2000fffe03f */
[----:B------:R-:W-:Y:S02]  /*5a00*/  UMOV UR11, 0x80000020 ;  /* 0x80000020000b7882 */ /* 0x000fe40000000000 */
        /* <DEDUP_REMOVED lines=8> */
[----:B------:R-:W-:Y:S03]  /*5a90*/  HGMMA.64x16x16.F32.BF16 R136, gdesc[UR24], RZ, !UPT, gsb0 ;  /* 0x00200000188879f0 */ /* 0x000fe6000c0018ff */
        /* <DEDUP_REMOVED lines=314> */
[----:B0-----:R-:W-:Y:S05]  /*6e40*/  @P3 BRA `(.L_x_138) ;  /* 0x0000000000283947 */ /* 0x001fea0003800000 */
[----:B------:R-:W-:Y:S05]  /*6e50*/  @!P0 BRA `(.L_x_139) ;  /* 0x0000000000048947 */ /* 0x000fea0003800000 */
[----:B------:R-:W-:Y:S01]  /*6e60*/  BPT.TRAP 0x1 ;  /* 0x000000040000795c */ /* 0x000fe20000300000 */
.L_x_139:
[----:B------:R-:W-:Y:S01]  /*6e70*/  ULEA UR6, UR58, UR36, 0x3 ;  /* 0x000000243a067291 */ /* 0x000fe2000f8e183f */
[----:B------:R-:W-:-:S08]  /*6e80*/  SHF.L.U32 R7, R7, 0x1f, RZ ;  /* 0x0000001f07077819 */ /* 0x000fd000000006ff */
[----:B------:R0:W1:Y:S01]  /*6e90*/  SYNCS.PHASECHK.TRANS64.TRYWAIT P2, [UR6+0x31c50], R7 ;  /* 0x031c5007ff0075a7 */ /* 0x0000620008040146 */
[----:B------:R-:W-:Y:S05]  /*6ea0*/  @!P0 BRA `(.L_x_140) ;  /* 0x0000000000048947 */ /* 0x000fea0003800000 */
[----:B------:R-:W-:Y:S01]  /*6eb0*/  BPT.TRAP 0x1 ;  /* 0x000000040000795c */ /* 0x000fe20000300000 */
.L_x_140:
[----:B-1----:R-:W-:Y:S05]  /*6ec0*/  @P2 BRA `(.L_x_138) ;  /* 0x0000000000082947 */ /* 0x002fea0003800000 */
[----:B------:R-:W1:Y:S02]  /*6ed0*/  SYNCS.PHASECHK.TRANS64.TRYWAIT P2, [UR6+0x31c50], R7 ;  /* 0x031c5007ff0075a7 */ /* 0x000e640008040146 */
[----:B-1----:R-:W-:Y:S05]  /*6ee0*/  @!P2 BRA `(.L_x_141) ;  /* 0x000000900000a947 */ /* 0x002fea0003800000 */
.L_x_138:
[----:B------:R-:W-:Y:S01]  /*6ef0*/  UIADD3 UR6, UR36, 0x200, URZ ;  /* 0x0000020024067890 */ /* 0x000fe2000fffe03f */
[----:B------:R-:W-:Y:S01]  /*6f00*/  WARPGROUP.ARRIVE ;  /* 0x00000000000079c5 */ /* 0x000fe20000000000 */
[----:B------:R-:W-:Y:S01]  /*6f10*/  ULOP3.LUT UR7, UR37, 0x10000, URZ, 0xfc, !UPT ;  /* 0x0001000025077892 */ /* 0x000fe2000f8efc3f */
[----:B01----:R-:W-:Y:S01]  /*6f20*/  FMUL.FTZ R7, R136, UR57 ;  /* 0x0000003988077c20 */ /* 0x003fe20008410000 */
[----:B------:R-:W-:Y:S01]  /*6f30*/  USHF.R.U32.HI UR6, URZ, 0x4, UR6 ;  /* 0x000000043f067899 */ /* 0x000fe20008011606 */
[----:B------:R-:W-:Y:S01]  /*6f40*/  FMUL.FTZ R8, R137, UR57 ;  /* 0x0000003989087c20 */ /* 0x000fe20008410000 */
[----:B------:R-:W-:Y:S01]  /*6f50*/  UMOV UR29, 0xc0000010 ;  /* 0xc0000010001d7882 */ /* 0x000fe20000000000 */
[----:B------:R-:W-:Y:S01]  /*6f60*/  UMOV UR31, 0x80000020 ;  /* 0x80000020001f7882 */ /* 0x000fe20000000000 */
[----:B------:R-:W-:Y:S01]  /*6f70*/  ULOP3.LUT UR6, UR6, 0x3fff, URZ, 0xc0, !UPT ;  /* 0x00003fff06067892 */ /* 0x000fe2000f8ec03f */
[----:B------:R-:W0:Y:S01]  /*6f80*/  MUFU.TANH R7, R7 ;  /* 0x0000000700077308 */ /* 0x000e220000002400 */
[----:B------:R-:W-:Y:S01]  /*6f90*/  UMOV UR28, UR7 ;  /* 0x00000007001c7c82 */ /* 0x000fe20008000000 */
[----:B------:R-:W-:Y:S01]  /*6fa0*/  FMUL.FTZ R11, R140, UR57 ;  /* 0x000000398c0b7c20 */ /* 0x000fe20008410000 */
[----:B------:R-:W-:Y:S01]  /*6fb0*/  ULOP3.LUT UR6, UR6, 0x2400000, URZ, 0xfc, !UPT ;  /* 0x0240000006067892 */ /* 0x000fe2000f8efc3f */
[----:B------:R-:W-:Y:S01]  /*6fc0*/  FMUL.FTZ R12, R141, UR57 ;  /* 0x000000398d0c7c20 */ /* 0x000fe20008410000 */
[----:B------:R-:W-:Y:S01]  /*6fd0*/  FMUL.FTZ R15, R128, UR57 ;  /* 0x00000039800f7c20 */ /* 0x000fe20008410000 */
[----:B------:R-:W-:Y:S01]  /*6fe0*/  FMUL.FTZ R20, R129, UR57 ;  /* 0x0000003981147c20 */ /* 0x000fe20008410000 */
[----:B------:R-:W-:Y:S01]  /*6ff0*/  UIMAD UR6, UR58, 0x6c0, UR6 ;  /* 0x000006c03a0678a4 */ /* 0x000fe2000f8e0206 */
[----:B------:R-:W1:Y:S01]  /*7000*/  MUFU.TANH R8, R8 ;  /* 0x0000000800087308 */ /* 0x000e620000002400 */
[----:B------:R-:W-:Y:S01]  /*7010*/  FMUL.FTZ R22, R131, UR57 ;  /* 0x0000003983167c20 */ /* 0x000fe20008410000 */
[----:B------:R-:W-:Y:S01]  /*7020*/  FMUL.FTZ R23, R132, UR57 ;  /* 0x0000003984177c20 */ /* 0x000fe20008410000 */
[----:B------:R-:W-:Y:S01]  /*7030*/  FMUL.FTZ R128, R133, UR57 ;  /* 0x0000003985807c20 */ /* 0x000fe20008410000 */
[----:B------:R-:W-:Y:S01]  /*7040*/  FMUL.FTZ R120, R120, UR57 ;  /* 0x0000003978787c20 */ /* 0x000fe20008410000 */
[----:B------:R-:W-:Y:S01]  /*7050*/  FMUL.FTZ R121, R121, UR57 ;  /* 0x0000003979797c20 */ /* 0x000fe20008410000 */
[----:B------:R-:W-:Y:S01]  /*7060*/  UMOV UR30, UR6 ;  /* 0x00000006001e7c82 */ /* 0x000fe20008000000 */
[----:B------:R-:W-:Y:S01]  /*7070*/  FMUL.FTZ R124, R124, UR57 ;  /* 0x000000397c7c7c20 */ /* 0x000fe20008410000 */
[----:B------:R-:W-:Y:S01]  /*7080*/  HGMMA.64x96x16.F32.BF16 R24, gdesc[UR28].tnspB, R24, gsb0 ;  /* 0x416000001c1879f0 */ /* 0x000fe20008001818 */
[----:B------:R-:W-:Y:S01]  /*7090*/  UIADD3 UR28, UR7, 0x180, URZ ;  /* 0x00000180071c7890 */ /* 0x000fe2000fffe03f */
[----:B------:R-:W2:Y:S01]  /*70a0*/  MUFU.TANH R11, R11 ;  /* 0x0000000b000b7308 */ /* 0x000ea20000002400 */
[----:B------:R-:W-:Y:S01]  /*70b0*/  UIADD3 UR30, UR6, 0x40, URZ ;  /* 0x00000040061e7890 */ /* 0x000fe2000fffe03f */
[----:B0-----:R-:W-:Y:S01]  /*70c0*/  FMNMX.FTZ R131, R7, R5, !PT ;  /* 0x0000000507837209 */ /* 0x001fe20007810000 */
[----:B------:R-:W-:Y:S01]  /*70d0*/  UMOV UR29, 0xc0000010 ;  /* 0xc0000010001d7882 */ /* 0x000fe20000000000 */
[----:B------:R-:W-:Y:S01]  /*70e0*/  UMOV UR31, 0x80000020 ;  /* 0x80000020001f7882 */ /* 0x000fe20000000000 */
[----:B------:R-:W-:Y:S01]  /*70f0*/  FMUL.FTZ R125, R125, UR57 ;  /* 0x000000397d7d7c20 */ /* 0x000fe20008410000 */
[----:B------:R-:W-:Y:S01]  /*7100*/  FMUL.FTZ R112, R112, UR57 ;  /* 0x0000003970707c20 */ /* 0x000fe20008410000 */
[----:B-1----:R-:W-:Y:S01]  /*7110*/  FMNMX.FTZ R132, R8, R131, !PT ;  /* 0x0000008308847209 */ /* 0x002fe20007810000 */
[----:B------:R-:W0:Y:S01]  /*7120*/  MUFU.TANH R12, R12 ;  /* 0x0000000c000c7308 */ /* 0x000e220000002400 */
[----:B------:R-:W-:Y:S01]  /*7130*/  FMUL.FTZ R113, R113, UR57 ;  /* 0x0000003971717c20 */ /* 0x000fe20008410000 */
        /* <DEDUP_REMOVED lines=15> */
[----:B0-----:R-:W-:Y:S01]  /*7230*/  FMNMX.FTZ R132, R12, R131, !PT ;  /* 0x000000830c847209 */ /* 0x001fe20007810000 */
[----:B------:R-:W-:Y:S01]  /*7240*/  FMUL.FTZ R92, R92, UR57 ;  /* 0x000000395c5c7c20 */ /* 0x000fe20008410000 */
[----:B------:R-:W-:Y:S01]  /*7250*/  FMUL.FTZ R93, R93, UR57 ;  /* 0x000000395d5d7c20 */ /* 0x000fe20008410000 */
[----:B------:R-:W-:Y:S01]  /*7260*/  FMUL.FTZ R80, R80, UR57 ;  /* 0x0000003950507c20 */ /* 0x000fe20008410000 */
[----:B------:R-:W-:Y:S01]  /*7270*/  FMUL.FTZ R81, R81, UR57 ;  /* 0x0000003951517c20 */ /* 0x000fe20008410000 */
[----:B------:R-:W-:Y:S01]  /*7280*/  FMUL.FTZ R84, R84, UR57 ;  /* 0x0000003954547c20 */ /* 0x000fe20008410000 */
[----:B------:R-:W-:Y:S01]  /*7290*/  FMUL.FTZ R85, R85, UR57 ;  /* 0x0000003955557c20 */ /* 0x000fe20008410000 */
[----:B------:R-:W0:Y:S01]  /*72a0*/  MUFU.TANH R23, R23 ;  /* 0x0000001700177308 */ /* 0x000e220000002400 */
        /* <DEDUP_REMOVED lines=50> */
[----:B------:R-:W1:Y:S05]  /*75d0*/  S2R R140, SR_TID.X ;  /* 0x00000000008c7919 */ /* 0x000e6a0000002100 */
[----:B------:R-:W3:Y:S01]  /*75e0*/  MUFU.TANH R113, R113 ;  /* 0x0000007100717308 */ /* 0x000ee20000002400 */
[----:B--2---:R-:W-:-:S07]  /*75f0*/  FMNMX.FTZ R131, R125, R132, !PT ;  /* 0x000000847d837209 */ /* 0x004fce0007810000 */
[----:B------:R-:W2:Y:S01]  /*7600*/  MUFU.TANH R116, R116 ;  /* 0x0000007400747308 */ /* 0x000ea20000002400 */
[----:B0-----:R-:W-:Y:S01]  /*7610*/  FMNMX.FTZ R132, R112, R131, !PT ;  /* 0x0000008370847209 */ /* 0x001fe20007810000 */
[----:B------:R-:W-:Y:S02]  /*7620*/  WARPGROUP.DEPBAR.LE gsb0, 0x0 ;  /* 0x00008000000079c5 */ /* 0x000fe40000010000 */
[----:B------:R-:W-:-:S04]  /*7630*/  WARPGROUP.ARRIVE ;  /* 0x00000000000079c5 */ /* 0x000fc80000000000 */
[----:B------:R-:W0:Y:S01]  /*7640*/  MUFU.TANH R117, R117 ;  /* 0x0000007500757308 */ /* 0x000e220000002400 */
[----:B---3--:R-:W-:Y:S01]  /*7650*/  FMNMX.FTZ R131, R113, R132, !PT ;  /* 0x0000008471837209 */ /* 0x008fe20007810000 */
[----:B------:R-:W-:Y:S01]  /*7660*/  HGMMA.64x96x16.F32.BF16 R24, gdesc[UR28].tnspB, R24, gsb0 ;  /* 0x416000001c1879f0 */ /* 0x000fe20008001818 */
[----:B------:R-:W-:Y:S02]  /*7670*/  UIADD3 UR28, UR7, 0x300, URZ ;  /* 0x00000300071c7890 */ /* 0x000fe4000fffe03f */
[----:B------:R-:W-:-:S03]  /*7680*/  UIADD3 UR30, UR6, 0x80, URZ ;  /* 0x00000080061e7890 */ /* 0x000fc6000fffe03f */
[----:B------:R-:W3:Y:S01]  /*7690*/  MUFU.TANH R104, R104 ;  /* 0x0000006800687308 */ /* 0x000ee20000002400 */
[----:B------:R-:W-:Y:S01]  /*76a0*/  UMOV UR29, 0xc0000010 ;  /* 0xc0000010001d7882 */ /* 0x000fe20000000000 */
[----:B------:R-:W-:Y:S01]  /*76b0*/  UMOV UR31, 0x80000020 ;  /* 0x80000020001f7882 */ /* 0x000fe20000000000 */
[----:B--2---:R-:W-:Y:S02]  /*76c0*/  FMNMX.FTZ R132, R116, R131, !PT ;  /* 0x0000008374847209 */ /* 0x004fe40007810000 */
[----:B-1----:R-:W-:Y:S02]  /*76d0*/  SHF.R.U32.HI R139, RZ, 0x7, R140 ;  /* 0x00000007ff8b7819 */ /* 0x002fe4000001168c */
[----:B------:R-:W-:Y:S01]  /*76e0*/  ISETP.GE.U32.AND P2, PT, R140, 0x180, PT ;  /* 0x000001808c00780c */ /* 0x000fe20003f46070 */
[----:B------:R-:W1:Y:S01]  /*76f0*/  MUFU.TANH R105, R105 ;  /* 0x0000006900697308 */ /* 0x000e620000002400 */
[----:B0-----:R-:W-:-:S07]  /*7700*/  FMNMX.FTZ R131, R117, R132, !PT ;  /* 0x0000008475837209 */ /* 0x001fce0007810000 */
[----:B------:R-:W0:Y:S01]  /*7710*/  MUFU.TANH R108, R108 ;  /* 0x0000006c006c7308 */ /* 0x000e220000002400 */
[----:B---3--:R-:W-:-:S07]  /*7720*/  FMNMX.FTZ R132, R104, R131, !PT ;  /* 0x0000008368847209 */ /* 0x008fce0007810000 */
[----:B------:R-:W2:Y:S01]  /*7730*/  MUFU.TANH R109, R109 ;  /* 0x0000006d006d7308 */ /* 0x000ea20000002400 */
[----:B-1----:R-:W-:-:S07]  /*7740*/  FMNMX.FTZ R131, R105, R132, !PT ;  /* 0x0000008469837209 */ /* 0x002fce0007810000 */
[----:B------:R-:W1:Y:S01]  /*7750*/  MUFU.TANH R96, R96 ;  /* 0x0000006000607308 */ /* 0x000e620000002400 */
[----:B0-----:R-:W-:-:S07]  /*7760*/  FMNMX.FTZ R132, R108, R131, !PT ;  /* 0x000000836c847209 */ /* 0x001fce0007810000 */
[----:B------:R-:W0:Y:S01]  /*7770*/  MUFU.TANH R97, R97 ;  /* 0x0000006100617308 */ /* 0x000e220000002400 */
[----:B--2---:R-:W-:-:S07]  /*7780*/  FMNMX.FTZ R131, R109, R132, !PT ;  /* 0x000000846d837209 */ /* 0x004fce0007810000 */
        /* <DEDUP_REMOVED lines=13> */
[----:B-1----:R-:W-:Y:S01]  /*7860*/  FMNMX.FTZ R132, R92, R131, !PT ;  /* 0x000000835c847209 */ /* 0x002fe20007810000 */
[----:B------:R-:W-:Y:S02]  /*7870*/  WARPGROUP.DEPBAR.LE gsb0, 0x0 ;  /* 0x00008000000079c5 */ /* 0x000fe40000010000 */
[----:B------:R-:W-:-:S04]  /*7880*/  WARPGROUP.ARRIVE ;  /* 0x00000000000079c5 */ /* 0x000fc80000000000 */
[----:B------:R-:W1:Y:S01]  /*7890*/  MUFU.TANH R81, R81 ;  /* 0x0000005100517308 */ /* 0x000e620000002400 */
[----:B0-----:R-:W-:Y:S01]  /*78a0*/  FMNMX.FTZ R131, R93, R132, !PT ;  /* 0x000000845d837209 */ /* 0x001fe20007810000 */
[----:B------:R-:W-:Y:S01]  /*78b0*/  HGMMA.64x96x16.F32.BF16 R24, gdesc[UR28].tnspB, R24, gsb0 ;  /* 0x416000001c1879f0 */ /* 0x000fe20008001818 */
[----:B------:R-:W-:Y:S02]  /*78c0*/  UIADD3 UR28, UR7, 0x480, URZ ;  /* 0x00000480071c7890 */ /* 0x000fe4000fffe03f */
[----:B------:R-:W-:Y:S01]  /*78d0*/  UIADD3 UR30, UR6, 0xc0, URZ ;  /* 0x000000c0061e7890 */ /* 0x000fe2000fffe03f */
[----:B------:R-:W-:Y:S01]  /*78e0*/  UMOV UR29, 0xc0000010 ;  /* 0xc0000010001d7882 */ /* 0x000fe20000000000 */
[----:B------:R-:W-:Y:S01]  /*78f0*/  UMOV UR31, 0x80000020 ;  /* 0x80000020001f7882 */ /* 0x000fe20000000000 */
        /* <DEDUP_REMOVED lines=15> */
[----:B-1----:R-:W-:-:S05]  /*79f0*/  FMNMX.FTZ R132, R77, R132, !PT ;  /* 0x000000844d847209 */ /* 0x002fca0007810000 */
[----:B------:R-:W1:Y:S02]  /*7a00*/  SHFL.BFLY PT, R131, R132, 0x2, 0x1f ;  /* 0x0c401f0084837f89 */ /* 0x000e6400000e0000 */
[----:B------:R-:W3:Y:S01]  /*7a10*/  MUFU.TANH R13, R13 ;  /* 0x0000000d000d7308 */ /* 0x000ee20000002400 */
[----:B0-----:R-:W-:-:S07]  /*7a20*/  FMNMX.FTZ R135, R9, R6, !PT ;  /* 0x0000000609877209 */ /* 0x001fce0007810000 */
[----:B------:R-:W0:Y:S08]  /*7a30*/  MUFU.TANH R14, R14 ;  /* 0x0000000e000e7308 */ /* 0x000e300000002400 */
[----:B------:R-:W4:Y:S01]  /*7a40*/  MUFU.TANH R21, R21 ;  /* 0x0000001500157308 */ /* 0x000f220000002400 */
[----:B-1----:R-:W-:Y:S01]  /*7a50*/  FMNMX.FTZ R133, R132, R131, !PT ;  /* 0x0000008384857209 */ /* 0x002fe20007810000 */
[----:B------:R-:W-:Y:S01]  /*7a60*/  FMUL.FTZ R131, R74, UR57 ;  /* 0x000000394a837c20 */ /* 0x000fe20008410000 */
[----:B------:R-:W-:Y:S01]  /*7a70*/  FMUL.FTZ R132, R75, UR57 ;  /* 0x000000394b847c20 */ /* 0x000fe20008410000 */
[----:B------:R-:W1:Y:S04]  /*7a80*/  LDC R74, c[0x0][0x988] ;  /* 0x00026200ff4a7b82 */ /* 0x000e680000000800 */
[----:B------:R-:W5:Y:S01]  /*7a90*/  MUFU.TANH R22, R22 ;  /* 0x0000001600167308 */ /* 0x000f620000002400 */
[----:B------:R-:W2:Y:S01]  /*7aa0*/  SHFL.BFLY PT, R134, R133, 0x1, 0x1f ;  /* 0x0c201f0085867f89 */ /* 0x000ea200000e0000 */
        /* <DEDUP_REMOVED lines=9> */
[----:B--2---:R-:W-:-:S05]  /*7b40*/  FMNMX.FTZ R75, R133, R134, !PT ;  /* 0x00000086854b7209 */ /* 0x004fca0007810000 */
[----:B------:R-:W2:Y:S01]  /*7b50*/  MUFU.TANH R122, R122 ;  /* 0x0000007a007a7308 */ /* 0x000ea20000002400 */
[C---:B-1----:R-:W-:Y:S01]  /*7b60*/  FMUL.FTZ R133, R75.reuse, R74 ;  /* 0x0000004a4b857220 */ /* 0x042fe20000410000 */
[----:B------:R-:W-:-:S03]  /*7b70*/  FADD.FTZ R5, -R75, R5 ;  /* 0x000000054b057221 */ /* 0x000fc60000010100 */
[-CC-:B------:R-:W-:Y:S01]  /*7b80*/  FFMA.FTZ R134, R12, R74.reuse, -R133.reuse ;  /* 0x0000004a0c867223 */ /* 0x180fe20000010885 */
[-CC-:B------:R-:W-:Y:S01]  /*7b90*/  FFMA.FTZ R12, R15, R74.reuse, -R133.reuse ;  /* 0x0000004a0f0c7223 */ /* 0x180fe20000010885 */
[-CC-:B------:R-:W-:Y:S01]  /*7ba0*/  FFMA.FTZ R15, R20, R74.reuse, -R133.reuse ;  /* 0x0000004a140f7223 */ /* 0x180fe20000010885 */
[-CC-:B------:R-:W-:Y:S01]  /*7bb0*/  FFMA.FTZ R20, R23, R74.reuse, -R133.reuse ;  /* 0x0000004a17147223 */ /* 0x180fe20000010885 */
[-CC-:B------:R-:W-:Y:S01]  /*7bc0*/  FFMA.FTZ R23, R128, R74.reuse, -R133.reuse ;  /* 0x0000004a80177223 */ /* 0x180fe20000010885 */
[----:B------:R-:W-:Y:S01]  /*7bd0*/  FMNMX.FTZ R128, R10, R135, !PT ;  /* 0x000000870a807209 */ /* 0x000fe20007810000 */
[----:B------:R-:W1:Y:S01]  /*7be0*/  MUFU.TANH R123, R123 ;  /* 0x0000007b007b7308 */ /* 0x000e620000002400 */
[-CC-:B------:R-:W-:Y:S01]  /*7bf0*/  FFMA.FTZ R7, R7, R74.reuse, -R133.reuse ;  /* 0x0000004a07077223 */ /* 0x180fe20000010885 */
[--C-:B------:R-:W-:Y:S01]  /*7c00*/  FFMA.FTZ R8, R8, R74, -R133.reuse ;  /* 0x0000004a08087223 */ /* 0x100fe20000010885 */
[----:B---3--:R-:W-:Y:S01]  /*7c10*/  FMNMX.FTZ R135, R13, R128, !PT ;  /* 0x000000800d877209 */ /* 0x008fe20007810000 */
[-CC-:B------:R-:W-:Y:S01]  /*7c20*/  FFMA.FTZ R11, R11, R74.reuse, -R133.reuse ;  /* 0x0000004a0b0b7223 */ /* 0x180fe20000010885 */
[-CC-:B------:R-:W-:Y:S01]  /*7c30*/  FFMA.FTZ R120, R120, R74.reuse, -R133.reuse ;  /* 0x0000004a78787223 */ /* 0x180fe20000010885 */
[-CC-:B------:R-:W-:Y:S01]  /*7c40*/  FFMA.FTZ R121, R121, R74.reuse, -R133.reuse ;  /* 0x0000004a79797223 */ /* 0x180fe20000010885 */
[----:B0-----:R-:W-:Y:S01]  /*7c50*/  FMNMX.FTZ R128, R14, R135, !PT ;  /* 0x000000870e807209 */ /* 0x001fe20007810000 */
[----:B------:R-:W0:Y:S01]  /*7c60*/  MUFU.TANH R126, R126 ;  /* 0x0000007e007e7308 */ /* 0x000e220000002400 */
[-CC-:B------:R-:W-:Y:S01]  /*7c70*/  FFMA.FTZ R124, R124, R74.reuse, -R133.reuse ;  /* 0x0000004a7c7c7223 */ /* 0x180fe20000010885 */
[--C-:B------:R-:W-:Y:S01]  /*7c80*/  FFMA.FTZ R125, R125, R74, -R133.reuse ;  /* 0x0000004a7d7d7223 */ /* 0x100fe20000010885 */
[----:B----4-:R-:W-:Y:S01]  /*7c90*/  FMNMX.FTZ R135, R21, R128, !PT ;  /* 0x0000008015877209 */ /* 0x010fe20007810000 */
[-CC-:B------:R-:W-:Y:S01]  /*7ca0*/  FFMA.FTZ R112, R112, R74.reuse, -R133.reuse ;  /* 0x0000004a70707223 */ /* 0x180fe20000010885 */
[-CC-:B------:R-:W-:Y:S01]  /*7cb0*/  FFMA.FTZ R113, R113, R74.reuse, -R133.reuse ;  /* 0x0000004a71717223 */ /* 0x180fe20000010885 */
[-CC-:B------:R-:W-:Y:S01]  /*7cc0*/  FFMA.FTZ R116, R116, R74.reuse, -R133.reuse ;  /* 0x0000004a74747223 */ /* 0x180fe20000010885 */
[----:B-----5:R-:W-:Y:S01]  /*7cd0*/  FMNMX.FTZ R128, R22, R135, !PT ;  /* 0x0000008716807209 */ /* 0x020fe20007810000 */
[----:B------:R-:W3:Y:S01]  /*7ce0*/  MUFU.TANH R127, R127 ;  /* 0x0000007f007f7308 */ /* 0x000ee20000002400 */
[-CC-:B------:R-:W-:Y:S01]  /*7cf0*/  FFMA.FTZ R117, R117, R74.reuse, -R133.reuse ;  /* 0x0000004a75757223 */ /* 0x180fe20000010885 */
[--C-:B------:R-:W-:Y:S01]  /*7d00*/  FFMA.FTZ R104, R104, R74, -R133.reuse ;  /* 0x0000004a68687223 */ /* 0x100fe20000010885 */
[----:B------:R-:W-:Y:S01]  /*7d10*/  FMNMX.FTZ R135, R129, R128, !PT ;  /* 0x0000008081877209 */ /* 0x000fe20007810000 */
[-CC-:B------:R-:W-:Y:S01]  /*7d20*/  FFMA.FTZ R105, R105, R74.reuse, -R133.reuse ;  /* 0x0000004a69697223 */ /* 0x180fe20000010885 */
[-CC-:B------:R-:W-:Y:S01]  /*7d30*/  FFMA.FTZ R108, R108, R74.reuse, -R133.reuse ;  /* 0x0000004a6c6c7223 */ /* 0x180fe20000010885 */
[-CC-:B------:R-:W-:Y:S01]  /*7d40*/  FFMA.FTZ R109, R109, R74.reuse, -R133.reuse ;  /* 0x0000004a6d6d7223 */ /* 0x180fe20000010885 */
[----:B------:R-:W-:Y:S01]  /*7d50*/  FMNMX.FTZ R135, R130, R135, !PT ;  /* 0x0000008782877209 */ /* 0x000fe20007810000 */
[----:B------:R-:W4:Y:S01]  /*7d60*/  MUFU.TANH R114, R114 ;  /* 0x0000007200727308 */ /* 0x000f220000002400 */
[-CC-:B------:R-:W-:Y:S01]  /*7d70*/  FFMA.FTZ R96, R96, R74.reuse, -R133.reuse ;  /* 0x0000004a60607223 */ /* 0x180fe20000010885 */
[-CC-:B------:R-:W-:Y:S01]  /*7d80*/  FFMA.FTZ R97, R97, R74.reuse, -R133.reuse ;  /* 0x0000004a61617223 */ /* 0x180fe20000010885 */
[----:B--2---:R-:W-:Y:S01]  /*7d90*/  FMNMX.FTZ R128, R122, R135, !PT ;  /* 0x000000877a807209 */ /* 0x004fe20007810000 */
[-CC-:B------:R-:W-:Y:S01]  /*7da0*/  FFMA.FTZ R100, R100, R74.reuse, -R133.reuse ;  /* 0x0000004a64647223 */ /* 0x180fe20000010885 */
[-CC-:B------:R-:W-:Y:S01]  /*7db0*/  FFMA.FTZ R101, R101, R74.reuse, -R133.reuse ;  /* 0x0000004a65657223 */ /* 0x180fe20000010885 */
[--C-:B------:R-:W-:Y:S01]  /*7dc0*/  FFMA.FTZ R88, R88, R74, -R133.reuse ;  /* 0x0000004a58587223 */ /* 0x100fe20000010885 */
[----:B-1----:R-:W-:Y:S01]  /*7dd0*/  FMNMX.FTZ R135, R123, R128, !PT ;  /* 0x000000807b877209 */ /* 0x002fe20007810000 */
[----:B------:R-:W1:Y:S01]  /*7de0*/  MUFU.TANH R115, R115 ;  /* 0x0000007300737308 */ /* 0x000e620000002400 */
[-CC-:B------:R-:W-:Y:S01]  /*7df0*/  FFMA.FTZ R89, R89, R74.reuse, -R133.reuse ;  /* 0x0000004a59597223 */ /* 0x180fe20000010885 */
[-CC-:B------:R-:W-:Y:S01]  /*7e00*/  FFMA.FTZ R92, R92, R74.reuse, -R133.reuse ;  /* 0x0000004a5c5c7223 */ /* 0x180fe20000010885 */
[----:B0-----:R-:W-:Y:S01]  /*7e10*/  FMNMX.FTZ R128, R126, R135, !PT ;  /* 0x000000877e807209 */ /* 0x001fe20007810000 */
[-CC-:B------:R-:W-:Y:S01]  /*7e20*/  FFMA.FTZ R93, R93, R74.reuse, -R133.reuse ;  /* 0x0000004a5d5d7223 */ /* 0x180fe20000010885 */
[-CC-:B------:R-:W-:Y:S01]  /*7e30*/  FFMA.FTZ R80, R80, R74.reuse, -R133.reuse ;  /* 0x0000004a50507223 */ /* 0x180fe20000010885 */
[--C-:B------:R-:W-:Y:S01]  /*7e40*/  FFMA.FTZ R81, R81, R74, -R133.reuse ;  /* 0x0000004a51517223 */ /* 0x100fe20000010885 */
[----:B---3--:R-:W-:Y:S01]  /*7e50*/  FMNMX.FTZ R135, R127, R128, !PT ;  /* 0x000000807f877209 */ /* 0x008fe20007810000 */
[----:B------:R-:W0:Y:S01]  /*7e60*/  MUFU.TANH R118, R118 ;  /* 0x0000007600767308 */ /* 0x000e220000002400 */
[-CC-:B------:R-:W-:Y:S01]  /*7e70*/  FFMA.FTZ R84, R84, R74.reuse, -R133.reuse ;  /* 0x0000004a54547223 */ /* 0x180fe20000010885 */
[-CC-:B------:R-:W-:Y:S01]  /*7e80*/  FFMA.FTZ R85, R85, R74.reuse, -R133.reuse ;  /* 0x0000004a55557223 */ /* 0x180fe20000010885 */
[----:B----4-:R-:W-:Y:S01]  /*7e90*/  FMNMX.FTZ R128, R114, R135, !PT ;  /* 0x0000008772807209 */ /* 0x010fe20007810000 */
[-CC-:B------:R-:W-:Y:S01]  /*7ea0*/  FFMA.FTZ R73, R73, R74.reuse, -R133.reuse ;  /* 0x0000004a49497223 */ /* 0x180fe20000010885 */
[-CC-:B------:R-:W-:Y:S01]  /*7eb0*/  FFMA.FTZ R76, R76, R74.reuse, -R133.reuse ;  /* 0x0000004a4c4c7223 */ /* 0x180fe20000010885 */
[-C--:B------:R-:W-:Y:S01]  /*7ec0*/  FFMA.FTZ R137, R77, R74.reuse, -R133 ;  /* 0x0000004a4d897223 */ /* 0x080fe20000010885 */
[----:B------:R-:W-:Y:S01]  /*7ed0*/  FMUL.FTZ R5, R5, R74 ;  /* 0x0000004a05057220 */ /* 0x000fe20000410000 */
        /* <DEDUP_REMOVED lines=18> */
[----:B--2---:R-:W-:-:S04]  /*8000*/  FMNMX.FTZ R128, R110, R135, !PT ;  /* 0x000000876e807209 */ /* 0x004fc80007810000 */
[----:B-1----:R-:W-:-:S03]  /*8010*/  FMNMX.FTZ R135, R111, R128, !PT ;  /* 0x000000806f877209 */ /* 0x002fc60007810000 */
[----:B------:R-:W1:Y:S08]  /*8020*/  MUFU.TANH R99, R99 ;  /* 0x0000006300637308 */ /* 0x000e700000002400 */
[----:B------:R-:W2:Y:S01]  /*8030*/  MUFU.TANH R102, R102 ;  /* 0x0000006600667308 */ /* 0x000ea20000002400 */
[----:B0-----:R-:W-:-:S07]  /*8040*/  FMNMX.FTZ R128, R98, R135, !PT ;  /* 0x0000008762807209 */ /* 0x001fce0007810000 */
[----:B------:R-:W0:Y:S01]  /*8050*/  MUFU.TANH R103, R103 ;  /* 0x0000006700677308 */ /* 0x000e220000002400 */
[----:B-1----:R-:W-:-:S07]  /*8060*/  FMNMX.FTZ R135, R99, R128, !PT ;  /* 0x0000008063877209 */ /* 0x002fce0007810000 */
[----:B------:R-:W1:Y:S01]  /*8070*/  MUFU.TANH R90, R90 ;  /* 0x0000005a005a7308 */ /* 0x000e620000002400 */
[----:B--2---:R-:W-:-:S07]  /*8080*/  FMNMX.FTZ R128, R102, R135, !PT ;  /* 0x0000008766807209 */ /* 0x004fce0007810000 */
        /* <DEDUP_REMOVED lines=13> */
[----:B0-----:R-:W-:Y:S01]  /*8160*/  FMNMX.FTZ R135, R83, R128, !PT ;  /* 0x0000008053877209 */ /* 0x001fe20007810000 */
[----:B------:R-:W-:Y:S02]  /*8170*/  WARPGROUP.DEPBAR.LE gsb0, 0x0 ;  /* 0x00008000000079c5 */ /* 0x000fe40000010000 */
[----:B------:R-:W-:-:S04]  /*8180*/  WARPGROUP.ARRIVE ;  /* 0x00000000000079c5 */ /* 0x000fc80000000000 */
[----:B------:R-:W0:Y:S01]  /*8190*/  MUFU.TANH R131, R131 ;  /* 0x0000008300837308 */ /* 0x000e220000002400 */
[----:B-1----:R-:W-:Y:S01]  /*81a0*/  FMNMX.FTZ R128, R86, R135, !PT ;  /* 0x0000008756807209 */ /* 0x002fe20007810000 */
[----:B------:R-:W-:Y:S01]  /*81b0*/  HGMMA.64x96x16.F32.BF16 R24, gdesc[UR28].tnspB, R24, gsb0 ;  /* 0x416000001c1879f0 */ /* 0x000fe20008001818 */
[----:B------:R-:W-:Y:S02]  /*81c0*/  UIADD3 UR28, UR7, 0x900, URZ ;  /* 0x00000900071c7890 */ /* 0x000fe4000fffe03f */
[----:B--2---:R-:W-:Y:S01]  /*81d0*/  FMNMX.FTZ R128, R87, R128, !PT ;  /* 0x0000008057807209 */ /* 0x004fe20007810000 */
[----:B------:R-:W-:Y:S02]  /*81e0*/  UIADD3 UR30, UR6, 0x180, URZ ;  /* 0x00000180061e7890 */ /* 0x000fe4000fffe03f */
[----:B------:R-:W1:Y:S01]  /*81f0*/  MUFU.TANH R132, R132 ;  /* 0x0000008400847308 */ /* 0x000e620000002400 */
[----:B------:R-:W-:Y:S01]  /*8200*/  UMOV UR29, 0xc0000010 ;  /* 0xc0000010001d7882 */ /* 0x000fe20000000000 */
[----:B------:R-:W-:-:S06]  /*8210*/  UMOV UR31, 0x80000020 ;  /* 0x80000020001f7882 */ /* 0x000fcc0000000000 */
[----:B------:R-:W2:Y:S01]  /*8220*/  MUFU.TANH R78, R78 ;  /* 0x0000004e004e7308 */ /* 0x000ea20000002400 */
[----:B0-----:R-:W-:-:S07]  /*8230*/  FMNMX.FTZ R135, R131, R128, !PT ;  /* 0x0000008083877209 */ /* 0x001fce0007810000 */
[----:B------:R-:W0:Y:S01]  /*8240*/  MUFU.TANH R79, R79 ;  /* 0x0000004f004f7308 */ /* 0x000e220000002400 */
[----:B-1----:R-:W-:-:S07]  /*8250*/  FMNMX.FTZ R135, R132, R135, !PT ;  /* 0x0000008784877209 */ /* 0x002fce0007810000 */
[----:B------:R-:W-:Y:S01]  /*8260*/  MUFU.EX2 R5, R5 ;  /* 0x0000000500057308 */ /* 0x000fe20000000800 */
[----:B--2---:R-:W-:-:S07]  /*8270*/  FMNMX.FTZ R128, R78, R135, !PT ;  /* 0x000000874e807209 */ /* 0x004fce0007810000 */
[----:B------:R-:W1:Y:S01]  /*8280*/  MUFU.EX2 R7, R7 ;  /* 0x0000000700077308 */ /* 0x000e620000000800 */
[----:B0-----:R-:W-:-:S05]  /*8290*/  FMNMX.FTZ R128, R79, R128, !PT ;  /* 0x000000804f807209 */ /* 0x001fca0007810000 */
[----:B------:R-:W0:Y:S02]  /*82a0*/  SHFL.BFLY PT, R135, R128, 0x2, 0x1f ;  /* 0x0c401f0080877f89 */ /* 0x000e2400000e0000 */
[----:B------:R-:W2:Y:S08]  /*82b0*/  MUFU.EX2 R8, R8 ;  /* 0x0000000800087308 */ /* 0x000eb00000000800 */
[----:B------:R-:W-:Y:S08]  /*82c0*/  MUFU.EX2 R11, R11 ;  /* 0x0000000b000b7308 */ /* 0x000ff00000000800 */
[----:B------:R-:W-:Y:S01]  /*82d0*/  MUFU.EX2 R134, R134 ;  /* 0x0000008600867308 */ /* 0x000fe20000000800 */
[----:B0-----:R-:W-:Y:S01]  /*82e0*/  FMNMX.FTZ R135, R128, R135, !PT ;  /* 0x0000008780877209 */ /* 0x001fe20007810000 */
[----:B------:R-:W-:-:S06]  /*82f0*/  FFMA.FTZ R128, R72, R74, -R133 ;  /* 0x0000004a48807223 */ /* 0x000fcc0000010885 */
[----:B------:R-:W-:Y:S01]  /*8300*/  MUFU.EX2 R12, R12 ;  /* 0x0000000c000c7308 */ /* 0x000fe20000000800 */
[----:B------:R-:W0:Y:S07]  /*8310*/  SHFL.BFLY PT, R136, R135, 0x1, 0x1f ;  /* 0x0c201f0087887f89 */ /* 0x000e2e00000e0000 */
[----:B------:R-:W-:Y:S08]  /*8320*/  MUFU.EX2 R15, R15 ;  /* 0x0000000f000f7308 */ /* 0x000ff00000000800 */
[----:B------:R-:W-:Y:S08]  /*8330*/  MUFU.EX2 R20, R20 ;  /* 0x0000001400147308 */ /* 0x000ff00000000800 */
[----:B------:R-:W-:Y:S01]  /*8340*/  MUFU.EX2 R23, R23 ;  /* 0x0000001700177308 */ /* 0x000fe20000000800 */
[----:B0-----:R-:W-:-:S05]  /*8350*/  FMNMX.FTZ R72, R135, R136, !PT ;  /* 0x0000008887487209 */ /* 0x001fca0007810000 */
[CC--:B------:R-:W-:Y:S01]  /*8360*/  FMUL.FTZ R133, R72.reuse, R74.reuse ;  /* 0x0000004a48857220 */ /* 0x0c0fe20000410000 */
[----:B------:R-:W-:Y:S01]  /*8370*/  FADD.FTZ R77, -R72, R6 ;  /* 0x00000006484d7221 */ /* 0x000fe20000010100 */
[----:B------:R-:W-:Y:S02]  /*8380*/  WARPGROUP.DEPBAR.LE gsb0, 0x0 ;  /* 0x00008000000079c5 */ /* 0x000fe40000010000 */
[----:B------:R-:W-:Y:S01]  /*8390*/  WARPGROUP.ARRIVE ;  /* 0x00000000000079c5 */ /* 0x000fe20000000000 */
[-CC-:B------:R-:W-:Y:S01]  /*83a0*/  FFMA.FTZ R135, R10, R74.reuse, -R133.reuse ;  /* 0x0000004a0a877223 */ /* 0x180fe20000010885 */
[----:B------:R-:W-:Y:S02]  /*83b0*/  VIADD R10, R139, 0x9 ;  /* 0x000000098b0a7836 */ /* 0x000fe40000000000 */
[-CC-:B------:R-:W-:Y:S01]  /*83c0*/  FFMA.FTZ R136, R13, R74.reuse, -R133.reuse ;  /* 0x0000004a0d887223 */ /* 0x180fe20000010885 */
[-CC-:B------:R-:W-:Y:S01]  /*83d0*/  FFMA.FTZ R13, R21, R74.reuse, -R133.reuse ;  /* 0x0000004a150d7223 */ /* 0x180fe20000010885 */
[----:B------:R-:W-:Y:S01]  /*83e0*/  IMAD.U32 R21, RZ, RZ, UR39 ;  /* 0x00000027ff157e24 */ /* 0x000fe2000f8e00ff */
[----:B------:R-:W-:Y:S01]  /*83f0*/  HGMMA.64x96x16.F32.BF16 R24, gdesc[UR28].tnspB, R24, gsb0 ;  /* 0x416000001c1879f0 */ /* 0x000fe20008001818 */
[----:B------:R-:W-:Y:S01]  /*8400*/  UIADD3 UR28, UR7, 0xa80, URZ ;  /* 0x00000a80071c7890 */ /* 0x000fe2000fffe03f */
[----:B------:R-:W-:Y:S01]  /*8410*/  SEL R10, R10, 0x9, !P2 ;  /* 0x000000090a0a7807 */ /* 0x000fe20005000000 */
[----:B------:R-:W-:Y:S01]  /*8420*/  UIADD3 UR30, UR6, 0x1c0, URZ ;  /* 0x000001c0061e7890 */ /* 0x000fe2000fffe03f */
[-C--:B------:R-:W-:Y:S01]  /*8430*/  FMUL.FTZ R77, R77, R74.reuse ;  /* 0x0000004a4d4d7220 */ /* 0x080fe20000410000 */
[----:B------:R-:W-:Y:S01]  /*8440*/  UMOV UR29, 0xc0000010 ;  /* 0xc0000010001d7882 */ /* 0x000fe20000000000 */
[----:B------:R-:W-:Y:S01]  /*8450*/  UMOV UR31, 0x80000020 ;  /* 0x80000020001f7882 */ /* 0x000fe20000000000 */
[-CC-:B------:R-:W-:Y:S01]  /*8460*/  FFMA.FTZ R9, R9, R74.reuse, -R133.reuse ;  /* 0x0000004a09097223 */ /* 0x180fe20000010885 */
[----:B------:R-:W-:Y:S01]  /*8470*/  @!P1 LEA R21, R21, UR36, 0x3 ;  /* 0x0000002415159c11 */ /* 0x000fe2000f8e18ff */
[----:B------:R0:W-:Y:S01]  /*8480*/  MUFU.EX2 R6, R137 ;  /* 0x0000008900067308 */ /* 0x0001e20000000800 */
[-CC-:B------:R-:W-:Y:S01]  /*8490*/  FFMA.FTZ R14, R14, R74.reuse, -R133.reuse ;  /* 0x0000004a0e0e7223 */ /* 0x180fe20000010885 */
[-CC-:B------:R-:W-:Y:S01]  /*84a0*/  FFMA.FTZ R129, R129, R74.reuse, -R133.reuse ;  /* 0x0000004a81817223 */ /* 0x180fe20000010885 */
[----:B------:R-:W-:Y:S01]  /*84b0*/  FFMA.FTZ R130, R130, R74, -R133 ;  /* 0x0000004a82827223 */ /* 0x000fe20000010885 */
[----:B------:R-:W-:-:S02]  /*84c0*/  @!P1 VIADD R21, R21, 0x31c40 ;  /* 0x00031c4015159836 */ /* 0x000fc40000000000 */
[-CC-:B------:R-:W-:Y:S01]  /*84d0*/  FFMA.FTZ R122, R122, R74.reuse, -R133.reuse ;  /* 0x0000004a7a7a7223 */ /* 0x180fe20000010885 */
[-CC-:B------:R-:W-:Y:S01]  /*84e0*/  FFMA.FTZ R138, R123, R74.reuse, -R133.reuse ;  /* 0x0000004a7b8a7223 */ /* 0x180fe20000010885 */
[-CC-:B------:R-:W-:Y:S01]  /*84f0*/  FFMA.FTZ R123, R126, R74.reuse, -R133.reuse ;  /* 0x0000004a7e7b7223 */ /* 0x180fe20000010885 */
[----:B------:R-:W-:Y:S01]  /*8500*/  MUFU.EX2 R77, R77 ;  /* 0x0000004d004d7308 */ /* 0x000fe20000000800 */
[-CC-:B0-----:R-:W-:Y:S01]  /*8510*/  FFMA.FTZ R137, R22, R74.reuse, -R133.reuse ;  /* 0x0000004a16897223 */ /* 0x181fe20000010885 */
[-CC-:B------:R-:W-:Y:S01]  /*8520*/  FFMA.FTZ R22, R114, R74.reuse, -R133.reuse ;  /* 0x0000004a72167223 */ /* 0x180fe20000010885 */
[-CC-:B------:R-:W-:Y:S01]  /*8530*/  FFMA.FTZ R114, R115, R74.reuse, -R133.reuse ;  /* 0x0000004a73727223 */ /* 0x180fe20000010885 */
[-C--:B------:R-:W-:Y:S01]  /*8540*/  FFMA.FTZ R115, R118, R74.reuse, -R133 ;  /* 0x0000004a76737223 */ /* 0x080fe20000010885 */
[----:B------:R-:W-:Y:S01]  /*8550*/  @!P1 PRMT R21, RZ, 0x654, R21 ;  /* 0x00000654ff159816 */ /* 0x000fe20000000015 */
[----:B------:R-:W-:Y:S01]  /*8560*/  FFMA.FTZ R118, R119, R74, -R133 ;  /* 0x0000004a77767223 */ /* 0x000fe20000010885 */
[----:B-1----:R-:W-:Y:S01]  /*8570*/  FFMA.FTZ R119, R5, R4, R7 ;  /* 0x0000000405777223 */ /* 0x002fe20000010007 */
[----:B------:R-:W0:Y:S01]  /*8580*/  MUFU.EX2 R9, R9 ;  /* 0x0000000900097308 */ /* 0x000e220000000800 */
[-CC-:B------:R-:W-:Y:S01]  /*8590*/  FFMA.FTZ R4, R111, R74.reuse, -R133.reuse ;  /* 0x0000004a6f047223 */ /* 0x180fe20000010885 */
[-CC-:B------:R-:W-:Y:S01]  /*85a0*/  FFMA.FTZ R126, R127, R74.reuse, -R133.reuse ;  /* 0x0000004a7f7e7223 */ /* 0x180fe20000010885 */
[-CC-:B------:R-:W-:Y:S01]  /*85b0*/  FFMA.FTZ R103, R103, R74.reuse, -R133.reuse ;  /* 0x0000004a67677223 */ /* 0x180fe20000010885 */
[-CC-:B------:R-:W-:Y:S01]  /*85c0*/  FFMA.FTZ R86, R86, R74.reuse, -R133.reuse ;  /* 0x0000004a56567223 */ /* 0x180fe20000010885 */
[-CC-:B------:R-:W-:Y:S01]  /*85d0*/  FFMA.FTZ R87, R87, R74.reuse, -R133.reuse ;  /* 0x0000004a57577223 */ /* 0x180fe20000010885 */
[-CC-:B------:R-:W-:Y:S01]  /*85e0*/  FFMA.FTZ R131, R131, R74.reuse, -R133.reuse ;  /* 0x0000004a83837223 */ /* 0x180fe20000010885 */
[-CC-:B------:R-:W-:Y:S01]  /*85f0*/  FFMA.FTZ R78, R78, R74.reuse, -R133.reuse ;  /* 0x0000004a4e4e7223 */ /* 0x180fe20000010885 */
[----:B------:R-:W1:Y:S01]  /*8600*/  MUFU.EX2 R135, R135 ;  /* 0x0000008700877308 */ /* 0x000e620000000800 */
[-CC-:B------:R-:W-:Y:S01]  /*8610*/  FFMA.FTZ R79, R79, R74.reuse, -R133.reuse ;  /* 0x0000004a4f4f7223 */ /* 0x180fe20000010885 */
[----:B------:R-:W-:Y:S01]  /*8620*/  FFMA.FTZ R132, R132, R74, -R133 ;  /* 0x0000004a84847223 */ /* 0x000fe20000010885 */
[C---:B------:R-:W-:Y:S01]  /*8630*/  ISETP.GT.AND P2, PT, R0.reuse, RZ, PT ;  /* 0x000000ff0000720c */ /* 0x040fe20003f44270 */
[----:B------:R-:W-:-:S04]  /*8640*/  VIADD R0, R0, 0xffffffff ;  /* 0xffffffff00007836 */ /* 0x000fc80000000000 */
[----:B------:R-:W3:Y:S08]  /*8650*/  MUFU.EX2 R136, R136 ;  /* 0x0000008800887308 */ /* 0x000ef00000000800 */
[----:B------:R-:W4:Y:S08]  /*8660*/  MUFU.EX2 R14, R14 ;  /* 0x0000000e000e7308 */ /* 0x000f300000000800 */
[----:B------:R-:W5:Y:S08]  /*8670*/  MUFU.EX2 R13, R13 ;  /* 0x0000000d000d7308 */ /* 0x000f700000000800 */
[----:B------:R-:W5:Y:S08]  /*8680*/  MUFU.EX2 R137, R137 ;  /* 0x0000008900897308 */ /* 0x000f700000000800 */
[----:B------:R-:W5:Y:S08]  /*8690*/  MUFU.EX2 R129, R129 ;  /* 0x0000008100817308 */ /* 0x000f700000000800 */
[----:B------:R-:W-:Y:S08]  /*86a0*/  MUFU.EX2 R130, R130 ;  /* 0x0000008200827308 */ /* 0x000ff00000000800 */
[----:B------:R-:W5:Y:S08]  /*86b0*/  MUFU.EX2 R120, R120 ;  /* 0x0000007800787308 */ /* 0x000f700000000800 */
[----:B------:R-:W-:Y:S01]  /*86c0*/  MUFU.EX2 R122, R122 ;  /* 0x0000007a007a7308 */ /* 0x000fe20000000800 */
[----:B------:R-:W-:-:S02]  /*86d0*/  WARPGROUP.DEPBAR.LE gsb0, 0x0 ;  /* 0x00008000000079c5 */ /* 0x000fc40000010000 */
[----:B------:R-:W-:-:S05]  /*86e0*/  WARPGROUP.ARRIVE ;  /* 0x00000000000079c5 */ /* 0x000fca0000000000 */
[----:B------:R-:W5:Y:S01]  /*86f0*/  MUFU.EX2 R121, R121 ;  /* 0x0000007900797308 */ /* 0x000f620000000800 */
[----:B------:R-:W-:Y:S01]  /*8700*/  HGMMA.64x96x16.F32.BF16 R24, gdesc[UR28].tnspB, R24, gsb0 ;  /* 0x416000001c1879f0 */ /* 0x000fe20008001818 */
[----:B------:R-:W-:Y:S02]  /*8710*/  UIADD3 UR28, UR7, 0xc00, URZ ;  /* 0x00000c00071c7890 */ /* 0x000fe4000fffe03f */
[----:B------:R-:W-:-:S04]  /*8720*/  UIADD3 UR30, UR6, 0x200, URZ ;  /* 0x00000200061e7890 */ /* 0x000fc8000fffe03f */
[----:B------:R-:W-:Y:S01]  /*8730*/  MUFU.EX2 R138, R138 ;  /* 0x0000008a008a7308 */ /* 0x000fe20000000800 */
[----:B------:R-:W-:Y:S01]  /*8740*/  UMOV UR29, 0xc0000010 ;  /* 0xc0000010001d7882 */ /* 0x000fe20000000000 */
[----:B------:R-:W-:-:S06]  /*8750*/  UMOV UR31, 0x80000020 ;  /* 0x80000020001f7882 */ /* 0x000fcc0000000000 */
[----:B------:R-:W5:Y:S08]  /*8760*/  MUFU.EX2 R124, R124 ;  /* 0x0000007c007c7308 */ /* 0x000f700000000800 */
[----:B------:R-:W-:Y:S08]  /*8770*/  MUFU.EX2 R123, R123 ;  /* 0x0000007b007b7308 */ /* 0x000ff00000000800 */
        /* <DEDUP_REMOVED lines=9> */
[----:B------:R-:W-:Y:S01]  /*8810*/  MUFU.EX2 R118, R118 ;  /* 0x0000007600767308 */ /* 0x000fe20000000800 */
[----:B------:R-:W-:-:S02]  /*8820*/  WARPGROUP.DEPBAR.LE gsb0, 0x0 ;  /* 0x00008000000079c5 */ /* 0x000fc40000010000 */
[----:B------:R-:W-:-:S05]  /*8830*/  WARPGROUP.ARRIVE ;  /* 0x00000000000079c5 */ /* 0x000fca0000000000 */
[----:B------:R-:W5:Y:S01]  /*8840*/  MUFU.EX2 R104, R104 ;  /* 0x0000006800687308 */ /* 0x000f620000000800 */
[----:B------:R-:W-:Y:S07]  /*8850*/  HGMMA.64x96x16.F32.BF16 R24, gdesc[UR28].tnspB, R24, gsb0 ;  /* 0x416000001c1879f0 */ /* 0x000fee0008001818 */
[----:B------:R-:W5:Y:S08]  /*8860*/  MUFU.EX2 R105, R105 ;  /* 0x0000006900697308 */ /* 0x000f700000000800 */
[----:B------:R-:W-:Y:S08]  /*8870*/  MUFU.EX2 R108, R108 ;  /* 0x0000006c006c7308 */ /* 0x000ff00000000800 */
        /* <DEDUP_REMOVED lines=14> */
[----:B--2---:R-:W-:Y:S01]  /*8960*/  IMAD.U32 R10, RZ, RZ, UR58 ;  /* 0x0000003aff0a7e24 */ /* 0x004fe2000f8e00ff */
[----:B------:R-:W-:Y:S01]  /*8970*/  UMOV UR58, UR39 ;  /* 0x00000027003a7c82 */ /* 0x000fe20008000000 */
[-C--:B------:R-:W-:Y:S01]  /*8980*/  FMUL.FTZ R24, R24, R5.reuse ;  /* 0x0000000518187220 */ /* 0x080fe20000410000 */
[-C--:B------:R-:W-:Y:S01]  /*8990*/  FMUL.FTZ R25, R25, R5.reuse ;  /* 0x0000000519197220 */ /* 0x080fe20000410000 */
[-C--:B------:R-:W-:Y:S01]  /*89a0*/  FMUL.FTZ R28, R28, R5.reuse ;  /* 0x000000051c1c7220 */ /* 0x080fe20000410000 */
[----:B------:R-:W-:Y:S01]  /*89b0*/  @!P1 LEA R10, R10, UR36, 0x3 ;  /* 0x000000240a0a9c11 */ /* 0x000fe2000f8e18ff */
[-CC-:B0-----:R-:W-:Y:S01]  /*89c0*/  FFMA.FTZ R21, R106, R74.reuse, -R133.reuse ;  /* 0x0000004a6a157223 */ /* 0x181fe20000010885 */
[-CC-:B------:R-:W-:Y:S01]  /*89d0*/  FFMA.FTZ R106, R107, R74.reuse, -R133.reuse ;  /* 0x0000004a6b6a7223 */ /* 0x180fe20000010885 */
[-C--:B------:R-:W-:Y:S01]  /*89e0*/  FFMA.FTZ R107, R110, R74.reuse, -R133 ;  /* 0x0000004a6e6b7223 */ /* 0x080fe20000010885 */
[----:B------:R-:W-:Y:S01]  /*89f0*/  @!P1 IADD3 R10, R10, 0x31c60, RZ ;  /* 0x00031c600a0a9810 */ /* 0x000fe20007ffe0ff */
[----:B------:R-:W-:Y:S01]  /*8a00*/  MUFU.EX2 R81, R81 ;  /* 0x0000005100517308 */ /* 0x000fe20000000800 */
[-C--:B------:R-:W-:Y:S01]  /*8a10*/  FMUL.FTZ R29, R29, R5.reuse ;  /* 0x000000051d1d7220 */ /* 0x080fe20000410000 */
[-C--:B------:R-:W-:Y:S01]  /*8a20*/  FMUL.FTZ R32, R32, R5.reuse ;  /* 0x0000000520207220 */ /* 0x080fe20000410000 */
[----:B------:R-:W-:Y:S01]  /*8a30*/  @!P1 PRMT R10, RZ, 0x654, R10 ;  /* 0x00000654ff0a9816 */ /* 0x000fe2000000000a */
[-C--:B------:R-:W-:Y:S01]  /*8a40*/  FMUL.FTZ R33, R33, R5.reuse ;  /* 0x0000000521217220 */ /* 0x080fe20000410000 */
[-C--:B------:R-:W-:Y:S01]  /*8a50*/  FMUL.FTZ R36, R36, R5.reuse ;  /* 0x0000000524247220 */ /* 0x080fe20000410000 */
[-C--:B------:R-:W-:Y:S01]  /*8a60*/  FMUL.FTZ R37, R37, R5.reuse ;  /* 0x0000000525257220 */ /* 0x080fe20000410000 */
[----:B------:R0:W-:Y:S01]  /*8a70*/  @!P1 SYNCS.ARRIVE.TRANS64.RED.A1T0 RZ, [R10+URZ], RZ ;  /* 0x000000ff0aff99a7 */ /* 0x0001e2000810043f */
[----:B------:R-:W2:Y:S01]  /*8a80*/  MUFU.EX2 R21, R21 ;  /* 0x0000001500157308 */ /* 0x000ea20000000800 */
[-C--:B------:R-:W-:Y:S01]  /*8a90*/  FMUL.FTZ R40, R40, R5.reuse ;  /* 0x0000000528287220 */ /* 0x080fe20000410000 */
[-C--:B------:R-:W-:Y:S01]  /*8aa0*/  FMUL.FTZ R41, R41, R5.reuse ;  /* 0x0000000529297220 */ /* 0x080fe20000410000 */
[-C--:B------:R-:W-:Y:S01]  /*8ab0*/  FMUL.FTZ R44, R44, R5.reuse ;  /* 0x000000052c2c7220 */ /* 0x080fe20000410000 */
[-C--:B------:R-:W-:Y:S01]  /*8ac0*/  FMUL.FTZ R45, R45, R5.reuse ;  /* 0x000000052d2d7220 */ /* 0x080fe20000410000 */
[-C--:B------:R-:W-:Y:S01]  /*8ad0*/  FMUL.FTZ R48, R48, R5.reuse ;  /* 0x0000000530307220 */ /* 0x080fe20000410000 */
[----:B------:R-:W-:Y:S01]  /*8ae0*/  FMUL.FTZ R49, R49, R5 ;  /* 0x0000000531317220 */ /* 0x000fe20000410000 */
[C---:B0-----:R-:W-:Y:S01]  /*8af0*/  FADD.FTZ R10, R8.reuse, R119 ;  /* 0x00000077080a7221 */ /* 0x041fe20000010000 */
[----:B------:R-:W-:Y:S01]  /*8b00*/  F2FP.BF16.F32.PACK_AB R8, R8, R7 ;  /* 0x000000070808723e */ /* 0x000fe200000010ff */
[-C--:B------:R-:W-:Y:S01]  /*8b10*/  FFMA.FTZ R7, R98, R74.reuse, -R133 ;  /* 0x0000004a62077223 */ /* 0x080fe20000010885 */
[----:B------:R-:W-:Y:S01]  /*8b20*/  FFMA.FTZ R98, R77, R3, R9 ;  /* 0x000000034d627223 */ /* 0x000fe20000010009 */
[----:B------:R-:W-:Y:S01]  /*8b30*/  FADD.FTZ R111, R11, R10 ;  /* 0x0000000a0b6f7221 */ /* 0x000fe20000010000 */
[C---:B------:R-:W-:Y:S01]  /*8b40*/  F2FP.BF16.F32.PACK_AB R10, R134.reuse, R11 ;  /* 0x0000000b860a723e */ /* 0x040fe200000010ff */
[-C--:B------:R-:W-:Y:S01]  /*8b50*/  FFMA.FTZ R3, R99, R74.reuse, -R133 ;  /* 0x0000004a63037223 */ /* 0x080fe20000010885 */
[C---:B-1----:R-:W-:Y:S01]  /*8b60*/  FADD.FTZ R11, R135.reuse, R98 ;  /* 0x00000062870b7221 */ /* 0x042fe20000010000 */
[----:B------:R-:W-:Y:S01]  /*8b70*/  FADD.FTZ R111, R134, R111 ;  /* 0x0000006f866f7221 */ /* 0x000fe20000010000 */
[-CC-:B------:R-:W-:Y:S01]  /*8b80*/  FFMA.FTZ R99, R102, R74.reuse, -R133.reuse ;  /* 0x0000004a66637223 */ /* 0x180fe20000010885 */
[----:B------:R-:W-:Y:S01]  /*8b90*/  FFMA.FTZ R102, R90, R74, -R133 ;  /* 0x0000004a5a667223 */ /* 0x000fe20000010885 */
[----:B---3--:R-:W-:Y:S01]  /*8ba0*/  FADD.FTZ R11, R136, R11 ;  /* 0x0000000b880b7221 */ /* 0x008fe20000010000 */
[----:B------:R-:W-:Y:S01]  /*8bb0*/  FADD.FTZ R90, R12, R111 ;  /* 0x0000006f0c5a7221 */ /* 0x000fe20000010000 */
[----:B------:R-:W-:Y:S01]  /*8bc0*/  F2FP.BF16.F32.PACK_AB R9, R135, R9 ;  /* 0x000000098709723e */ /* 0x000fe200000010ff */
[----:B------:R-:W0:Y:S01]  /*8bd0*/  MUFU.EX2 R106, R106 ;  /* 0x0000006a006a7308 */ /* 0x000e220000000800 */
[C---:B----4-:R-:W-:Y:S01]  /*8be0*/  FADD.FTZ R98, R14.reuse, R11 ;  /* 0x0000000b0e627221 */ /* 0x050fe20000010000 */
[----:B------:R-:W-:Y:S01]  /*8bf0*/  FADD.FTZ R111, R15, R90 ;  /* 0x0000005a0f6f7221 */ /* 0x000fe20000010000 */
[----:B------:R-:W-:Y:S01]  /*8c00*/  F2FP.BF16.F32.PACK_AB R11, R14, R136 ;  /* 0x000000880e0b723e */ /* 0x000fe200000010ff */
[-C--:B------:R-:W-:Y:S01]  /*8c10*/  FFMA.FTZ R14, R91, R74.reuse, -R133 ;  /* 0x0000004a5b0e7223 */ /* 0x080fe20000010885 */
[----:B-----5:R-:W-:Y:S01]  /*8c20*/  FADD.FTZ R110, R13, R98 ;  /* 0x000000620d6e7221 */ /* 0x020fe20000010000 */
[----:B------:R-:W-:Y:S01]  /*8c30*/  FADD.FTZ R134, R20, R111 ;  /* 0x0000006f14867221 */ /* 0x000fe20000010000 */
[-CC-:B------:R-:W-:Y:S01]  /*8c40*/  FFMA.FTZ R91, R94, R74.reuse, -R133.reuse ;  /* 0x0000004a5e5b7223 */ /* 0x180fe20000010885 */
[-CC-:B------:R-:W-:Y:S01]  /*8c50*/  FFMA.FTZ R94, R83, R74.reuse, -R133.reuse ;  /* 0x0000004a535e7223 */ /* 0x180fe20000010885 */
[----:B------:R-:W-:Y:S01]  /*8c60*/  FADD.FTZ R110, R137, R110 ;  /* 0x0000006e896e7221 */ /* 0x000fe20000010000 */
[----:B------:R-:W-:Y:S01]  /*8c70*/  FADD.FTZ R83, R23, R134 ;  /* 0x0000008617537221 */ /* 0x000fe20000010000 */
[----:B------:R1:W-:Y:S01]  /*8c80*/  MUFU.EX2 R90, R103 ;  /* 0x00000067005a7308 */ /* 0x0003e20000000800 */
[-C--:B------:R-:W-:Y:S01]  /*8c90*/  FFMA.FTZ R98, R95, R74.reuse, -R133 ;  /* 0x0000004a5f627223 */ /* 0x080fe20000010885 */
[----:B------:R-:W-:Y:S01]  /*8ca0*/  FADD.FTZ R111, R129, R110 ;  /* 0x0000006e816f7221 */ /* 0x000fe20000010000 */
[----:B------:R-:W-:Y:S01]  /*8cb0*/  FADD.FTZ R110, R120, R83 ;  /* 0x00000053786e7221 */ /* 0x000fe20000010000 */
[----:B------:R-:W-:Y:S01]  /*8cc0*/  FFMA.FTZ R95, R82, R74, -R133 ;  /* 0x0000004a525f7223 */ /* 0x000fe20000010885 */
[----:B------:R-:W-:Y:S01]  /*8cd0*/  F2FP.BF16.F32.PACK_AB R12, R15, R12 ;  /* 0x0000000c0f0c723e */ /* 0x000fe200000010ff */
[----:B------:R-:W-:Y:S01]  /*8ce0*/  FADD.FTZ R111, R130, R111 ;  /* 0x0000006f826f7221 */ /* 0x000fe20000010000 */
[----:B------:R3:W-:Y:S01]  /*8cf0*/  STSM.16.M88.4 [R2+0x24300], R8 ;  /* 0x0243000802007844 */ /* 0x0007e20000000200 */
[----:B------:R4:W-:Y:S01]  /*8d00*/  MUFU.EX2 R82, R102 ;  /* 0x0000006600527308 */ /* 0x0009e20000000800 */
[C---:B-1----:R-:W-:Y:S01]  /*8d10*/  FADD.FTZ R103, R121.reuse, R110 ;  /* 0x0000006e79677221 */ /* 0x042fe20000010000 */
[----:B------:R-:W-:Y:S01]  /*8d20*/  FADD.FTZ R111, R122, R111 ;  /* 0x0000006f7a6f7221 */ /* 0x000fe20000010000 */
[----:B------:R-:W-:Y:S01]  /*8d30*/  F2FP.BF16.F32.PACK_AB R120, R121, R120 ;  /* 0x000000787978723e */ /* 0x000fe200000010ff */
[----:B------:R-:W-:Y:S01]  /*8d40*/  FMUL.FTZ R52, R52, R5 ;  /* 0x0000000534347220 */ /* 0x000fe20000410000 */
[----:B------:R-:W-:Y:S01]  /*8d50*/  FADD.FTZ R134, R124, R103 ;  /* 0x000000677c867221 */ /* 0x000fe20000010000 */
[C---:B------:R-:W-:Y:S01]  /*8d60*/  FADD.FTZ R110, R138.reuse, R111 ;  /* 0x0000006f8a6e7221 */ /* 0x040fe20000010000 */
[----:B------:R-:W-:Y:S01]  /*8d70*/  F2FP.BF16.F32.PACK_AB R13, R137, R13 ;  /* 0x0000000d890d723e */ /* 0x000fe200000010ff */
[----:B------:R-:W1:Y:S01]  /*8d80*/  MUFU.EX2 R107, R107 ;  /* 0x0000006b006b7308 */ /* 0x000e620000000800 */
[----:B------:R-:W-:Y:S01]  /*8d90*/  FADD.FTZ R111, R125, R134 ;  /* 0x000000867d6f7221 */ /* 0x000fe20000010000 */
[----:B------:R-:W-:Y:S01]  /*8da0*/  FADD.FTZ R103, R123, R110 ;  /* 0x0000006e7b677221 */ /* 0x000fe20000010000 */
[----:B------:R-:W-:Y:S01]  /*8db0*/  F2FP.BF16.F32.PACK_AB R121, R138, R122 ;  /* 0x0000007a8a79723e */ /* 0x000fe200000010ff */
[-C--:B------:R-:W-:Y:S01]  /*8dc0*/  FMUL.FTZ R53, R53, R5.reuse ;  /* 0x0000000535357220 */ /* 0x080fe20000410000 */
[----:B----4-:R-:W-:Y:S01]  /*8dd0*/  FADD.FTZ R102, R112, R111 ;  /* 0x0000006f70667221 */ /* 0x010fe20000010000 */
[----:B------:R-:W-:Y:S01]  /*8de0*/  FADD.FTZ R103, R126, R103 ;  /* 0x000000677e677221 */ /* 0x000fe20000010000 */
[C---:B------:R-:W-:Y:S01]  /*8df0*/  F2FP.BF16.F32.PACK_AB R112, R113.reuse, R112 ;  /* 0x000000707170723e */ /* 0x040fe200000010ff */
[----:B------:R-:W4:Y:S01]  /*8e00*/  MUFU.EX2 R7, R7 ;  /* 0x0000000700077308 */ /* 0x000f220000000800 */
[----:B------:R-:W-:Y:S01]  /*8e10*/  FADD.FTZ R15, R113, R102 ;  /* 0x00000066710f7221 */ /* 0x000fe20000010000 */
[----:B------:R-:W-:Y:S01]  /*8e20*/  FADD.FTZ R103, R22, R103 ;  /* 0x0000006716677221 */ /* 0x000fe20000010000 */
[----:B------:R-:W-:Y:S01]  /*8e30*/  F2FP.BF16.F32.PACK_AB R122, R125, R124 ;  /* 0x0000007c7d7a723e */ /* 0x000fe200000010ff */
[----:B------:R-:W-:Y:S01]  /*8e40*/  FMUL.FTZ R56, R56, R5 ;  /* 0x0000000538387220 */ /* 0x000fe20000410000 */
[----:B---3--:R-:W-:Y:S01]  /*8e50*/  FADD.FTZ R8, R116, R15 ;  /* 0x0000000f74087221 */ /* 0x008fe20000010000 */
[----:B------:R-:W-:Y:S01]  /*8e60*/  FADD.FTZ R102, R114, R103 ;  /* 0x0000006772667221 */ /* 0x000fe20000010000 */
[----:B------:R-:W-:Y:S01]  /*8e70*/  F2FP.BF16.F32.PACK_AB R15, R130, R129 ;  /* 0x00000081820f723e */ /* 0x000fe200000010ff */
[----:B------:R-:W3:Y:S01]  /*8e80*/  MUFU.EX2 R3, R3 ;  /* 0x0000000300037308 */ /* 0x000ee20000000800 */
[----:B------:R-:W-:Y:S01]  /*8e90*/  FADD.FTZ R11, R117, R8 ;  /* 0x00000008750b7221 */ /* 0x000fe20000010000 */
[----:B------:R-:W-:Y:S01]  /*8ea0*/  FADD.FTZ R9, R115, R102 ;  /* 0x0000006673097221 */ /* 0x000fe20000010000 */
[----:B------:R-:W-:Y:S01]  /*8eb0*/  F2FP.BF16.F32.PACK_AB R123, R126, R123 ;  /* 0x0000007b7e7b723e */ /* 0x000fe200000010ff */
[-C--:B------:R-:W-:Y:S01]  /*8ec0*/  FMUL.FTZ R57, R57, R5.reuse ;  /* 0x0000000539397220 */ /* 0x080fe20000410000 */
[----:B------:R-:W-:Y:S01]  /*8ed0*/  FADD.FTZ R10, R104, R11 ;  /* 0x0000000b680a7221 */ /* 0x000fe20000010000 */
[----:B------:R-:W-:Y:S01]  /*8ee0*/  FADD.FTZ R8, R118, R9 ;  /* 0x0000000976087221 */ /* 0x000fe20000010000 */
[----:B------:R-:W-:Y:S01]  /*8ef0*/  F2FP.BF16.F32.PACK_AB R113, R114, R22 ;  /* 0x000000167271723e */ /* 0x000fe200000010ff */
[----:B------:R-:W5:Y:S01]  /*8f00*/  MUFU.EX2 R99, R99 ;  /* 0x0000006300637308 */ /* 0x000f620000000800 */
[----:B------:R-:W-:Y:S01]  /*8f10*/  FADD.FTZ R11, R105, R10 ;  /* 0x0000000a690b7221 */ /* 0x000fe20000010000 */
[----:B--2---:R-:W-:Y:S01]  /*8f20*/  FADD.FTZ R9, R21, R8 ;  /* 0x0000000815097221 */ /* 0x004fe20000010000 */
[----:B------:R-:W-:Y:S01]  /*8f30*/  F2FP.BF16.F32.PACK_AB R104, R105, R104 ;  /* 0x000000686968723e */ /* 0x000fe200000010ff */
[----:B------:R-:W-:Y:S01]  /*8f40*/  FMUL.FTZ R60, R60, R5 ;  /* 0x000000053c3c7220 */ /* 0x000fe20000410000 */
[----:B------:R-:W-:Y:S01]  /*8f50*/  FADD.FTZ R10, R108, R11 ;  /* 0x0000000b6c0a7221 */ /* 0x000fe20000010000 */
[----:B0-----:R-:W-:Y:S01]  /*8f60*/  FADD.FTZ R8, R106, R9 ;  /* 0x000000096a087221 */ /* 0x001fe20000010000 */
[----:B------:R-:W-:Y:S01]  /*8f70*/  F2FP.BF16.F32.PACK_AB R114, R117, R116 ;  /* 0x000000747572723e */ /* 0x000fe200000010ff */
[----:B------:R0:W2:Y:S01]  /*8f80*/  MUFU.EX2 R83, R14 ;  /* 0x0000000e00537308 */ /* 0x0000a20000000800 */
[----:B------:R-:W-:Y:S01]  /*8f90*/  FADD.FTZ R11, R109, R10 ;  /* 0x0000000a6d0b7221 */ /* 0x000fe20000010000 */
[----:B-1----:R-:W-:Y:S01]  /*8fa0*/  FADD.FTZ R9, R107, R8 ;  /* 0x000000086b097221 */ /* 0x002fe20000010000 */
[----:B------:R-:W-:Y:S01]  /*8fb0*/  F2FP.BF16.F32.PACK_AB R107, R4, R107 ;  /* 0x0000006b046b723e */ /* 0x000fe200000010ff */
[-C--:B------:R-:W-:Y:S01]  /*8fc0*/  FMUL.FTZ R61, R61, R5.reuse ;  /* 0x000000053d3d7220 */ /* 0x080fe20000410000 */
[----:B------:R-:W-:Y:S01]  /*8fd0*/  FADD.FTZ R10, R96, R11 ;  /* 0x0000000b600a7221 */ /* 0x000fe20000010000 */
[----:B------:R-:W-:Y:S01]  /*8fe0*/  FADD.FTZ R8, R4, R9 ;  /* 0x0000000904087221 */ /* 0x000fe20000010000 */
[C---:B------:R-:W-:Y:S01]  /*8ff0*/  F2FP.BF16.F32.PACK_AB R96, R97.reuse, R96 ;  /* 0x000000606160723e */ /* 0x040fe200000010ff */
[----:B------:R-:W1:Y:S01]  /*9000*/  MUFU.EX2 R91, R91 ;  /* 0x0000005b005b7308 */ /* 0x000e620000000800 */
[----:B------:R-:W-:Y:S01]  /*9010*/  FADD.FTZ R9, R97, R10 ;  /* 0x0000000a61097221 */ /* 0x000fe20000010000 */
[----:B----4-:R-:W-:Y:S01]  /*9020*/  FADD.FTZ R8, R7, R8 ;  /* 0x0000000807087221 */ /* 0x010fe20000010000 */
[----:B0-----:R-:W-:Y:S01]  /*9030*/  F2FP.BF16.F32.PACK_AB R14, R23, R20 ;  /* 0x00000014170e723e */ /* 0x001fe200000010ff */
[----:B------:R-:W-:Y:S01]  /*9040*/  FMUL.FTZ R64, R64, R5 ;  /* 0x0000000540407220 */ /* 0x000fe20000410000 */
[----:B------:R-:W-:Y:S01]  /*9050*/  FADD.FTZ R10, R100, R9 ;  /* 0x00000009640a7221 */ /* 0x000fe20000010000 */
[C---:B---3--:R-:W-:Y:S01]  /*9060*/  FADD.FTZ R8, R3.reuse, R8 ;  /* 0x0000000803087221 */ /* 0x048fe20000010000 */
[----:B------:R-:W-:Y:S01]  /*9070*/  F2FP.BF16.F32.PACK_AB R97, R3, R7 ;  /* 0x000000070361723e */ /* 0x000fe200000010ff */
[----:B------:R0:W3:Y:S01]  /*9080*/  MUFU.EX2 R20, R98 ;  /* 0x0000006200147308 */ /* 0x0000e20000000800 */
[----:B------:R-:W-:Y:S01]  /*9090*/  FADD.FTZ R11, R101, R10 ;  /* 0x0000000a650b7221 */ /* 0x000fe20000010000 */
[----:B-----5:R-:W-:Y:S01]  /*90a0*/  FADD.FTZ R9, R99, R8 ;  /* 0x0000000863097221 */ /* 0x020fe20000010000 */
[----:B------:R-:W-:Y:S01]  /*90b0*/  F2FP.BF16.F32.PACK_AB R115, R118, R115 ;  /* 0x000000737673723e */ /* 0x000fe200000010ff */
[----:B------:R4:W-:Y:S01]  /*90c0*/  STSM.16.M88.4 [R2+0x25b00], R12 ;  /* 0x025b000c02007844 */ /* 0x0009e20000000200 */
[----:B------:R-:W-:Y:S01]  /*90d0*/  FADD.FTZ R8, R88, R11 ;  /* 0x0000000b58087221 */ /* 0x000fe20000010000 */
[----:B------:R-:W-:Y:S01]  /*90e0*/  FADD.FTZ R9, R90, R9 ;  /* 0x000000095a097221 */ /* 0x000fe20000010000 */
[----:B------:R-:W-:Y:S01]  /*90f0*/  F2FP.BF16.F32.PACK_AB R105, R106, R21 ;  /* 0x000000156a69723e */ /* 0x000fe200000010ff */
[----:B------:R-:W5:Y:S01]  /*9100*/  MUFU.EX2 R95, R95 ;  /* 0x0000005f005f7308 */ /* 0x000f620000000800 */
[----:B------:R-:W-:Y:S01]  /*9110*/  F2FP.BF16.F32.PACK_AB R106, R109, R108 ;  /* 0x0000006c6d6a723e */ /* 0x000fe200000010ff */
[----:B------:R-:W-:Y:S01]  /*9120*/  FADD.FTZ R4, R82, R9 ;  /* 0x0000000952047221 */ /* 0x000fe20000010000 */
[----:B------:R-:W-:Y:S01]  /*9130*/  FADD.FTZ R9, R89, R8 ;  /* 0x0000000859097221 */ /* 0x000fe20000010000 */
[----:B0-----:R-:W-:Y:S01]  /*9140*/  F2FP.BF16.F32.PACK_AB R98, R101, R100 ;  /* 0x000000646562723e */ /* 0x001fe200000010ff */
[----:B------:R4:W-:Y:S01]  /*9150*/  STSM.16.M88.4 [R2+0x27300], R120 ;  /* 0x0273007802007844 */ /* 0x0009e20000000200 */
[----:B--2---:R-:W-:Y:S01]  /*9160*/  FADD.FTZ R4, R83, R4 ;  /* 0x0000000453047221 */ /* 0x004fe20000010000 */
[----:B------:R-:W-:Y:S01]  /*9170*/  FADD.FTZ R8, R92, R9 ;  /* 0x000000095c087221 */ /* 0x000fe20000010000 */
[----:B------:R-:W0:Y:S01]  /*9180*/  MUFU.EX2 R94, R94 ;  /* 0x0000005e005e7308 */ /* 0x000e220000000800 */
[----:B------:R-:W-:Y:S01]  /*9190*/  F2FP.BF16.F32.PACK_AB R99, R90, R99 ;  /* 0x000000635a63723e */ /* 0x000fe200000010ff */
[----:B-1----:R-:W-:Y:S01]  /*91a0*/  FADD.FTZ R3, R91, R4 ;  /* 0x000000045b037221 */ /* 0x002fe20000010000 */
[----:B------:R-:W-:Y:S01]  /*91b0*/  FADD.FTZ R7, R93, R8 ;  /* 0x000000085d077221 */ /* 0x000fe20000010000 */
[----:B------:R-:W-:Y:S01]  /*91c0*/  F2FP.BF16.F32.PACK_AB R88, R89, R88 ;  /* 0x000000585958723e */ /* 0x000fe200000010ff */
[----:B------:R4:W-:Y:S01]  /*91d0*/  STSM.16.M88.4 [R2+0x28b00], R112 ;  /* 0x028b007002007844 */ /* 0x0009e20000000200 */
[----:B---3--:R-:W-:Y:S01]  /*91e0*/  FADD.FTZ R4, R20, R3 ;  /* 0x0000000314047221 */ /* 0x008fe20000010000 */
[----:B------:R-:W-:Y:S01]  /*91f0*/  FADD.FTZ R8, R80, R7 ;  /* 0x0000000750087221 */ /* 0x000fe20000010000 */
[----:B------:R-:W1:Y:S01]  /*9200*/  MUFU.EX2 R86, R86 ;  /* 0x0000005600567308 */ /* 0x000e620000000800 */
[----:B------:R-:W-:Y:S01]  /*9210*/  F2FP.BF16.F32.PACK_AB R89, R83, R82 ;  /* 0x000000525359723e */ /* 0x000fe200000010ff */
[----:B-----5:R-:W-:Y:S01]  /*9220*/  FADD.FTZ R3, R95, R4 ;  /* 0x000000045f037221 */ /* 0x020fe20000010000 */
[----:B------:R-:W-:Y:S01]  /*9230*/  FADD.FTZ R7, R81, R8 ;  /* 0x0000000851077221 */ /* 0x000fe20000010000 */
[----:B------:R-:W-:Y:S01]  /*9240*/  F2FP.BF16.F32.PACK_AB R90, R93, R92 ;  /* 0x0000005c5d5a723e */ /* 0x000fe200000010ff */
[----:B------:R4:W-:Y:S01]  /*9250*/  STSM.16.M88.4 [R2+0x2a300], R104 ;  /* 0x02a3006802007844 */ /* 0x0009e20000000200 */
[----:B------:R-:W-:Y:S01]  /*9260*/  F2FP.BF16.F32.PACK_AB R91, R20, R91 ;  /* 0x0000005b145b723e */ /* 0x000fe200000010ff */
[----:B------:R-:W-:Y:S01]  /*9270*/  FMUL.FTZ R65, R65, R5 ;  /* 0x0000000541417220 */ /* 0x000fe20000410000 */
[----:B------:R-:W2:Y:S01]  /*9280*/  MUFU.EX2 R84, R84 ;  /* 0x0000005400547308 */ /* 0x000ea20000000800 */
[C---:B0-----:R-:W-:Y:S01]  /*9290*/  FADD.FTZ R3, R94.reuse, R3 ;  /* 0x000000035e037221 */ /* 0x041fe20000010000 */
[----:B------:R-:W-:Y:S01]  /*92a0*/  F2FP.BF16.F32.PACK_AB R80, R81, R80 ;  /* 0x000000505150723e */ /* 0x000fe200000010ff */
[----:B------:R4:W-:Y:S01]  /*92b0*/  STSM.16.M88.4 [R2+0x2bb00], R96 ;  /* 0x02bb006002007844 */ /* 0x0009e20000000200 */
[----:B------:R-:W-:Y:S01]  /*92c0*/  F2FP.BF16.F32.PACK_AB R81, R94, R95 ;  /* 0x0000005f5e51723e */ /* 0x000fe200000010ff */
[-C--:B------:R-:W-:Y:S01]  /*92d0*/  FMUL.FTZ R68, R68, R5.reuse ;  /* 0x0000000544447220 */ /* 0x080fe20000410000 */
[----:B------:R-:W-:Y:S01]  /*92e0*/  FMUL.FTZ R69, R69, R5 ;  /* 0x0000000545457220 */ /* 0x000fe20000410000 */
[----:B------:R4:W-:Y:S01]  /*92f0*/  STSM.16.M88.4 [R2+0x2d300], R88 ;  /* 0x02d3005802007844 */ /* 0x0009e20000000200 */
[----:B------:R-:W0:Y:S01]  /*9300*/  MUFU.EX2 R87, R87 ;  /* 0x0000005700577308 */ /* 0x000e220000000800 */
        /* <DEDUP_REMOVED lines=8> */
[----:B--2---:R-:W-:Y:S01]  /*9390*/  FADD.FTZ R4, R84, R7 ;  /* 0x0000000754047221 */ /* 0x004fe20000010000 */
[-C--:B------:R-:W-:Y:S01]  /*93a0*/  FMUL.FTZ R38, R38, R77.reuse ;  /* 0x0000004d26267220 */ /* 0x080fe20000410000 */
[-C--:B------:R-:W-:Y:S01]  /*93b0*/  FMUL.FTZ R39, R39, R77.reuse ;  /* 0x0000004d27277220 */ /* 0x080fe20000410000 */
[-C--:B------:R-:W-:Y:S01]  /*93c0*/  FMUL.FTZ R42, R42, R77.reuse ;  /* 0x0000004d2a2a7220 */ /* 0x080fe20000410000 */
[-C--:B------:R-:W-:Y:S01]  /*93d0*/  FMUL.FTZ R43, R43, R77.reuse ;  /* 0x0000004d2b2b7220 */ /* 0x080fe20000410000 */
[-C--:B------:R-:W-:Y:S01]  /*93e0*/  FMUL.FTZ R46, R46, R77.reuse ;  /* 0x0000004d2e2e7220 */ /* 0x080fe20000410000 */
[-C--:B------:R-:W-:Y:S01]  /*93f0*/  FMUL.FTZ R47, R47, R77.reuse ;  /* 0x0000004d2f2f7220 */ /* 0x080fe20000410000 */
[----:B------:R-:W2:Y:S01]  /*9400*/  MUFU.EX2 R10, R131 ;  /* 0x00000083000a7308 */ /* 0x000ea20000000800 */
[C---:B0-----:R-:W-:Y:S01]  /*9410*/  FADD.FTZ R3, R87.reuse, R3 ;  /* 0x0000000357037221 */ /* 0x041fe20000010000 */
[----:B------:R-:W-:Y:S01]  /*9420*/  F2FP.BF16.F32.PACK_AB R83, R87, R86 ;  /* 0x000000565753723e */ /* 0x000fe200000010ff */
[-C--:B------:R-:W-:Y:S01]  /*9430*/  FMUL.FTZ R50, R50, R77.reuse ;  /* 0x0000004d32327220 */ /* 0x080fe20000410000 */
[-C--:B------:R-:W-:Y:S01]  /*9440*/  FMUL.FTZ R51, R51, R77.reuse ;  /* 0x0000004d33337220 */ /* 0x080fe20000410000 */
[-C--:B------:R-:W-:Y:S01]  /*9450*/  FMUL.FTZ R54, R54, R77.reuse ;  /* 0x0000004d36367220 */ /* 0x080fe20000410000 */
[-C--:B------:R-:W-:Y:S01]  /*9460*/  FMUL.FTZ R55, R55, R77.reuse ;  /* 0x0000004d37377220 */ /* 0x080fe20000410000 */
[-C--:B------:R-:W-:Y:S01]  /*9470*/  FMUL.FTZ R58, R58, R77.reuse ;  /* 0x0000004d3a3a7220 */ /* 0x080fe20000410000 */
[----:B------:R-:W0:Y:S01]  /*9480*/  MUFU.EX2 R128, R128 ;  /* 0x0000008000807308 */ /* 0x000e220000000800 */
[C---:B-1----:R-:W-:Y:S01]  /*9490*/  FADD.FTZ R7, R85.reuse, R4 ;  /* 0x0000000455077221 */ /* 0x042fe20000010000 */
[----:B------:R-:W-:Y:S01]  /*94a0*/  F2FP.BF16.F32.PACK_AB R82, R85, R84 ;  /* 0x000000545552723e */ /* 0x000fe200000010ff */
[-C--:B------:R-:W-:Y:S01]  /*94b0*/  FMUL.FTZ R59, R59, R77.reuse ;  /* 0x0000004d3b3b7220 */ /* 0x080fe20000410000 */
[-C--:B------:R-:W-:Y:S01]  /*94c0*/  FMUL.FTZ R62, R62, R77.reuse ;  /* 0x0000004d3e3e7220 */ /* 0x080fe20000410000 */
[-C--:B------:R-:W-:Y:S01]  /*94d0*/  FMUL.FTZ R63, R63, R77.reuse ;  /* 0x0000004d3f3f7220 */ /* 0x080fe20000410000 */
[-C--:B------:R-:W-:Y:S01]  /*94e0*/  FMUL.FTZ R66, R66, R77.reuse ;  /* 0x0000004d42427220 */ /* 0x080fe20000410000 */
[----:B------:R4:W-:Y:S01]  /*94f0*/  STSM.16.M88.4 [R2+0x2eb00], R80 ;  /* 0x02eb005002007844 */ /* 0x0009e20000000200 */
[----:B------:R-:W1:Y:S01]  /*9500*/  MUFU.EX2 R129, R132 ;  /* 0x0000008400817308 */ /* 0x000e620000000800 */
[----:B--2---:R-:W-:Y:S01]  /*9510*/  FADD.FTZ R3, R10, R3 ;  /* 0x000000030a037221 */ /* 0x004fe20000010000 */
[-C--:B------:R-:W-:Y:S01]  /*9520*/  FMUL.FTZ R67, R67, R77.reuse ;  /* 0x0000004d43437220 */ /* 0x080fe20000410000 */
[-C--:B------:R-:W-:Y:S01]  /*9530*/  FMUL.FTZ R70, R70, R77.reuse ;  /* 0x0000004d46467220 */ /* 0x080fe20000410000 */
[----:B------:R-:W-:Y:S01]  /*9540*/  FMUL.FTZ R71, R71, R77 ;  /* 0x0000004d47477220 */ /* 0x000fe20000410000 */
[----:B------:R-:W-:-:S03]  /*9550*/  IMAD.MOV.U32 R5, RZ, RZ, R75 ;  /* 0x000000ffff057224 */ /* 0x000fc600078e004b */
[----:B------:R-:W2:Y:S01]  /*9560*/  MUFU.EX2 R73, R73 ;  /* 0x0000004900497308 */ /* 0x000ea20000000800 */
[----:B0-----:R-:W-:-:S07]  /*9570*/  FADD.FTZ R4, R128, R7 ;  /* 0x0000000780047221 */ /* 0x001fce0000010000 */
[----:B------:R-:W0:Y:S01]  /*9580*/  MUFU.EX2 R76, R76 ;  /* 0x0000004c004c7308 */ /* 0x000e220000000800 */
[C---:B-1----:R-:W-:Y:S01]  /*9590*/  FADD.FTZ R3, R129.reuse, R3 ;  /* 0x0000000381037221 */ /* 0x042fe20000010000 */
[----:B------:R-:W-:-:S06]  /*95a0*/  F2FP.BF16.F32.PACK_AB R129, R129, R10 ;  /* 0x0000000a8181723e */ /* 0x000fcc00000010ff */
[----:B------:R-:W1:Y:S01]  /*95b0*/  MUFU.EX2 R78, R78 ;  /* 0x0000004e004e7308 */ /* 0x000e620000000800 */
[C---:B--2---:R-:W-:Y:S01]  /*95c0*/  F2FP.BF16.F32.PACK_AB R128, R73.reuse, R128 ;  /* 0x000000804980723e */ /* 0x044fe200000010ff */
[----:B------:R-:W-:-:S06]  /*95d0*/  FADD.FTZ R7, R73, R4 ;  /* 0x0000000449077221 */ /* 0x000fcc0000010000 */
[----:B------:R-:W2:Y:S01]  /*95e0*/  MUFU.EX2 R79, R79 ;  /* 0x0000004f004f7308 */ /* 0x000ea20000000800 */
[----:B0-----:R-:W-:Y:S01]  /*95f0*/  F2FP.BF16.F32.PACK_AB R130, R6, R76 ;  /* 0x0000004c0682723e */ /* 0x001fe200000010ff */
[----:B------:R-:W-:-:S04]  /*9600*/  FADD.FTZ R7, R76, R7 ;  /* 0x000000074c077221 */ /* 0x000fc80000010000 */
[----:B------:R-:W-:Y:S01]  /*9610*/  FADD.FTZ R4, R6, R7 ;  /* 0x0000000706047221 */ /* 0x000fe20000010000 */
[----:B------:R-:W-:Y:S02]  /*9620*/  IMAD.MOV.U32 R7, RZ, RZ, R16 ;  /* 0x000000ffff077224 */ /* 0x000fe400078e0010 */
[----:B-1----:R-:W-:Y:S01]  /*9630*/  FADD.FTZ R3, R78, R3 ;  /* 0x000000034e037221 */ /* 0x002fe20000010000 */
[----:B------:R-:W-:Y:S01]  /*9640*/  IMAD.MOV.U32 R6, RZ, RZ, R72 ;  /* 0x000000ffff067224 */ /* 0x000fe200078e0048 */
[C---:B--2---:R-:W-:Y:S02]  /*9650*/  F2FP.BF16.F32.PACK_AB R131, R79.reuse, R78 ;  /* 0x0000004e4f83723e */ /* 0x044fe400000010ff */
[----:B------:R-:W-:-:S03]  /*9660*/  FADD.FTZ R3, R79, R3 ;  /* 0x000000034f037221 */ /* 0x000fc60000010000 */
[----:B------:R4:W-:Y:S01]  /*9670*/  STSM.16.M88.4 [R2+0x30300], R128 ;  /* 0x0303008002007844 */ /* 0x0009e20000000200 */
[----:B------:R-:W-:Y:S01]  /*9680*/  @!PT LDS RZ, [RZ] ;  /* 0x00000000fffff984 */ /* 0x000fe20000000800 */
[----:B------:R-:W-:Y:S01]  /*9690*/  @!PT LDS RZ, [RZ] ;  /* 0x00000000fffff984 */ /* 0x000fe20000000800 */
[----:B------:R-:W-:Y:S01]  /*96a0*/  @!PT LDS RZ, [RZ] ;  /* 0x00000000fffff984 */ /* 0x000fe20000000800 */
[----:B------:R-:W-:Y:S01]  /*96b0*/  @!PT LDS RZ, [RZ] ;  /* 0x00000000fffff984 */ /* 0x000fe20000000800 */
[----:B------:R0:W-:Y:S06]  /*96c0*/  MEMBAR.ALL.CTA ;  /* 0x0000000000007992 */ /* 0x0001ec0000008000 */
[----:B0-----:R-:W0:Y:S02]  /*96d0*/  FENCE.VIEW.ASYNC.S ;  /* 0x00000000000073c6 */ /* 0x001e240000000000 */
[----:B0-----:R-:W-:Y:S01]  /*96e0*/  NOP ;  /* 0x0000000000007918 */ /* 0x001fe20000000000 */
[----:B------:R-:W-:Y:S05]  /*96f0*/  @P2 BRA `(.L_x_142) ;  /* 0xffffffbc00fc2947 */ /* 0x000fea000383ffff */
.L_x_133:
[----:B------:R-:W-:Y:S06]  /*9700*/  BAR.ARV 0x8, 0x1a0 ;  /* 0x0206800000007b1d */ /* 0x000fec0000002000 */
[----:B------:R-:W-:Y:S05]  /*9710*/  @!P0 BRA `(.L_x_143) ;  /* 0x0000000000048947 */ /* 0x000fea0003800000 */
[----:B------:R-:W-:Y:S01]  /*9720*/  BPT.TRAP 0x1 ;  /* 0x000000040000795c */ /* 0x000fe20000300000 */
.L_x_143:
[----:B------:R-:W-:Y:S01]  /*9730*/  ULEA UR9, UR39, UR36, 0x3 ;  /* 0x0000002427097291 */ /* 0x000fe2000f8e183f */
[----:B------:R-:W-:-:S08]  /*9740*/  SHF.L.U32 R0, R16, 0x1f, RZ ;  /* 0x0000001f10007819 */ /* 0x000fd000000006ff */
[----:B------:R0:W1:Y:S01]  /*9750*/  SYNCS.PHASECHK.TRANS64.TRYWAIT P2, [UR9+0x31c50], R0 ;  /* 0x031c5000ff0075a7 */ /* 0x0000620008040149 */
[----:B------:R-:W-:Y:S05]  /*9760*/  @!P0 BRA `(.L_x_144) ;  /* 0x0000000000048947 */ /* 0x000fea0003800000 */
[----:B------:R-:W-:Y:S01]  /*9770*/  BPT.TRAP 0x1 ;  /* 0x000000040000795c */ /* 0x000fe20000300000 */
.L_x_144:
[----:B-1----:R-:W-:Y:S05]  /*9780*/  @P2 BRA `(.L_x_145) ;  /* 0x0000000000082947 */ /* 0x002fea0003800000 */
[----:B------:R-:W1:Y:S02]  /*9790*/  SYNCS.PHASECHK.TRANS64.TRYWAIT P0, [UR9+0x31c50], R0 ;  /* 0x031c5000ff0075a7 */ /* 0x000e640008000149 */
[----:B-1----:R-:W-:Y:S05]  /*97a0*/  @!P0 BRA `(.L_x_146) ;  /* 0x0000006400e88947 */ /* 0x002fea0003800000 */
.L_x_145:
[----:B------:R-:W-:Y:S01]  /*97b0*/  UIADD3 UR36, UR36, 0x200, URZ ;  /* 0x0000020024247890 */ /* 0x000fe2000fffe03f */
[----:B------:R-:W-:Y:S01]  /*97c0*/  WARPGROUP.ARRIVE ;  /* 0x00000000000079c5 */ /* 0x000fe20000000000 */
[----:B------:R-:W-:Y:S01]  /*97d0*/  ULOP3.LUT UR37, UR37, 0x10000, URZ, 0xfc, !UPT ;  /* 0x0001000025257892 */ /* 0x000fe2000f8efc3f */
[----:B01----:R-:W0:Y:S01]  /*97e0*/  SHFL.BFLY PT, R0, R3, 0x2, 0x1f ;  /* 0x0c401f0003007f89 */ /* 0x003e2200000e0000 */
[----:B------:R-:W-:Y:S01]  /*97f0*/  USHF.R.U32.HI UR36, URZ, 0x4, UR36 ;  /* 0x000000043f247899 */ /* 0x000fe20008011624 */
[----:B------:R-:W-:Y:S01]  /*9800*/  IMAD.MOV.U32 R9, RZ, RZ, RZ ;  /* 0x000000ffff097224 */ /* 0x000fe200078e00ff */
[----:B------:R-:W-:Y:S01]  /*9810*/  UMOV UR5, 0xc0000010 ;  /* 0xc000001000057882 */ /* 0x000fe20000000000 */
[----:B------:R-:W-:Y:S01]  /*9820*/  UMOV UR7, 0x80000020 ;  /* 0x8000002000077882 */ /* 0x000fe20000000000 */
[----:B------:R-:W-:Y:S01]  /*9830*/  ULOP3.LUT UR36, UR36, 0x3fff, URZ, 0xc0, !UPT ;  /* 0x00003fff24247892 */ /* 0x000fe2000f8ec03f */
[----:B------:R-:W1:Y:S01]  /*9840*/  SHFL.BFLY PT, R5, R4, 0x2, 0x1f ;  /* 0x0c401f0004057f89 */ /* 0x000e6200000e0000 */
[----:B------:R-:W-:Y:S01]  /*9850*/  UMOV UR4, UR37 ;  /* 0x0000002500047c82 */ /* 0x000fe20008000000 */
[----:B----4-:R-:W-:Y:S01]  /*9860*/  IMAD.U32 R12, RZ, RZ, UR9 ;  /* 0x00000009ff0c7e24 */ /* 0x010fe2000f8e00ff */
[----:B------:R-:W-:Y:S01]  /*9870*/  ULOP3.LUT UR8, UR36, 0x2400000, URZ, 0xfc, !UPT ;  /* 0x0240000024087892 */ /* 0x000fe2000f8efc3f */
[----:B------:R-:W-:-:S03]  /*9880*/  VIADD R149, R149, 0x1 ;  /* 0x0000000195957836 */ /* 0x000fc60000000000 */
[----:B------:R-:W-:Y:S02]  /*9890*/  UIMAD UR8, UR39, 0x6c0, UR8 ;  /* 0x000006c0270878a4 */ /* 0x000fe4000f8e0208 */
[----:B------:R-:W-:-:S04]  /*98a0*/  UIADD3 UR39, UR39, 0x1, URZ ;  /* 0x0000000127277890 */ /* 0x000fc8000fffe03f */
[----:B------:R-:W-:Y:S01]  /*98b0*/  UISETP.NE.AND UP0, UPT, UR39, 0x2, UPT ;  /* 0x000000022700788c */ /* 0x000fe2000bf05270 */
[----:B------:R-:W-:Y:S02]  /*98c0*/  UMOV UR6, UR8 ;  /* 0x0000000800067c82 */ /* 0x000fe40008000000 */
[----:B------:R-:W-:Y:S01]  /*98d0*/  HGMMA.64x96x16.F32.BF16 R24, gdesc[UR4].tnspB, R24, gsb0 ;  /* 0x41600000041879f0 */ /* 0x000fe20008001818 */
[----:B------:R-:W-:Y:S01]  /*98e0*/  UIADD3 UR4, UR37, 0x180, URZ ;  /* 0x0000018025047890 */ /* 0x000fe2000fffe03f */
[----:B0-----:R-:W-:Y:S01]  /*98f0*/  FADD.FTZ R6, R0, R3 ;  /* 0x0000000300067221 */ /* 0x001fe20000010000 */
[----:B------:R-:W-:Y:S01]  /*9900*/  UIADD3 UR6, UR8, 0x40, URZ ;  /* 0x0000004008067890 */ /* 0x000fe2000fffe03f */
[----:B------:R-:W-:Y:S01]  /*9910*/  MOV R3, 0xff800000 ;  /* 0xff80000000037802 */ /* 0x000fe20000000f00 */
[----:B------:R-:W-:Y:S01]  /*9920*/  UMOV UR5, 0xc0000010 ;  /* 0xc000001000057882 */ /* 0x000fe20000000000 */
[----:B------:R-:W-:Y:S01]  /*9930*/  UMOV UR7, 0x80000020 ;  /* 0x8000002000077882 */ /* 0x000fe20000000000 */
[----:B-1----:R-:W-:Y:S01]  /*9940*/  FADD.FTZ R5, R5, R4 ;  /* 0x0000000405057221 */ /* 0x002fe20000010000 */
[----:B------:R-:W0:Y:S01]  /*9950*/  SHFL.BFLY PT, R7, R6, 0x1, 0x1f ;  /* 0x0c201f0006077f89 */ /* 0x000e2200000e0000 */
[----:B------:R-:W-:Y:S01]  /*9960*/  IMAD.MOV.U32 R4, RZ, RZ, RZ ;  /* 0x000000ffff047224 */ /* 0x000fe200078e00ff */
[----:B------:R-:W-:-:S02]  /*9970*/  USEL UR39, UR39, URZ, UP0 ;  /* 0x0000003f27277287 */ /* 0x000fc40008000000 */
[----:B------:R-:W1:Y:S01]  /*9980*/  SHFL.BFLY PT, R0, R5, 0x1, 0x1f ;  /* 0x0c201f0005007f89 */ /* 0x000e6200000e0000 */
[----:B0-----:R-:W-:Y:S01]  /*9990*/  FADD.FTZ R11, R6, R7 ;  /* 0x00000007060b7221 */ /* 0x001fe20000010000 */
[----:B-1----:R-:W-:-:S04]  /*99a0*/  FADD.FTZ R10, R5, R0 ;  /* 0x00000000050a7221 */ /* 0x002fc80000010000 */
[----:B------:R-:W-:Y:S01]  /*99b0*/  FSETP.NE.FTZ.AND P2, PT, R11, RZ, PT ;  /* 0x000000ff0b00720b */ /* 0x000fe20003f55000 */
[----:B------:R-:W-:Y:S01]  /*99c0*/  IMAD.MOV.U32 R0, RZ, RZ, -0x800000 ;  /* 0xff800000ff007424 */ /* 0x000fe200078e00ff */
[----:B------:R-:W-:-:S11]  /*99d0*/  FSETP.NE.FTZ.AND P0, PT, R10, RZ, PT ;  /* 0x000000ff0a00720b */ /* 0x000fd60003f15000 */
[----:B------:R-:W0:Y:S02]  /*99e0*/  @P2 MUFU.LG2 R8, R11 ;  /* 0x0000000b00082308 */ /* 0x000e240000000c00 */
[C---:B------:R-:W-:Y:S01]  /*99f0*/  @P0 FMUL.FTZ R6, R74.reuse, 0.69314718246459960938 ;  /* 0x3f3172184a060820 */ /* 0x040fe20000410000 */
[----:B------:R-:W-:-:S05]  /*9a00*/  @P2 FMUL.FTZ R74, R74, 0.69314718246459960938 ;  /* 0x3f3172184a4a2820 */ /* 0x000fca0000410000 */
[----:B------:R-:W1:Y:S08]  /*9a10*/  @P0 MUFU.LG2 R7, R10 ;  /* 0x0000000a00070308 */ /* 0x000e700000000c00 */
[----:B------:R-:W2:Y:S01]  /*9a20*/  @P0 MUFU.RCP R4, R10 ;  /* 0x0000000a00040308 */ /* 0x000ea20000001000 */
[----:B0-----:R-:W-:Y:S01]  /*9a30*/  @P2 FMUL.FTZ R5, R8, 0.69314718246459960938 ;  /* 0x3f31721808052820 */ /* 0x001fe20000410000 */
[----:B------:R-:W-:-:S03]  /*9a40*/  @!P1 VIADD R8, R12, 0x31c60 ;  /* 0x00031c600c089836 */ /* 0x000fc60000000000 */
[----:B------:R-:W-:Y:S02]  /*9a50*/  @P2 FFMA.FTZ R0, R74, R72, R5 ;  /* 0x000000484a002223 */ /* 0x000fe40000010005 */
[----:B------:R-:W-:Y:S01]  /*9a60*/  @!P1 PRMT R8, RZ, 0x654, R8 ;  /* 0x00000654ff089816 */ /* 0x000fe20000000008 */
[----:B------:R-:W0:Y:S01]  /*9a70*/  @P2 MUFU.RCP R9, R11 ;  /* 0x0000000b00092308 */ /* 0x000e220000001000 */
[----:B-1----:R-:W-:-:S04]  /*9a80*/  @P0 FMUL.FTZ R7, R7, 0.69314718246459960938 ;  /* 0x3f31721807070820 */ /* 0x002fc80000410000 */
[----:B------:R-:W-:Y:S01]  /*9a90*/  @P0 FFMA.FTZ R3, R6, R75, R7 ;  /* 0x0000004b06030223 */ /* 0x000fe20000010007 */
[----:B------:R-:W-:Y:S01]  /*9aa0*/  PLOP3.LUT P0, PT, PT, PT, PT, 0x8, 0x0 ;  /* 0x000000000000781c */ /* 0x000fe20003f0e170 */
        /* <DEDUP_REMOVED lines=52> */
[----:B------:R-:W-:-:S06]  /*9df0*/  USEL UR4, URZ, 0x1, UP0 ;  /* 0x000000013f047887 */ /* 0x000fcc0008000000 */
[----:B------:R-:W-:Y:S01]  /*9e00*/  LOP3.LUT R16, R16, UR4, RZ, 0x3c, !PT ;  /* 0x0000000410107c12 */ /* 0x000fe2000f8e3cff */
[----:B------:R-:W-:Y:S02]  /*9e10*/  WARPGROUP.DEPBAR.LE gsb0, 0x0 ;  /* 0x00008000000079c5 */ /* 0x000fe40000010000 */
[-C--:B--2---:R-:W-:Y:S01]  /*9e20*/  FMUL.FTZ R79, R41, R4.reuse ;  /* 0x00000004294f7220 */ /* 0x084fe20000410000 */
        /* <DEDUP_REMOVED lines=19> */
[----:B------:R1:W-:Y:S01]  /*9f60*/  @!P1 SYNCS.ARRIVE.TRANS64.RED.A1T0 RZ, [R8+URZ], RZ ;  /* 0x000000ff08ff99a7 */ /* 0x0003e2000810043f */
[-C--:B0-----:R-:W-:Y:S01]  /*9f70*/  FMUL.FTZ R78, R34, R9.reuse ;  /* 0x00000009224e7220 */ /* 0x081fe20000410000 */
        /* <DEDUP_REMOVED lines=15> */
[-C--:B-1----:R-:W-:Y:S01]  /*a070*/  FMUL.FTZ R8, R30, R9.reuse ;  /* 0x000000091e087220 */ /* 0x082fe20000410000 */
        /* <DEDUP_REMOVED lines=10> */
[----:B------:R-:W-:-:S07]  /*a120*/  FMUL.FTZ R39, R71, R9 ;  /* 0x0000000947277220 */ /* 0x000fce0000410000 */
.L_x_126:
[----:B------:R-:W0:Y:S08]  /*a130*/  S2UR UR4, SR_CgaCtaId ;  /* 0x00000000000479c3 */ /* 0x000e300000008800 */
[----:B------:R-:W-:Y:S06]  /*a140*/  BAR.SYNC.DEFER_BLOCKING 0x5, 0x1a0 ;  /* 0x0146800000007b1d */ /* 0x000fec0000010000 */
[----:B------:R-:W-:Y:S01]  /*a150*/  UMOV UR36, 0x400 ;  /* 0x0000040000247882 */ /* 0x000fe20000000000 */
[----:B------:R-:W-:Y:S01]  /*a160*/  BSSY B0, `(.L_x_147) ;  /* 0x0000168000007945 */ /* 0x000fe20003800000 */
[----:B0-----:R-:W-:-:S09]  /*a170*/  ULEA UR36, UR4, UR36, 0x18 ;  /* 0x0000002404247291 */ /* 0x001fd2000f8ec03f */
[----:B------:R-:W0:Y:S01]  /*a180*/  LDS.128 R28, [UR36+0x31cd0] ;  /* 0x031cd024ff1c7984 */ /* 0x000e220008000c00 */
[----:B------:R-:W-:Y:S06]  /*a190*/  BAR.ARV 0x4, 0x1a0 ;  /* 0x0106800000007b1d */ /* 0x000fec0000002000 */
[----:B------:R-:W-:Y:S05]  /*a1a0*/  @P0 BRA `(.L_x_148) ;  /* 0x0000000c00ac0947 */ /* 0x000fea0003800000 */
[----:B------:R-:W1:Y:S08]  /*a1b0*/  S2UR UR6, SR_SWINHI ;  /* 0x00000000000679c3 */ /* 0x000e700000002f00 */
[----:B------:R-:W-:Y:S01]  /*a1c0*/  BAR.SYNC.DEFER_BLOCKING 0x1, 0x180 ;  /* 0x0046000000007b1d */ /* 0x000fe20000010000 */
[----:B------:R-:W-:Y:S02]  /*a1d0*/  F2FP.BF16.F32.PACK_AB R7, R7, R8 ;  /* 0x000000080707723e */ /* 0x000fe400000010ff */
[----:B------:R-:W-:-:S02]  /*a1e0*/  F2FP.BF16.F32.PACK_AB R6, R6, R81 ;  /* 0x000000510606723e */ /* 0x000fc400000010ff */
[----:B------:R-:W-:Y:S02]  /*a1f0*/  F2FP.BF16.F32.PACK_AB R36, R45, R36 ;  /* 0x000000242d24723e */ /* 0x000fe400000010ff */
[----:B------:R-:W-:Y:S01]  /*a200*/  F2FP.BF16.F32.PACK_AB R39, R39, R34 ;  /* 0x000000222727723e */ /* 0x000fe200000010ff */
[----:B------:R-:W-:Y:S01]  /*a210*/  UMOV UR4, UR36 ;  /* 0x0000002400047c82 */ /* 0x000fe20008000000 */
[----:B-1----:R-:W-:Y:S01]  /*a220*/  UMOV UR5, UR6 ;  /* 0x0000000600057c82 */ /* 0x002fe20008000000 */
[----:B------:R-:W-:Y:S02]  /*a230*/  IMAD.U32 R24, RZ, RZ, UR4 ;  /* 0x00000004ff187e24 */ /* 0x000fe4000f8e00ff */
[----:B------:R-:W-:Y:S01]  /*a240*/  IMAD.U32 R25, RZ, RZ, UR5 ;  /* 0x00000005ff197e24 */ /* 0x000fe2000f8e00ff */
[----:B------:R-:W-:Y:S01]  /*a250*/  ULDC.64 UR4, c[0x0][0xbe0] ;  /* 0x0002f80000047ab9 */ /* 0x000fe20000000a00 */
[----:B------:R-:W-:-:S03]  /*a260*/  IMAD.WIDE R4, R154, 0x2, R24 ;  /* 0x000000029a047825 */ /* 0x000fc600078e0218 */
[C---:B------:R-:W-:Y:S02]  /*a270*/  LOP3.LUT R21, R4.reuse, 0x180, RZ, 0xc0, !PT ;  /* 0x0000018004157812 */ /* 0x040fe400078ec0ff */
[C---:B------:R-:W-:Y:S02]  /*a280*/  IADD3 R27, P4, R4.reuse, 0x20, RZ ;  /* 0x00000020041b7810 */ /* 0x040fe40007f9e0ff */
[----:B------:R-:W-:Y:S02]  /*a290*/  SHF.R.U64 R21, R21, 0x3, RZ ;  /* 0x0000000315157819 */ /* 0x000fe400000012ff */
[C---:B------:R-:W-:Y:S02]  /*a2a0*/  IADD3 R55, P3, R4.reuse, 0x3000, RZ ;  /* 0x0000300004377810 */ /* 0x040fe40007f7e0ff */
[C---:B------:R-:W-:Y:S02]  /*a2b0*/  IADD3 R59, P2, R4.reuse, 0x3020, RZ ;  /* 0x00003020043b7810 */ /* 0x040fe40007f5e0ff */
[C---:B------:R-:W-:Y:S01]  /*a2c0*/  IADD3 R63, P1, R4.reuse, 0x6000, RZ ;  /* 0x00006000043f7810 */ /* 0x040fe20007f3e0ff */
[--C-:B------:R-:W-:Y:S01]  /*a2d0*/  IMAD.X R13, RZ, RZ, R5.reuse, P3 ;  /* 0x000000ffff0d7224 */ /* 0x100fe200018e0605 */
[----:B------:R-:W-:Y:S01]  /*a2e0*/  IADD3 R67, P0, R4, 0x6020, RZ ;  /* 0x0000602004437810 */ /* 0x000fe20007f1e0ff */
[--C-:B------:R-:W-:Y:S01]  /*a2f0*/  IMAD.X R9, RZ, RZ, R5.reuse, P2 ;  /* 0x000000ffff097224 */ /* 0x100fe200010e0605 */
[----:B------:R-:W-:Y:S01]  /*a300*/  LOP3.LUT R4, R21, R4, RZ, 0x3c, !PT ;  /* 0x0000000415047212 */ /* 0x000fe200078e3cff */
[--C-:B------:R-:W-:Y:S01]  /*a310*/  IMAD.X R21, RZ, RZ, R5.reuse, P1 ;  /* 0x000000ffff157224 */ /* 0x100fe200008e0605 */
[-C--:B------:R-:W-:Y:S01]  /*a320*/  IADD3.X R11, RZ, R5.reuse, RZ, P4, !PT ;  /* 0x00000005ff0b7210 */ /* 0x080fe200027fe4ff */
[----:B------:R-:W-:Y:S01]  /*a330*/  IMAD.X R23, RZ, RZ, R5, P0 ;  /* 0x000000ffff177224 */ /* 0x000fe200000e0605 */
[----:B------:R-:W-:-:S02]  /*a340*/  MOV R54, R4 ;  /* 0x0000000400367202 */ /* 0x000fc40000000f00 */
[----:B------:R-:W-:Y:S02]  /*a350*/  F2FP.BF16.F32.PACK_AB R5, R20, R83 ;  /* 0x000000531405723e */ /* 0x000fe400000010ff */
[----:B------:R-:W-:Y:S02]  /*a360*/  LOP3.LUT R20, R59, 0x180, RZ, 0xc0, !PT ;  /* 0x000001803b147812 */ /* 0x000fe400078ec0ff */
[----:B------:R-:W-:Y:S02]  /*a370*/  LOP3.LUT R22, R63, 0x180, RZ, 0xc0, !PT ;  /* 0x000001803f167812 */ /* 0x000fe400078ec0ff */
[----:B------:R-:W-:Y:S02]  /*a380*/  LOP3.LUT R26, R67, 0x180, RZ, 0xc0, !PT ;  /* 0x00000180431a7812 */ /* 0x000fe400078ec0ff */
[----:B------:R-:W-:Y:S02]  /*a390*/  LOP3.LUT R10, R27, 0x180, RZ, 0xc0, !PT ;  /* 0x000001801b0a7812 */ /* 0x000fe400078ec0ff */
[----:B------:R-:W-:-:S02]  /*a3a0*/  SHF.R.U64 R20, R20, 0x3, RZ ;  /* 0x0000000314147819 */ /* 0x000fc400000012ff */
[----:B------:R-:W-:Y:S02]  /*a3b0*/  SHF.R.U64 R22, R22, 0x3, RZ ;  /* 0x0000000316167819 */ /* 0x000fe400000012ff */
[----:B------:R-:W-:Y:S02]  /*a3c0*/  SHF.R.U64 R26, R26, 0x3, RZ ;  /* 0x000000031a1a7819 */ /* 0x000fe400000012ff */
[----:B------:R-:W-:Y:S02]  /*a3d0*/  SHF.R.U64 R10, R10, 0x3, RZ ;  /* 0x000000030a0a7819 */ /* 0x000fe400000012ff */
[----:B------:R-:W-:Y:S02]  /*a3e0*/  LOP3.LUT R8, R20, R59, RZ, 0x3c, !PT ;  /* 0x0000003b14087212 */ /* 0x000fe400078e3cff */
[----:B------:R-:W-:Y:S02]  /*a3f0*/  LOP3.LUT R20, R22, R63, RZ, 0x3c, !PT ;  /* 0x0000003f16147212 */ /* 0x000fe400078e3cff */
[----:B------:R-:W-:-:S02]  /*a400*/  LOP3.LUT R10, R10, R27, RZ, 0x3c, !PT ;  /* 0x0000001b0a0a7212 */ /* 0x000fc400078e3cff */
[----:B------:R-:W-:Y:S02]  /*a410*/  LOP3.LUT R22, R26, R67, RZ, 0x3c, !PT ;  /* 0x000000431a167212 */ /* 0x000fe400078e3cff */
[----:B------:R-:W1:Y:S01]  /*a420*/  LDC.64 R26, c[0x0][0xbd8] ;  /* 0x0002f600ff1a7b82 */ /* 0x000e620000000a00 */
[----:B------:R-:W-:Y:S02]  /*a430*/  LOP3.LUT R12, R55, 0x180, RZ, 0xc0, !PT ;  /* 0x00000180370c7812 */ /* 0x000fe400078ec0ff */
[----:B------:R-:W-:Y:S02]  /*a440*/  F2FP.BF16.F32.PACK_AB R4, R80, R85 ;  /* 0x000000555004723e */ /* 0x000fe400000010ff */
[----:B------:R-:W-:Y:S02]  /*a450*/  MOV R59, R10 ;  /* 0x0000000a003b7202 */ /* 0x000fe40000000f00 */
[----:B------:R-:W-:Y:S01]  /*a460*/  MOV R58, R8 ;  /* 0x00000008003a7202 */ /* 0x000fe20000000f00 */
[----:B------:R2:W-:Y:S01]  /*a470*/  STSM.16.M88.4 [R54], R4 ;  /* 0x0000000436007844 */ /* 0x0005e20000000200 */
[----:B------:R-:W-:-:S02]  /*a480*/  F2FP.BF16.F32.PACK_AB R8, R75, R14 ;  /* 0x0000000e4b08723e */ /* 0x000fc400000010ff */
[----:B------:R-:W-:Y:S02]  /*a490*/  F2FP.BF16.F32.PACK_AB R9, R69, R78 ;  /* 0x0000004e4509723e */ /* 0x000fe400000010ff */
[----:B------:R-:W-:Y:S02]  /*a4a0*/  F2FP.BF16.F32.PACK_AB R10, R77, R74 ;  /* 0x0000004a4d0a723e */ /* 0x000fe400000010ff */
[----:B------:R-:W-:Y:S02]  /*a4b0*/  F2FP.BF16.F32.PACK_AB R11, R65, R68 ;  /* 0x00000044410b723e */ /* 0x000fe400000010ff */
[----:B------:R-:W-:Y:S02]  /*a4c0*/  SHF.R.U64 R12, R12, 0x3, RZ ;  /* 0x000000030c0c7819 */ /* 0x000fe400000012ff */
[----:B------:R-:W-:Y:S01]  /*a4d0*/  F2FP.BF16.F32.PACK_AB R14, R76, R15 ;  /* 0x0000000f4c0e723e */ /* 0x000fe200000010ff */
[----:B------:R3:W-:Y:S01]  /*a4e0*/  STSM.16.M88.4 [R59], R8 ;  /* 0x000000083b007844 */ /* 0x0007e20000000200 */
[----:B------:R-:W-:-:S02]  /*a4f0*/  LOP3.LUT R12, R12, R55, RZ, 0x3c, !PT ;  /* 0x000000370c0c7212 */ /* 0x000fc400078e3cff */
[----:B------:R-:W-:Y:S02]  /*a500*/  F2FP.BF16.F32.PACK_AB R15, R57, R60 ;  /* 0x0000003c390f723e */ /* 0x000fe400000010ff */
[----:B0-----:R-:W-:Y:S02]  /*a510*/  MOV R28, R12 ;  /* 0x0000000c001c7202 */ /* 0x001fe40000000f00 */
[----:B------:R-:W-:Y:S02]  /*a520*/  F2FP.BF16.F32.PACK_AB R12, R79, R72 ;  /* 0x000000484f0c723e */ /* 0x000fe400000010ff */
[----:B------:R-:W-:Y:S02]  /*a530*/  F2FP.BF16.F32.PACK_AB R13, R61, R64 ;  /* 0x000000403d0d723e */ /* 0x000fe400000010ff */
[----:B--2---:R-:W-:Y:S02]  /*a540*/  MOV R54, R22 ;  /* 0x0000001600367202 */ /* 0x004fe40000000f00 */
[----:B-1----:R-:W-:Y:S01]  /*a550*/  ISETP.NE.U32.AND P0, PT, R26, RZ, PT ;  /* 0x000000ff1a00720c */ /* 0x002fe20003f05070 */
[----:B------:R0:W-:Y:S01]  /*a560*/  STSM.16.M88.4 [R28], R12 ;  /* 0x0000000c1c007844 */ /* 0x0001e20000000200 */
[----:B------:R-:W-:Y:S01]  /*a570*/  MOV R55, R20 ;  /* 0x0000001400377202 */ /* 0x000fe20000000f00 */
[----:B---3--:R-:W-:Y:S01]  /*a580*/  IMAD.SHL.U32 R9, R145, 0x4, RZ ;  /* 0x0000000491097824 */ /* 0x008fe200078e00ff */
[----:B------:R-:W-:-:S02]  /*a590*/  F2FP.BF16.F32.PACK_AB R4, R73, R44 ;  /* 0x0000002c4904723e */ /* 0x000fc400000010ff */
[----:B------:R-:W-:Y:S02]  /*a5a0*/  F2FP.BF16.F32.PACK_AB R5, R53, R56 ;  /* 0x000000383505723e */ /* 0x000fe400000010ff */
[----:B------:R-:W-:Y:S02]  /*a5b0*/  F2FP.BF16.F32.PACK_AB R6, R52, R41 ;  /* 0x000000293406723e */ /* 0x000fe400000010ff */
[----:B------:R-:W-:Y:S02]  /*a5c0*/  F2FP.BF16.F32.PACK_AB R7, R50, R51 ;  /* 0x000000333207723e */ /* 0x000fe400000010ff */
[----:B------:R-:W-:Y:S02]  /*a5d0*/  F2FP.BF16.F32.PACK_AB R22, R48, R37 ;  /* 0x000000253016723e */ /* 0x000fe400000010ff */
[----:B------:R-:W-:Y:S01]  /*a5e0*/  SHF.L.U64.HI R10, R145, 0x2, R148 ;  /* 0x00000002910a7819 */ /* 0x000fe20000010294 */
[----:B------:R1:W-:Y:S01]  /*a5f0*/  STSM.16.M88.4 [R58], R4 ;  /* 0x000000043a007844 */ /* 0x0003e20000000200 */
[----:B------:R-:W-:-:S02]  /*a600*/  IADD3 R26, P1, R9, R26, RZ ;  /* 0x0000001a091a7210 */ /* 0x000fc40007f3e0ff */
[----:B------:R-:W-:Y:S02]  /*a610*/  F2FP.BF16.F32.PACK_AB R20, R49, R40 ;  /* 0x000000283114723e */ /* 0x000fe400000010ff */
[----:B------:R-:W-:Y:S02]  /*a620*/  F2FP.BF16.F32.PACK_AB R21, R46, R47 ;  /* 0x0000002f2e15723e */ /* 0x000fe400000010ff */
[----:B------:R-:W-:Y:S02]  /*a630*/  F2FP.BF16.F32.PACK_AB R23, R42, R43 ;  /* 0x0000002b2a17723e */ /* 0x000fe400000010ff */
[----:B------:R-:W-:Y:S02]  /*a640*/  F2FP.BF16.F32.PACK_AB R37, R35, R38 ;  /* 0x000000262325723e */ /* 0x000fe400000010ff */
[----:B------:R-:W-:Y:S01]  /*a650*/  F2FP.BF16.F32.PACK_AB R38, R33, R32 ;  /* 0x000000202126723e */ /* 0x000fe200000010ff */
[----:B------:R2:W-:Y:S01]  /*a660*/  STSM.16.M88.4 [R55], R20 ;  /* 0x0000001437007844 */ /* 0x0005e20000000200 */
[----:B------:R-:W-:Y:S01]  /*a670*/  ISETP.NE.AND.EX P0, PT, R27, RZ, PT, P0 ;  /* 0x000000ff1b00720c */ /* 0x000fe20003f05300 */
[----:B------:R-:W-:Y:S01]  /*a680*/  IMAD.X R27, R10, 0x1, R27, P1 ;  /* 0x000000010a1b7824 */ /* 0x000fe200008e061b */
[----:B------:R-:W-:Y:S01]  /*a690*/  ISETP.NE.U32.AND P1, PT, RZ, UR4, PT ;  /* 0x00000004ff007c0c */ /* 0x000fe2000bf25070 */
[----:B------:R2:W-:Y:S01]  /*a6a0*/  STSM.16.M88.4 [R54], R36 ;  /* 0x0000002436007844 */ /* 0x0005e20000000200 */
[----:B0-----:R-:W0:Y:S01]  /*a6b0*/  LDC R28, c[0x0][0xa88] ;  /* 0x0002a200ff1c7b82 */ /* 0x001e220000000800 */
[----:B------:R-:W-:-:S07]  /*a6c0*/  MOV R43, RZ ;  /* 0x000000ff002b7202 */ /* 0x000fce0000000f00 */
[----:B------:R-:W-:Y:S01]  /*a6d0*/  BAR.SYNC.DEFER_BLOCKING 0x1, 0x180 ;  /* 0x0046000000007b1d */ /* 0x000fe20000010000 */
[----:B------:R-:W-:-:S13]  /*a6e0*/  ISETP.NE.AND.EX P1, PT, RZ, UR5, PT, P1 ;  /* 0x00000005ff007c0c */ /* 0x000fda000bf25310 */
[----:B------:R-:W-:-:S04]  /*a6f0*/  @P1 IADD3 R8, P2, R9, UR4, RZ ;  /* 0x0000000409081c10 */ /* 0x000fc8000ff5e0ff */
[----:B------:R-:W-:Y:S01]  /*a700*/  @P1 IADD3.X R9, R10, UR5, RZ, P2, !PT ;  /* 0x000000050a091c10 */ /* 0x000fe200097fe4ff */
[----:B------:R2:W5:Y:S01]  /*a710*/  @P0 LDG.E R43, desc[UR60][R26.64] ;  /* 0x0000003c1a2b0981 */ /* 0x000562000c1e1900 */
[----:B-1----:R-:W-:Y:S01]  /*a720*/  IMAD R5, R18, 0x20, R17 ;  /* 0x0000002012057824 */ /* 0x002fe200078e0211 */
[----:B------:R-:W-:Y:S02]  /*a730*/  SHF.R.S32.HI R44, RZ, 0x1f, R146 ;  /* 0x0000001fff2c7819 */ /* 0x000fe40000011492 */
[----:B0-----:R2:W5:Y:S01]  /*a740*/  @P1 LDG.E R28, desc[UR60][R8.64] ;  /* 0x0000003c081c1981 */ /* 0x001562000c1e1900 */
[----:B------:R-:W-:Y:S01]  /*a750*/  IMAD.WIDE R24, R5, 0x2, R24 ;  /* 0x0000000205187825 */ /* 0x000fe200078e0218 */
[----:B------:R-:W-:Y:S06]  /*a760*/  @P1 BRA `(.L_x_149) ;  /* 0x0000000000101947 */ /* 0x000fec0003800000 */
[----:B------:R-:W-:Y:S05]  /*a770*/  @!P0 BRA `(.L_x_149) ;  /* 0x00000000000c8947 */ /* 0x000fea0003800000 */
[----:B------:R-:W3:Y:S04]  /*a780*/  LDG.E R5, desc[UR60][R26.64] ;  /* 0x0000003c1a057981 */ /* 0x000ee8000c1e1900 */
[----:B-----5:R-:W3:Y:S02]  /*a790*/  LDG.E R28, desc[UR60][R26.64+0x4] ;  /* 0x0000043c1a1c7981 */ /* 0x020ee4000c1e1900 */
[----:B---3--:R-:W-:-:S07]  /*a7a0*/  IMAD.IADD R28, R28, 0x1, -R5 ;  /* 0x000000011c1c7824 */ /* 0x008fce00078e0a05 */
.L_x_149:
[----:B------:R-:W-:Y:S01]  /*a7b0*/  ULDC.64 UR4, c[0x0][0xb70] ;  /* 0x0002dc0000047ab9 */ /* 0x000fe20000000a00 */
[--C-:B--2--5:R-:W-:Y:S01]  /*a7c0*/  SHF.R.S32.HI R37, RZ, 0x1f, R43.reuse ;  /* 0x0000001fff257819 */ /* 0x124fe2000001142b */
[----:B------:R-:W-:Y:S01]  /*a7d0*/  IMAD R5, R44, UR4, RZ ;  /* 0x000000042c057c24 */ /* 0x000fe2000f8e02ff */
[----:B------:R-:W-:Y:S01]  /*a7e0*/  IADD3 R7, P1, R24, 0x1800, RZ ;  /* 0x0000180018077810 */ /* 0x000fe20007f3e0ff */
[----:B------:R-:W-:Y:S01]  /*a7f0*/  IMAD.MOV.U32 R36, RZ, RZ, R43 ;  /* 0x000000ffff247224 */ /* 0x000fe200078e002b */
[----:B------:R-:W-:Y:S01]  /*a800*/  SEL R148, R148, RZ, !P0 ;  /* 0x000000ff94947207 */ /* 0x000fe20004000000 */
[C---:B------:R-:W-:Y:S01]  /*a810*/  IMAD R9, R146.reuse, UR5, R5 ;  /* 0x0000000592097c24 */ /* 0x040fe2000f8e0205 */
[----:B------:R-:W-:Y:S01]  /*a820*/  LOP3.LUT R6, R7, 0x180, RZ, 0xc0, !PT ;  /* 0x0000018007067812 */ /* 0x000fe200078ec0ff */
[----:B------:R-:W-:Y:S01]  /*a830*/  IMAD.WIDE.U32 R4, R146, UR4, R36 ;  /* 0x0000000492047c25 */ /* 0x000fe2000f8e0024 */
[----:B------:R-:W-:Y:S01]  /*a840*/  SEL R145, R145, RZ, !P0 ;  /* 0x000000ff91917207 */ /* 0x000fe20004000000 */
[----:B------:R-:W-:Y:S01]  /*a850*/  ULDC.64 UR4, c[0x0][0xb78] ;  /* 0x0002de0000047ab9 */ /* 0x000fe20000000a00 */
[----:B------:R-:W-:Y:S01]  /*a860*/  SHF.R.U64 R6, R6, 0x3, RZ ;  /* 0x0000000306067819 */ /* 0x000fe200000012ff */
[----:B------:R-:W-:Y:S01]  /*a870*/  IMAD.IADD R5, R5, 0x1, R9 ;  /* 0x0000000105057824 */ /* 0x000fe200078e0209 */
[----:B------:R-:W-:Y:S01]  /*a880*/  LOP3.LUT P0, RZ, R150, 0x3, RZ, 0xc0, !PT ;  /* 0x0000000396ff7812 */ /* 0x000fe2000780c0ff */
[----:B------:R-:W-:Y:S01]  /*a890*/  IMAD R9, R147, 0xc0, R153 ;  /* 0x000000c093097824 */ /* 0x000fe200078e0299 */
[----:B------:R-:W-:Y:S01]  /*a8a0*/  LOP3.LUT R6, R6, R7, RZ, 0x3c, !PT ;  /* 0x0000000706067212 */ /* 0x000fe200078e3cff */
[----:B------:R-:W-:Y:S01]  /*a8b0*/  IMAD R7, R148, UR4, RZ ;  /* 0x0000000494077c24 */ /* 0x000fe2000f8e02ff */
[C---:B------:R-:W-:Y:S01]  /*a8c0*/  IADD3 R21, P4, R24.reuse, 0x3000, RZ ;  /* 0x0000300018157810 */ /* 0x040fe20007f9e0ff */
[C---:B------:R-:W-:Y:S01]  /*a8d0*/  IMAD.WIDE.U32 R4, R145.reuse, UR4, R4 ;  /* 0x0000000491047c25 */ /* 0x040fe2000f8e0004 */
[C---:B------:R-:W-:Y:S01]  /*a8e0*/  IADD3 R13, P3, R24.reuse, 0x4800, RZ ;  /* 0x00004800180d7810 */ /* 0x040fe20007f7e0ff */
[----:B------:R-:W-:Y:S01]  /*a8f0*/  ULDC.64 UR6, c[0x0][0xae0] ;  /* 0x0002b80000067ab9 */ /* 0x000fe20000000a00 */
[----:B------:R-:W-:Y:S01]  /*a900*/  IADD3 R33, P2, R24, 0x6000, RZ ;  /* 0x0000600018217810 */ /* 0x000fe20007f5e0ff */
[----:B------:R-:W-:Y:S01]  /*a910*/  IMAD R8, R145, UR5, R7 ;  /* 0x0000000591087c24 */ /* 0x000fe2000f8e0207 */
[----:B------:R-:W-:Y:S01]  /*a920*/  SHF.R.S32.HI R7, RZ, 0x1f, R9 ;  /* 0x0000001fff077819 */ /* 0x000fe20000011409 */
[----:B------:R-:W-:Y:S01]  /*a930*/  ULDC.64 UR4, c[0x0][0xb40] ;  /* 0x0002d00000047ab9 */ /* 0x000fe20000000a00 */
[----:B------:R-:W-:-:S02]  /*a940*/  IADD3 R4, P5, R9, R4, RZ ;  /* 0x0000000409047210 */ /* 0x000fc40007fbe0ff */
[----:B------:R-:W-:Y:S02]  /*a950*/  LOP3.LUT R20, R21, 0x180, RZ, 0xc0, !PT ;  /* 0x0000018015147812 */ /* 0x000fe400078ec0ff */
[----:B------:R-:W-:Y:S01]  /*a960*/  IADD3.X R7, R7, R5, R8, P5, !PT ;  /* 0x0000000507077210 */ /* 0x000fe20002ffe408 */
[C---:B------:R-:W-:Y:S01]  /*a970*/  VIADD R5, R9.reuse, 0x8 ;  /* 0x0000000809057836 */ /* 0x040fe20000000000 */
[C---:B------:R-:W-:Y:S02]  /*a980*/  LEA R40, P6, R4.reuse, UR4, 0x2 ;  /* 0x0000000404287c11 */ /* 0x040fe4000f8c10ff */
[----:B------:R-:W-:Y:S02]  /*a990*/  ISETP.GE.OR P5, PT, R9, R28, P0 ;  /* 0x0000001c0900720c */ /* 0x000fe400007a6670 */
[----:B------:R-:W-:Y:S01]  /*a9a0*/  LEA.HI.X R41, R4, UR5, R7, 0x2, P6 ;  /* 0x0000000504297c11 */ /* 0x000fe2000b0f1407 */
[----:B------:R-:W-:Y:S01]  /*a9b0*/  IMAD.X R7, RZ, RZ, R25, P1 ;  /* 0x000000ffff077224 */ /* 0x000fe200008e0619 */
[----:B------:R-:W-:Y:S01]  /*a9c0*/  IADD3 R11, P6, R24, 0x7800, RZ ;  /* 0x00007800180b7810 */ /* 0x000fe20007fde0ff */
[----:B------:R-:W-:Y:S01]  /*a9d0*/  ULDC.64 UR4, c[0x0][0xaa0] ;  /* 0x0002a80000047ab9 */ /* 0x000fe20000000a00 */
[----:B------:R-:W-:-:S02]  /*a9e0*/  LOP3.LUT R12, R13, 0x180, RZ, 0xc0, !PT ;  /* 0x000001800d0c7812 */ /* 0x000fc400078ec0ff */
[----:B------:R-:W-:Y:S01]  /*a9f0*/  LOP3.LUT R32, R33, 0x180, RZ, 0xc0, !PT ;  /* 0x0000018021207812 */ /* 0x000fe200078ec0ff */
[----:B------:R-:W-:Y:S01]  /*aa00*/  IMAD.X R27, RZ, RZ, R25, P6 ;  /* 0x000000ffff1b7224 */ /* 0x000fe200030e0619 */
[----:B------:R-:W-:Y:S02]  /*aa10*/  LOP3.LUT R9, R24, 0x180, RZ, 0xc0, !PT ;  /* 0x0000018018097812 */ /* 0x000fe400078ec0ff */
[----:B------:R-:W-:Y:S01]  /*aa20*/  ISETP.GE.OR P0, PT, R5, R28, P0 ;  /* 0x0000001c0500720c */ /* 0x000fe20000706670 */
[----:B------:R0:W-:Y:S01]  /*aa30*/  @!P5 STG.E desc[UR60][R40.64], R3 ;  /* 0x000000032800d986 */ /* 0x0001e2000c10193c */
[----:B------:R-:W-:Y:S02]  /*aa40*/  LOP3.LUT R4, R11, 0x180, RZ, 0xc0, !PT ;  /* 0x000001800b047812 */ /* 0x000fe400078ec0ff */
[----:B------:R-:W-:Y:S02]  /*aa50*/  SHF.R.U64 R20, R20, 0x3, RZ ;  /* 0x0000000314147819 */ /* 0x000fe400000012ff */
[----:B------:R-:W-:-:S02]  /*aa60*/  SHF.R.U64 R12, R12, 0x3, RZ ;  /* 0x000000030c0c7819 */ /* 0x000fc400000012ff */
[----:B------:R-:W-:Y:S02]  /*aa70*/  SHF.R.U64 R32, R32, 0x3, RZ ;  /* 0x0000000320207819 */ /* 0x000fe400000012ff */
[----:B------:R-:W-:Y:S02]  /*aa80*/  SHF.R.U64 R9, R9, 0x3, RZ ;  /* 0x0000000309097819 */ /* 0x000fe400000012ff */
[----:B------:R-:W-:Y:S01]  /*aa90*/  SHF.R.U64 R4, R4, 0x3, RZ ;  /* 0x0000000304047819 */ /* 0x000fe200000012ff */
[----:B------:R1:W-:Y:S01]  /*aaa0*/  @!P0 STG.E desc[UR60][R40.64+0x20], R0 ;  /* 0x0000200028008986 */ /* 0x0003e2000c10193c */
[----:B------:R-:W-:Y:S02]  /*aab0*/  LOP3.LUT R20, R20, R21, RZ, 0x3c, !PT ;  /* 0x0000001514147212 */ /* 0x000fe400078e3cff */
[----:B------:R-:W-:Y:S01]  /*aac0*/  LOP3.LUT R12, R12, R13, RZ, 0x3c, !PT ;  /* 0x0000000d0c0c7212 */ /* 0x000fe200078e3cff */
[--C-:B------:R-:W-:Y:S01]  /*aad0*/  IMAD.X R13, RZ, RZ, R25.reuse, P3 ;  /* 0x000000ffff0d7224 */ /* 0x100fe200018e0619 */
[----:B------:R-:W-:Y:S01]  /*aae0*/  LOP3.LUT R32, R32, R33, RZ, 0x3c, !PT ;  /* 0x0000002120207212 */ /* 0x000fe200078e3cff */
[--C-:B------:R-:W-:Y:S01]  /*aaf0*/  IMAD.X R33, RZ, RZ, R25.reuse, P2 ;  /* 0x000000ffff217224 */ /* 0x100fe200010e0619 */
[----:B------:R-:W-:Y:S01]  /*ab00*/  LOP3.LUT R8, R9, R24, RZ, 0x3c, !PT ;  /* 0x0000001809087212 */ /* 0x000fe200078e3cff */
[----:B------:R-:W-:Y:S01]  /*ab10*/  IMAD.MOV.U32 R9, RZ, RZ, R25 ;  /* 0x000000ffff097224 */ /* 0x000fe200078e0019 */
[----:B------:R-:W-:Y:S01]  /*ab20*/  IADD3.X R21, RZ, R25, RZ, P4, !PT ;  /* 0x00000019ff157210 */ /* 0x000fe200027fe4ff */
[----:B------:R-:W5:Y:S01]  /*ab30*/  LD.E.128 R12, desc[UR60][R12.64] ;  /* 0x0000003c0c0c7980 */ /* 0x000f62000c101d00 */
[----:B------:R-:W-:-:S03]  /*ab40*/  LOP3.LUT R26, R4, R11, RZ, 0x3c, !PT ;  /* 0x0000000b041a7212 */ /* 0x000fc600078e3cff */
[----:B------:R-:W5:Y:S01]  /*ab50*/  LD.E.128 R8, desc[UR60][R8.64] ;  /* 0x0000003c08087980 */ /* 0x000f62000c101d00 */
[----:B------:R-:W-:-:S03]  /*ab60*/  SHF.R.S32.HI R39, RZ, 0x1f, R17 ;  /* 0x0000001fff277819 */ /* 0x000fc60000011411 */
[----:B------:R-:W5:Y:S01]  /*ab70*/  LD.E.128 R4, desc[UR60][R6.64] ;  /* 0x0000003c06047980 */ /* 0x000f62000c101d00 */
[----:B------:R-:W-:-:S03]  /*ab80*/  IMAD.MOV.U32 R38, RZ, RZ, R17 ;  /* 0x000000ffff267224 */ /* 0x000fc600078e0011 */
[----:B------:R-:W5:Y:S04]  /*ab90*/  LD.E.128 R20, desc[UR60][R20.64] ;  /* 0x0000003c14147980 */ /* 0x000f68000c101d00 */
[----:B------:R-:W5:Y:S04]  /*aba0*/  LD.E.128 R32, desc[UR60][R32.64] ;  /* 0x0000003c20207980 */ /* 0x000f68000c101d00 */
[----:B------:R-:W5:Y:S01]  /*abb0*/  LD.E.128 R24, desc[UR60][R26.64] ;  /* 0x0000003c1a187980 */ /* 0x000f62000c101d00 */
[----:B------:R-:W-:Y:S01]  /*abc0*/  IMAD R42, R37, UR4, RZ ;  /* 0x00000004252a7c24 */ /* 0x000fe2000f8e02ff */
[----:B------:R-:W-:Y:S01]  /*abd0*/  @!PT LDS RZ, [RZ] ;  /* 0x00000000fffff984 */ /* 0x000fe20000000800 */
[----:B------:R-:W-:Y:S01]  /*abe0*/  @!PT LDS RZ, [RZ] ;  /* 0x00000000fffff984 */ /* 0x000fe20000000800 */
[----:B------:R-:W-:Y:S01]  /*abf0*/  @!PT LDS RZ, [RZ] ;  /* 0x00000000fffff984 */ /* 0x000fe20000000800 */
[----:B------:R-:W-:Y:S01]  /*ac00*/  @!PT LDS RZ, [RZ] ;  /* 0x00000000fffff984 */ /* 0x000fe20000000800 */
[----:B------:R2:W-:Y:S06]  /*ac10*/  MEMBAR.ALL.CTA ;  /* 0x0000000000007992 */ /* 0x0005ec0000008000 */
[----:B--2---:R-:W2:Y:S01]  /*ac20*/  FENCE.VIEW.ASYNC.S ;  /* 0x00000000000073c6 */ /* 0x004ea20000000000 */
[----:B------:R-:W-:-:S04]  /*ac30*/  IMAD.WIDE.U32 R36, R43, UR4, R38 ;  /* 0x000000042b247c25 */ /* 0x000fc8000f8e0026 */
[----:B------:R-:W-:Y:S02]  /*ac40*/  IMAD R43, R43, UR5, R42 ;  /* 0x000000052b2b7c24 */ /* 0x000fe4000f8e022a */
[----:B------:R-:W-:Y:S01]  /*ac50*/  IMAD R19, R147, -0xc0, R28 ;  /* 0xffffff4093137824 */ /* 0x000fe200078e021c */
[----:B------:R-:W-:Y:S01]  /*ac60*/  UIADD3 UR4, UR36, 0x31c20, URZ ;  /* 0x00031c2024047890 */ /* 0x000fe2000fffe03f */
[----:B------:R-:W-:Y:S02]  /*ac70*/  IMAD.IADD R37, R37, 0x1, R43 ;  /* 0x0000000125257824 */ /* 0x000fe400078e022b */
[----:B0-----:R-:W-:Y:S01]  /*ac80*/  IMAD R3, R44, UR6, RZ ;  /* 0x000000062c037c24 */ /* 0x001fe2000f8e02ff */
[----:B------:R-:W-:Y:S01]  /*ac90*/  ISETP.GE.AND P0, PT, R18, R19, PT ;  /* 0x000000131200720c */ /* 0x000fe20003f06270 */
[----:B------:R-:W-:Y:S01]  /*aca0*/  IMAD.WIDE.U32 R36, R146, UR6, R36 ;  /* 0x0000000692247c25 */ /* 0x000fe2000f8e0024 */
[----:B-1----:R-:W-:Y:S01]  /*acb0*/  IADD3 R0, R18, 0x60, RZ ;  /* 0x0000006012007810 */ /* 0x002fe20007ffe0ff */
[----:B------:R-:W-:-:S02]  /*acc0*/  UPRMT UR4, URZ, 0x654, UR4 ;  /* 0x000006543f047896 */ /* 0x000fc40008000004 */
[----:B------:R-:W-:Y:S01]  /*acd0*/  IMAD R3, R146, UR7, R3 ;  /* 0x0000000792037c24 */ /* 0x000fe2000f8e0203 */
[----:B------:R-:W-:Y:S01]  /*ace0*/  ULDC.64 UR6, c[0x0][0xae8] ;  /* 0x0002ba0000067ab9 */ /* 0x000fe20000000a00 */
[----:B------:R-:W-:Y:S01]  /*acf0*/  ISETP.GE.AND P3, PT, R0, R19, PT ;  /* 0x000000130000720c */ /* 0x000fe20003f66270 */
[----:B------:R-:W-:Y:S02]  /*ad00*/  IMAD R0, R148, UR6, RZ ;  /* 0x0000000694007c24 */ /* 0x000fe4000f8e02ff */
[----:B------:R-:W-:Y:S01]  /*ad10*/  IMAD.IADD R37, R37, 0x1, R3 ;  /* 0x0000000125257824 */ /* 0x000fe200078e0203 */
[----:B------:R-:W-:Y:S01]  /*ad20*/  SHF.R.S32.HI R19, RZ, 0x1f, R18 ;  /* 0x0000001fff137819 */ /* 0x000fe20000011412 */
[C---:B------:R-:W-:Y:S01]  /*ad30*/  IMAD R3, R145.reuse, UR7, R0 ;  /* 0x0000000791037c24 */ /* 0x040fe2000f8e0200 */
[----:B--2---:R-:W-:Y:S01]  /*ad40*/  SYNCS.ARRIVE.TRANS64.RED.A1T0 RZ, [UR4], RZ ;  /* 0x000000ffffff79a7 */ /* 0x004fe20008100404 */
[----:B------:R-:W-:Y:S01]  /*ad50*/  IMAD.WIDE.U32 R40, R145, UR6, R36 ;  /* 0x0000000691287c25 */ /* 0x000fe2000f8e0024 */
[----:B------:R-:W-:Y:S03]  /*ad60*/  BSSY B1, `(.L_x_150) ;  /* 0x0000017000017945 */ /* 0x000fe60003800000 */
[----:B------:R-:W-:-:S04]  /*ad70*/  IMAD.WIDE R38, R147, 0xc0, R18 ;  /* 0x000000c093267825 */ /* 0x000fc800078e0212 */
[----:B------:R-:W-:Y:S01]  /*ad80*/  IMAD.IADD R45, R41, 0x1, R3 ;  /* 0x00000001292d7824 */ /* 0x000fe200078e0203 */
[----:B------:R-:W-:Y:S06]  /*ad90*/  @P0 BRA `(.L_x_151) ;  /* 0x00000000004c0947 */ /* 0x000fec0003800000 */
[----:B------:R-:W-:Y:S01]  /*ada0*/  ULDC.64 UR6, c[0x0][0xad8] ;  /* 0x0002b60000067ab9 */ /* 0x000fe20000000a00 */
[C---:B------:R-:W-:Y:S01]  /*adb0*/  VIADD R0, R17.reuse, 0x20 ;  /* 0x0000002011007836 */ /* 0x040fe20000000000 */
[----:B------:R-:W-:Y:S01]  /*adc0*/  ULDC UR4, c[0x0][0xa8c] ;  /* 0x0002a30000047ab9 */ /* 0x000fe20000000800 */
[C---:B------:R-:W-:Y:S01]  /*add0*/  VIADD R28, R17.reuse, 0x40 ;  /* 0x00000040111c7836 */ /* 0x040fe20000000000 */
[----:B------:R-:W-:Y:S01]  /*ade0*/  ISETP.GE.AND P0, PT, R17, UR4, PT ;  /* 0x0000000411007c0c */ /* 0x000fe2000bf06270 */
[----:B------:R-:W-:Y:S01]  /*adf0*/  IMAD R3, R39, UR6, RZ ;  /* 0x0000000627037c24 */ /* 0x000fe2000f8e02ff */
[----:B------:R-:W-:Y:S01]  /*ae00*/  ISETP.GE.AND P1, PT, R0, UR4, PT ;  /* 0x0000000400007c0c */ /* 0x000fe2000bf26270 */
[----:B------:R-:W-:Y:S01]  /*ae10*/  IMAD.MOV.U32 R36, RZ, RZ, R40 ;  /* 0x000000ffff247224 */ /* 0x000fe200078e0028 */
[----:B------:R-:W-:Y:S01]  /*ae20*/  ISETP.GE.AND P2, PT, R28, UR4, PT ;  /* 0x000000041c007c0c */ /* 0x000fe2000bf46270 */
[----:B------:R-:W-:Y:S02]  /*ae30*/  IMAD.MOV.U32 R37, RZ, RZ, R45 ;  /* 0x000000ffff257224 */ /* 0x000fe400078e002d */
[----:B------:R-:W-:-:S02]  /*ae40*/  IMAD R3, R38, UR7, R3 ;  /* 0x0000000726037c24 */ /* 0x000fc4000f8e0203 */
[----:B------:R-:W-:Y:S01]  /*ae50*/  IMAD.WIDE.U32 R36, R38, UR6, R36 ;  /* 0x0000000626247c25 */ /* 0x000fe2000f8e0024 */
[----:B------:R-:W-:Y:S02]  /*ae60*/  ULDC.64 UR6, c[0x0][0xa80] ;  /* 0x0002a00000067ab9 */ /* 0x000fe40000000a00 */
[----:B------:R-:W-:Y:S02]  /*ae70*/  LEA R42, P4, R36, UR6, 0x1 ;  /* 0x00000006242a7c11 */ /* 0x000fe4000f8808ff */
[----:B------:R-:W-:-:S04]  /*ae80*/  IADD3 R3, R37, R3, RZ ;  /* 0x0000000325037210 */ /* 0x000fc80007ffe0ff */
[----:B------:R-:W-:-:S05]  /*ae90*/  LEA.HI.X R43, R36, UR7, R3, 0x1, P4 ;  /* 0x00000007242b7c11 */ /* 0x000fca000a0f0c03 */
[----:B-----5:R0:W-:Y:S04]  /*aea0*/  @!P0 STG.E.128 desc[UR60][R42.64], R8 ;  /* 0x000000082a008986 */ /* 0x0201e8000c101d3c */
[----:B------:R0:W-:Y:S04]  /*aeb0*/  @!P1 STG.E.128 desc[UR60][R42.64+0x40], R20 ;  /* 0x000040142a009986 */ /* 0x0001e8000c101d3c */
[----:B------:R0:W-:Y:S02]  /*aec0*/  @!P2 STG.E.128 desc[UR60][R42.64+0x80], R32 ;  /* 0x000080202a00a986 */ /* 0x0001e4000c101d3c */
.L_x_151:
[----:B------:R-:W-:Y:S05]  /*aed0*/  BSYNC B1 ;  /* 0x0000000000017941 */ /* 0x000fea0003800000 */
.L_x_150:
[----:B------:R-:W-:Y:S05]  /*aee0*/  @P3 BRA `(.L_x_152) ;  /* 0x00000008003c3947 */ /* 0x000fea0003800000 */
[----:B------:R-:W-:Y:S01]  /*aef0*/  IADD3 R3, P0, R38, 0x60, RZ ;  /* 0x0000006026037810 */ /* 0x000fe20007f1e0ff */
[----:B------:R-:W-:Y:S01]  /*af00*/  ULDC.64 UR4, c[0x0][0xad8] ;  /* 0x0002b60000047ab9 */ /* 0x000fe20000000a00 */
[----:B0----5:R-:W-:Y:S01]  /*af10*/  IMAD.MOV.U32 R8, RZ, RZ, R40 ;  /* 0x000000ffff087224 */ /* 0x021fe200078e0028 */
[----:B------:R-:W-:Y:S01]  /*af20*/  ULDC.64 UR6, c[0x0][0xa80] ;  /* 0x0002a00000067ab9 */ /* 0x000fe20000000a00 */
[----:B------:R-:W-:Y:S02]  /*af30*/  IMAD.MOV.U32 R9, RZ, RZ, R45 ;  /* 0x000000ffff097224 */ /* 0x000fe400078e002d */
[----:B------:R-:W-:Y:S02]  /*af40*/  IMAD.X R38, RZ, RZ, R39, P0 ;  /* 0x000000ffff267224 */ /* 0x000fe400000e0627 */
[----:B------:R-:W-:Y:S02]  /*af50*/  VIADD R0, R17, 0x20 ;  /* 0x0000002011007836 */ /* 0x000fe40000000000 */
[----:B------:R-:W-:-:S02]  /*af60*/  IMAD R38, R38, UR4, RZ ;  /* 0x0000000426267c24 */ /* 0x000fc4000f8e02ff */
[----:B------:R-:W-:Y:S01]  /*af70*/  IMAD.WIDE.U32 R8, R3, UR4, R8 ;  /* 0x0000000403087c25 */ /* 0x000fe2000f8e0008 */
[----:B------:R-:W-:Y:S02]  /*af80*/  ULDC UR4, c[0x0][0xa8c] ;  /* 0x0002a30000047ab9 */ /* 0x000fe40000000800 */
[----:B------:R-:W-:Y:S01]  /*af90*/  ISETP.GE.AND P1, PT, R17, UR4, PT ;  /* 0x0000000411007c0c */ /* 0x000fe2000bf26270 */
[----:B------:R-:W-:Y:S01]  /*afa0*/  IMAD R3, R3, UR5, R38 ;  /* 0x0000000503037c24 */ /* 0x000fe2000f8e0226 */
[----:B------:R-:W-:Y:S01]  /*afb0*/  ISETP.GE.AND P2, PT, R0, UR4, PT ;  /* 0x0000000400007c0c */ /* 0x000fe2000bf46270 */
[----:B------:R-:W-:Y:S01]  /*afc0*/  VIADD R0, R17, 0x40 ;  /* 0x0000004011007836 */ /* 0x000fe20000000000 */
[----:B------:R-:W-:Y:S01]  /*afd0*/  LEA R10, P0, R8, UR6, 0x1 ;  /* 0x00000006080a7c11 */ /* 0x000fe2000f8008ff */
[----:B------:R-:W-:-:S05]  /*afe0*/  IMAD.IADD R3, R9, 0x1, R3 ;  /* 0x0000000109037824 */ /* 0x000fca00078e0203 */
[----:B------:R-:W-:Y:S02]  /*aff0*/  LEA.HI.X R11, R8, UR7, R3, 0x1, P0 ;  /* 0x00000007080b7c11 */ /* 0x000fe400080f0c03 */
[----:B------:R-:W-:-:S03]  /*b000*/  ISETP.GE.AND P0, PT, R0, UR4, PT ;  /* 0x0000000400007c0c */ /* 0x000fc6000bf06270 */
[----:B------:R3:W-:Y:S04]  /*b010*/  @!P1 STG.E.128 desc[UR60][R10.64], R4 ;  /* 0x000000040a009986 */ /* 0x0007e8000c101d3c */
[----:B------:R3:W-:Y:S06]  /*b020*/  @!P2 STG.E.128 desc[UR60][R10.64+0x40], R12 ;  /* 0x0000400c0a00a986 */ /* 0x0007ec000c101d3c */
[----:B------:R-:W-:Y:S05]  /*b030*/  @P0 BRA `(.L_x_152) ;  /* 0x0000000400e80947 */ /* 0x000fea0003800000 */
[----:B------:R4:W-:Y:S01]  /*b040*/  STG.E.128 desc[UR60][R10.64+0x80], R24 ;  /* 0x000080180a007986 */ /* 0x0009e2000c101d3c */
[----:B------:R-:W-:Y:S05]  /*b050*/  BRA `(.L_x_152) ;  /* 0x0000000400e07947 */ /* 0x000fea0003800000 */
.L_x_148:
[----:B------:R-:W1:Y:S01]  /*b060*/  LDC.64 R6, c[0x0][0xbd8] ;  /* 0x0002f600ff067b82 */ /* 0x000e620000000a00 */
[C---:B------:R-:W-:Y:S01]  /*b070*/  SHF.L.U32 R5, R145.reuse, 0x2, RZ ;  /* 0x0000000291057819 */ /* 0x040fe200000006ff */
[----:B------:R-:W-:Y:S01]  /*b080*/  ULDC.64 UR4, c[0x0][0xbe0] ;  /* 0x0002f80000047ab9 */ /* 0x000fe20000000a00 */
[----:B------:R-:W-:Y:S01]  /*b090*/  SHF.L.U64.HI R8, R145, 0x2, R148 ;  /* 0x0000000291087819 */ /* 0x000fe20000010294 */
[----:B------:R-:W-:-:S04]  /*b0a0*/  IMAD.MOV.U32 R3, RZ, RZ, RZ ;  /* 0x000000ffff037224 */ /* 0x000fc800078e00ff */
[----:B------:R-:W2:Y:S01]  /*b0b0*/  LDC R0, c[0x0][0xa88] ;  /* 0x0002a200ff007b82 */ /* 0x000ea20000000800 */
[----:B-1----:R-:W-:Y:S02]  /*b0c0*/  ISETP.NE.U32.AND P0, PT, R6, RZ, PT ;  /* 0x000000ff0600720c */ /* 0x002fe40003f05070 */
[----:B------:R-:W-:Y:S02]  /*b0d0*/  IADD3 R6, P1, R5, R6, RZ ;  /* 0x0000000605067210 */ /* 0x000fe40007f3e0ff */
[----:B------:R-:W-:-:S03]  /*b0e0*/  ISETP.NE.AND.EX P0, PT, R7, RZ, PT, P0 ;  /* 0x000000ff0700720c */ /* 0x000fc60003f05300 */
[----:B------:R-:W-:Y:S01]  /*b0f0*/  IMAD.X R7, R8, 0x1, R7, P1 ;  /* 0x0000000108077824 */ /* 0x000fe200008e0607 */
[----:B------:R-:W-:-:S04]  /*b100*/  ISETP.NE.U32.AND P1, PT, RZ, UR4, PT ;  /* 0x00000004ff007c0c */ /* 0x000fc8000bf25070 */
[----:B------:R-:W-:-:S05]  /*b110*/  ISETP.NE.AND.EX P1, PT, RZ, UR5, PT, P1 ;  /* 0x00000005ff007c0c */ /* 0x000fca000bf25310 */
[----:B------:R1:W5:Y:S08]  /*b120*/  @P0 LDG.E R3, desc[UR60][R6.64] ;  /* 0x0000003c06030981 */ /* 0x000370000c1e1900 */
[----:B------:R-:W-:-:S04]  /*b130*/  @P1 IADD3 R4, P2, R5, UR4, RZ ;  /* 0x0000000405041c10 */ /* 0x000fc8000ff5e0ff */
[----:B------:R-:W-:-:S05]  /*b140*/  @P1 IADD3.X R5, R8, UR5, RZ, P2, !PT ;  /* 0x0000000508051c10 */ /* 0x000fca00097fe4ff */
[----:B--2---:R1:W5:Y:S01]  /*b150*/  @P1 LDG.E R0, desc[UR60][R4.64] ;  /* 0x0000003c04001981 */ /* 0x004362000c1e1900 */
[----:B------:R-:W-:Y:S01]  /*b160*/  ISETP.GT.AND P2, PT, R155, 0xbf, PT ;  /* 0x000000bf9b00780c */ /* 0x000fe20003f44270 */
[----:B------:R-:W-:-:S12]  /*b170*/  @P1 BRA `(.L_x_153) ;  /* 0x0000000000101947 */ /* 0x000fd80003800000 */
[----:B------:R-:W-:Y:S05]  /*b180*/  @!P0 BRA `(.L_x_153) ;  /* 0x00000000000c8947 */ /* 0x000fea0003800000 */
[----:B-1----:R-:W2:Y:S04]  /*b190*/  LDG.E R5, desc[UR60][R6.64] ;  /* 0x0000003c06057981 */ /* 0x002ea8000c1e1900 */
[----:B-----5:R-:W2:Y:S02]  /*b1a0*/  LDG.E R0, desc[UR60][R6.64+0x4] ;  /* 0x0000043c06007981 */ /* 0x020ea4000c1e1900 */
[----:B--2---:R-:W-:-:S07]  /*b1b0*/  IMAD.IADD R0, R0, 0x1, -R5 ;  /* 0x0000000100007824 */ /* 0x004fce00078e0a05 */
.L_x_153:
[----:B------:R-:W-:Y:S01]  /*b1c0*/  BSSY B1, `(.L_x_154) ;  /* 0x000001d000017945 */ /* 0x000fe20003800000 */
[----:B------:R-:W-:Y:S02]  /*b1d0*/  SHF.R.S32.HI R9, RZ, 0x1f, R146 ;  /* 0x0000001fff097819 */ /* 0x000fe40000011492 */
[----:B------:R-:W-:Y:S02]  /*b1e0*/  SHF.R.S32.HI R10, RZ, 0x1f, R17 ;  /* 0x0000001fff0a7819 */ /* 0x000fe40000011411 */
[----:B------:R-:W-:Y:S02]  /*b1f0*/  SEL R145, R145, RZ, !P0 ;  /* 0x000000ff91917207 */ /* 0x000fe40004000000 */
[----:B------:R-:W-:Y:S02]  /*b200*/  SEL R148, R148, RZ, !P0 ;  /* 0x000000ff94947207 */ /* 0x000fe40004000000 */
[----:B-----5:R-:W-:Y:S01]  /*b210*/  SHF.R.S32.HI R8, RZ, 0x1f, R3 ;  /* 0x0000001fff087819 */ /* 0x020fe20000011403 */
[----:B------:R-:W-:Y:S06]  /*b220*/  @P2 BRA `(.L_x_155) ;  /* 0x0000000000582947 */ /* 0x000fec0003800000 */
[----:B-1----:R-:W1:Y:S02]  /*b230*/  S2R R4, SR_TID.X ;  /* 0x0000000000047919 */ /* 0x002e640000002100 */
[----:B-1----:R-:W-:-:S04]  /*b240*/  IMAD R4, R147, 0xc0, R4 ;  /* 0x000000c093047824 */ /* 0x002fc800078e0204 */
[----:B------:R-:W-:-:S05]  /*b250*/  VIADD R5, R4, 0xffffff80 ;  /* 0xffffff8004057836 */ /* 0x000fca0000000000 */
[----:B------:R-:W-:-:S13]  /*b260*/  ISETP.GE.AND P0, PT, R5, R0, PT ;  /* 0x000000000500720c */ /* 0x000fda0003f06270 */
[----:B------:R-:W-:Y:S05]  /*b270*/  @P0 BRA `(.L_x_155) ;  /* 0x0000000000440947 */ /* 0x000fea0003800000 */
[----:B------:R-:W-:Y:S01]  /*b280*/  IADD3 R4, P0, R5, R3, RZ ;  /* 0x0000000305047210 */ /* 0x000fe20007f1e0ff */
[----:B------:R-:W-:Y:S02]  /*b290*/  ULDC.64 UR4, c[0x0][0xb70] ;  /* 0x0002dc0000047ab9 */ /* 0x000fe40000000a00 */
[----:B------:R-:W-:Y:S01]  /*b2a0*/  IMAD R7, R9, UR4, RZ ;  /* 0x0000000409077c24 */ /* 0x000fe2000f8e02ff */
[----:B------:R-:W-:-:S03]  /*b2b0*/  LEA.HI.X.SX32 R5, R5, R8, 0x1, P0 ;  /* 0x0000000805057211 */ /* 0x000fc600000f0eff */
[C---:B------:R-:W-:Y:S02]  /*b2c0*/  IMAD R7, R146.reuse, UR5, R7 ;  /* 0x0000000592077c24 */ /* 0x040fe4000f8e0207 */
[----:B------:R-:W-:Y:S01]  /*b2d0*/  IMAD.WIDE.U32 R4, R146, UR4, R4 ;  /* 0x0000000492047c25 */ /* 0x000fe2000f8e0004 */
[----:B------:R-:W-:-:S03]  /*b2e0*/  ULDC.64 UR4, c[0x0][0xb78] ;  /* 0x0002de0000047ab9 */ /* 0x000fc60000000a00 */
[----:B------:R-:W-:Y:S02]  /*b2f0*/  IMAD R6, R148, UR4, RZ ;  /* 0x0000000494067c24 */ /* 0x000fe4000f8e02ff */
[----:B------:R-:W-:Y:S02]  /*b300*/  IMAD.IADD R5, R5, 0x1, R7 ;  /* 0x0000000105057824 */ /* 0x000fe400078e0207 */
[C---:B------:R-:W-:Y:S02]  /*b310*/  IMAD R7, R145.reuse, UR5, R6 ;  /* 0x0000000591077c24 */ /* 0x040fe4000f8e0206 */
[----:B------:R-:W-:Y:S01]  /*b320*/  IMAD.WIDE.U32 R4, R145, UR4, R4 ;  /* 0x0000000491047c25 */ /* 0x000fe2000f8e0004 */
[----:B------:R-:W-:-:S03]  /*b330*/  ULDC.64 UR4, c[0x0][0xb40] ;  /* 0x0002d00000047ab9 */ /* 0x000fc60000000a00 */
[----:B------:R-:W-:Y:S01]  /*b340*/  IMAD.IADD R5, R5, 0x1, R7 ;  /* 0x0000000105057824 */ /* 0x000fe200078e0207 */
[----:B------:R-:W-:-:S04]  /*b350*/  LEA R6, P0, R4, UR4, 0x2 ;  /* 0x0000000404067c11 */ /* 0x000fc8000f8010ff */
[----:B------:R-:W-:Y:S02]  /*b360*/  LEA.HI.X R7, R4, UR5, R5, 0x2, P0 ;  /* 0x0000000504077c11 */ /* 0x000fe400080f1405 */
[----:B------:R-:W-:-:S05]  /*b370*/  MOV R5, 0xff800000 ;  /* 0xff80000000057802 */ /* 0x000fca0000000f00 */
[----:B------:R2:W-:Y:S02]  /*b380*/  STG.E desc[UR60][R6.64], R5 ;  /* 0x0000000506007986 */ /* 0x0005e4000c10193c */
.L_x_155:
[----:B------:R-:W-:Y:S05]  /*b390*/  BSYNC B1 ;  /* 0x0000000000017941 */ /* 0x000fea0003800000 */
.L_x_154:
[----:B------:R-:W-:Y:S01]  /*b3a0*/  ULDC.64 UR4, c[0x0][0xaa0] ;  /* 0x0002a80000047ab9 */ /* 0x000fe20000000a00 */
[----:B-1----:R-:W-:Y:S01]  /*b3b0*/  IMAD.MOV.U32 R4, RZ, RZ, R17 ;  /* 0x000000ffff047224 */ /* 0x002fe200078e0011 */
[----:B------:R-:W-:Y:S01]  /*b3c0*/  BSSY B1, `(.L_x_156) ;  /* 0x000002b000017945 */ /* 0x000fe20003800000 */
[----:B--2---:R-:W-:Y:S02]  /*b3d0*/  IMAD.MOV.U32 R5, RZ, RZ, R10 ;  /* 0x000000ffff057224 */ /* 0x004fe400078e000a */
[----:B------:R-:W-:Y:S02]  /*b3e0*/  IMAD R6, R8, UR4, RZ ;  /* 0x0000000408067c24 */ /* 0x000fe4000f8e02ff */
[----:B------:R-:W-:-:S04]  /*b3f0*/  IMAD.WIDE.U32 R4, R3, UR4, R4 ;  /* 0x0000000403047c25 */ /* 0x000fc8000f8e0004 */
[----:B------:R-:W-:Y:S01]  /*b400*/  IMAD R3, R3, UR5, R6 ;  /* 0x0000000503037c24 */ /* 0x000fe2000f8e0206 */
[----:B------:R-:W-:Y:S01]  /*b410*/  ULDC.64 UR4, c[0x0][0xae0] ;  /* 0x0002b80000047ab9 */ /* 0x000fe20000000a00 */
[----:B------:R-:W-:Y:S02]  /*b420*/  IMAD.MOV.U32 R8, RZ, RZ, R18 ;  /* 0x000000ffff087224 */ /* 0x000fe400078e0012 */
[----:B------:R-:W-:Y:S02]  /*b430*/  IMAD.IADD R5, R5, 0x1, R3 ;  /* 0x0000000105057824 */ /* 0x000fe400078e0203 */
[----:B------:R-:W-:Y:S02]  /*b440*/  IMAD R3, R147, -0xc0, R0 ;  /* 0xffffff4093037824 */ /* 0x000fe400078e0200 */
[----:B------:R-:W-:Y:S01]  /*b450*/  IMAD R7, R9, UR4, RZ ;  /* 0x0000000409077c24 */ /* 0x000fe2000f8e02ff */
[----:B------:R-:W-:Y:S01]  /*b460*/  SHF.R.S32.HI R9, RZ, 0x1f, R18 ;  /* 0x0000001fff097819 */ /* 0x000fe20000011412 */
[C---:B------:R-:W-:Y:S01]  /*b470*/  VIADD R0, R18.reuse, 0x60 ;  /* 0x0000006012007836 */ /* 0x040fe20000000000 */
[----:B------:R-:W-:Y:S01]  /*b480*/  ISETP.GE.AND P0, PT, R18, R3, PT ;  /* 0x000000031200720c */ /* 0x000fe20003f06270 */
[----:B------:R-:W-:-:S02]  /*b490*/  IMAD R7, R146, UR5, R7 ;  /* 0x0000000592077c24 */ /* 0x000fc4000f8e0207 */
[----:B------:R-:W-:Y:S01]  /*b4a0*/  IMAD.WIDE.U32 R4, R146, UR4, R4 ;  /* 0x0000000492047c25 */ /* 0x000fe2000f8e0004 */
[----:B------:R-:W-:Y:S01]  /*b4b0*/  ULDC.64 UR4, c[0x0][0xae8] ;  /* 0x0002ba0000047ab9 */ /* 0x000fe20000000a00 */
[----:B------:R-:W-:Y:S02]  /*b4c0*/  ISETP.GE.AND P1, PT, R0, R3, PT ;  /* 0x000000030000720c */ /* 0x000fe40003f26270 */
[----:B------:R-:W-:Y:S02]  /*b4d0*/  IMAD.IADD R5, R5, 0x1, R7 ;  /* 0x0000000105057824 */ /* 0x000fe400078e0207 */
[----:B------:R-:W-:Y:S02]  /*b4e0*/  IMAD R0, R148, UR4, RZ ;  /* 0x0000000494007c24 */ /* 0x000fe4000f8e02ff */
[----:B------:R-:W-:-:S04]  /*b4f0*/  IMAD.WIDE.U32 R6, R145, UR4, R4 ;  /* 0x0000000491067c25 */ /* 0x000fc8000f8e0004 */
[----:B------:R-:W-:Y:S02]  /*b500*/  IMAD R3, R145, UR5, R0 ;  /* 0x0000000591037c24 */ /* 0x000fe4000f8e0200 */
[----:B------:R-:W-:-:S03]  /*b510*/  IMAD.WIDE R8, R147, 0xc0, R8 ;  /* 0x000000c093087825 */ /* 0x000fc600078e0208 */
[----:B------:R-:W-:Y:S01]  /*b520*/  IADD3 R11, R7, R3, RZ ;  /* 0x00000003070b7210 */ /* 0x000fe20007ffe0ff */
        /* <DEDUP_REMOVED lines=13> */
[----:B------:R-:W-:-:S03]  /*b600*/  ULDC.64 UR6, c[0x0][0xa80] ;  /* 0x0002a00000067ab9 */ /* 0x000fc60000000a00 */
[----:B------:R-:W-:Y:S01]  /*b610*/  IMAD.IADD R3, R5, 0x1, R3 ;  /* 0x0000000105037824 */ /* 0x000fe200078e0203 */
[----:B------:R-:W-:-:S04]  /*b620*/  LEA R12, P0, R4, UR6, 0x1 ;  /* 0x00000006040c7c11 */ /* 0x000fc8000f8008ff */
[----:B------:R-:W-:-:S05]  /*b630*/  LEA.HI.X R13, R4, UR7, R3, 0x1, P0 ;  /* 0x00000007040d7c11 */ /* 0x000fca00080f0c03 */
[----:B------:R1:W-:Y:S04]  /*b640*/  @!P2 STG.E.128 desc[UR60][R12.64], RZ ;  /* 0x000000ff0c00a986 */ /* 0x0003e8000c101d3c */
[----:B------:R1:W-:Y:S04]  /*b650*/  @!P3 STG.E.128 desc[UR60][R12.64+0x40], RZ ;  /* 0x000040ff0c00b986 */ /* 0x0003e8000c101d3c */
[----:B------:R1:W-:Y:S02]  /*b660*/  @!P4 STG.E.128 desc[UR60][R12.64+0x80], RZ ;  /* 0x000080ff0c00c986 */ /* 0x0003e4000c101d3c */
.L_x_157:
[----:B------:R-:W-:Y:S05]  /*b670*/  BSYNC B1 ;  /* 0x0000000000017941 */ /* 0x000fea0003800000 */
.L_x_156:
[----:B------:R-:W-:Y:S05]  /*b680*/  @P1 BRA `(.L_x_152) ;  /* 0x0000000000541947 */ /* 0x000fea0003800000 */
[----:B------:R-:W-:Y:S01]  /*b690*/  IADD3 R3, P0, R8, 0x60, RZ ;  /* 0x0000006008037810 */ /* 0x000fe20007f1e0ff */
[C---:B------:R-:W-:Y:S01]  /*b6a0*/  VIADD R0, R17.reuse, 0x20 ;  /* 0x0000002011007836 */ /* 0x040fe20000000000 */
[----:B------:R-:W-:Y:S01]  /*b6b0*/  ULDC UR4, c[0x0][0xa8c] ;  /* 0x0002a30000047ab9 */ /* 0x000fe20000000800 */
[----:B------:R-:W-:Y:S01]  /*b6c0*/  MOV R4, R6 ;  /* 0x0000000600047202 */ /* 0x000fe20000000f00 */
[----:B------:R-:W-:Y:S01]  /*b6d0*/  ULDC.64 UR6, c[0x0][0xad8] ;  /* 0x0002b60000067ab9 */ /* 0x000fe20000000a00 */
[----:B------:R-:W-:Y:S01]  /*b6e0*/  IMAD.X R8, RZ, RZ, R9, P0 ;  /* 0x000000ffff087224 */ /* 0x000fe200000e0609 */
[----:B------:R-:W-:Y:S01]  /*b6f0*/  ISETP.GE.AND P2, PT, R0, UR4, PT ;  /* 0x0000000400007c0c */ /* 0x000fe2000bf46270 */
[----:B------:R-:W-:Y:S01]  /*b700*/  IMAD.MOV.U32 R5, RZ, RZ, R11 ;  /* 0x000000ffff057224 */ /* 0x000fe200078e000b */
[C---:B------:R-:W-:Y:S01]  /*b710*/  ISETP.GE.AND P1, PT, R17.reuse, UR4, PT ;  /* 0x0000000411007c0c */ /* 0x040fe2000bf26270 */
[----:B------:R-:W-:Y:S02]  /*b720*/  IMAD R8, R8, UR6, RZ ;  /* 0x0000000608087c24 */ /* 0x000fe4000f8e02ff */
[----:B------:R-:W-:-:S02]  /*b730*/  VIADD R0, R17, 0x40 ;  /* 0x0000004011007836 */ /* 0x000fc40000000000 */
[----:B------:R-:W-:-:S03]  /*b740*/  IMAD.WIDE.U32 R4, R3, UR6, R4 ;  /* 0x0000000603047c25 */ /* 0x000fc6000f8e0004 */
[----:B------:R-:W-:Y:S01]  /*b750*/  ISETP.GE.AND P3, PT, R0, UR4, PT ;  /* 0x0000000400007c0c */ /* 0x000fe2000bf66270 */
[----:B------:R-:W-:Y:S01]  /*b760*/  IMAD R3, R3, UR7, R8 ;  /* 0x0000000703037c24 */ /* 0x000fe2000f8e0208 */
[----:B------:R-:W-:Y:S02]  /*b770*/  ULDC.64 UR6, c[0x0][0xa80] ;  /* 0x0002a00000067ab9 */ /* 0x000fe40000000a00 */
[----:B------:R-:W-:Y:S01]  /*b780*/  LEA R6, P0, R4, UR6, 0x1 ;  /* 0x0000000604067c11 */ /* 0x000fe2000f8008ff */
[----:B------:R-:W-:-:S05]  /*b790*/  IMAD.IADD R3, R5, 0x1, R3 ;  /* 0x0000000105037824 */ /* 0x000fca00078e0203 */
[----:B------:R-:W-:-:S05]  /*b7a0*/  LEA.HI.X R7, R4, UR7, R3, 0x1, P0 ;  /* 0x0000000704077c11 */ /* 0x000fca00080f0c03 */
[----:B------:R2:W-:Y:S04]  /*b7b0*/  @!P1 STG.E.128 desc[UR60][R6.64], RZ ;  /* 0x000000ff06009986 */ /* 0x0005e8000c101d3c */
[----:B------:R2:W-:Y:S04]  /*b7c0*/  @!P2 STG.E.128 desc[UR60][R6.64+0x40], RZ ;  /* 0x000040ff0600a986 */ /* 0x0005e8000c101d3c */
[----:B------:R2:W-:Y:S02]  /*b7d0*/  @!P3 STG.E.128 desc[UR60][R6.64+0x80], RZ ;  /* 0x000080ff0600b986 */ /* 0x0005e4000c101d3c */
.L_x_152:
[----:B------:R-:W-:Y:S05]  /*b7e0*/  BSYNC B0 ;  /* 0x0000000000007941 */ /* 0x000fea0003800000 */
.L_x_147:
[----:B------:R-:W-:Y:S02]  /*b7f0*/  ULDC UR4, c[0x0][0xc14] ;  /* 0x0003050000047ab9 */ /* 0x000fe40000000800 */
[----:B0-----:R-:W-:-:S13]  /*b800*/  ISETP.GE.AND P0, PT, R31, UR4, PT ;  /* 0x000000041f007c0c */ /* 0x001fda000bf06270 */
[----:B------:R-:W-:Y:S05]  /*b810*/  @!P0 BRA `(.L_x_158) ;  /* 0xffffff5400a08947 */ /* 0x000fea000383ffff */
[----:B------:R-:W-:Y:S05]  /*b820*/  EXIT ;  /* 0x000000000000794d */ /* 0x000fea0003800000 */
.L_x_123:
[----:B------:R-:W-:-:S08]  /*b830*/  NOP ;  /* 0x0000000000007918 */ /* 0x000fd00000000000 */
[----:B--2---:R-:W0:-:S00]  /*b840*/  USETMAXREG.DEALLOC.CTAPOOL 0x20 ;  /* 0x00000020000079c8 */ /* 0x004e0000080e0500 */
[----:B0-----:R-:W-:-:S06]  /*b850*/  LOP3.LUT R0, R0, 0x3, RZ, 0xc0, !PT ;  /* 0x0000000300007812 */ /* 0x001fcc00078ec0ff */
[----:B------:R-:W0:Y:S02]  /*b860*/  SHFL.IDX PT, R0, R0, RZ, 0x1f ;  /* 0x00001fff00007589 */ /* 0x000e2400000e0000 */
[----:B0-----:R-:W-:-:S13]  /*b870*/  ISETP.NE.AND P0, PT, R0, RZ, PT ;  /* 0x000000ff0000720c */ /* 0x001fda0003f05270 */
[----:B------:R-:W-:Y:S05]  /*b880*/  @P0 EXIT ;  /* 0x000000000000094d */ /* 0x000fea0003800000 */
[----:B------:R-:W0:Y:S01]  /*b890*/  S2R R2, SR_TID.X ;  /* 0x0000000000027919 */ /* 0x000e220000002100 */
[----:B------:R-:W-:Y:S01]  /*b8a0*/  LOP3.LUT R6, R6, 0xffffffdf, RZ, 0xc0, !PT ;  /* 0xffffffdf06067812 */ /* 0x000fe200078ec0ff */
[----:B------:R-:W-:Y:S01]  /*b8b0*/  ULDC UR5, c[0x0][0xc14] ;  /* 0x0003050000057ab9 */ /* 0x000fe20000000800 */
[----:B------:R-:W-:Y:S01]  /*b8c0*/  IMAD.MOV.U32 R0, RZ, RZ, RZ ;  /* 0x000000ffff007224 */ /* 0x000fe200078e00ff */
[----:B------:R-:W1:Y:S01]  /*b8d0*/  S2UR UR6, SR_CTAID.X ;  /* 0x00000000000679c3 */ /* 0x000e620000002500 */
[----:B------:R-:W-:Y:S01]  /*b8e0*/  ULDC UR4, c[0x0][0xc10] ;  /* 0x0003040000047ab9 */ /* 0x000fe20000000800 */
[----:B0-----:R-:W-:-:S04]  /*b8f0*/  LOP3.LUT R27, R2, 0x1f, RZ, 0xc0, !PT ;  /* 0x0000001f021b7812 */ /* 0x001fc800078ec0ff */
[----:B------:R-:W-:-:S13]  /*b900*/  ISETP.NE.AND P0, PT, R27, 0x1f, PT ;  /* 0x0000001f1b00780c */ /* 0x000fda0003f05270 */
[----:B------:R-:W-:Y:S02]  /*b910*/  @P0 LOP3.LUT R6, R6, 0x20, RZ, 0xfc, !PT ;  /* 0x0000002006060812 */ /* 0x000fe400078efcff */
[----:B------:R-:W-:-:S13]  /*b920*/  ISETP.GE.OR P0, PT, R27, UR5, !P0 ;  /* 0x000000051b007c0c */ /* 0x000fda000c706670 */
[----:B------:R-:W0:Y:S02]  /*b930*/  @!P0 LDC.64 R2, c[0x0][0xc58] ;  /* 0x00031600ff028b82 */ /* 0x000e240000000a00 */
[----:B0-----:R-:W-:-:S05]  /*b940*/  @!P0 IMAD.WIDE.U32 R2, R27, 0x4, R2 ;  /* 0x000000041b028825 */ /* 0x001fca00078e0002 */
[----:B------:R-:W2:Y:S01]  /*b950*/  @!P0 LDG.E R0, desc[UR60][R2.64] ;  /* 0x0000003c02008981 */ /* 0x000ea2000c1e1900 */
[C---:B------:R-:W-:Y:S01]  /*b960*/  ISETP.NE.AND P1, PT, R27.reuse, RZ, PT ;  /* 0x000000ff1b00720c */ /* 0x040fe20003f25270 */
[----:B------:R-:W-:Y:S01]  /*b970*/  IMAD.MOV.U32 R16, RZ, RZ, RZ ;  /* 0x000000ffff107224 */ /* 0x000fe200078e00ff */
[----:B------:R-:W-:Y:S02]  /*b980*/  ISETP.GE.U32.AND P0, PT, R27, 0x2, PT ;  /* 0x000000021b00780c */ /* 0x000fe40003f06070 */
[----:B------:R-:W-:-:S09]  /*b990*/  LOP3.LUT R6, R6, 0xfffffffe, RZ, 0xc0, !PT ;  /* 0xfffffffe06067812 */ /* 0x000fd200078ec0ff */
[----:B------:R-:W-:-:S04]  /*b9a0*/  @P1 LOP3.LUT R6, R6, 0x1, RZ, 0xfc, !PT ;  /* 0x0000000106061812 */ /* 0x000fc800078efcff */
[----:B------:R-:W-:-:S04]  /*b9b0*/  LOP3.LUT R6, R6, 0xffffffef, RZ, 0xc0, !PT ;  /* 0xffffffef06067812 */ /* 0x000fc800078ec0ff */
[----:B------:R-:W-:-:S04]  /*b9c0*/  @P0 LOP3.LUT R6, R6, 0x10, RZ, 0xfc, !PT ;  /* 0x0000001006060812 */ /* 0x000fc800078efcff */
[----:B------:R-:W-:Y:S01]  /*b9d0*/  LOP3.LUT R6, R6, 0xfffffff7, RZ, 0xc0, !PT ;  /* 0xfffffff706067812 */ /* 0x000fe200078ec0ff */
[----:B--2---:R-:W0:Y:S02]  /*b9e0*/  SHFL.UP PT, R4, R0, 0x1, RZ ;  /* 0x0420000000047989 */ /* 0x004e2400000e00ff */
[----:B0-----:R-:W-:-:S05]  /*b9f0*/  SEL R5, R4, RZ, P1 ;  /* 0x000000ff04057207 */ /* 0x001fca0000800000 */
[----:B------:R-:W-:-:S05]  /*ba00*/  IMAD.IADD R5, R0, 0x1, R5 ;  /* 0x0000000100057824 */ /* 0x000fca00078e0205 */
[----:B------:R-:W0:Y:S02]  /*ba10*/  SHFL.UP PT, R4, R5, 0x2, RZ ;  /* 0x0440000005047989 */ /* 0x000e2400000e00ff */
[----:B0-----:R-:W-:Y:S02]  /*ba20*/  SEL R4, R4, RZ, P0 ;  /* 0x000000ff04047207 */ /* 0x001fe40000000000 */
[----:B------:R-:W-:Y:S02]  /*ba30*/  ISETP.GE.U32.AND P0, PT, R27, 0x4, PT ;  /* 0x000000041b00780c */ /* 0x000fe40003f06070 */
[----:B------:R-:W-:-:S05]  /*ba40*/  IADD3 R4, R5, R4, RZ ;  /* 0x0000000405047210 */ /* 0x000fca0007ffe0ff */
[----:B------:R-:W0:Y:S06]  /*ba50*/  SHFL.UP PT, R7, R4, 0x4, RZ ;  /* 0x0480000004077989 */ /* 0x000e2c00000e00ff */
[----:B------:R-:W-:-:S04]  /*ba60*/  @P0 LOP3.LUT R6, R6, 0x8, RZ, 0xfc, !PT ;  /* 0x0000000806060812 */ /* 0x000fc800078efcff */
[----:B------:R-:W-:Y:S02]  /*ba70*/  LOP3.LUT R6, R6, 0xfffffffb, RZ, 0xc0, !PT ;  /* 0xfffffffb06067812 */ /* 0x000fe400078ec0ff */
[----:B0-----:R-:W-:Y:S02]  /*ba80*/  SEL R7, R7, RZ, P0 ;  /* 0x000000ff07077207 */ /* 0x001fe40000000000 */
[----:B------:R-:W-:-:S03]  /*ba90*/  ISETP.GE.U32.AND P0, PT, R27, 0x8, PT ;  /* 0x000000081b00780c */ /* 0x000fc60003f06070 */
[----:B------:R-:W-:Y:S02]  /*baa0*/  IMAD.IADD R7, R4, 0x1, R7 ;  /* 0x0000000104077824 */ /* 0x000fe400078e0207 */
[----:B------:R-:W-:-:S03]  /*bab0*/  IMAD.MOV.U32 R4, RZ, RZ, RZ ;  /* 0x000000ffff047224 */ /* 0x000fc600078e00ff */
[----:B------:R-:W0:Y:S05]  /*bac0*/  SHFL.UP PT, R2, R7, 0x8, RZ ;  /* 0x0500000007027989 */ /* 0x000e2a00000e00ff */
[----:B------:R-:W-:-:S04]  /*bad0*/  @P0 LOP3.LUT R6, R6, 0x4, RZ, 0xfc, !PT ;  /* 0x0000000406060812 */ /* 0x000fc800078efcff */
[----:B------:R-:W-:Y:S02]  /*bae0*/  LOP3.LUT R6, R6, 0xfffffffd, RZ, 0xc0, !PT ;  /* 0xfffffffd06067812 */ /* 0x000fe400078ec0ff */
[----:B0-----:R-:W-:Y:S02]  /*baf0*/  SEL R2, R2, RZ, P0 ;  /* 0x000000ff02027207 */ /* 0x001fe40000000000 */
[----:B------:R-:W-:-:S03]  /*bb00*/  ISETP.GE.U32.AND P0, PT, R27, 0x10, PT ;  /* 0x000000101b00780c */ /* 0x000fc60003f06070 */
[----:B------:R-:W-:-:S05]  /*bb10*/  IMAD.IADD R2, R7, 0x1, R2 ;  /* 0x0000000107027824 */ /* 0x000fca00078e0202 */
[----:B------:R-:W0:Y:S05]  /*bb20*/  SHFL.UP PT, R3, R2, 0x10, RZ ;  /* 0x0600000002037989 */ /* 0x000e2a00000e00ff */
[----:B------:R-:W-:Y:S02]  /*bb30*/  @P0 LOP3.LUT R6, R6, 0x2, RZ, 0xfc, !PT ;  /* 0x0000000206060812 */ /* 0x000fe400078efcff */
[----:B0-----:R-:W-:-:S05]  /*bb40*/  SEL R3, R3, RZ, P0 ;  /* 0x000000ff03037207 */ /* 0x001fca0000000000 */
[----:B------:R-:W-:-:S05]  /*bb50*/  IMAD.IADD R8, R2, 0x1, R3 ;  /* 0x0000000102087824 */ /* 0x000fca00078e0203 */
[----:B------:R-:W0:Y:S02]  /*bb60*/  SHFL.IDX PT, R5, R8, 0x1f, 0x1f ;  /* 0x03e01f0008057f89 */ /* 0x000e2400000e0000 */
[----:B0-----:R-:W-:-:S04]  /*bb70*/  IMAD R5, R5, UR4, RZ ;  /* 0x0000000405057c24 */ /* 0x001fc8000f8e02ff */
[----:B------:R-:W-:Y:S01]  /*bb80*/  IMAD.MOV.U32 R2, RZ, RZ, R5 ;  /* 0x000000ffff027224 */ /* 0x000fe200078e0005 */
[----:B-1----:R-:W-:-:S13]  /*bb90*/  ISETP.GT.AND P0, PT, R5, UR6, PT ;  /* 0x0000000605007c0c */ /* 0x002fda000bf04270 */
[----:B------:R-:W-:Y:S05]  /*bba0*/  @P0 BRA `(.L_x_159) ;  /* 0x0000000000b00947 */ /* 0x000fea0003800000 */
[----:B------:R-:W-:Y:S01]  /*bbb0*/  MOV R5, R2 ;  /* 0x0000000200057202 */ /* 0x000fe20000000f00 */
[----:B------:R-:W-:Y:S01]  /*bbc0*/  IMAD.MOV.U32 R4, RZ, RZ, RZ ;  /* 0x000000ffff047224 */ /* 0x000fe200078e00ff */
[----:B------:R-:W-:Y:S01]  /*bbd0*/  ULDC UR5, c[0x0][0xc14] ;  /* 0x0003050000057ab9 */ /* 0x000fe20000000800 */
[----:B------:R-:W-:Y:S01]  /*bbe0*/  ULDC UR7, c[0x0][0xc14] ;  /* 0x0003050000077ab9 */ /* 0x000fe20000000800 */
[----:B------:R-:W-:-:S05]  /*bbf0*/  ULDC UR4, c[0x0][0xc10] ;  /* 0x0003040000047ab9 */ /* 0x000fca0000000800 */
.L_x_163:
[----:B------:R-:W-:Y:S02]  /*bc00*/  VIADD R4, R4, 0x1f ;  /* 0x0000001f04047836 */ /* 0x000fe40000000000 */
[----:B------:R-:W-:-:S03]  /*bc10*/  IMAD.U32 R19, RZ, RZ, UR7 ;  /* 0x00000007ff137e24 */ /* 0x000fc6000f8e00ff */
[----:B------:R-:W-:-:S13]  /*bc20*/  ISETP.GE.AND P0, PT, R4, UR5, PT ;  /* 0x0000000504007c0c */ /* 0x000fda000bf06270 */
[----:B------:R-:W-:Y:S05]  /*bc30*/  @P0 BRA `(.L_x_160) ;  /* 0x0000000400380947 */ /* 0x000fea0003800000 */
[C---:B------:R-:W-:Y:S01]  /*bc40*/  IMAD.IADD R7, R27.reuse, 0x1, R4 ;  /* 0x000000011b077824 */ /* 0x040fe200078e0204 */
[----:B------:R-:W-:Y:S01]  /*bc50*/  ISETP.NE.AND P1, PT, R27, 0x1f, PT ;  /* 0x0000001f1b00780c */ /* 0x000fe20003f25270 */
[----:B------:R-:W-:Y:S01]  /*bc60*/  BSSY B0, `(.L_x_161) ;  /* 0x0000007000007945 */ /* 0x000fe20003800000 */
[----:B------:R-:W-:Y:S02]  /*bc70*/  IMAD.MOV.U32 R0, RZ, RZ, RZ ;  /* 0x000000ffff007224 */ /* 0x000fe400078e00ff */
[----:B------:R-:W-:-:S13]  /*bc80*/  ISETP.GE.OR P0, PT, R7, UR5, !P1 ;  /* 0x0000000507007c0c */ /* 0x000fda000cf06670 */
[----:B------:R-:W-:Y:S05]  /*bc90*/  @P0 BRA `(.L_x_162) ;  /* 0x00000000000c0947 */ /* 0x000fea0003800000 */
[----:B------:R-:W0:Y:S02]  /*bca0*/  LDC.64 R2, c[0x0][0xc58] ;  /* 0x00031600ff027b82 */ /* 0x000e240000000a00 */
[----:B0-----:R-:W-:-:S05]  /*bcb0*/  IMAD.WIDE R2, R7, 0x4, R2 ;  /* 0x0000000407027825 */ /* 0x001fca00078e0202 */
[----:B------:R0:W5:Y:S02]  /*bcc0*/  LDG.E R0, desc[UR60][R2.64] ;  /* 0x0000003c02007981 */ /* 0x000164000c1e1900 */
.L_x_162:
[----:B------:R-:W-:Y:S05]  /*bcd0*/  BSYNC B0 ;  /* 0x0000000000007941 */ /* 0x000fea0003800000 */
.L_x_161:
[----:B0----5:R-:W0:Y:S01]  /*bce0*/  SHFL.UP PT, R2, R0, 0x1, RZ ;  /* 0x0420000000027989 */ /* 0x021e2200000e00ff */
[C---:B------:R-:W-:Y:S02]  /*bcf0*/  ISETP.NE.AND P0, PT, R27.reuse, RZ, PT ;  /* 0x000000ff1b00720c */ /* 0x040fe40003f05270 */
[C---:B------:R-:W-:Y:S02]  /*bd00*/  ISETP.GE.U32.AND P1, PT, R27.reuse, 0x2, PT ;  /* 0x000000021b00780c */ /* 0x040fe40003f26070 */
[----:B0-----:R-:W-:Y:S02]  /*bd10*/  SEL R3, R2, RZ, P0 ;  /* 0x000000ff02037207 */ /* 0x001fe40000000000 */
[----:B------:R-:W-:-:S03]  /*bd20*/  ISETP.GE.U32.AND P0, PT, R27, 0x4, PT ;  /* 0x000000041b00780c */ /* 0x000fc60003f06070 */
[----:B------:R-:W-:-:S05]  /*bd30*/  IMAD.IADD R3, R0, 0x1, R3 ;  /* 0x0000000100037824 */ /* 0x000fca00078e0203 */
[----:B------:R-:W0:Y:S02]  /*bd40*/  SHFL.UP PT, R2, R3, 0x2, RZ ;  /* 0x0440000003027989 */ /* 0x000e2400000e00ff */
[----:B0-----:R-:W-:Y:S02]  /*bd50*/  SEL R2, R2, RZ, P1 ;  /* 0x000000ff02027207 */ /* 0x001fe40000800000 */
[----:B------:R-:W-:Y:S02]  /*bd60*/  ISETP.GE.U32.AND P1, PT, R27, 0x8, PT ;  /* 0x000000081b00780c */ /* 0x000fe40003f26070 */
[----:B------:R-:W-:-:S05]  /*bd70*/  IADD3 R2, R3, R2, RZ ;  /* 0x0000000203027210 */ /* 0x000fca0007ffe0ff */
[----:B------:R-:W0:Y:S02]  /*bd80*/  SHFL.UP PT, R7, R2, 0x4, RZ ;  /* 0x0480000002077989 */ /* 0x000e2400000e00ff */
[----:B0-----:R-:W-:Y:S02]  /*bd90*/  SEL R7, R7, RZ, P0 ;  /* 0x000000ff07077207 */ /* 0x001fe40000000000 */
[----:B------:R-:W-:-:S03]  /*bda0*/  ISETP.GE.U32.AND P0, PT, R27, 0x10, PT ;  /* 0x000000101b00780c */ /* 0x000fc60003f06070 */
[----:B------:R-:W-:-:S05]  /*bdb0*/  IMAD.IADD R7, R2, 0x1, R7 ;  /* 0x0000000102077824 */ /* 0x000fca00078e0207 */
[----:B------:R-:W0:Y:S02]  /*bdc0*/  SHFL.UP PT, R8, R7, 0x8, RZ ;  /* 0x0500000007087989 */ /* 0x000e2400000e00ff */
[----:B0-----:R-:W-:-:S05]  /*bdd0*/  SEL R8, R8, RZ, P1 ;  /* 0x000000ff08087207 */ /* 0x001fca0000800000 */
[----:B------:R-:W-:-:S05]  /*bde0*/  IMAD.IADD R8, R7, 0x1, R8 ;  /* 0x0000000107087824 */ /* 0x000fca00078e0208 */
[----:B------:R-:W0:Y:S02]  /*bdf0*/  SHFL.UP PT, R9, R8, 0x10, RZ ;  /* 0x0600000008097989 */ /* 0x000e2400000e00ff */
[----:B0-----:R-:W-:-:S05]  /*be00*/  SEL R9, R9, RZ, P0 ;  /* 0x000000ff09097207 */ /* 0x001fca0000000000 */
[----:B------:R-:W-:-:S05]  /*be10*/  IMAD.IADD R8, R8, 0x1, R9 ;  /* 0x0000000108087824 */ /* 0x000fca00078e0209 */
[----:B------:R-:W0:Y:S02]  /*be20*/  SHFL.IDX PT, R3, R8, 0x1f, 0x1f ;  /* 0x03e01f0008037f89 */ /* 0x000e2400000e0000 */
[----:B0-----:R-:W-:-:S04]  /*be30*/  IMAD R2, R3, UR4, RZ ;  /* 0x0000000403027c24 */ /* 0x001fc8000f8e02ff */
[----:B------:R-:W-:-:S05]  /*be40*/  IMAD.IADD R5, R2, 0x1, R5 ;  /* 0x0000000102057824 */ /* 0x000fca00078e0205 */
[----:B------:R-:W-:-:S13]  /*be50*/  ISETP.GT.AND P0, PT, R5, UR6, PT ;  /* 0x0000000605007c0c */ /* 0x000fda000bf04270 */
[----:B------:R-:W-:Y:S05]  /*be60*/  @!P0 BRA `(.L_x_163) ;  /* 0xfffffffc00648947 */ /* 0x000fea000383ffff */
.L_x_159:
[----:B------:R-:W-:-:S04]  /*be70*/  IMAD.IADD R11, R5, 0x1, -R2 ;  /* 0x00000001050b7824 */ /* 0x000fc800078e0a02 */
[----:B------:R-:W-:-:S05]  /*be80*/  IMAD R2, R8, UR4, R11 ;  /* 0x0000000408027c24 */ /* 0x000fca000f8e020b */
[----:B------:R-:W-:-:S13]  /*be90*/  ISETP.GT.AND P0, PT, R2, UR6, PT ;  /* 0x0000000602007c0c */ /* 0x000fda000bf04270 */
[----:B------:R-:W-:-:S04]  /*bea0*/  VOTE.ANY R7, PT, !P0 ;  /* 0x0000000000077806 */ /* 0x000fc800040e0100 */
[----:B------:R-:W0:Y:S01]  /*beb0*/  POPC R19, R7 ;  /* 0x0000000700137309 */ /* 0x000e220000000000 */
[----:B------:R-:W-:Y:S01]  /*bec0*/  ISETP.NE.AND P0, PT, R7, RZ, PT ;  /* 0x000000ff0700720c */ /* 0x000fe20003f05270 */
[----:B0-----:R-:W0:Y:S02]  /*bed0*/  SHFL.IDX PT, R0, R0, R19, 0x1f ;  /* 0x00001f1300007589 */ /* 0x001e2400000e0000 */
[----:B0-----:R-:W-:-:S04]  /*bee0*/  IABS R5, R0 ;  /* 0x0000000000057213 */ /* 0x001fc80000000000 */
[----:B------:R-:W0:Y:S08]  /*bef0*/  I2F.RP R9, R5 ;  /* 0x0000000500097306 */ /* 0x000e300000209400 */
[----:B0-----:R-:W0:Y:S02]  /*bf00*/  MUFU.RCP R9, R9 ;  /* 0x0000000900097308 */ /* 0x001e240000001000 */
[----:B0-----:R-:W-:-:S06]  /*bf10*/  VIADD R2, R9, 0xffffffe ;  /* 0x0ffffffe09027836 */ /* 0x001fcc0000000000 */
[----:B------:R0:W1:Y:S01]  /*bf20*/  F2I.FTZ.U32.TRUNC.NTZ R3, R2 ;  /* 0x0000000200037305 */ /* 0x000062000021f000 */
[----:B------:R-:W-:Y:S05]  /*bf30*/  @!P0 BRA `(.L_x_164) ;  /* 0x0000000000088947 */ /* 0x000fea0003800000 */
[----:B------:R-:W-:-:S05]  /*bf40*/  IADD3 R7, R19, -0x1, RZ ;  /* 0xffffffff13077810 */ /* 0x000fca0007ffe0ff */
[----:B------:R2:W3:Y:S02]  /*bf50*/  SHFL.IDX PT, R16, R8, R7, 0x1f ;  /* 0x00001f0708107589 */ /* 0x0004e400000e0000 */
.L_x_164:
[----:B---3--:R-:W-:Y:S01]  /*bf60*/  IMAD R16, R16, UR4, R11 ;  /* 0x0000000410107c24 */ /* 0x008fe2000f8e020b */
[----:B------:R-:W-:Y:S01]  /*bf70*/  IABS R10, R0 ;  /* 0x00000000000a7213 */ /* 0x000fe20000000000 */
[----:B01----:R-:W-:Y:S02]  /*bf80*/  IMAD.MOV R2, RZ, RZ, -R3 ;  /* 0x000000ffff027224 */ /* 0x003fe400078e0a03 */
[----:B------:R-:W-:Y:S01]  /*bf90*/  IMAD.IADD R19, R19, 0x1, R4 ;  /* 0x0000000113137824 */ /* 0x000fe200078e0204 */
[----:B------:R-:W-:Y:S01]  /*bfa0*/  IADD3 R9, -R16, UR6, RZ ;  /* 0x0000000610097c10 */ /* 0x000fe2000fffe1ff */
[----:B--2---:R-:W-:Y:S02]  /*bfb0*/  IMAD R7, R2, R5, RZ ;  /* 0x0000000502077224 */ /* 0x004fe400078e02ff */
[----:B------:R-:W-:Y:S01]  /*bfc0*/  IMAD.MOV.U32 R2, RZ, RZ, RZ ;  /* 0x000000ffff027224 */ /* 0x000fe200078e00ff */
[----:B------:R-:W-:Y:S01]  /*bfd0*/  IABS R8, R9 ;  /* 0x0000000900087213 */ /* 0x000fe20000000000 */
[----:B------:R-:W-:-:S02]  /*bfe0*/  IMAD.MOV R10, RZ, RZ, -R10 ;  /* 0x000000ffff0a7224 */ /* 0x000fc400078e0a0a */
[----:B------:R-:W-:-:S04]  /*bff0*/  IMAD.HI.U32 R2, R3, R7, R2 ;  /* 0x0000000703027227 */ /* 0x000fc800078e0002 */
[----:B------:R-:W-:Y:S02]  /*c000*/  IMAD.MOV.U32 R3, RZ, RZ, R8 ;  /* 0x000000ffff037224 */ /* 0x000fe400078e0008 */
[----:B------:R-:W-:Y:S02]  /*c010*/  IMAD.MOV.U32 R8, RZ, RZ, R10 ;  /* 0x000000ffff087224 */ /* 0x000fe400078e000a */
[----:B------:R-:W-:-:S04]  /*c020*/  IMAD.HI.U32 R2, R2, R3, RZ ;  /* 0x0000000302027227 */ /* 0x000fc800078e00ff */
[----:B------:R-:W-:Y:S01]  /*c030*/  IMAD R8, R2, R8, R3 ;  /* 0x0000000802087224 */ /* 0x000fe200078e0203 */
[----:B------:R-:W-:-:S04]  /*c040*/  LOP3.LUT R3, R9, R0, RZ, 0x3c, !PT ;  /* 0x0000000009037212 */ /* 0x000fc800078e3cff */
[----:B------:R-:W-:-:S13]  /*c050*/  ISETP.GT.U32.AND P0, PT, R5, R8, PT ;  /* 0x000000080500720c */ /* 0x000fda0003f04070 */
[----:B------:R-:W-:Y:S01]  /*c060*/  @!P0 IADD3 R8, R8, -R5, RZ ;  /* 0x8000000508088210 */ /* 0x000fe20007ffe0ff */
[----:B------:R-:W-:-:S03]  /*c070*/  @!P0 VIADD R2, R2, 0x1 ;  /* 0x0000000102028836 */ /* 0x000fc60000000000 */
[----:B------:R-:W-:-:S13]  /*c080*/  ISETP.GE.U32.AND P0, PT, R8, R5, PT ;  /* 0x000000050800720c */ /* 0x000fda0003f06070 */
[----:B------:R-:W-:Y:S01]  /*c090*/  @P0 VIADD R2, R2, 0x1 ;  /* 0x0000000102020836 */ /* 0x000fe20000000000 */
[----:B------:R-:W-:-:S13]  /*c0a0*/  ISETP.GE.AND P0, PT, R3, RZ, PT ;  /* 0x000000ff0300720c */ /* 0x000fda0003f06270 */
[----:B------:R-:W-:Y:S01]  /*c0b0*/  @!P0 IMAD.MOV R2, RZ, RZ, -R2 ;  /* 0x000000ffff028224 */ /* 0x000fe200078e0a02 */
[----:B------:R-:W-:-:S13]  /*c0c0*/  ISETP.NE.AND P0, PT, R0, RZ, PT ;  /* 0x000000ff0000720c */ /* 0x000fda0003f05270 */
[----:B------:R-:W-:-:S05]  /*c0d0*/  @!P0 LOP3.LUT R2, RZ, R0, RZ, 0x33, !PT ;  /* 0x00000000ff028212 */ /* 0x000fca00078e33ff */
[--C-:B------:R-:W-:Y:S02]  /*c0e0*/  IMAD.MOV R17, RZ, RZ, -R2.reuse ;  /* 0x000000ffff117224 */ /* 0x100fe400078e0a02 */
[----:B------:R-:W-:Y:S02]  /*c0f0*/  IMAD.MOV.U32 R18, RZ, RZ, R2 ;  /* 0x000000ffff127224 */ /* 0x000fe400078e0002 */
[----:B------:R-:W-:Y:S01]  /*c100*/  IMAD R17, R0, R17, R9 ;  /* 0x0000001100117224 */ /* 0x000fe200078e0209 */
[----:B------:R-:W-:Y:S06]  /*c110*/  BRA `(.L_x_165) ;  /* 0x00000000000c7947 */ /* 0x000fec0003800000 */
.L_x_160:
[----:B------:R-:W-:Y:S01]  /*c120*/  IMAD.MOV.U32 R17, RZ, RZ, RZ ;  /* 0x000000ffff117224 */ /* 0x000fe200078e00ff */
[----:B------:R-:W-:Y:S01]  /*c130*/  MOV R16, UR6 ;  /* 0x0000000600107c02 */ /* 0x000fe20008000f00 */
[----:B------:R-:W-:-:S07]  /*c140*/  IMAD.MOV.U32 R18, RZ, RZ, RZ ;  /* 0x000000ffff127224 */ /* 0x000fce00078e00ff */
.L_x_165:
[----:B------:R-:W-:Y:S01]  /*c150*/  ISETP.NE.AND P0, PT, R27, RZ, PT ;  /* 0x000000ff1b00720c */ /* 0x000fe20003f05270 */
[----:B------:R0:W-:Y:S01]  /*c160*/  STL [R1+0xc], RZ ;  /* 0x00000cff01007387 */ /* 0x0001e20000100800 */
[----:B------:R-:W-:Y:S02]  /*c170*/  IMAD.MOV.U32 R24, RZ, RZ, 0x1 ;  /* 0x00000001ff187424 */ /* 0x000fe400078e00ff */
[----:B------:R-:W-:-:S09]  /*c180*/  IMAD.MOV.U32 R22, RZ, RZ, RZ ;  /* 0x000000ffff167224 */ /* 0x000fd200078e00ff */
[----:B------:R-:W1:Y:S01]  /*c190*/  @!P0 S2R R3, SR_CgaCtaId ;  /* 0x0000000000038919 */ /* 0x000e620000008800 */
[----:B------:R-:W-:-:S04]  /*c1a0*/  @!P0 MOV R0, 0x400 ;  /* 0x0000040000008802 */ /* 0x000fc80000000f00 */
[----:B-1----:R-:W-:-:S05]  /*c1b0*/  @!P0 LEA R0, R3, R0, 0x18 ;  /* 0x0000000003008211 */ /* 0x002fca00078ec0ff */
[----:B------:R0:W-:Y:S01]  /*c1c0*/  @!P0 STS.128 [R0+0x31cd0], R16 ;  /* 0x031cd01000008388 */ /* 0x0001e20000000c00 */
[----:B------:R-:W-:Y:S06]  /*c1d0*/  BAR.ARV 0x5, 0x1a0 ;  /* 0x0146800000007b1d */ /* 0x000fec0000002000 */
[----:B------:R-:W-:-:S13]  /*c1e0*/  ISETP.GE.AND P0, PT, R19, UR5, PT ;  /* 0x0000000513007c0c */ /* 0x000fda000bf06270 */
[----:B------:R-:W-:Y:S05]  /*c1f0*/  @P0 BRA `(.L_x_166) ;  /* 0x0000003800100947 */ /* 0x000fea0003800000 */
[----:B------:R1:W-:Y:S01]  /*c200*/  STL [R1+0xc], RZ ;  /* 0x00000cff01007387 */ /* 0x0003e20000100800 */
[----:B------:R-:W-:Y:S01]  /*c210*/  IMAD.MOV.U32 R24, RZ, RZ, 0x1 ;  /* 0x00000001ff187424 */ /* 0x000fe200078e00ff */
[----:B------:R-:W-:Y:S01]  /*c220*/  ULDC UR36, c[0x0][0xc] ;  /* 0x0000030000247ab9 */ /* 0x000fe20000000800 */
[----:B------:R-:W-:Y:S01]  /*c230*/  IMAD.MOV.U32 R22, RZ, RZ, RZ ;  /* 0x000000ffff167224 */ /* 0x000fe200078e00ff */
[----:B------:R-:W-:-:S06]  /*c240*/  ULDC.64 UR38, c[0x0][0x198] ;  /* 0x0000660000267ab9 */ /* 0x000fcc0000000a00 */
.L_x_231:
[----:B--2---:R-:W2:Y:S02]  /*c250*/  LDC.64 R28, c[0x0][0xc60] ;  /* 0x00031800ff1c7b82 */ /* 0x004ea40000000a00 */
[----:B--2---:R-:W-:-:S06]  /*c260*/  IMAD.WIDE R28, R19, 0x4, R28 ;  /* 0x00000004131c7825 */ /* 0x004fcc00078e021c */
[----:B------:R-:W2:Y:S01]  /*c270*/  LDG.E R28, desc[UR60][R28.64] ;  /* 0x0000003c1c1c7981 */ /* 0x000ea2000c1e1900 */
[----:B------:R-:W-:Y:S05]  /*c280*/  YIELD ;  /* 0x0000000000007946 */ /* 0x000fea0003800000 */
[----:B------:R-:W-:Y:S01]  /*c290*/  ULDC.64 UR4, c[0x0][0xa28] ;  /* 0x00028a0000047ab9 */ /* 0x000fe20000000a00 */
[----:B------:R-:W-:Y:S01]  /*c2a0*/  IMAD.MOV.U32 R23, RZ, RZ, RZ ;  /* 0x000000ffff177224 */ /* 0x000fe200078e00ff */
[----:B------:R-:W-:-:S04]  /*c2b0*/  ISETP.NE.U32.AND P0, PT, RZ, UR4, PT ;  /* 0x00000004ff007c0c */ /* 0x000fc8000bf05070 */
[----:B------:R-:W-:Y:S02]  /*c2c0*/  ISETP.NE.AND.EX P0, PT, RZ, UR5, PT, P0 ;  /* 0x00000005ff007c0c */ /* 0x000fe4000bf05300 */
[----:B0-----:R-:W-:Y:S02]  /*c2d0*/  MOV R0, RZ ;  /* 0x000000ff00007202 */ /* 0x001fe40000000f00 */
[----:B--2---:R-:W-:-:S09]  /*c2e0*/  SHF.R.S32.HI R5, RZ, 0x1f, R28 ;  /* 0x0000001fff057819 */ /* 0x004fd2000001141c */
[----:B------:R-:W-:-:S04]  /*c2f0*/  @P0 LEA R2, P1, R28, UR4, 0x2 ;  /* 0x000000041c020c11 */ /* 0x000fc8000f8210ff */
[----:B------:R-:W-:Y:S01]  /*c300*/  @P0 LEA.HI.X R3, R28, UR5, R5, 0x2, P1 ;  /* 0x000000051c030c11 */ /* 0x000fe200088f1405 */
[----:B------:R-:W-:-:S04]  /*c310*/  ULDC.64 UR4, c[0x0][0xa00] ;  /* 0x0002800000047ab9 */ /* 0x000fc80000000a00 */
[----:B------:R0:W5:Y:S01]  /*c320*/  @P0 LDG.E R23, desc[UR60][R2.64] ;  /* 0x0000003c02170981 */ /* 0x000162000c1e1900 */
[----:B------:R-:W-:-:S04]  /*c330*/  ISETP.NE.U32.AND P0, PT, RZ, UR4, PT ;  /* 0x00000004ff007c0c */ /* 0x000fc8000bf05070 */
[----:B------:R-:W-:-:S13]  /*c340*/  ISETP.NE.AND.EX P0, PT, RZ, UR5, PT, P0 ;  /* 0x00000005ff007c0c */ /* 0x000fda000bf05300 */
[----:B0-----:R-:W-:-:S04]  /*c350*/  @P0 LEA R2, P1, R28, UR4, 0x2 ;  /* 0x000000041c020c11 */ /* 0x001fc8000f8210ff */
[----:B------:R-:W-:Y:S01]  /*c360*/  @P0 LEA.HI.X R3, R28, UR5, R5, 0x2, P1 ;  /* 0x000000051c030c11 */ /* 0x000fe200088f1405 */
[----:B------:R-:W-:-:S04]  /*c370*/  ULDC.64 UR4, c[0x0][0xa20] ;  /* 0x0002880000047ab9 */ /* 0x000fc80000000a00 */
[----:B------:R-:W2:Y:S01]  /*c380*/  @P0 LDG.E R0, desc[UR60][R2.64] ;  /* 0x0000003c02000981 */ /* 0x000ea2000c1e1900 */
[----:B------:R-:W-:Y:S01]  /*c390*/  ISETP.NE.U32.AND P0, PT, RZ, UR4, PT ;  /* 0x00000004ff007c0c */ /* 0x000fe2000bf05070 */
[----:B------:R-:W-:-:S03]  /*c3a0*/  IMAD.SHL.U32 R6, R28, 0x4, RZ ;  /* 0x000000041c067824 */ /* 0x000fc600078e00ff */
[----:B------:R-:W-:-:S13]  /*c3b0*/  ISETP.NE.AND.EX P0, PT, RZ, UR5, PT, P0 ;  /* 0x00000005ff007c0c */ /* 0x000fda000bf05300 */
[----:B------:R-:W-:Y:S01]  /*c3c0*/  @P0 IADD3 R4, P1, R6, UR4, RZ ;  /* 0x0000000406040c10 */ /* 0x000fe2000ff3e0ff */
[----:B--2---:R0:W-:Y:S04]  /*c3d0*/  STL [R1+0x10], R0 ;  /* 0x0000100001007387 */ /* 0x0041e80000100800 */
[----:B------:R2:W-:Y:S01]  /*c3e0*/  STL [R1], R6 ;  /* 0x0000000601007387 */ /* 0x0005e20000100800 */
[----:B0-----:R-:W-:-:S04]  /*c3f0*/  SHF.L.U64.HI R0, R28, 0x2, R5 ;  /* 0x000000021c007819 */ /* 0x001fc80000010205 */
[----:B------:R-:W-:Y:S01]  /*c400*/  @P0 IADD3.X R5, R0, UR5, RZ, P1, !PT ;  /* 0x0000000500050c10 */ /* 0x000fe20008ffe4ff */
[----:B------:R-:W-:Y:S01]  /*c410*/  ULDC.64 UR4, c[0x0][0xa08] ;  /* 0x0002820000047ab9 */ /* 0x000fe20000000a00 */
[----:B------:R0:W-:Y:S01]  /*c420*/  STL [R1+0x4], R0 ;  /* 0x0000040001007387 */ /* 0x0001e20000100800 */
[----:B------:R-:W-:Y:S01]  /*c430*/  IADD3 R2, P1, R6, UR4, RZ ;  /* 0x0000000406027c10 */ /* 0x000fe2000ff3e0ff */
[----:B--2---:R-:W-:-:S03]  /*c440*/  IMAD.MOV.U32 R6, RZ, RZ, RZ ;  /* 0x000000ffff067224 */ /* 0x004fc600078e00ff */
[----:B------:R-:W-:Y:S02]  /*c450*/  IADD3.X R3, R0, UR5, RZ, P1, !PT ;  /* 0x0000000500037c10 */ /* 0x000fe40008ffe4ff */
[----:B------:R-:W-:-:S04]  /*c460*/  ISETP.NE.U32.AND P1, PT, RZ, UR4, PT ;  /* 0x00000004ff007c0c */ /* 0x000fc8000bf25070 */
[----:B------:R-:W-:Y:S01]  /*c470*/  ISETP.NE.AND.EX P1, PT, RZ, UR5, PT, P1 ;  /* 0x00000005ff007c0c */ /* 0x000fe2000bf25310 */
[----:B------:R-:W-:Y:S02]  /*c480*/  ULDC.64 UR4, c[0x0][0x3f8] ;  /* 0x0000fe0000047ab9 */ /* 0x000fe40000000a00 */
[----:B------:R-:W-:-:S03]  /*c490*/  UISETP.NE.U32.AND UP0, UPT, UR4, URZ, UPT ;  /* 0x0000003f0400728c */ /* 0x000fc6000bf05070 */
[----:B------:R-:W-:Y:S01]  /*c4a0*/  ULDC UR4, c[0x0][0x404] ;  /* 0x0001010000047ab9 */ /* 0x000fe20000000800 */
[----:B------:R-:W-:-:S03]  /*c4b0*/  UISETP.NE.AND.EX UP0, UPT, UR5, URZ, UPT, UP0 ;  /* 0x0000003f0500728c */ /* 0x000fc6000bf05300 */
[----:B------:R-:W-:Y:S01]  /*c4c0*/  ULDC UR5, c[0x0][0x2e0] ;  /* 0x0000b80000057ab9 */ /* 0x000fe20000000800 */
[----:B------:R-:W-:Y:S02]  /*c4d0*/  USEL UR4, UR4, 0x1, UP0 ;  /* 0x0000000104047887 */ /* 0x000fe40008000000 */
[----:B------:R2:W5:Y:S02]  /*c4e0*/  @P1 LDG.E R6, desc[UR60][R2.64] ;  /* 0x0000003c02061981 */ /* 0x000564000c1e1900 */
[----:B------:R-:W-:-:S06]  /*c4f0*/  UIMAD UR4, UR4, UR5, URZ ;  /* 0x00000005040472a4 */ /* 0x000fcc000f8e023f */
[----:B0-----:R-:W-:-:S06]  /*c500*/  IMAD.U32 R0, RZ, RZ, UR4 ;  /* 0x00000004ff007e24 */ /* 0x001fcc000f8e00ff */
[----:B------:R2:W5:Y:S01]  /*c510*/  @P0 LDG.E R0, desc[UR60][R4.64] ;  /* 0x0000003c04000981 */ /* 0x000562000c1e1900 */
[----:B------:R-:W-:Y:S05]  /*c520*/  @P0 BRA `(.L_x_167) ;  /* 0x0000000000100947 */ /* 0x000fea0003800000 */
[----:B------:R-:W-:Y:S05]  /*c530*/  @!P1 BRA `(.L_x_167) ;  /* 0x00000000000c9947 */ /* 0x000fea0003800000 */
[----:B--2---:R-:W2:Y:S04]  /*c540*/  LDG.E R5, desc[UR60][R2.64] ;  /* 0x0000003c02057981 */ /* 0x004ea8000c1e1900 */
[----:B-----5:R-:W2:Y:S02]  /*c550*/  LDG.E R0, desc[UR60][R2.64+0x4] ;  /* 0x0000043c02007981 */ /* 0x020ea4000c1e1900 */
[----:B--2---:R-:W-:-:S07]  /*c560*/  IMAD.IADD R0, R0, 0x1, -R5 ;  /* 0x0000000100007824 */ /* 0x004fce00078e0a05 */
.L_x_167:
[----:B--2--5:R-:W-:Y:S01]  /*c570*/  IMAD.IADD R2, R0, 0x1, -R23 ;  /* 0x0000000100027824 */ /* 0x024fe200078e0a17 */
[----:B------:R-:W-:Y:S01]  /*c580*/  BSSY B6, `(.L_x_168) ;  /* 0x00002b4000067945 */ /* 0x000fe20003800000 */
[----:B------:R-:W-:Y:S02]  /*c590*/  IADD3 R23, R6, R23, RZ ;  /* 0x0000001706177210 */ /* 0x000fe40007ffe0ff */
[C---:B------:R-:W-:Y:S01]  /*c5a0*/  VIADD R0, R2.reuse, 0x8f ;  /* 0x0000008f02007836 */ /* 0x040fe20000000000 */
[----:B------:R0:W-:Y:S01]  /*c5b0*/  STL [R1+0x8], R2 ;  /* 0x0000080201007387 */ /* 0x0001e20000100800 */
[----:B------:R-:W-:Y:S02]  /*c5c0*/  ISETP.GT.AND P0, PT, R2, RZ, PT ;  /* 0x000000ff0200720c */ /* 0x000fe40003f04270 */
[----:B------:R-:W-:-:S05]  /*c5d0*/  IMAD.HI R0, R0, 0x38e38e39, RZ ;  /* 0x38e38e3900007827 */ /* 0x000fca00078e02ff */
[----:B------:R-:W-:-:S04]  /*c5e0*/  SHF.R.U32.HI R29, RZ, 0x1f, R0 ;  /* 0x0000001fff1d7819 */ /* 0x000fc80000011600 */
[----:B------:R-:W-:Y:S02]  /*c5f0*/  LEA.HI.SX32 R29, R0, R29, 0x1b ;  /* 0x0000001d001d7211 */ /* 0x000fe400078fdaff */
[----:B0-----:R-:W-:Y:S05]  /*c600*/  @P0 BRA `(.L_x_169) ;  /* 0x00000000003c0947 */ /* 0x001fea0003800000 */
[----:B------:R-:W-:-:S13]  /*c610*/  ISETP.NE.AND P1, PT, R27, RZ, PT ;  /* 0x000000ff1b00720c */ /* 0x000fda0003f25270 */
[----:B------:R-:W-:Y:S05]  /*c620*/  @P1 BRA `(.L_x_170) ;  /* 0x0000002800a41947 */ /* 0x000fea0003800000 */
[----:B------:R-:W0:Y:S01]  /*c630*/  S2R R7, SR_LANEID ;  /* 0x0000000000077919 */ /* 0x000e220000000000 */
[----:B------:R-:W-:Y:S01]  /*c640*/  VOTEU.ANY UR4, UPT, PT ;  /* 0x0000000000047886 */ /* 0x000fe200038e0100 */
[----:B------:R-:W2:Y:S01]  /*c650*/  LDC.64 R2, c[0x0][0xc38] ;  /* 0x00030e00ff027b82 */ /* 0x000ea20000000a00 */
[----:B------:R-:W0:Y:S08]  /*c660*/  FLO.U32 R0, UR4 ;  /* 0x0000000400007d00 */ /* 0x000e3000080e0000 */
[----:B------:R-:W2:Y:S01]  /*c670*/  POPC R5, UR4 ;  /* 0x0000000400057d09 */ /* 0x000ea20008000000 */
[----:B0-----:R-:W-:-:S13]  /*c680*/  ISETP.EQ.U32.AND P0, PT, R0, R7, PT ;  /* 0x000000070000720c */ /* 0x001fda0003f02070 */
[----:B--2---:R-:W2:Y:S01]  /*c690*/  @P0 ATOMG.E.ADD.STRONG.GPU PT, R3, desc[UR60][R2.64], R5 ;  /* 0x00000005020309a8 */ /* 0x004ea200081ee1fc */
[----:B------:R-:W0:Y:S02]  /*c6a0*/  S2R R4, SR_LTMASK ;  /* 0x0000000000047919 */ /* 0x000e240000003900 */
[----:B0-----:R-:W-:-:S04]  /*c6b0*/  LOP3.LUT R4, R4, UR4, RZ, 0xc0, !PT ;  /* 0x0000000404047c12 */ /* 0x001fc8000f8ec0ff */
[----:B------:R-:W0:Y:S01]  /*c6c0*/  POPC R7, R4 ;  /* 0x0000000400077309 */ /* 0x000e220000000000 */
[----:B--2---:R-:W0:Y:S02]  /*c6d0*/  SHFL.IDX PT, R0, R3, R0, 0x1f ;  /* 0x00001f0003007589 */ /* 0x004e2400000e0000 */
[----:B0-----:R-:W-:Y:S01]  /*c6e0*/  IADD3 R16, R0, UR36, R7 ;  /* 0x0000002400107c10 */ /* 0x001fe2000fffe007 */
[----:B------:R-:W-:Y:S06]  /*c6f0*/  BRA `(.L_x_170) ;  /* 0x0000002800707947 */ /* 0x000fec0003800000 */
.L_x_169:
[----:B------:R-:W0:Y:S01]  /*c700*/  S2R R3, SR_CgaCtaId ;  /* 0x0000000000037919 */ /* 0x000e220000008800 */
[----:B------:R-:W-:-:S04]  /*c710*/  MOV R26, 0x400 ;  /* 0x00000400001a7802 */ /* 0x000fc80000000f00 */
[----:B0-----:R-:W-:-:S05]  /*c720*/  LEA R26, R3, R26, 0x18 ;  /* 0x0000001a031a7211 */ /* 0x001fca00078ec0ff */
[----:B------:R-:W-:-:S05]  /*c730*/  VIADD R0, R26, 0x16a00 ;  /* 0x00016a001a007836 */ /* 0x000fca0000000000 */
[----:B------:R-:W-:-:S13]  /*c740*/  LOP3.LUT P0, RZ, R0, 0x1bf, RZ, 0xc0, !PT ;  /* 0x000001bf00ff7812 */ /* 0x000fda000780c0ff */
[----:B------:R-:W-:Y:S05]  /*c750*/  @!P0 BRA `(.L_x_171) ;  /* 0x0000000000408947 */ /* 0x000fea0003800000 */
[----:B------:R-:W-:Y:S01]  /*c760*/  MOV R2, 0x0 ;  /* 0x0000000000027802 */ /* 0x000fe20000000f00 */
[----:B------:R-:W-:Y:S01]  /*c770*/  ULDC.64 UR6, c[0x4][0xa8] ;  /* 0x01002a0000067ab9 */ /* 0x000fe20000000a00 */
[----:B------:R-:W-:Y:S01]  /*c780*/  ULDC.64 UR8, c[0x4][0xb0] ;  /* 0x01002c0000087ab9 */ /* 0x000fe20000000a00 */
[----:B------:R-:W-:Y:S01]  /*c790*/  ULDC.64 UR4, c[0x4][0x8] ;  /* 0x0100020000047ab9 */ /* 0x000fe20000000a00 */
[----:B------:R-:W-:Y:S01]  /*c7a0*/  IMAD.U32 R4, RZ, RZ, UR6 ;  /* 0x00000006ff047e24 */ /* 0x000fe2000f8e00ff */
[----:B------:R-:W-:Y:S01]  /*c7b0*/  MOV R11, UR5 ;  /* 0x00000005000b7c02 */ /* 0x000fe20008000f00 */
[----:B------:R-:W0:Y:S01]  /*c7c0*/  LDC.64 R2, c[0x4][R2] ;  /* 0x0100000002027b82 */ /* 0x000e220000000a00 */
[----:B------:R-:W-:Y:S02]  /*c7d0*/  IMAD.U32 R5, RZ, RZ, UR7 ;  /* 0x00000007ff057e24 */ /* 0x000fe4000f8e00ff */
[----:B------:R-:W-:Y:S02]  /*c7e0*/  IMAD.U32 R6, RZ, RZ, UR8 ;  /* 0x00000008ff067e24 */ /* 0x000fe4000f8e00ff */
[----:B------:R-:W-:-:S02]  /*c7f0*/  IMAD.U32 R7, RZ, RZ, UR9 ;  /* 0x00000009ff077e24 */ /* 0x000fc4000f8e00ff */
[----:B------:R-:W-:Y:S02]  /*c800*/  IMAD.U32 R10, RZ, RZ, UR4 ;  /* 0x00000004ff0a7e24 */ /* 0x000fe4000f8e00ff */
[----:B------:R-:W-:Y:S02]  /*c810*/  IMAD.MOV.U32 R8, RZ, RZ, 0x70 ;  /* 0x00000070ff087424 */ /* 0x000fe400078e00ff */
[----:B------:R-:W-:Y:S02]  /*c820*/  IMAD.MOV.U32 R12, RZ, RZ, 0x1 ;  /* 0x00000001ff0c7424 */ /* 0x000fe400078e00ff */
[----:B------:R-:W-:-:S07]  /*c830*/  IMAD.MOV.U32 R13, RZ, RZ, RZ ;  /* 0x000000ffff0d7224 */ /* 0x000fce00078e00ff */
[----:B------:R-:W-:-:S07]  /*c840*/  LEPC R20, `(.L_x_171) ;  /* 0x000000001014794e */ /* 0x000fce0000000000 */
[----:B01----:R-:W-:Y:S05]  /*c850*/  CALL.ABS.NOINC R2 ;  /* 0x0000000002007343 */ /* 0x003fea0003c00000 */
.L_x_171:
        /* <DEDUP_REMOVED lines=10> */
[----:B------:R-:W-:Y:S02]  /*c900*/  IMAD.U32 R5, RZ, RZ, UR7 ;  /* 0x00000007ff057e24 */ /* 0x000fe4000f8e00ff */
[----:B------:R-:W-:Y:S02]  /*c910*/  IMAD.U32 R7, RZ, RZ, UR9 ;  /* 0x00000009ff077e24 */ /* 0x000fe4000f8e00ff */
[----:B------:R-:W-:-:S02]  /*c920*/  IMAD.U32 R10, RZ, RZ, UR4 ;  /* 0x00000004ff0a7e24 */ /* 0x000fc4000f8e00ff */
[----:B------:R-:W-:Y:S02]  /*c930*/  IMAD.U32 R11, RZ, RZ, UR5 ;  /* 0x00000005ff0b7e24 */ /* 0x000fe4000f8e00ff */
[----:B------:R-:W-:Y:S02]  /*c940*/  IMAD.MOV.U32 R8, RZ, RZ, 0x70 ;  /* 0x00000070ff087424 */ /* 0x000fe400078e00ff */
[----:B------:R-:W-:Y:S02]  /*c950*/  IMAD.MOV.U32 R12, RZ, RZ, 0x1 ;  /* 0x00000001ff0c7424 */ /* 0x000fe400078e00ff */
[----:B0-----:R-:W-:-:S07]  /*c960*/  IMAD.MOV.U32 R13, RZ, RZ, RZ ;  /* 0x000000ffff0d7224 */ /* 0x001fce00078e00ff */
[----:B------:R-:W-:-:S07]  /*c970*/  LEPC R20, `(.L_x_173) ;  /* 0x000000001014794e */ /* 0x000fce0000000000 */
[----:B-12---:R-:W-:Y:S05]  /*c980*/  CALL.ABS.NOINC R2 ;  /* 0x0000000002007343 */ /* 0x006fea0003c00000 */
.L_x_173:
[----:B------:R-:W-:Y:S01]  /*c990*/  MOV R2, 0x0 ;  /* 0x0000000000027802 */ /* 0x000fe20000000f00 */
[----:B------:R-:W-:Y:S01]  /*c9a0*/  ULDC.64 UR6, c[0x4][0xa8] ;  /* 0x01002a0000067ab9 */ /* 0x000fe20000000a00 */
[----:B------:R-:W-:Y:S01]  /*c9b0*/  ULDC.64 UR8, c[0x4][0xb0] ;  /* 0x01002c0000087ab9 */ /* 0x000fe20000000a00 */
[----:B------:R-:W-:Y:S01]  /*c9c0*/  ULDC.64 UR4, c[0x4][0x18] ;  /* 0x0100060000047ab9 */ /* 0x000fe20000000a00 */
[----:B------:R-:W-:Y:S01]  /*c9d0*/  MOV R4, UR6 ;  /* 0x0000000600047c02 */ /* 0x000fe20008000f00 */
[----:B------:R-:W-:Y:S01]  /*c9e0*/  IMAD.U32 R5, RZ, RZ, UR7 ;  /* 0x00000007ff057e24 */ /* 0x000fe2000f8e00ff */
[----:B------:R-:W0:Y:S01]  /*c9f0*/  LDC.64 R2, c[0x4][R2] ;  /* 0x0100000002027b82 */ /* 0x000e220000000a00 */
        /* <DEDUP_REMOVED lines=8> */
[----:B0-----:R-:W-:Y:S05]  /*ca80*/  CALL.ABS.NOINC R2 ;  /* 0x0000000002007343 */ /* 0x001fea0003c00000 */
.L_x_172:
[----:B------:R-:W2:Y:S01]  /*ca90*/  LDL.LU R2, [R1] ;  /* 0x0000000001027983 */ /* 0x000ea20000300800 */
[----:B------:R-:W-:Y:S01]  /*caa0*/  ULDC.64 UR4, c[0x0][0x9f8] ;  /* 0x00027e0000047ab9 */ /* 0x000fe20000000a00 */
[----:B------:R-:W0:Y:S02]  /*cab0*/  LDC R0, c[0x0][0x428] ;  /* 0x00010a00ff007b82 */ /* 0x000e240000000800 */
[----:B------:R-:W3:Y:S04]  /*cac0*/  LDL.LU R21, [R1+0x4] ;  /* 0x0000040001157983 */ /* 0x000ee80000300800 */
[----:B------:R-:W4:Y:S01]  /*cad0*/  LDL.LU R20, [R1+0x10] ;  /* 0x0000100001147983 */ /* 0x000f220000300800 */
[----:B------:R-:W-:Y:S01]  /*cae0*/  ISETP.NE.U32.AND P0, PT, RZ, UR4, PT ;  /* 0x00000004ff007c0c */ /* 0x000fe2000bf05070 */
[----:B------:R-:W-:-:S03]  /*caf0*/  IMAD.MOV.U32 R6, RZ, RZ, R28 ;  /* 0x000000ffff067224 */ /* 0x000fc600078e001c */
[----:B------:R-:W-:Y:S02]  /*cb00*/  ISETP.NE.AND.EX P0, PT, RZ, UR5, PT, P0 ;  /* 0x00000005ff007c0c */ /* 0x000fe4000bf05300 */
[----:B------:R-:W-:-:S13]  /*cb10*/  ISETP.NE.AND P6, PT, R27, RZ, PT ;  /* 0x000000ff1b00720c */ /* 0x000fda0003fc5270 */
[----:B------:R-:W-:-:S05]  /*cb20*/  VOTEU.ALL UP1, P6 ;  /* 0x00000000003f7886 */ /* 0x000fca0003020000 */
[----:B------:R-:W-:-:S04]  /*cb30*/  @!UP1 UIADD3 UR8, UP0, UR38, 0x270, URZ ;  /* 0x0000027026089890 */ /* 0x000fc8000ff1e03f */
[----:B------:R-:W-:-:S03]  /*cb40*/  @!UP1 UIADD3.X UR9, URZ, UR39, URZ, UP0, !UPT ;  /* 0x000000273f099290 */ /* 0x000fc600087fe43f */
[----:B------:R-:W-:Y:S01]  /*cb50*/  VOTEU.ALL UP0, P6 ;  /* 0x00000000003f7886 */ /* 0x000fe20003000000 */
[----:B--2---:R-:W-:-:S04]  /*cb60*/  @P0 IADD3 R2, P1, R2, UR4, RZ ;  /* 0x0000000402020c10 */ /* 0x004fc8000ff3e0ff */
[----:B---3--:R-:W-:Y:S01]  /*cb70*/  @P0 IADD3.X R3, R21, UR5, RZ, P1, !PT ;  /* 0x0000000515030c10 */ /* 0x008fe20008ffe4ff */
[----:B------:R-:W-:-:S04]  /*cb80*/  ULDC.64 UR4, c[0x0][0xa00] ;  /* 0x0002800000047ab9 */ /* 0x000fc80000000a00 */
[----:B------:R2:W5:Y:S01]  /*cb90*/  @P0 LDG.E R6, desc[UR60][R2.64] ;  /* 0x0000003c02060981 */ /* 0x000562000c1e1900 */
[----:B0-----:R-:W-:Y:S01]  /*cba0*/  ISETP.NE.AND P0, PT, R0, 0x1, PT ;  /* 0x000000010000780c */ /* 0x001fe20003f05270 */
[----:B------:R-:W-:Y:S01]  /*cbb0*/  IMAD.MOV.U32 R0, RZ, RZ, R18 ;  /* 0x000000ffff007224 */ /* 0x000fe200078e0012 */
[----:B------:R-:W-:Y:S01]  /*cbc0*/  PLOP3.LUT P1, PT, P6, PT, PT, 0x8, 0x0 ;  /* 0x000000000000781c */ /* 0x000fe2000372e170 */
[----:B----4-:R-:W-:-:S10]  /*cbd0*/  IMAD R17, R17, 0xc0, R20 ;  /* 0x000000c011117824 */ /* 0x010fd400078e0214 */
[----:B------:R-:W0:Y:S08]  /*cbe0*/  @P0 LDC R5, c[0x0][0x42c] ;  /* 0x00010b00ff050b82 */ /* 0x000e300000000800 */
[----:B------:R-:W3:Y:S01]  /*cbf0*/  @P0 LDC R7, c[0x0][0x430] ;  /* 0x00010c00ff070b82 */ /* 0x000ee20000000800 */
[----:B0-----:R-:W-:-:S05]  /*cc00*/  @P0 IMAD.HI.U32 R4, R18, R5, RZ ;  /* 0x0000000512040227 */ /* 0x001fca00078e00ff */
[----:B---3--:R-:W-:Y:S02]  /*cc10*/  @P0 SHF.R.U32.HI R0, RZ, R7, R4 ;  /* 0x00000007ff000219 */ /* 0x008fe40000011604 */
[----:B------:R-:W-:-:S04]  /*cc20*/  ISETP.NE.U32.AND P0, PT, RZ, UR4, PT ;  /* 0x00000004ff007c0c */ /* 0x000fc8000bf05070 */
[----:B------:R-:W-:-:S04]  /*cc30*/  ISETP.NE.AND.EX P0, PT, RZ, UR5, PT, P0 ;  /* 0x00000005ff007c0c */ /* 0x000fc8000bf05300 */
[----:B--2---:R-:W-:-:S09]  /*cc40*/  SEL R9, R28, RZ, !P0 ;  /* 0x000000ff1c097207 */ /* 0x004fd20004000000 */
.L_x_174:
        /* <DEDUP_REMOVED lines=9> */
[----:B0-----:R-:W-:Y:S05]  /*cce0*/  @P1 BRA.U.ANY `(.L_x_174) ;  /* 0xfffffffd00d81947 */ /* 0x001fea000393ffff */
[----:B------:R-:W-:Y:S01]  /*ccf0*/  ISETP.NE.AND P2, PT, R27, RZ, PT ;  /* 0x000000ff1b00720c */ /* 0x000fe20003f45270 */
[----:B------:R-:W-:-:S03]  /*cd00*/  UMOV UR4, 0x20 ;  /* 0x0000002000047882 */ /* 0x000fc60000000000 */
[----:B------:R-:W-:-:S09]  /*cd10*/  PLOP3.LUT P1, PT, P2, PT, PT, 0x8, 0x0 ;  /* 0x000000000000781c */ /* 0x000fd2000172e170 */
[----:B------:R-:W-:-:S05]  /*cd20*/  VOTEU.ALL UP0, P2 ;  /* 0x00000000003f7886 */ /* 0x000fca0001000000 */
.L_x_175:
        /* <DEDUP_REMOVED lines=13> */
.L_x_176:
        /* <DEDUP_REMOVED lines=9> */
[----:B------:R-:W0:Y:S01]  /*ce90*/  LDC.64 R2, c[0x0][0x3f8] ;  /* 0x0000fe00ff027b82 */ /* 0x000e220000000a00 */
[----:B------:R-:W-:Y:S02]  /*cea0*/  ULDC.64 UR4, c[0x0][0xa08] ;  /* 0x0002820000047ab9 */ /* 0x000fe40000000a00 */
[----:B0-----:R-:W-:Y:S01]  /*ceb0*/  LOP3.LUT P0, RZ, R2, UR4, RZ, 0xfc, !PT ;  /* 0x0000000402ff7c12 */ /* 0x001fe2000f80fcff */
[----:B------:R-:W-:-:S03]  /*cec0*/  UMOV UR4, 0xffffffff ;  /* 0xffffffff00047882 */ /* 0x000fc60000000000 */
[----:B------:R-:W-:-:S04]  /*ced0*/  LOP3.LUT P0, RZ, R3, UR5, RZ, 0xfc, P0 ;  /* 0x0000000503ff7c12 */ /* 0x000fc8000800fcff */
[----:B-----5:R-:W-:Y:S01]  /*cee0*/  SEL R7, R6, RZ, !P0 ;  /* 0x000000ff06077207 */ /* 0x020fe20004000000 */
[----:B------:R-:W-:Y:S08]  /*cef0*/  BRA.DIV UR4, `(.L_x_177) ;  /* 0x00000032042c7947 */ /* 0x000ff0000b800000 */
.L_x_247:
[----:B------:R-:W-:Y:S01]  /*cf00*/  UMOV UR4, 0xffffffff ;  /* 0xffffffff00047882 */ /* 0x000fe20000000000 */
[----:B------:R-:W-:Y:S01]  /*cf10*/  SHF.R.S32.HI R8, RZ, 0x1f, R6 ;  /* 0x0000001fff087819 */ /* 0x000fe20000011406 */
[----:B------:R-:W-:Y:S01]  /*cf20*/  VIADD R10, R29, 0xffffffff ;  /* 0xffffffff1d0a7836 */ /* 0x000fe20000000000 */
[----:B------:R-:W-:Y:S06]  /*cf30*/  BRA.DIV UR4, `(.L_x_178) ;  /* 0x0000003204507947 */ /* 0x000fec000b800000 */
[----:B------:R-:W-:-:S13]  /*cf40*/  ELECT P6, URZ, PT ;  /* 0x00000000003f782f */ /* 0x000fda00038c0000 */
.L_x_250:
[----:B------:R-:W-:Y:S05]  /*cf50*/  @!P6 BRA `(.L_x_179) ;  /* 0x0000000000fce947 */ /* 0x000fea0003800000 */
[----:B------:R-:W-:Y:S01]  /*cf60*/  ISETP.NE.U32.AND P0, PT, R2, RZ, PT ;  /* 0x000000ff0200720c */ /* 0x000fe20003f05070 */
[----:B------:R-:W-:-:S03]  /*cf70*/  IMAD.MOV.U32 R25, RZ, RZ, R10 ;  /* 0x000000ffff197224 */ /* 0x000fc600078e000a */
[----:B------:R-:W-:-:S13]  /*cf80*/  ISETP.NE.AND.EX P0, PT, R3, RZ, PT, P0 ;  /* 0x000000ff0300720c */ /* 0x000fda0003f05300 */
[----:B------:R-:W-:Y:S05]  /*cf90*/  @!P0 BRA `(.L_x_180) ;  /* 0x0000000000488947 */ /* 0x000fea0003800000 */
[----:B------:R-:W0:Y:S01]  /*cfa0*/  LDC R25, c[0x0][0x41c] ;  /* 0x00010700ff197b82 */ /* 0x000e220000000800 */
[----:B------:R-:W-:Y:S01]  /*cfb0*/  IMAD.MOV.U32 R7, RZ, RZ, R10 ;  /* 0x000000ffff077224 */ /* 0x000fe200078e000a */
[----:B------:R-:W-:Y:S02]  /*cfc0*/  ULDC.64 UR4, c[0x0][0x408] ;  /* 0x0001020000047ab9 */ /* 0x000fe40000000a00 */
[----:B------:R-:W-:-:S04]  /*cfd0*/  IMAD R11, R8, UR4, RZ ;  /* 0x00000004080b7c24 */ /* 0x000fc8000f8e02ff */
[----:B------:R-:W-:Y:S01]  /*cfe0*/  IMAD R11, R6, UR5, R11 ;  /* 0x00000005060b7c24 */ /* 0x000fe2000f8e020b */
[----:B0-----:R-:W-:-:S13]  /*cff0*/  ISETP.NE.AND P0, PT, R25, 0x1, PT ;  /* 0x000000011900780c */ /* 0x001fda0003f05270 */
[----:B------:R-:W0:Y:S02]  /*d000*/  @P0 LDC.64 R4, c[0x0][0x420] ;  /* 0x00010800ff040b82 */ /* 0x000e240000000a00 */
[----:B0-----:R-:W-:-:S05]  /*d010*/  @P0 IMAD.HI.U32 R4, R10, R4, RZ ;  /* 0x000000040a040227 */ /* 0x001fca00078e00ff */
[----:B------:R-:W-:-:S04]  /*d020*/  @P0 SHF.R.U32.HI R7, RZ, R5, R4 ;  /* 0x00000005ff070219 */ /* 0x000fc80000011604 */
[----:B------:R-:W-:Y:S02]  /*d030*/  SHF.R.S32.HI R5, RZ, 0x1f, R7 ;  /* 0x0000001fff057819 */ /* 0x000fe40000011407 */
[----:B------:R-:W-:-:S05]  /*d040*/  MOV R4, R7 ;  /* 0x0000000700047202 */ /* 0x000fca0000000f00 */
[----:B------:R-:W-:-:S04]  /*d050*/  IMAD.WIDE.U32 R4, R6, UR4, R4 ;  /* 0x0000000406047c25 */ /* 0x000fc8000f8e0004 */
[----:B------:R-:W-:Y:S01]  /*d060*/  IMAD.IADD R5, R5, 0x1, R11 ;  /* 0x0000000105057824 */ /* 0x000fe200078e020b */
[----:B------:R-:W-:-:S04]  /*d070*/  LEA R12, P0, R4, R2, 0x2 ;  /* 0x00000002040c7211 */ /* 0x000fc800078010ff */
[----:B------:R-:W-:Y:S01]  /*d080*/  LEA.HI.X R13, R4, R3, R5, 0x2, P0 ;  /* 0x00000003040d7211 */ /* 0x000fe200000f1405 */
[----:B------:R-:W-:-:S04]  /*d090*/  IMAD.MOV R4, RZ, RZ, -R7 ;  /* 0x000000ffff047224 */ /* 0x000fc800078e0a07 */
[----:B------:R0:W5:Y:S01]  /*d0a0*/  LDG.E R7, desc[UR60][R12.64] ;  /* 0x0000003c0c077981 */ /* 0x000162000c1e1900 */
[----:B------:R-:W-:-:S07]  /*d0b0*/  IMAD R25, R25, R4, R10 ;  /* 0x0000000419197224 */ /* 0x000fce00078e020a */
.L_x_180:
[----:B------:R-:W-:Y:S01]  /*d0c0*/  IMAD R5, R22, 0x8, R26 ;  /* 0x0000000816057824 */ /* 0x000fe200078e021a */
[----:B------:R-:W-:-:S04]  /*d0d0*/  SHF.L.U32 R4, R24, 0x1f, RZ ;  /* 0x0000001f18047819 */ /* 0x000fc800000006ff */
[----:B------:R-:W2:Y:S02]  /*d0e0*/  SYNCS.PHASECHK.TRANS64.TRYWAIT P0, [R5+URZ+0x31c40], R4 ;  /* 0x031c4004050075a7 */ /* 0x000ea4000800017f */
[----:B--2---:R-:W-:Y:S05]  /*d0f0*/  @!P0 BRA `(.L_x_181) ;  /* 0x0000003000008947 */ /* 0x004fea0003800000 */
.L_x_251:
[----:B------:R-:W3:Y:S02]  /*d100*/  S2R R11, SR_TID.X ;  /* 0x00000000000b7919 */ /* 0x000ee40000002100 */
[----:B---3--:R-:W-:-:S04]  /*d110*/  LOP3.LUT R11, R11, 0x7f, RZ, 0xc0, !PT ;  /* 0x0000007f0b0b7812 */ /* 0x008fc800078ec0ff */
[----:B------:R-:W-:-:S13]  /*d120*/  ISETP.NE.AND P0, PT, R11, RZ, PT ;  /* 0x000000ff0b00720c */ /* 0x000fda0003f05270 */
[----:B------:R-:W-:Y:S05]  /*d130*/  @P0 BRA `(.L_x_182) ;  /* 0x0000000000140947 */ /* 0x000fea0003800000 */
[----:B------:R-:W-:Y:S01]  /*d140*/  ISETP.NE.AND P1, PT, R27, RZ, PT ;  /* 0x000000ff1b00720c */ /* 0x000fe20003f25270 */
[----:B--2---:R-:W-:-:S04]  /*d150*/  IMAD.MOV.U32 R4, RZ, RZ, 0x6c00 ;  /* 0x00006c00ff047424 */ /* 0x004fc800078e00ff */
[----:B------:R3:W-:Y:S08]  /*d160*/  SYNCS.ARRIVE.TRANS64 RZ, [R5+URZ+0x31c30], R4 ;  /* 0x031c300405ff79a7 */ /* 0x0007f0000800003f */
[----:B------:R-:W-:Y:S05]  /*d170*/  @!P1 BRA `(.L_x_182) ;  /* 0x0000000000049947 */ /* 0x000fea0003800000 */
[----:B------:R-:W-:Y:S01]  /*d180*/  BPT.TRAP 0x1 ;  /* 0x000000040000795c */ /* 0x000fe20000300000 */
.L_x_182:
[----:B--23--:R-:W-:Y:S01]  /*d190*/  IMAD R4, R22, 0x6c00, R26 ;  /* 0x00006c0016047824 */ /* 0x00cfe200078e021a */
[----:B------:R-:W-:Y:S01]  /*d1a0*/  R2UR UR11, R25 ;  /* 0x00000000190b72ca */ /* 0x000fe200000e0000 */
[----:B------:R-:W-:Y:S01]  /*d1b0*/  UIADD3 UR4, UP0, UR38, 0x370, URZ ;  /* 0x0000037026047890 */ /* 0x000fe2000ff1e03f */
[----:B------:R-:W-:Y:S01]  /*d1c0*/  R2UR UR5, R23 ;  /* 0x00000000170572ca */ /* 0x000fe200000e0000 */
[----:B------:R-:W-:Y:S01]  /*d1d0*/  UMOV UR10, URZ ;  /* 0x0000003f000a7c82 */ /* 0x000fe20008000000 */
[----:B------:R-:W-:Y:S01]  /*d1e0*/  R2UR UR9, R5 ;  /* 0x00000000050972ca */ /* 0x000fe200000e0000 */
[----:B------:R-:W-:Y:S01]  /*d1f0*/  UMOV UR6, 0x0 ;  /* 0x0000000000067882 */ /* 0x000fe20000000000 */
[----:B------:R-:W-:Y:S01]  /*d200*/  R2UR UR8, R4 ;  /* 0x00000000040872ca */ /* 0x000fe200000e0000 */
[----:B------:R-:W-:Y:S01]  /*d210*/  UMOV UR7, 0x14f00000 ;  /* 0x14f0000000077882 */ /* 0x000fe20000000000 */
[----:B------:R-:W-:Y:S01]  /*d220*/  R2UR UR12, R0 ;  /* 0x00000000000c72ca */ /* 0x000fe200000e0000 */
[----:B------:R-:W-:Y:S01]  /*d230*/  UMOV UR16, 0x20 ;  /* 0x0000002000107882 */ /* 0x000fe20000000000 */
[----:B-----5:R-:W-:-:S05]  /*d240*/  R2UR UR13, R7 ;  /* 0x00000000070d72ca */ /* 0x020fca00000e0000 */
[----:B------:R-:W-:Y:S02]  /*d250*/  UIMAD UR11, UR11, 0x90, UR5 ;  /* 0x000000900b0b78a4 */ /* 0x000fe4000f8e0205 */
[----:B------:R-:W-:Y:S02]  /*d260*/  UIADD3 UR9, UR9, 0x31c30, URZ ;  /* 0x00031c3009097890 */ /* 0x000fe4000fffe03f */
[----:B------:R-:W-:Y:S02]  /*d270*/  UIADD3 UR14, UR8, 0x16a00, URZ ;  /* 0x00016a00080e7890 */ /* 0x000fe4000fffe03f */
[----:B------:R-:W-:Y:S02]  /*d280*/  UIADD3.X UR5, URZ, UR39, URZ, UP0, !UPT ;  /* 0x000000273f057290 */ /* 0x000fe400087fe43f */
        /* <DEDUP_REMOVED lines=12> */
.L_x_179:
[----:B------:R-:W2:Y:S01]  /*d350*/  LDL.LU R11, [R1+0xc] ;  /* 0x00000c00010b7983 */ /* 0x000ea20000300800 */
[----:B------:R-:W-:Y:S05]  /*d360*/  WARPSYNC.ALL ;  /* 0x0000000000007948 */ /* 0x000fea0003800000 */
        /* <DEDUP_REMOVED lines=15> */
[----:B------:R-:W-:Y:S01]  /*d460*/  BAR.SYNC.DEFER_BLOCKING 0x8, 0x1a0 ;  /* 0x0206800000007b1d */ /* 0x000fe20000010000 */
[----:B------:R-:W-:Y:S01]  /*d470*/  UIADD3 UR9, UR24, 0x31c00, URZ ;  /* 0x00031c0018097890 */ /* 0x000fe2000fffe03f */
[----:B------:R-:W-:Y:S01]  /*d480*/  @P0 R2UR UR19, R17 ;  /* 0x00000000111302ca */ /* 0x000fe200000e0000 */
[----:B------:R-:W-:-:S03]  /*d490*/  UIADD3 UR16, UR24, 0x10a00, URZ ;  /* 0x00010a0018107890 */ /* 0x000fc6000fffe03f */
[----:B------:R-:W-:Y:S01]  /*d4a0*/  UMOV UR15, 0x12f00000 ;  /* 0x12f00000000f7882 */ /* 0x000fe20000000000 */
[----:B------:R-:W-:Y:S01]  /*d4b0*/  UMOV UR18, 0x20 ;  /* 0x0000002000127882 */ /* 0x000fe20000000000 */
[----:B------:R-:W-:Y:S01]  /*d4c0*/  UMOV UR17, UR9 ;  /* 0x0000000900117c82 */ /* 0x000fe20008000000 */
[----:B------:R-:W-:Y:S01]  /*d4d0*/  UMOV UR22, 0x0 ;  /* 0x0000000000167882 */ /* 0x000fe20000000000 */
[----:B------:R-:W-:Y:S01]  /*d4e0*/  UMOV UR23, 0x12f00000 ;  /* 0x12f0000000177882 */ /* 0x000fe20000000000 */
[----:B------:R-:W-:Y:S01]  /*d4f0*/  BSSY B0, `(.L_x_183) ;  /* 0x0000012000007945 */ /* 0x000fe20003800000 */
[----:B------:R3:W-:Y:S01]  /*d500*/  @P0 SYNCS.ARRIVE.TRANS64 RZ, [R26+URZ+0x31c00], R5 ;  /* 0x031c00051aff09a7 */ /* 0x0007e2000800003f */
[----:B------:R4:W-:Y:S02]  /*d510*/  UTMALDG.4D [UR8], [UR4], desc[UR6] ;  /* 0x00000608040075b4 */ /* 0x0009e40008019000 */
[----:B------:R0:W-:Y:S01]  /*d520*/  UTMALDG.4D [UR16], [UR4], desc[UR14] ;  /* 0x00000e10040075b4 */ /* 0x0001e20008019000 */
[----:B----4-:R-:W-:Y:S01]  /*d530*/  @P0 R2UR UR13, R9 ;  /* 0x00000000090d02ca */ /* 0x010fe200000e0000 */
[----:B------:R-:W-:Y:S01]  /*d540*/  UIADD3 UR8, UR24, 0x13a00, URZ ;  /* 0x00013a0018087890 */ /* 0x000fe2000fffe03f */
[----:B------:R-:W-:Y:S01]  /*d550*/  @P0 R2UR UR12, R18 ;  /* 0x00000000120c02ca */ /* 0x000fe200000e0000 */
[----:B------:R-:W-:Y:S01]  /*d560*/  UMOV UR10, 0x40 ;  /* 0x00000040000a7882 */ /* 0x000fe20000000000 */
[----:B------:R-:W-:-:S13]  /*d570*/  @P0 R2UR UR11, R17 ;  /* 0x00000000110b02ca */ /* 0x000fda00000e0000 */
[----:B------:R0:W-:Y:S01]  /*d580*/  UTMALDG.4D [UR8], [UR4], desc[UR22] ;  /* 0x00001608040075b4 */ /* 0x0001e20008019000 */
[----:B--2---:R-:W-:-:S05]  /*d590*/  VIADD R11, R11, 0x1 ;  /* 0x000000010b0b7836 */ /* 0x004fca0000000000 */
[----:B------:R-:W-:Y:S01]  /*d5a0*/  LEA.HI R4, R11, R11, RZ, 0x1 ;  /* 0x0000000b0b047211 */ /* 0x000fe200078f08ff */
[----:B------:R0:W-:Y:S03]  /*d5b0*/  STL [R1+0xc], R11 ;  /* 0x00000c0b01007387 */ /* 0x0001e60000100800 */
[----:B------:R-:W-:-:S04]  /*d5c0*/  LOP3.LUT R4, R4, 0xfffffffe, RZ, 0xc0, !PT ;  /* 0xfffffffe04047812 */ /* 0x000fc800078ec0ff */
[----:B------:R-:W-:-:S04]  /*d5d0*/  IADD3 R4, R11, -R4, RZ ;  /* 0x800000040b047210 */ /* 0x000fc80007ffe0ff */
[----:B---3--:R-:W-:-:S04]  /*d5e0*/  SHF.L.U32 R5, R4, 0x1f, RZ ;  /* 0x0000001f04057819 */ /* 0x008fc800000006ff */
[----:B------:R-:W2:Y:S02]  /*d5f0*/  SYNCS.PHASECHK.TRANS64.TRYWAIT P0, [R26+URZ+0x31c20], R5 ;  /* 0x031c20051a0075a7 */ /* 0x000ea4000800017f */
[----:B0-2---:R-:W-:Y:S05]  /*d600*/  @!P0 BRA `(.L_x_184) ;  /* 0x0000002800d08947 */ /* 0x005fea0003800000 */
.L_x_252:
[----:B------:R-:W-:Y:S05]  /*d610*/  BSYNC B0 ;  /* 0x0000000000007941 */ /* 0x000fea0003800000 */
.L_x_183:
[----:B------:R-:W2:Y:S01]  /*d620*/  LDL.LU R4, [R1+0x8] ;  /* 0x0000080001047983 */ /* 0x000ea20000300800 */
[----:B------:R-:W-:Y:S01]  /*d630*/  BSSY B0, `(.L_x_185) ;  /* 0x0000167000007945 */ /* 0x000fe20003800000 */
[----:B--2---:R-:W-:-:S13]  /*d640*/  ISETP.GE.AND P0, PT, R4, 0x91, PT ;  /* 0x000000910400780c */ /* 0x004fda0003f06270 */
[----:B------:R-:W-:Y:S05]  /*d650*/  @!P0 BRA `(.L_x_186) ;  /* 0x0000001400908947 */ /* 0x000fea0003800000 */
[----:B------:R-:W-:Y:S01]  /*d660*/  IMAD.MOV R11, RZ, RZ, -R29 ;  /* 0x000000ffff0b7224 */ /* 0x000fe200078e0a1d */
[----:B------:R-:W-:Y:S01]  /*d670*/  BSSY B1, `(.L_x_187) ;  /* 0x000007a000017945 */ /* 0x000fe20003800000 */
[----:B------:R-:W-:Y:S02]  /*d680*/  IMAD.MOV.U32 R4, RZ, RZ, 0x1 ;  /* 0x00000001ff047424 */ /* 0x000fe400078e00ff */
[----:B------:R-:W-:-:S03]  /*d690*/  VIADD R9, R29, 0xfffffffe ;  /* 0xfffffffe1d097836 */ /* 0x000fc60000000000 */
[----:B------:R-:W-:-:S05]  /*d6a0*/  VIADDMNMX R11, R11, R4, 0xffffffff, !PT ;  /* 0xffffffff0b0b7446 */ /* 0x000fca0007800104 */
[----:B------:R-:W-:-:S05]  /*d6b0*/  IMAD.IADD R4, R29, 0x1, R11 ;  /* 0x000000011d047824 */ /* 0x000fca00078e020b */
[----:B------:R-:W-:-:S04]  /*d6c0*/  LOP3.LUT R4, R4, 0x1, RZ, 0xc0, !PT ;  /* 0x0000000104047812 */ /* 0x000fc800078ec0ff */
[----:B------:R-:W-:-:S13]  /*d6d0*/  ISETP.NE.U32.AND P0, PT, R4, 0x1, PT ;  /* 0x000000010400780c */ /* 0x000fda0003f05070 */
[----:B------:R-:W-:Y:S05]  /*d6e0*/  @P0 BRA `(.L_x_188) ;  /* 0x0000000400c80947 */ /* 0x000fea0003800000 */
[----:B------:R-:W-:Y:S01]  /*d6f0*/  VIADD R12, R22, 0x1 ;  /* 0x00000001160c7836 */ /* 0x000fe20000000000 */
[----:B------:R-:W-:Y:S04]  /*d700*/  BSSY B2, `(.L_x_189) ;  /* 0x000006d000027945 */ /* 0x000fe80003800000 */
[----:B------:R-:W-:-:S04]  /*d710*/  ISETP.NE.AND P0, PT, R12, 0x2, PT ;  /* 0x000000020c00780c */ /* 0x000fc80003f05270 */
[----:B------:R-:W-:Y:S02]  /*d720*/  SEL R13, RZ, 0x1, P0 ;  /* 0x00000001ff0d7807 */ /* 0x000fe40000000000 */
[----:B------:R-:W-:Y:S02]  /*d730*/  SEL R12, R12, RZ, P0 ;  /* 0x000000ff0c0c7207 */ /* 0x000fe40000000000 */
[----:B------:R-:W-:Y:S01]  /*d740*/  LOP3.LUT R13, R24, R13, RZ, 0x3c, !PT ;  /* 0x0000000d180d7212 */ /* 0x000fe200078e3cff */
[----:B------:R-:W-:Y:S06]  /*d750*/  @!P6 BRA `(.L_x_190) ;  /* 0x00000004009ce947 */ /* 0x000fec0003800000 */
[----:B------:R-:W-:Y:S01]  /*d760*/  ISETP.NE.U32.AND P0, PT, R2, RZ, PT ;  /* 0x000000ff0200720c */ /* 0x000fe20003f05070 */
[----:B------:R-:W-:-:S03]  /*d770*/  IMAD.MOV.U32 R4, RZ, RZ, R7 ;  /* 0x000000ffff047224 */ /* 0x000fc600078e0007 */
[----:B------:R-:W-:-:S13]  /*d780*/  ISETP.NE.AND.EX P0, PT, R3, RZ, PT, P0 ;  /* 0x000000ff0300720c */ /* 0x000fda0003f05300 */
[----:B------:R-:W-:Y:S05]  /*d790*/  @!P0 BRA `(.L_x_191) ;  /* 0x0000000000488947 */ /* 0x000fea0003800000 */
[----:B------:R-:W2:Y:S01]  /*d7a0*/  LDC R17, c[0x0][0x41c] ;  /* 0x00010700ff117b82 */ /* 0x000ea20000000800 */
[----:B------:R-:W-:Y:S01]  /*d7b0*/  MOV R14, R9 ;  /* 0x00000009000e7202 */ /* 0x000fe20000000f00 */
[----:B------:R-:W-:Y:S02]  /*d7c0*/  ULDC.64 UR4, c[0x0][0x408] ;  /* 0x0001020000047ab9 */ /* 0x000fe40000000a00 */
[----:B------:R-:W-:-:S04]  /*d7d0*/  IMAD R15, R8, UR4, RZ ;  /* 0x00000004080f7c24 */ /* 0x000fc8000f8e02ff */
[----:B------:R-:W-:Y:S01]  /*d7e0*/  IMAD R15, R6, UR5, R15 ;  /* 0x00000005060f7c24 */ /* 0x000fe2000f8e020f */
[----:B--2---:R-:W-:-:S13]  /*d7f0*/  ISETP.NE.AND P0, PT, R17, 0x1, PT ;  /* 0x000000011100780c */ /* 0x004fda0003f05270 */
[----:B0-----:R-:W0:Y:S02]  /*d800*/  @P0 LDC.64 R4, c[0x0][0x420] ;  /* 0x00010800ff040b82 */ /* 0x001e240000000a00 */
[----:B0-----:R-:W-:-:S05]  /*d810*/  @P0 IMAD.HI.U32 R4, R9, R4, RZ ;  /* 0x0000000409040227 */ /* 0x001fca00078e00ff */
[----:B------:R-:W-:-:S04]  /*d820*/  @P0 SHF.R.U32.HI R14, RZ, R5, R4 ;  /* 0x00000005ff0e0219 */ /* 0x000fc80000011604 */
[--C-:B------:R-:W-:Y:S01]  /*d830*/  SHF.R.S32.HI R5, RZ, 0x1f, R14.reuse ;  /* 0x0000001fff057819 */ /* 0x100fe2000001140e */
[----:B------:R-:W-:-:S04]  /*d840*/  IMAD.MOV.U32 R4, RZ, RZ, R14 ;  /* 0x000000ffff047224 */ /* 0x000fc800078e000e */
[----:B------:R-:W-:-:S04]  /*d850*/  IMAD.WIDE.U32 R4, R6, UR4, R4 ;  /* 0x0000000406047c25 */ /* 0x000fc8000f8e0004 */
[----:B------:R-:W-:Y:S01]  /*d860*/  IMAD.IADD R15, R15, 0x1, R5 ;  /* 0x000000010f0f7824 */ /* 0x000fe200078e0205 */
[----:B------:R-:W-:-:S04]  /*d870*/  LEA R2, P0, R4, R2, 0x2 ;  /* 0x0000000204027211 */ /* 0x000fc800078010ff */
[----:B------:R-:W-:Y:S01]  /*d880*/  LEA.HI.X R3, R4, R3, R15, 0x2, P0 ;  /* 0x0000000304037211 */ /* 0x000fe200000f140f */
[----:B------:R-:W-:-:S04]  /*d890*/  IMAD.MOV R4, RZ, RZ, -R14 ;  /* 0x000000ffff047224 */ /* 0x000fc800078e0a0e */
[----:B------:R-:W-:Y:S02]  /*d8a0*/  IMAD R9, R17, R4, R9 ;  /* 0x0000000411097224 */ /* 0x000fe400078e0209 */
[----:B------:R2:W5:Y:S05]  /*d8b0*/  LDG.E R4, desc[UR60][R2.64] ;  /* 0x0000003c02047981 */ /* 0x00056a000c1e1900 */
.L_x_191:
[----:B--2---:R-:W-:Y:S01]  /*d8c0*/  IMAD R3, R12, 0x8, R26 ;  /* 0x000000080c037824 */ /* 0x004fe200078e021a */
[----:B------:R-:W-:-:S04]  /*d8d0*/  SHF.L.U32 R2, R13, 0x1f, RZ ;  /* 0x0000001f0d027819 */ /* 0x000fc800000006ff */
[----:B------:R-:W2:Y:S02]  /*d8e0*/  SYNCS.PHASECHK.TRANS64.TRYWAIT P0, [R3+URZ+0x31c40], R2 ;  /* 0x031c4002030075a7 */ /* 0x000ea4000800017f */
[----:B--2---:R-:W-:Y:S05]  /*d8f0*/  @!P0 BRA `(.L_x_192) ;  /* 0x0000002800288947 */ /* 0x004fea0003800000 */
.L_x_253:
[----:B0-----:R-:W0:Y:S02]  /*d900*/  S2R R5, SR_TID.X ;  /* 0x0000000000057919 */ /* 0x001e240000002100 */
[----:B0-----:R-:W-:-:S04]  /*d910*/  LOP3.LUT R5, R5, 0x7f, RZ, 0xc0, !PT ;  /* 0x0000007f05057812 */ /* 0x001fc800078ec0ff */
[----:B------:R-:W-:-:S13]  /*d920*/  ISETP.NE.AND P1, PT, R5, RZ, PT ;  /* 0x000000ff0500720c */ /* 0x000fda0003f25270 */
[----:B------:R-:W-:Y:S05]  /*d930*/  @P1 BRA `(.L_x_193) ;  /* 0x0000000000141947 */ /* 0x000fea0003800000 */
[----:B------:R-:W-:Y:S01]  /*d940*/  ISETP.NE.AND P0, PT, R27, RZ, PT ;  /* 0x000000ff1b00720c */ /* 0x000fe20003f05270 */
[----:B--2---:R-:W-:-:S04]  /*d950*/  IMAD.MOV.U32 R2, RZ, RZ, 0x6c00 ;  /* 0x00006c00ff027424 */ /* 0x004fc800078e00ff */
[----:B------:R0:W-:Y:S08]  /*d960*/  SYNCS.ARRIVE.TRANS64 RZ, [R3+URZ+0x31c30], R2 ;  /* 0x031c300203ff79a7 */ /* 0x0001f0000800003f */
[----:B------:R-:W-:Y:S05]  /*d970*/  @!P0 BRA `(.L_x_193) ;  /* 0x0000000000048947 */ /* 0x000fea0003800000 */
[----:B------:R-:W-:Y:S01]  /*d980*/  BPT.TRAP 0x1 ;  /* 0x000000040000795c */ /* 0x000fe20000300000 */
.L_x_193:
[----:B0-2---:R-:W-:Y:S01]  /*d990*/  IMAD R2, R12, 0x6c00, R26 ;  /* 0x00006c000c027824 */ /* 0x005fe200078e021a */
        /* <DEDUP_REMOVED lines=9> */
[----:B------:R-:W-:Y:S01]  /*da30*/  VIADD R3, R26, 0x31c00 ;  /* 0x00031c001a037836 */ /* 0x000fe20000000000 */
[----:B-----5:R-:W-:Y:S01]  /*da40*/  R2UR UR13, R4 ;  /* 0x00000000040d72ca */ /* 0x020fe200000e0000 */
[----:B------:R-:W-:Y:S01]  /*da50*/  UMOV UR16, 0x20 ;  /* 0x0000002000107882 */ /* 0x000fe20000000000 */
[----:B------:R-:W-:Y:S01]  /*da60*/  UMOV UR17, 0x40 ;  /* 0x0000004000117882 */ /* 0x000fe20000000000 */
[----:B------:R-:W-:-:S02]  /*da70*/  SHF.L.U32 R5, R24, 0x1f, RZ ;  /* 0x0000001f18057819 */ /* 0x000fc400000006ff */
[----:B------:R-:W-:Y:S01]  /*da80*/  UIMAD UR11, UR11, 0x90, UR5 ;  /* 0x000000900b0b78a4 */ /* 0x000fe2000f8e0205 */
[----:B------:R-:W-:Y:S01]  /*da90*/  LEA R2, R22, R3, 0x3 ;  /* 0x0000000316027211 */ /* 0x000fe200078e18ff */
[----:B------:R-:W-:Y:S02]  /*daa0*/  UIADD3 UR9, UR9, 0x31c30, URZ ;  /* 0x00031c3009097890 */ /* 0x000fe4000fffe03f */
[----:B------:R-:W-:Y:S02]  /*dab0*/  UIADD3 UR8, UR14, 0x16a00, URZ ;  /* 0x00016a000e087890 */ /* 0x000fe4000fffe03f */
[----:B------:R-:W-:Y:S02]  /*dac0*/  UIADD3.X UR5, URZ, UR39, URZ, UP0, !UPT ;  /* 0x000000273f057290 */ /* 0x000fe400087fe43f */
[----:B------:R-:W-:Y:S02]  /*dad0*/  UIADD3 UR15, UR14, 0x18e00, URZ ;  /* 0x00018e000e0f7890 */ /* 0x000fe4000fffe03f */
[----:B------:R-:W-:-:S05]  /*dae0*/  UIADD3 UR14, UR14, 0x1b200, URZ ;  /* 0x0001b2000e0e7890 */ /* 0x000fca000fffe03f */
[----:B------:R0:W-:Y:S02]  /*daf0*/  UTMALDG.4D [UR8], [UR4], desc[UR6] ;  /* 0x00000608040075b4 */ /* 0x0001e40008019000 */
[----:B0-----:R-:W-:Y:S01]  /*db00*/  UMOV UR8, UR15 ;  /* 0x0000000f00087c82 */ /* 0x001fe20008000000 */
[----:B------:R-:W-:Y:S02]  /*db10*/  UMOV UR10, UR16 ;  /* 0x00000010000a7c82 */ /* 0x000fe40008000000 */
[----:B------:R0:W-:Y:S02]  /*db20*/  UTMALDG.4D [UR8], [UR4], desc[UR6] ;  /* 0x00000608040075b4 */ /* 0x0001e40008019000 */
[----:B0-----:R-:W-:Y:S01]  /*db30*/  UMOV UR8, UR14 ;  /* 0x0000000e00087c82 */ /* 0x001fe20008000000 */
[----:B------:R-:W-:Y:S02]  /*db40*/  UMOV UR10, UR17 ;  /* 0x00000011000a7c82 */ /* 0x000fe40008000000 */
[----:B------:R0:W-:Y:S01]  /*db50*/  UTMALDG.4D [UR8], [UR4], desc[UR6] ;  /* 0x00000608040075b4 */ /* 0x0001e20008019000 */
[----:B------:R-:W2:Y:S02]  /*db60*/  SYNCS.PHASECHK.TRANS64.TRYWAIT P0, [R2+URZ+0x60], R5 ;  /* 0x00006005020075a7 */ /* 0x000ea4000800017f */
[----:B0-2---:R-:W-:Y:S05]  /*db70*/  @!P0 BRA `(.L_x_194) ;  /* 0x00000024009c8947 */ /* 0x005fea0003800000 */
.L_x_254:
[----:B------:R-:W-:Y:S05]  /*db80*/  @P1 BRA `(.L_x_195) ;  /* 0x0000000000181947 */ /* 0x000fea0003800000 */
[----:B------:R-:W-:Y:S01]  /*db90*/  ISETP.NE.AND P0, PT, R27, RZ, PT ;  /* 0x000000ff1b00720c */ /* 0x000fe20003f05270 */
[----:B0-----:R-:W-:Y:S02]  /*dba0*/  IMAD R2, R22, 0x8, R26 ;  /* 0x0000000816027824 */ /* 0x001fe400078e021a */
[----:B------:R-:W-:-:S04]  /*dbb0*/  IMAD.MOV.U32 R3, RZ, RZ, 0x6c00 ;  /* 0x00006c00ff037424 */ /* 0x000fc800078e00ff */
[----:B------:R2:W-:Y:S06]  /*dbc0*/  SYNCS.ARRIVE.TRANS64 RZ, [R2+URZ+0x31c50], R3 ;  /* 0x031c500302ff79a7 */ /* 0x0005ec000800003f */
[----:B------:R-:W-:Y:S05]  /*dbd0*/  @!P0 BRA `(.L_x_195) ;  /* 0x0000000000048947 */ /* 0x000fea0003800000 */
[----:B------:R-:W-:Y:S01]  /*dbe0*/  BPT.TRAP 0x1 ;  /* 0x000000040000795c */ /* 0x000fe20000300000 */
.L_x_195:
[C-C-:B0-2---:R-:W-:Y:S01]  /*dbf0*/  IMAD R2, R22.reuse, 0x8, R26.reuse ;  /* 0x0000000816027824 */ /* 0x145fe200078e021a */
[----:B------:R-:W-:Y:S01]  /*dc00*/  R2UR UR11, R25 ;  /* 0x00000000190b72ca */ /* 0x000fe200000e0000 */
[----:B------:R-:W-:Y:S01]  /*dc10*/  IMAD R3, R22, 0x6c00, R26 ;  /* 0x00006c0016037824 */ /* 0x000fe200078e021a */
        /* <DEDUP_REMOVED lines=12> */
[----:B------:R-:W-:Y:S02]  /*dce0*/  UIMAD UR11, UR11, 0x90, UR5 ;  /* 0x000000900b0b78a4 */ /* 0x000fe4000f8e0205 */
[----:B------:R-:W-:Y:S02]  /*dcf0*/  UIADD3 UR9, UR9, 0x31c50, URZ ;  /* 0x00031c5009097890 */ /* 0x000fe4000fffe03f */
[----:B------:R-:W-:Y:S02]  /*dd00*/  UIADD3 UR8, UR15, 0x200, URZ ;  /* 0x000002000f087890 */ /* 0x000fe4000fffe03f */
[----:B------:R-:W-:Y:S02]  /*dd10*/  UIADD3.X UR5, URZ, UR39, URZ, UP0, !UPT ;  /* 0x000000273f057290 */ /* 0x000fe400087fe43f */
[----:B------:R-:W-:Y:S02]  /*dd20*/  UIADD3 UR14, UR15, 0x2600, URZ ;  /* 0x000026000f0e7890 */ /* 0x000fe4000fffe03f */
[----:B------:R-:W-:-:S05]  /*dd30*/  UIADD3 UR15, UR15, 0x4a00, URZ ;  /* 0x00004a000f0f7890 */ /* 0x000fca000fffe03f */
[----:B------:R0:W-:Y:S02]  /*dd40*/  UTMALDG.4D [UR8], [UR4], desc[UR6] ;  /* 0x00000608040075b4 */ /* 0x0001e40008019000 */
[----:B0-----:R-:W-:Y:S01]  /*dd50*/  UMOV UR8, UR14 ;  /* 0x0000000e00087c82 */ /* 0x001fe20008000000 */
[----:B------:R-:W-:Y:S01]  /*dd60*/  UMOV UR10, UR16 ;  /* 0x00000010000a7c82 */ /* 0x000fe20008000000 */
[----:B------:R-:W-:Y:S01]  /*dd70*/  UMOV UR14, 0x40 ;  /* 0x00000040000e7882 */ /* 0x000fe20000000000 */
[----:B------:R0:W-:Y:S02]  /*dd80*/  UTMALDG.4D [UR8], [UR4], desc[UR6] ;  /* 0x00000608040075b4 */ /* 0x0001e40008019000 */
[----:B0-----:R-:W-:Y:S01]  /*dd90*/  UMOV UR8, UR15 ;  /* 0x0000000f00087c82 */ /* 0x001fe20008000000 */
[----:B------:R-:W-:Y:S02]  /*dda0*/  UMOV UR10, UR14 ;  /* 0x0000000e000a7c82 */ /* 0x000fe40008000000 */
[----:B------:R2:W-:Y:S02]  /*ddb0*/  UTMALDG.4D [UR8], [UR4], desc[UR6] ;  /* 0x00000608040075b4 */ /* 0x0005e40008019000 */
[----:B--2---:R-:W-:Y:S01]  /*ddc0*/  NOP ;  /* 0x0000000000007918 */ /* 0x004fe20000000000 */
.L_x_190:
[----:B------:R-:W-:Y:S05]  /*ddd0*/  BSYNC B2 ;  /* 0x0000000000027941 */ /* 0x000fea0003800000 */
.L_x_189:
[----:B------:R-:W-:Y:S01]  /*dde0*/  VIADD R9, R29, 0xfffffffd ;  /* 0xfffffffd1d097836 */ /* 0x000fe20000000000 */
[----:B------:R-:W-:Y:S01]  /*ddf0*/  MOV R22, R12 ;  /* 0x0000000c00167202 */ /* 0x000fe20000000f00 */
[----:B------:R-:W-:-:S07]  /*de00*/  IMAD.MOV.U32 R24, RZ, RZ, R13 ;  /* 0x000000ffff187224 */ /* 0x000fce00078e000d */
.L_x_188:
[----:B------:R-:W-:Y:S05]  /*de10*/  BSYNC B1 ;  /* 0x0000000000017941 */ /* 0x000fea0003800000 */
.L_x_187:
[----:B------:R-:W-:-:S05]  /*de20*/  IMAD.MOV R11, RZ, RZ, -R11 ;  /* 0x000000ffff0b7224 */ /* 0x000fca00078e0a0b */
[----:B------:R-:W-:-:S13]  /*de30*/  ISETP.NE.AND P0, PT, R10, R11, PT ;  /* 0x0000000b0a00720c */ /* 0x000fda0003f05270 */
[----:B------:R-:W-:Y:S05]  /*de40*/  @!P0 BRA `(.L_x_186) ;  /* 0x0000000c00948947 */ /* 0x000fea0003800000 */
[----:B------:R-:W-:-:S07]  /*de50*/  IMAD.MOV.U32 R4, RZ, RZ, R7 ;  /* 0x000000ffff047224 */ /* 0x000fce00078e0007 */
.L_x_210:
[----:B------:R-:W-:Y:S01]  /*de60*/  VIADD R10, R22, 0x1 ;  /* 0x00000001160a7836 */ /* 0x000fe20000000000 */
[----:B------:R-:W-:Y:S05]  /*de70*/  YIELD ;  /* 0x0000000000007946 */ /* 0x000fea0003800000 */
[----:B------:R-:W-:Y:S01]  /*de80*/  ISETP.NE.AND P0, PT, R10, 0x2, PT ;  /* 0x000000020a00780c */ /* 0x000fe20003f05270 */
[----:B------:R-:W-:Y:S03]  /*de90*/  BSSY B1, `(.L_x_196) ;  /* 0x000006c000017945 */ /* 0x000fe60003800000 */
[----:B------:R-:W-:-:S02]  /*dea0*/  SEL R11, RZ, 0x1, P0 ;  /* 0x00000001ff0b7807 */ /* 0x000fc40000000000 */
[----:B------:R-:W-:Y:S02]  /*deb0*/  SEL R10, R10, RZ, P0 ;  /* 0x000000ff0a0a7207 */ /* 0x000fe40000000000 */
[----:B------:R-:W-:Y:S01]  /*dec0*/  LOP3.LUT R11, R24, R11, RZ, 0x3c, !PT ;  /* 0x0000000b180b7212 */ /* 0x000fe200078e3cff */
[----:B------:R-:W-:Y:S06]  /*ded0*/  @!P6 BRA `(.L_x_197) ;  /* 0x00000004009ce947 */ /* 0x000fec0003800000 */
[----:B------:R-:W-:Y:S01]  /*dee0*/  ULDC.64 UR4, c[0x0][0x3f8] ;  /* 0x0000fe0000047ab9 */ /* 0x000fe20000000a00 */
[----:B------:R-:W-:Y:S01]  /*def0*/  IMAD.MOV.U32 R12, RZ, RZ, R9 ;  /* 0x000000ffff0c7224 */ /* 0x000fe200078e0009 */
[----:B------:R-:W-:-:S04]  /*df00*/  ISETP.NE.U32.AND P0, PT, RZ, UR4, PT ;  /* 0x00000004ff007c0c */ /* 0x000fc8000bf05070 */
[----:B------:R-:W-:-:S13]  /*df10*/  ISETP.NE.AND.EX P0, PT, RZ, UR5, PT, P0 ;  /* 0x00000005ff007c0c */ /* 0x000fda000bf05300 */
[----:B------:R-:W-:Y:S05]  /*df20*/  @!P0 BRA `(.L_x_198) ;  /* 0x0000000000488947 */ /* 0x000fea0003800000 */
[----:B------:R-:W2:Y:S01]  /*df30*/  LDC R12, c[0x0][0x41c] ;  /* 0x00010700ff0c7b82 */ /* 0x000ea20000000800 */
[----:B------:R-:W-:Y:S01]  /*df40*/  IMAD.MOV.U32 R13, RZ, RZ, R9 ;  /* 0x000000ffff0d7224 */ /* 0x000fe200078e0009 */
[----:B------:R-:W-:Y:S02]  /*df50*/  ULDC.64 UR6, c[0x0][0x408] ;  /* 0x0001020000067ab9 */ /* 0x000fe40000000a00 */
[----:B0-----:R-:W-:-:S04]  /*df60*/  IMAD R5, R8, UR6, RZ ;  /* 0x0000000608057c24 */ /* 0x001fc8000f8e02ff */
[----:B------:R-:W-:Y:S01]  /*df70*/  IMAD R5, R6, UR7, R5 ;  /* 0x0000000706057c24 */ /* 0x000fe2000f8e0205 */
[----:B--2---:R-:W-:-:S13]  /*df80*/  ISETP.NE.AND P0, PT, R12, 0x1, PT ;  /* 0x000000010c00780c */ /* 0x004fda0003f05270 */
[----:B------:R-:W0:Y:S02]  /*df90*/  @P0 LDC.64 R2, c[0x0][0x420] ;  /* 0x00010800ff020b82 */ /* 0x000e240000000a00 */
[----:B0-----:R-:W-:-:S05]  /*dfa0*/  @P0 IMAD.HI.U32 R2, R9, R2, RZ ;  /* 0x0000000209020227 */ /* 0x001fca00078e00ff */
[----:B------:R-:W-:-:S04]  /*dfb0*/  @P0 SHF.R.U32.HI R13, RZ, R3, R2 ;  /* 0x00000003ff0d0219 */ /* 0x000fc80000011602 */
[----:B------:R-:W-:Y:S02]  /*dfc0*/  SHF.R.S32.HI R3, RZ, 0x1f, R13 ;  /* 0x0000001fff037819 */ /* 0x000fe4000001140d */
[----:B------:R-:W-:-:S05]  /*dfd0*/  MOV R2, R13 ;  /* 0x0000000d00027202 */ /* 0x000fca0000000f00 */
[----:B------:R-:W-:-:S04]  /*dfe0*/  IMAD.WIDE.U32 R2, R6, UR6, R2 ;  /* 0x0000000606027c25 */ /* 0x000fc8000f8e0002 */
[----:B------:R-:W-:Y:S01]  /*dff0*/  IMAD.IADD R3, R5, 0x1, R3 ;  /* 0x0000000105037824 */ /* 0x000fe200078e0203 */
[----:B------:R-:W-:-:S04]  /*e000*/  LEA R4, P0, R2, UR4, 0x2 ;  /* 0x0000000402047c11 */ /* 0x000fc8000f8010ff */
[----:B------:R-:W-:-:S05]  /*e010*/  LEA.HI.X R5, R2, UR5, R3, 0x2, P0 ;  /* 0x0000000502057c11 */ /* 0x000fca00080f1403 */
[----:B------:R2:W5:Y:S01]  /*e020*/  LDG.E R4, desc[UR60][R4.64] ;  /* 0x0000003c04047981 */ /* 0x000562000c1e1900 */
[----:B------:R-:W-:-:S04]  /*e030*/  IMAD.MOV R2, RZ, RZ, -R13 ;  /* 0x000000ffff027224 */ /* 0x000fc800078e0a0d */
[----:B------:R-:W-:-:S07]  /*e040*/  IMAD R12, R12, R2, R9 ;  /* 0x000000020c0c7224 */ /* 0x000fce00078e0209 */
.L_x_198:
[----:B------:R-:W-:Y:S01]  /*e050*/  IMAD R3, R10, 0x8, R26 ;  /* 0x000000080a037824 */ /* 0x000fe200078e021a */
[----:B------:R-:W-:-:S04]  /*e060*/  SHF.L.U32 R2, R11, 0x1f, RZ ;  /* 0x0000001f0b027819 */ /* 0x000fc800000006ff */
[----:B------:R-:W3:Y:S02]  /*e070*/  SYNCS.PHASECHK.TRANS64.TRYWAIT P0, [R3+URZ+0x31c40], R2 ;  /* 0x031c4002030075a7 */ /* 0x000ee4000800017f */
[----:B---3--:R-:W-:Y:S05]  /*e080*/  @!P0 BRA `(.L_x_199) ;  /* 0x00000020006c8947 */ /* 0x008fea0003800000 */
.L_x_255:
[----:B0-2---:R-:W0:Y:S02]  /*e090*/  S2R R5, SR_TID.X ;  /* 0x0000000000057919 */ /* 0x005e240000002100 */
[----:B0-----:R-:W-:-:S04]  /*e0a0*/  LOP3.LUT R5, R5, 0x7f, RZ, 0xc0, !PT ;  /* 0x0000007f05057812 */ /* 0x001fc800078ec0ff */
[----:B------:R-:W-:-:S13]  /*e0b0*/  ISETP.NE.AND P0, PT, R5, RZ, PT ;  /* 0x000000ff0500720c */ /* 0x000fda0003f05270 */
[----:B------:R-:W-:Y:S05]  /*e0c0*/  @P0 BRA `(.L_x_200) ;  /* 0x0000000000140947 */ /* 0x000fea0003800000 */
[----:B------:R-:W-:Y:S01]  /*e0d0*/  ISETP.NE.AND P1, PT, R27, RZ, PT ;  /* 0x000000ff1b00720c */ /* 0x000fe20003f25270 */
[----:B---3--:R-:W-:-:S04]  /*e0e0*/  IMAD.MOV.U32 R2, RZ, RZ, 0x6c00 ;  /* 0x00006c00ff027424 */ /* 0x008fc800078e00ff */
[----:B------:R0:W-:Y:S08]  /*e0f0*/  SYNCS.ARRIVE.TRANS64 RZ, [R3+URZ+0x31c30], R2 ;  /* 0x031c300203ff79a7 */ /* 0x0001f0000800003f */
[----:B------:R-:W-:Y:S05]  /*e100*/  @!P1 BRA `(.L_x_200) ;  /* 0x0000000000049947 */ /* 0x000fea0003800000 */
[----:B------:R-:W-:Y:S01]  /*e110*/  BPT.TRAP 0x1 ;  /* 0x000000040000795c */ /* 0x000fe20000300000 */
.L_x_200:
[----:B0--3--:R-:W-:Y:S01]  /*e120*/  IMAD R2, R10, 0x6c00, R26 ;  /* 0x00006c000a027824 */ /* 0x009fe200078e021a */
        /* <DEDUP_REMOVED lines=10> */
[----:B-----5:R-:W-:Y:S01]  /*e1d0*/  R2UR UR13, R4 ;  /* 0x00000000040d72ca */ /* 0x020fe200000e0000 */
[----:B------:R-:W-:Y:S01]  /*e1e0*/  VIADD R3, R26, 0x31c00 ;  /* 0x00031c001a037836 */ /* 0x000fe20000000000 */
[----:B------:R-:W-:Y:S01]  /*e1f0*/  UMOV UR17, 0x40 ;  /* 0x0000004000117882 */ /* 0x000fe20000000000 */
[----:B------:R-:W-:-:S02]  /*e200*/  SHF.L.U32 R24, R24, 0x1f, RZ ;  /* 0x0000001f18187819 */ /* 0x000fc400000006ff */
[----:B------:R-:W-:Y:S01]  /*e210*/  UIMAD UR11, UR11, 0x90, UR5 ;  /* 0x000000900b0b78a4 */ /* 0x000fe2000f8e0205 */
[----:B------:R-:W-:Y:S01]  /*e220*/  IMAD R3, R22, 0x8, R3 ;  /* 0x0000000816037824 */ /* 0x000fe200078e0203 */
        /* <DEDUP_REMOVED lines=14> */
.L_x_256:
[----:B------:R-:W-:Y:S05]  /*e310*/  @P0 BRA `(.L_x_202) ;  /* 0x0000000000140947 */ /* 0x000fea0003800000 */
[----:B------:R-:W-:Y:S02]  /*e320*/  ISETP.NE.AND P1, PT, R27, RZ, PT ;  /* 0x000000ff1b00720c */ /* 0x000fe40003f25270 */
[----:B------:R-:W-:-:S04]  /*e330*/  MOV R2, 0x6c00 ;  /* 0x00006c0000027802 */ /* 0x000fc80000000f00 */
[----:B------:R2:W-:Y:S07]  /*e340*/  SYNCS.ARRIVE.TRANS64 RZ, [R3+URZ+0x50], R2 ;  /* 0x0000500203ff79a7 */ /* 0x0005ee000800003f */
[----:B------:R-:W-:Y:S05]  /*e350*/  @!P1 BRA `(.L_x_202) ;  /* 0x0000000000049947 */ /* 0x000fea0003800000 */
[----:B------:R-:W-:Y:S01]  /*e360*/  BPT.TRAP 0x1 ;  /* 0x000000040000795c */ /* 0x000fe20000300000 */
.L_x_202:
        /* <DEDUP_REMOVED lines=11> */
[----:B------:R-:W-:Y:S01]  /*e420*/  R2UR UR12, R0 ;  /* 0x00000000000c72ca */ /* 0x000fe200000e0000 */
[----:B------:R-:W-:-:S02]  /*e430*/  IMAD.MOV.U32 R25, RZ, RZ, R12 ;  /* 0x000000ffff197224 */ /* 0x000fc400078e000c */
[----:B------:R-:W-:Y:S02]  /*e440*/  IMAD.MOV.U32 R7, RZ, RZ, R4 ;  /* 0x000000ffff077224 */ /* 0x000fe400078e0004 */
[----:B------:R-:W-:Y:S02]  /*e450*/  UIMAD UR11, UR11, 0x90, UR5 ;  /* 0x000000900b0b78a4 */ /* 0x000fe4000f8e0205 */
[----:B------:R-:W-:Y:S02]  /*e460*/  UIADD3 UR9, UR9, 0x50, URZ ;  /* 0x0000005009097890 */ /* 0x000fe4000fffe03f */
[----:B------:R-:W-:Y:S02]  /*e470*/  UIADD3 UR14, UR8, 0x200, URZ ;  /* 0x00000200080e7890 */ /* 0x000fe4000fffe03f */
[----:B------:R-:W-:Y:S02]  /*e480*/  UIADD3.X UR5, URZ, UR39, URZ, UP0, !UPT ;  /* 0x000000273f057290 */ /* 0x000fe400087fe43f */
[----:B------:R-:W-:-:S02]  /*e490*/  UIADD3 UR15, UR8, 0x2600, URZ ;  /* 0x00002600080f7890 */ /* 0x000fc4000fffe03f */
        /* <DEDUP_REMOVED lines=11> */
.L_x_197:
[----:B------:R-:W-:Y:S05]  /*e550*/  BSYNC B1 ;  /* 0x0000000000017941 */ /* 0x000fea0003800000 */
.L_x_196:
[----:B------:R-:W-:Y:S01]  /*e560*/  VIADD R22, R10, 0x1 ;  /* 0x000000010a167836 */ /* 0x000fe20000000000 */
[----:B------:R-:W-:Y:S04]  /*e570*/  BSSY B1, `(.L_x_203) ;  /* 0x000006e000017945 */ /* 0x000fe80003800000 */
[----:B------:R-:W-:-:S04]  /*e580*/  ISETP.NE.AND P0, PT, R22, 0x2, PT ;  /* 0x000000021600780c */ /* 0x000fc80003f05270 */
[----:B0-----:R-:W-:Y:S02]  /*e590*/  SEL R24, RZ, 0x1, P0 ;  /* 0x00000001ff187807 */ /* 0x001fe40000000000 */
[----:B------:R-:W-:Y:S02]  /*e5a0*/  SEL R22, R22, RZ, P0 ;  /* 0x000000ff16167207 */ /* 0x000fe40000000000 */
[----:B------:R-:W-:Y:S01]  /*e5b0*/  LOP3.LUT R24, R11, R24, RZ, 0x3c, !PT ;  /* 0x000000180b187212 */ /* 0x000fe200078e3cff */
[----:B------:R-:W-:Y:S06]  /*e5c0*/  @!P6 BRA `(.L_x_204) ;  /* 0x0000000400a0e947 */ /* 0x000fec0003800000 */
[----:B------:R-:W-:Y:S01]  /*e5d0*/  ULDC.64 UR4, c[0x0][0x3f8] ;  /* 0x0000fe0000047ab9 */ /* 0x000fe20000000a00 */
[----:B------:R-:W-:Y:S01]  /*e5e0*/  VIADD R13, R9, 0xffffffff ;  /* 0xffffffff090d7836 */ /* 0x000fe20000000000 */
[----:B------:R-:W-:-:S04]  /*e5f0*/  ISETP.NE.U32.AND P0, PT, RZ, UR4, PT ;  /* 0x00000004ff007c0c */ /* 0x000fc8000bf05070 */
[----:B------:R-:W-:-:S13]  /*e600*/  ISETP.NE.AND.EX P0, PT, RZ, UR5, PT, P0 ;  /* 0x00000005ff007c0c */ /* 0x000fda000bf05300 */
[----:B------:R-:W-:Y:S05]  /*e610*/  @!P0 BRA `(.L_x_205) ;  /* 0x0000000000488947 */ /* 0x000fea0003800000 */
[----:B------:R-:W0:Y:S01]  /*e620*/  LDC R12, c[0x0][0x41c] ;  /* 0x00010700ff0c7b82 */ /* 0x000e220000000800 */
[----:B------:R-:W-:Y:S01]  /*e630*/  IMAD.MOV.U32 R15, RZ, RZ, R13 ;  /* 0x000000ffff0f7224 */ /* 0x000fe200078e000d */
[----:B------:R-:W-:Y:S02]  /*e640*/  ULDC.64 UR6, c[0x0][0x408] ;  /* 0x0001020000067ab9 */ /* 0x000fe40000000a00 */
[----:B------:R-:W-:-:S04]  /*e650*/  IMAD R5, R8, UR6, RZ ;  /* 0x0000000608057c24 */ /* 0x000fc8000f8e02ff */
[----:B------:R-:W-:Y:S01]  /*e660*/  IMAD R5, R6, UR7, R5 ;  /* 0x0000000706057c24 */ /* 0x000fe2000f8e0205 */
[----:B0-----:R-:W-:-:S13]  /*e670*/  ISETP.NE.AND P0, PT, R12, 0x1, PT ;  /* 0x000000010c00780c */ /* 0x001fda0003f05270 */
[----:B--2---:R-:W0:Y:S02]  /*e680*/  @P0 LDC.64 R2, c[0x0][0x420] ;  /* 0x00010800ff020b82 */ /* 0x004e240000000a00 */
[----:B0-----:R-:W-:-:S05]  /*e690*/  @P0 IMAD.HI.U32 R2, R13, R2, RZ ;  /* 0x000000020d020227 */ /* 0x001fca00078e00ff */
[----:B------:R-:W-:-:S04]  /*e6a0*/  @P0 SHF.R.U32.HI R15, RZ, R3, R2 ;  /* 0x00000003ff0f0219 */ /* 0x000fc80000011602 */
[--C-:B------:R-:W-:Y:S01]  /*e6b0*/  SHF.R.S32.HI R3, RZ, 0x1f, R15.reuse ;  /* 0x0000001fff037819 */ /* 0x100fe2000001140f */
[----:B------:R-:W-:-:S04]  /*e6c0*/  IMAD.MOV.U32 R2, RZ, RZ, R15 ;  /* 0x000000ffff027224 */ /* 0x000fc800078e000f */
[----:B------:R-:W-:-:S05]  /*e6d0*/  IMAD.WIDE.U32 R2, R6, UR6, R2 ;  /* 0x0000000606027c25 */ /* 0x000fca000f8e0002 */
[----:B------:R-:W-:Y:S02]  /*e6e0*/  IADD3 R3, R5, R3, RZ ;  /* 0x0000000305037210 */ /* 0x000fe40007ffe0ff */
[----:B------:R-:W-:-:S04]  /*e6f0*/  LEA R4, P0, R2, UR4, 0x2 ;  /* 0x0000000402047c11 */ /* 0x000fc8000f8010ff */
[----:B------:R-:W-:-:S05]  /*e700*/  LEA.HI.X R5, R2, UR5, R3, 0x2, P0 ;  /* 0x0000000502057c11 */ /* 0x000fca00080f1403 */
[----:B------:R0:W5:Y:S01]  /*e710*/  LDG.E R4, desc[UR60][R4.64] ;  /* 0x0000003c04047981 */ /* 0x000162000c1e1900 */
[----:B------:R-:W-:-:S04]  /*e720*/  IMAD.MOV R2, RZ, RZ, -R15 ;  /* 0x000000ffff027224 */ /* 0x000fc800078e0a0f */
[----:B------:R-:W-:-:S07]  /*e730*/  IMAD R13, R12, R2, R13 ;  /* 0x000000020c0d7224 */ /* 0x000fce00078e020d */
.L_x_205:
[----:B--2---:R-:W-:Y:S01]  /*e740*/  IMAD R2, R22, 0x8, R26 ;  /* 0x0000000816027824 */ /* 0x004fe200078e021a */
[----:B------:R-:W-:-:S04]  /*e750*/  SHF.L.U32 R3, R24, 0x1f, RZ ;  /* 0x0000001f18037819 */ /* 0x000fc800000006ff */
[----:B------:R-:W2:Y:S02]  /*e760*/  SYNCS.PHASECHK.TRANS64.TRYWAIT P0, [R2+URZ+0x31c40], R3 ;  /* 0x031c4003020075a7 */ /* 0x000ea4000800017f */
[----:B--2---:R-:W-:Y:S05]  /*e770*/  @!P0 BRA `(.L_x_206) ;  /* 0x0000001800d88947 */ /* 0x004fea0003800000 */
.L_x_257:
        /* <DEDUP_REMOVED lines=9> */
.L_x_207:
[----:B0-2---:R-:W-:Y:S01]  /*e810*/  IMAD R2, R22, 0x6c00, R26 ;  /* 0x00006c0016027824 */ /* 0x005fe200078e021a */
[----:B------:R-:W-:Y:S01]  /*e820*/  R2UR UR11, R13 ;  /* 0x000000000d0b72ca */ /* 0x000fe200000e0000 */
[----:B------:R-:W-:Y:S01]  /*e830*/  VIADD R3, R26, 0x31c00 ;  /* 0x00031c001a037836 */ /* 0x000fe20000000000 */
[----:B------:R-:W-:Y:S01]  /*e840*/  R2UR UR5, R23 ;  /* 0x00000000170572ca */ /* 0x000fe200000e0000 */
[----:B------:R-:W-:Y:S01]  /*e850*/  UIADD3 UR4, UP0, UR38, 0x370, URZ ;  /* 0x0000037026047890 */ /* 0x000fe2000ff1e03f */
[----:B------:R-:W-:Y:S01]  /*e860*/  R2UR UR8, R2 ;  /* 0x00000000020872ca */ /* 0x000fe200000e0000 */
[--C-:B------:R-:W-:Y:S01]  /*e870*/  IMAD R2, R22, 0x8, R3.reuse ;  /* 0x0000000816027824 */ /* 0x100fe200078e0203 */
[----:B------:R-:W-:Y:S01]  /*e880*/  R2UR UR12, R0 ;  /* 0x00000000000c72ca */ /* 0x000fe200000e0000 */
[----:B------:R-:W-:Y:S01]  /*e890*/  UMOV UR10, URZ ;  /* 0x0000003f000a7c82 */ /* 0x000fe20008000000 */
[----:B-----5:R-:W-:Y:S01]  /*e8a0*/  R2UR UR13, R4 ;  /* 0x00000000040d72ca */ /* 0x020fe200000e0000 */
[----:B------:R-:W-:Y:S01]  /*e8b0*/  UMOV UR6, 0x0 ;  /* 0x0000000000067882 */ /* 0x000fe20000000000 */
[----:B------:R-:W-:Y:S01]  /*e8c0*/  R2UR UR9, R2 ;  /* 0x00000000020972ca */ /* 0x000fe200000e0000 */
[----:B------:R-:W-:Y:S01]  /*e8d0*/  UMOV UR7, 0x14f00000 ;  /* 0x14f0000000077882 */ /* 0x000fe20000000000 */
[----:B------:R-:W-:Y:S01]  /*e8e0*/  UMOV UR17, 0x20 ;  /* 0x0000002000117882 */ /* 0x000fe20000000000 */
[----:B------:R-:W-:Y:S01]  /*e8f0*/  UMOV UR18, 0x40 ;  /* 0x0000004000127882 */ /* 0x000fe20000000000 */
[----:B------:R-:W-:Y:S01]  /*e900*/  SHF.L.U32 R11, R11, 0x1f, RZ ;  /* 0x0000001f0b0b7819 */ /* 0x000fe200000006ff */
[----:B------:R-:W-:Y:S01]  /*e910*/  UIMAD UR11, UR11, 0x90, UR5 ;  /* 0x000000900b0b78a4 */ /* 0x000fe2000f8e0205 */
[----:B------:R-:W-:Y:S01]  /*e920*/  IMAD R2, R10, 0x8, R3 ;  /* 0x000000080a027824 */ /* 0x000fe200078e0203 */
[----:B------:R-:W-:-:S02]  /*e930*/  UIADD3 UR14, UR8, 0x16a00, URZ ;  /* 0x00016a00080e7890 */ /* 0x000fc4000fffe03f */
[----:B------:R-:W-:Y:S02]  /*e940*/  UIADD3.X UR5, URZ, UR39, URZ, UP0, !UPT ;  /* 0x000000273f057290 */ /* 0x000fe400087fe43f */
[----:B------:R-:W-:Y:S02]  /*e950*/  UIADD3 UR15, UR8, 0x18e00, URZ ;  /* 0x00018e00080f7890 */ /* 0x000fe4000fffe03f */
[----:B------:R-:W-:Y:S02]  /*e960*/  UIADD3 UR9, UR9, 0x30, URZ ;  /* 0x0000003009097890 */ /* 0x000fe4000fffe03f */
[----:B------:R-:W-:-:S03]  /*e970*/  UIADD3 UR16, UR8, 0x1b200, URZ ;  /* 0x0001b20008107890 */ /* 0x000fc6000fffe03f */
[----:B------:R-:W-:-:S04]  /*e980*/  UMOV UR8, UR14 ;  /* 0x0000000e00087c82 */ /* 0x000fc80008000000 */
        /* <DEDUP_REMOVED lines=9> */
.L_x_258:
[----:B------:R-:W-:Y:S05]  /*ea20*/  @P0 BRA `(.L_x_209) ;  /* 0x0000000000140947 */ /* 0x000fea0003800000 */
[----:B------:R-:W-:Y:S02]  /*ea30*/  ISETP.NE.AND P1, PT, R27, RZ, PT ;  /* 0x000000ff1b00720c */ /* 0x000fe40003f25270 */
[----:B------:R-:W-:-:S04]  /*ea40*/  MOV R3, 0x6c00 ;  /* 0x00006c0000037802 */ /* 0x000fc80000000f00 */
[----:B------:R2:W-:Y:S07]  /*ea50*/  SYNCS.ARRIVE.TRANS64 RZ, [R2+URZ+0x50], R3 ;  /* 0x0000500302ff79a7 */ /* 0x0005ee000800003f */
[----:B------:R-:W-:Y:S05]  /*ea60*/  @!P1 BRA `(.L_x_209) ;  /* 0x0000000000049947 */ /* 0x000fea0003800000 */
[----:B------:R-:W-:Y:S01]  /*ea70*/  BPT.TRAP 0x1 ;  /* 0x000000040000795c */ /* 0x000fe20000300000 */
.L_x_209:
        /* <DEDUP_REMOVED lines=29> */
.L_x_204:
[----:B------:R-:W-:Y:S05]  /*ec50*/  BSYNC B1 ;  /* 0x0000000000017941 */ /* 0x000fea0003800000 */
.L_x_203:
[C---:B------:R-:W-:Y:S01]  /*ec60*/  ISETP.GT.AND P0, PT, R9.reuse, 0x1, PT ;  /* 0x000000010900780c */ /* 0x040fe20003f04270 */
[----:B0-2---:R-:W-:-:S04]  /*ec70*/  VIADD R2, R9, 0xfffffffe ;  /* 0xfffffffe09027836 */ /* 0x005fc80000000000 */
[----:B------:R-:W-:-:S08]  /*ec80*/  IMAD.MOV.U32 R9, RZ, RZ, R2 ;  /* 0x000000ffff097224 */ /* 0x000fd000078e0002 */
[----:B------:R-:W-:Y:S05]  /*ec90*/  @P0 BRA `(.L_x_210) ;  /* 0xfffffff000700947 */ /* 0x000fea000383ffff */
.L_x_186:
[----:B------:R-:W-:Y:S05]  /*eca0*/  BSYNC B0 ;  /* 0x0000000000007941 */ /* 0x000fea0003800000 */
.L_x_185:
[----:B------:R-:W-:Y:S01]  /*ecb0*/  ISETP.NE.AND P0, PT, R27, RZ, PT ;  /* 0x000000ff1b00720c */ /* 0x000fe20003f05270 */
[----:B------:R-:W-:-:S12]  /*ecc0*/  BSSY B0, `(.L_x_211) ;  /* 0x000000e000007945 */ /* 0x000fd80003800000 */
[----:B------:R-:W-:Y:S05]  /*ecd0*/  @P0 BRA `(.L_x_212) ;  /* 0x0000000000300947 */ /* 0x000fea0003800000 */
[----:B------:R-:W2:Y:S01]  /*ece0*/  S2R R9, SR_LANEID ;  /* 0x0000000000097919 */ /* 0x000ea20000000000 */
[----:B------:R-:W-:Y:S01]  /*ecf0*/  VOTEU.ANY UR4, UPT, PT ;  /* 0x0000000000047886 */ /* 0x000fe200038e0100 */
[----:B------:R-:W3:Y:S01]  /*ed00*/  LDC.64 R2, c[0x0][0xc38] ;  /* 0x00030e00ff027b82 */ /* 0x000ee20000000a00 */
[----:B------:R-:W2:Y:S08]  /*ed10*/  FLO.U32 R4, UR4 ;  /* 0x0000000400047d00 */ /* 0x000eb000080e0000 */
[----:B0-----:R-:W3:Y:S01]  /*ed20*/  POPC R5, UR4 ;  /* 0x0000000400057d09 */ /* 0x001ee20008000000 */
[----:B--2---:R-:W-:-:S13]  /*ed30*/  ISETP.EQ.U32.AND P0, PT, R4, R9, PT ;  /* 0x000000090400720c */ /* 0x004fda0003f02070 */
[----:B---3--:R-:W2:Y:S01]  /*ed40*/  @P0 ATOMG.E.ADD.STRONG.GPU PT, R3, desc[UR60][R2.64], R5 ;  /* 0x00000005020309a8 */ /* 0x008ea200081ee1fc */
[----:B------:R-:W0:Y:S02]  /*ed50*/  S2R R6, SR_LTMASK ;  /* 0x0000000000067919 */ /* 0x000e240000003900 */
[----:B0-----:R-:W-:-:S04]  /*ed60*/  LOP3.LUT R6, R6, UR4, RZ, 0xc0, !PT ;  /* 0x0000000406067c12 */ /* 0x001fc8000f8ec0ff */
[----:B------:R-:W0:Y:S01]  /*ed70*/  POPC R9, R6 ;  /* 0x0000000600097309 */ /* 0x000e220000000000 */
[----:B--2---:R-:W0:Y:S02]  /*ed80*/  SHFL.IDX PT, R4, R3, R4, 0x1f ;  /* 0x00001f0403047589 */ /* 0x004e2400000e0000 */
[----:B0-----:R-:W-:-:S07]  /*ed90*/  IADD3 R16, R4, UR36, R9 ;  /* 0x0000002404107c10 */ /* 0x001fce000fffe009 */
.L_x_212:
[----:B------:R-:W-:Y:S05]  /*eda0*/  BSYNC B0 ;  /* 0x0000000000007941 */ /* 0x000fea0003800000 */
.L_x_211:
[----:B------:R-:W-:Y:S04]  /*edb0*/  BSSY B0, `(.L_x_213) ;  /* 0x000002b000007945 */ /* 0x000fe80003800000 */
[----:B------:R-:W-:Y:S05]  /*edc0*/  @!P6 BRA `(.L_x_214) ;  /* 0x0000000000a4e947 */ /* 0x000fea0003800000 */
[----:B------:R-:W-:Y:S01]  /*edd0*/  IMAD R3, R22, 0x8, R26 ;  /* 0x0000000816037824 */ /* 0x000fe200078e021a */
[----:B------:R-:W-:-:S04]  /*ede0*/  SHF.L.U32 R2, R24, 0x1f, RZ ;  /* 0x0000001f18027819 */ /* 0x000fc800000006ff */
[----:B------:R-:W2:Y:S02]  /*edf0*/  SYNCS.PHASECHK.TRANS64.TRYWAIT P0, [R3+URZ+0x31c60], R2 ;  /* 0x031c6002030075a7 */ /* 0x000ea4000800017f */
[----:B--2---:R-:W-:Y:S05]  /*ee00*/  @!P0 BRA `(.L_x_215) ;  /* 0x00000014005c8947 */ /* 0x004fea0003800000 */
.L_x_259:
        /* <DEDUP_REMOVED lines=9> */
.L_x_216:
[----:B0-----:R-:W-:Y:S01]  /*eea0*/  IMAD R26, R22, 0x6c00, R26 ;  /* 0x00006c00161a7824 */ /* 0x001fe200078e021a */
        /* <DEDUP_REMOVED lines=10> */
[----:B------:R-:W-:-:S05]  /*ef50*/  R2UR UR13, R7 ;  /* 0x00000000070d72ca */ /* 0x000fca00000e0000 */
        /* <DEDUP_REMOVED lines=9> */
[----:B0-----:R-:W-:Y:S01]  /*eff0*/  UMOV UR8, UR15 ;  /* 0x0000000f00087c82 */ /* 0x001fe20008000000 */
[----:B------:R-:W-:Y:S02]  /*f000*/  UMOV UR10, UR17 ;  /* 0x00000011000a7c82 */ /* 0x000fe40008000000 */
[----:B------:R0:W-:Y:S02]  /*f010*/  UTMALDG.4D [UR8], [UR4], desc[UR6] ;  /* 0x00000608040075b4 */ /* 0x0001e40008019000 */
[----:B0-----:R-:W-:Y:S01]  /*f020*/  UMOV UR8, UR16 ;  /* 0x0000001000087c82 */ /* 0x001fe20008000000 */
[----:B------:R-:W-:-:S02]  /*f030*/  UMOV UR10, UR14 ;  /* 0x0000000e000a7c82 */ /* 0x000fc40008000000 */
[----:B------:R4:W-:Y:S02]  /*f040*/  UTMALDG.4D [UR8], [UR4], desc[UR6] ;  /* 0x00000608040075b4 */ /* 0x0009e40008019000 */
[----:B----4-:R-:W-:Y:S01]  /*f050*/  NOP ;  /* 0x0000000000007918 */ /* 0x010fe20000000000 */
.L_x_214:
[----:B------:R-:W-:Y:S05]  /*f060*/  BSYNC B0 ;  /* 0x0000000000007941 */ /* 0x000fea0003800000 */
.L_x_213:
[----:B------:R-:W-:-:S04]  /*f070*/  IADD3 R22, R22, 0x1, RZ ;  /* 0x0000000116167810 */ /* 0x000fc80007ffe0ff */
[----:B------:R-:W-:-:S04]  /*f080*/  ISETP.NE.AND P0, PT, R22, 0x2, PT ;  /* 0x000000021600780c */ /* 0x000fc80003f05270 */
[----:B--23--:R-:W-:Y:S02]  /*f090*/  SEL R3, RZ, 0x1, P0 ;  /* 0x00000001ff037807 */ /* 0x00cfe40000000000 */
[----:B------:R-:W-:Y:S02]  /*f0a0*/  SEL R22, R22, RZ, P0 ;  /* 0x000000ff16167207 */ /* 0x000fe40000000000 */
[----:B------:R-:W-:-:S07]  /*f0b0*/  LOP3.LUT R24, R24, R3, RZ, 0x3c, !PT ;  /* 0x0000000318187212 */ /* 0x000fce00078e3cff */
.L_x_170:
[----:B------:R-:W-:Y:S05]  /*f0c0*/  BSYNC B6 ;  /* 0x0000000000067941 */ /* 0x000fea0003800000 */
.L_x_168:
[----:B------:R-:W-:-:S03]  /*f0d0*/  UMOV UR4, 0xffffffff ;  /* 0xffffffff00047882 */ /* 0x000fc60000000000 */
[----:B------:R-:W-:Y:S05]  /*f0e0*/  BRA.DIV UR4, `(.L_x_217) ;  /* 0x0000001204b87947 */ /* 0x000fea000b800000 */
[----:B0-----:R0:W2:Y:S04]  /*f0f0*/  SHFL.IDX PT, R5, R16, RZ, 0x1f ;  /* 0x00001fff10057589 */ /* 0x0010a800000e0000 */
[----:B------:R0:W3:Y:S02]  /*f100*/  SHFL.IDX PT, R4, R16, 0x1, 0x1f ;  /* 0x00201f0010047f89 */ /* 0x0000e400000e0000 */
.L_x_263:
[----:B------:R-:W-:Y:S01]  /*f110*/  ULDC UR4, c[0x0][0xc14] ;  /* 0x0003050000047ab9 */ /* 0x000fe20000000800 */
[C---:B------:R-:W-:Y:S01]  /*f120*/  IMAD.IADD R7, R27.reuse, 0x1, R19 ;  /* 0x000000011b077824 */ /* 0x040fe200078e0213 */
[----:B------:R-:W-:Y:S01]  /*f130*/  ISETP.NE.AND P0, PT, R27, 0x1f, PT ;  /* 0x0000001f1b00780c */ /* 0x000fe20003f05270 */
[----:B------:R-:W-:Y:S01]  /*f140*/  IMAD.U32 R0, RZ, RZ, UR4 ;  /* 0x00000004ff007e24 */ /* 0x000fe2000f8e00ff */
[----:B------:R-:W-:Y:S01]  /*f150*/  BSSY B0, `(.L_x_218) ;  /* 0x0000007000007945 */ /* 0x000fe20003800000 */
[----:B------:R-:W-:-:S03]  /*f160*/  IMAD.MOV.U32 R2, RZ, RZ, RZ ;  /* 0x000000ffff027224 */ /* 0x000fc600078e00ff */
[----:B------:R-:W-:-:S13]  /*f170*/  ISETP.GE.OR P0, PT, R7, R0, !P0 ;  /* 0x000000000700720c */ /* 0x000fda0004706670 */
[----:B------:R-:W-:Y:S05]  /*f180*/  @P0 BRA `(.L_x_219) ;  /* 0x00000000000c0947 */ /* 0x000fea0003800000 */
[----:B------:R-:W4:Y:S02]  /*f190*/  LDC.64 R2, c[0x0][0xc58] ;  /* 0x00031600ff027b82 */ /* 0x000f240000000a00 */
[----:B----4-:R-:W-:-:S06]  /*f1a0*/  IMAD.WIDE R2, R7, 0x4, R2 ;  /* 0x0000000407027825 */ /* 0x010fcc00078e0202 */
[----:B------:R4:W5:Y:S02]  /*f1b0*/  LDG.E R2, desc[UR60][R2.64] ;  /* 0x0000003c02027981 */ /* 0x000964000c1e1900 */
.L_x_219:
[----:B------:R-:W-:Y:S05]  /*f1c0*/  BSYNC B0 ;  /* 0x0000000000007941 */ /* 0x000fea0003800000 */
.L_x_218:
[----:B------:R-:W-:-:S03]  /*f1d0*/  UMOV UR4, 0xffffffff ;  /* 0xffffffff00047882 */ /* 0x000fc60000000000 */
[----:B------:R-:W-:Y:S05]  /*f1e0*/  BRA.DIV UR4, `(.L_x_220) ;  /* 0x0000001204c47947 */ /* 0x000fea000b800000 */
[----:B-----5:R-:W0:Y:S01]  /*f1f0*/  SHFL.UP PT, R14, R2, 0x1, RZ ;  /* 0x04200000020e7989 */ /* 0x020e2200000e00ff */
[C---:B------:R-:W-:Y:S02]  /*f200*/  ISETP.NE.AND P0, PT, R27.reuse, RZ, PT ;  /* 0x000000ff1b00720c */ /* 0x040fe40003f05270 */
[C---:B------:R-:W-:Y:S02]  /*f210*/  ISETP.GE.U32.AND P1, PT, R27.reuse, 0x2, PT ;  /* 0x000000021b00780c */ /* 0x040fe40003f26070 */
[----:B0-----:R-:W-:Y:S02]  /*f220*/  SEL R13, R14, RZ, P0 ;  /* 0x000000ff0e0d7207 */ /* 0x001fe40000000000 */
[----:B------:R-:W-:-:S03]  /*f230*/  ISETP.GE.U32.AND P0, PT, R27, 0x4, PT ;  /* 0x000000041b00780c */ /* 0x000fc60003f06070 */
[----:B------:R-:W-:-:S05]  /*f240*/  IMAD.IADD R13, R2, 0x1, R13 ;  /* 0x00000001020d7824 */ /* 0x000fca00078e020d */
[----:B------:R-:W0:Y:S02]  /*f250*/  SHFL.UP PT, R14, R13, 0x2, RZ ;  /* 0x044000000d0e7989 */ /* 0x000e2400000e00ff */
[----:B0-----:R-:W-:Y:S02]  /*f260*/  SEL R14, R14, RZ, P1 ;  /* 0x000000ff0e0e7207 */ /* 0x001fe40000800000 */
[----:B------:R-:W-:-:S03]  /*f270*/  ISETP.GE.U32.AND P1, PT, R27, 0x8, PT ;  /* 0x000000081b00780c */ /* 0x000fc60003f26070 */
[----:B----4-:R-:W-:-:S05]  /*f280*/  IMAD.IADD R3, R13, 0x1, R14 ;  /* 0x000000010d037824 */ /* 0x010fca00078e020e */
[----:B------:R-:W0:Y:S02]  /*f290*/  SHFL.UP PT, R14, R3, 0x4, RZ ;  /* 0x04800000030e7989 */ /* 0x000e2400000e00ff */
[----:B0-----:R-:W-:Y:S02]  /*f2a0*/  SEL R6, R14, RZ, P0 ;  /* 0x000000ff0e067207 */ /* 0x001fe40000000000 */
[----:B------:R-:W-:-:S03]  /*f2b0*/  ISETP.GE.U32.AND P0, PT, R27, 0x10, PT ;  /* 0x000000101b00780c */ /* 0x000fc60003f06070 */
[----:B------:R-:W-:-:S05]  /*f2c0*/  IMAD.IADD R6, R3, 0x1, R6 ;  /* 0x0000000103067824 */ /* 0x000fca00078e0206 */
[----:B------:R-:W0:Y:S02]  /*f2d0*/  SHFL.UP PT, R14, R6, 0x8, RZ ;  /* 0x05000000060e7989 */ /* 0x000e2400000e00ff */
[----:B0-----:R-:W-:-:S04]  /*f2e0*/  SEL R7, R14, RZ, P1 ;  /* 0x000000ff0e077207 */ /* 0x001fc80000800000 */
[----:B------:R-:W-:-:S05]  /*f2f0*/  IADD3 R7, R6, R7, RZ ;  /* 0x0000000706077210 */ /* 0x000fca0007ffe0ff */
[----:B------:R-:W0:Y:S02]  /*f300*/  SHFL.UP PT, R14, R7, 0x10, RZ ;  /* 0x06000000070e7989 */ /* 0x000e2400000e00ff */
[----:B0-----:R-:W-:-:S05]  /*f310*/  SEL R8, R14, RZ, P0 ;  /* 0x000000ff0e087207 */ /* 0x001fca0000000000 */
[----:B------:R-:W-:-:S05]  /*f320*/  IMAD.IADD R8, R7, 0x1, R8 ;  /* 0x0000000107087824 */ /* 0x000fca00078e0208 */
[----:B------:R0:W4:Y:S02]  /*f330*/  SHFL.IDX PT, R14, R8, 0x1f, 0x1f ;  /* 0x03e01f00080e7f89 */ /* 0x00012400000e0000 */
.L_x_271:
[----:B------:R-:W-:Y:S02]  /*f340*/  ULDC UR4, c[0x0][0xc10] ;  /* 0x0003040000047ab9 */ /* 0x000fe40000000800 */
[----:B------:R-:W-:-:S04]  /*f350*/  IMAD.U32 R7, RZ, RZ, UR4 ;  /* 0x00000004ff077e24 */ /* 0x000fc8000f8e00ff */
[----:B----4-:R-:W-:-:S04]  /*f360*/  IMAD R3, R14, R7, RZ ;  /* 0x000000070e037224 */ /* 0x010fc800078e02ff */
[----:B---3--:R-:W-:-:S05]  /*f370*/  IMAD.IADD R4, R4, 0x1, R3 ;  /* 0x0000000104047824 */ /* 0x008fca00078e0203 */
[----:B--2---:R-:W-:-:S13]  /*f380*/  ISETP.GT.AND P0, PT, R4, R5, PT ;  /* 0x000000050400720c */ /* 0x004fda0003f04270 */
[----:B------:R-:W-:Y:S05]  /*f390*/  @P0 BRA `(.L_x_221) ;  /* 0x0000000000ac0947 */ /* 0x000fea0003800000 */
[----:B------:R-:W2:Y:S02]  /*f3a0*/  LDC R0, c[0x0][0xc14] ;  /* 0x00030500ff007b82 */ /* 0x000ea40000000800 */
.L_x_226:
[----:B------:R-:W-:-:S05]  /*f3b0*/  VIADD R19, R19, 0x1f ;  /* 0x0000001f13137836 */ /* 0x000fca0000000000 */
[----:B--2---:R-:W-:-:S13]  /*f3c0*/  ISETP.GE.AND P0, PT, R19, R0, PT ;  /* 0x000000001300720c */ /* 0x004fda0003f06270 */
[----:B------:R-:W-:Y:S05]  /*f3d0*/  @P0 BRA `(.L_x_222) ;  /* 0x0000000400540947 */ /* 0x000fea0003800000 */
[C---:B------:R-:W-:Y:S01]  /*f3e0*/  IMAD.IADD R7, R27.reuse, 0x1, R19 ;  /* 0x000000011b077824 */ /* 0x040fe200078e0213 */
[----:B------:R-:W-:Y:S01]  /*f3f0*/  ISETP.NE.AND P1, PT, R27, 0x1f, PT ;  /* 0x0000001f1b00780c */ /* 0x000fe20003f25270 */
[----:B------:R-:W-:Y:S01]  /*f400*/  BSSY B0, `(.L_x_223) ;  /* 0x0000007000007945 */ /* 0x000fe20003800000 */
[----:B------:R-:W-:Y:S02]  /*f410*/  IMAD.MOV.U32 R2, RZ, RZ, RZ ;  /* 0x000000ffff027224 */ /* 0x000fe400078e00ff */
[----:B------:R-:W-:-:S13]  /*f420*/  ISETP.GE.OR P0, PT, R7, R0, !P1 ;  /* 0x000000000700720c */ /* 0x000fda0004f06670 */
[----:B------:R-:W-:Y:S05]  /*f430*/  @P0 BRA `(.L_x_224) ;  /* 0x00000000000c0947 */ /* 0x000fea0003800000 */
[----:B------:R-:W2:Y:S02]  /*f440*/  LDC.64 R2, c[0x0][0xc58] ;  /* 0x00031600ff027b82 */ /* 0x000ea40000000a00 */
[----:B--2---:R-:W-:-:S06]  /*f450*/  IMAD.WIDE R2, R7, 0x4, R2 ;  /* 0x0000000407027825 */ /* 0x004fcc00078e0202 */
[----:B------:R2:W5:Y:S02]  /*f460*/  LDG.E R2, desc[UR60][R2.64] ;  /* 0x0000003c02027981 */ /* 0x000564000c1e1900 */
.L_x_224:
[----:B------:R-:W-:Y:S05]  /*f470*/  BSYNC B0 ;  /* 0x0000000000007941 */ /* 0x000fea0003800000 */
.L_x_223:
[----:B------:R-:W-:-:S03]  /*f480*/  UMOV UR4, 0xffffffff ;  /* 0xffffffff00047882 */ /* 0x000fc60000000000 */
[----:B------:R-:W-:Y:S05]  /*f490*/  BRA.DIV UR4, `(.L_x_225) ;  /* 0x0000001204e87947 */ /* 0x000fea000b800000 */
[----:B-----5:R-:W3:Y:S01]  /*f4a0*/  SHFL.UP PT, R14, R2, 0x1, RZ ;  /* 0x04200000020e7989 */ /* 0x020ee200000e00ff */
[C---:B------:R-:W-:Y:S02]  /*f4b0*/  ISETP.NE.AND P0, PT, R27.reuse, RZ, PT ;  /* 0x000000ff1b00720c */ /* 0x040fe40003f05270 */
[C---:B------:R-:W-:Y:S02]  /*f4c0*/  ISETP.GE.U32.AND P1, PT, R27.reuse, 0x2, PT ;  /* 0x000000021b00780c */ /* 0x040fe40003f26070 */
[----:B---3--:R-:W-:Y:S02]  /*f4d0*/  SEL R13, R14, RZ, P0 ;  /* 0x000000ff0e0d7207 */ /* 0x008fe40000000000 */
[----:B------:R-:W-:Y:S02]  /*f4e0*/  ISETP.GE.U32.AND P0, PT, R27, 0x4, PT ;  /* 0x000000041b00780c */ /* 0x000fe40003f06070 */
[----:B------:R-:W-:-:S05]  /*f4f0*/  IADD3 R13, R2, R13, RZ ;  /* 0x0000000d020d7210 */ /* 0x000fca0007ffe0ff */
[----:B------:R-:W3:Y:S02]  /*f500*/  SHFL.UP PT, R14, R13, 0x2, RZ ;  /* 0x044000000d0e7989 */ /* 0x000ee400000e00ff */
[----:B---3--:R-:W-:Y:S02]  /*f510*/  SEL R14, R14, RZ, P1 ;  /* 0x000000ff0e0e7207 */ /* 0x008fe40000800000 */
[----:B------:R-:W-:-:S03]  /*f520*/  ISETP.GE.U32.AND P1, PT, R27, 0x8, PT ;  /* 0x000000081b00780c */ /* 0x000fc60003f26070 */
[----:B--2---:R-:W-:-:S05]  /*f530*/  IMAD.IADD R3, R13, 0x1, R14 ;  /* 0x000000010d037824 */ /* 0x004fca00078e020e */
[----:B------:R-:W2:Y:S02]  /*f540*/  SHFL.UP PT, R14, R3, 0x4, RZ ;  /* 0x04800000030e7989 */ /* 0x000ea400000e00ff */
[----:B--2---:R-:W-:Y:S02]  /*f550*/  SEL R6, R14, RZ, P0 ;  /* 0x000000ff0e067207 */ /* 0x004fe40000000000 */
[----:B------:R-:W-:-:S03]  /*f560*/  ISETP.GE.U32.AND P0, PT, R27, 0x10, PT ;  /* 0x000000101b00780c */ /* 0x000fc60003f06070 */
[----:B------:R-:W-:-:S05]  /*f570*/  IMAD.IADD R6, R3, 0x1, R6 ;  /* 0x0000000103067824 */ /* 0x000fca00078e0206 */
[----:B------:R-:W2:Y:S02]  /*f580*/  SHFL.UP PT, R14, R6, 0x8, RZ ;  /* 0x05000000060e7989 */ /* 0x000ea400000e00ff */
[----:B--2---:R-:W-:-:S05]  /*f590*/  SEL R7, R14, RZ, P1 ;  /* 0x000000ff0e077207 */ /* 0x004fca0000800000 */
[----:B------:R-:W-:-:S05]  /*f5a0*/  IMAD.IADD R7, R6, 0x1, R7 ;  /* 0x0000000106077824 */ /* 0x000fca00078e0207 */
[----:B------:R-:W0:Y:S02]  /*f5b0*/  SHFL.UP PT, R14, R7, 0x10, RZ ;  /* 0x06000000070e7989 */ /* 0x000e2400000e00ff */
[----:B0-----:R-:W-:-:S05]  /*f5c0*/  SEL R8, R14, RZ, P0 ;  /* 0x000000ff0e087207 */ /* 0x001fca0000000000 */
[----:B------:R-:W-:-:S05]  /*f5d0*/  IMAD.IADD R8, R7, 0x1, R8 ;  /* 0x0000000107087824 */ /* 0x000fca00078e0208 */
[----:B------:R0:W2:Y:S02]  /*f5e0*/  SHFL.IDX PT, R14, R8, 0x1f, 0x1f ;  /* 0x03e01f00080e7f89 */ /* 0x0000a400000e0000 */
.L_x_279:
[----:B------:R-:W-:Y:S02]  /*f5f0*/  ULDC UR4, c[0x0][0xc10] ;  /* 0x0003040000047ab9 */ /* 0x000fe40000000800 */
[----:B------:R-:W-:-:S04]  /*f600*/  IMAD.U32 R7, RZ, RZ, UR4 ;  /* 0x00000004ff077e24 */ /* 0x000fc8000f8e00ff */
[----:B--2---:R-:W-:-:S04]  /*f610*/  IMAD R3, R14, R7, RZ ;  /* 0x000000070e037224 */ /* 0x004fc800078e02ff */
[----:B------:R-:W-:-:S05]  /*f620*/  IMAD.IADD R4, R3, 0x1, R4 ;  /* 0x0000000103047824 */ /* 0x000fca00078e0204 */
[----:B------:R-:W-:-:S13]  /*f630*/  ISETP.GT.AND P0, PT, R4, R5, PT ;  /* 0x000000050400720c */ /* 0x000fda0003f04270 */
[----:B------:R-:W-:Y:S05]  /*f640*/  @!P0 BRA `(.L_x_226) ;  /* 0xfffffffc00588947 */ /* 0x000fea000383ffff */
.L_x_221:
[----:B------:R-:W-:Y:S01]  /*f650*/  IADD3 R16, -R3, R4, RZ ;  /* 0x0000000403107210 */ /* 0x000fe20007ffe1ff */
[----:B------:R-:W-:-:S04]  /*f660*/  UMOV UR4, 0xffffffff ;  /* 0xffffffff00047882 */ /* 0x000fc80000000000 */
[----:B------:R-:W-:-:S05]  /*f670*/  IMAD R4, R8, R7, R16 ;  /* 0x0000000708047224 */ /* 0x000fca00078e0210 */
[----:B------:R-:W-:Y:S01]  /*f680*/  ISETP.GT.AND P6, PT, R4, R5, PT ;  /* 0x000000050400720c */ /* 0x000fe20003fc4270 */
[----:B------:R-:W-:-:S12]  /*f690*/  BRA.DIV UR4, `(.L_x_227) ;  /* 0x0000001604387947 */ /* 0x000fd8000b800000 */
[----:B------:R-:W-:-:S04]  /*f6a0*/  VOTE.ANY R3, PT, !P6 ;  /* 0x0000000000037806 */ /* 0x000fc800070e0100 */
[----:B------:R-:W2:Y:S02]  /*f6b0*/  POPC R4, R3 ;  /* 0x0000000300047309 */ /* 0x000ea40000000000 */
[----:B--2---:R2:W3:Y:S02]  /*f6c0*/  SHFL.IDX PT, R17, R2, R4, 0x1f ;  /* 0x00001f0402117589 */ /* 0x0044e400000e0000 */
.L_x_283:
[----:B------:R-:W-:Y:S01]  /*f6d0*/  ISETP.NE.AND P0, PT, R3, RZ, PT ;  /* 0x000000ff0300720c */ /* 0x000fe20003f05270 */
[----:B------:R-:W-:-:S12]  /*f6e0*/  IMAD.MOV.U32 R14, RZ, RZ, RZ ;  /* 0x000000ffff0e7224 */ /* 0x000fd800078e00ff */
[----:B------:R-:W-:Y:S05]  /*f6f0*/  @!P0 BRA `(.L_x_228) ;  /* 0x0000000000108947 */ /* 0x000fea0003800000 */
[----:B------:R-:W-:Y:S01]  /*f700*/  UMOV UR4, 0xffffffff ;  /* 0xffffffff00047882 */ /* 0x000fe20000000000 */
[----:B------:R-:W-:Y:S02]  /*f710*/  VIADD R12, R4, 0xffffffff ;  /* 0xffffffff040c7836 */ /* 0x000fe40000000000 */
[----:B------:R-:W-:Y:S05]  /*f720*/  BRA.DIV UR4, `(.L_x_229) ;  /* 0x00000016045c7947 */ /* 0x000fea000b800000 */
[----:B------:R4:W0:Y:S02]  /*f730*/  SHFL.IDX PT, R14, R8, R12, 0x1f ;  /* 0x00001f0c080e7589 */ /* 0x00082400000e0000 */
.L_x_228:
[----:B---3--:R-:W-:Y:S01]  /*f740*/  IABS R6, R17 ;  /* 0x0000001100067213 */ /* 0x008fe20000000000 */
[----:B0-----:R-:W-:Y:S02]  /*f750*/  IMAD R16, R14, R7, R16 ;  /* 0x000000070e107224 */ /* 0x001fe400078e0210 */
[----:B------:R-:W-:Y:S01]  /*f760*/  IMAD.IADD R19, R4, 0x1, R19 ;  /* 0x0000000104137824 */ /* 0x000fe200078e0213 */
[----:B----4-:R-:W0:Y:S01]  /*f770*/  I2F.RP R8, R6 ;  /* 0x0000000600087306 */ /* 0x010e220000209400 */
[----:B------:R-:W-:Y:S01]  /*f780*/  IMAD.IADD R10, R5, 0x1, -R16 ;  /* 0x00000001050a7824 */ /* 0x000fe200078e0a10 */
[----:B------:R-:W-:-:S04]  /*f790*/  IABS R5, R17 ;  /* 0x0000001100057213 */ /* 0x000fc80000000000 */
[----:B------:R-:W-:Y:S02]  /*f7a0*/  IADD3 R5, RZ, -R5, RZ ;  /* 0x80000005ff057210 */ /* 0x000fe40007ffe0ff */
[----:B0-----:R-:W2:Y:S02]  /*f7b0*/  MUFU.RCP R8, R8 ;  /* 0x0000000800087308 */ /* 0x001ea40000001000 */
[----:B--2---:R-:W-:-:S06]  /*f7c0*/  VIADD R2, R8, 0xffffffe ;  /* 0x0ffffffe08027836 */ /* 0x004fcc0000000000 */
[----:B------:R0:W2:Y:S02]  /*f7d0*/  F2I.FTZ.U32.TRUNC.NTZ R3, R2 ;  /* 0x0000000200037305 */ /* 0x0000a4000021f000 */
[----:B0-----:R-:W-:Y:S02]  /*f7e0*/  IMAD.MOV.U32 R2, RZ, RZ, RZ ;  /* 0x000000ffff027224 */ /* 0x001fe400078e00ff */
[----:B--2---:R-:W-:-:S04]  /*f7f0*/  IMAD.MOV R7, RZ, RZ, -R3 ;  /* 0x000000ffff077224 */ /* 0x004fc800078e0a03 */
[----:B------:R-:W-:-:S04]  /*f800*/  IMAD R7, R7, R6, RZ ;  /* 0x0000000607077224 */ /* 0x000fc800078e02ff */
[----:B------:R-:W-:Y:S01]  /*f810*/  IMAD.HI.U32 R3, R3, R7, R2 ;  /* 0x0000000703037227 */ /* 0x000fe200078e0002 */
[----:B------:R-:W-:-:S05]  /*f820*/  IABS R2, R10 ;  /* 0x0000000a00027213 */ /* 0x000fca0000000000 */
[----:B------:R-:W-:-:S04]  /*f830*/  IMAD.HI.U32 R3, R3, R2, RZ ;  /* 0x0000000203037227 */ /* 0x000fc800078e00ff */
[----:B------:R-:W-:Y:S01]  /*f840*/  IMAD R5, R3, R5, R2 ;  /* 0x0000000503057224 */ /* 0x000fe200078e0202 */
[----:B------:R-:W-:-:S04]  /*f850*/  LOP3.LUT R2, R10, R17, RZ, 0x3c, !PT ;  /* 0x000000110a027212 */ /* 0x000fc800078e3cff */
[----:B------:R-:W-:-:S13]  /*f860*/  ISETP.GT.U32.AND P0, PT, R6, R5, PT ;  /* 0x000000050600720c */ /* 0x000fda0003f04070 */
[----:B------:R-:W-:Y:S02]  /*f870*/  @!P0 IMAD.IADD R5, R5, 0x1, -R6 ;  /* 0x0000000105058824 */ /* 0x000fe400078e0a06 */
[----:B------:R-:W-:-:S03]  /*f880*/  @!P0 VIADD R3, R3, 0x1 ;  /* 0x0000000103038836 */ /* 0x000fc60000000000 */
[----:B------:R-:W-:-:S13]  /*f890*/  ISETP.GE.U32.AND P0, PT, R5, R6, PT ;  /* 0x000000060500720c */ /* 0x000fda0003f06070 */
[----:B------:R-:W-:Y:S01]  /*f8a0*/  @P0 VIADD R3, R3, 0x1 ;  /* 0x0000000103030836 */ /* 0x000fe20000000000 */
[----:B------:R-:W-:-:S13]  /*f8b0*/  ISETP.GE.AND P0, PT, R2, RZ, PT ;  /* 0x000000ff0200720c */ /* 0x000fda0003f06270 */
[----:B------:R-:W-:Y:S01]  /*f8c0*/  @!P0 IMAD.MOV R3, RZ, RZ, -R3 ;  /* 0x000000ffff038224 */ /* 0x000fe200078e0a03 */
[----:B------:R-:W-:-:S13]  /*f8d0*/  ISETP.NE.AND P0, PT, R17, RZ, PT ;  /* 0x000000ff1100720c */ /* 0x000fda0003f05270 */
[----:B------:R-:W-:-:S04]  /*f8e0*/  @!P0 LOP3.LUT R3, RZ, R17, RZ, 0x33, !PT ;  /* 0x00000011ff038212 */ /* 0x000fc800078e33ff */
[----:B------:R-:W-:Y:S01]  /*f8f0*/  MOV R18, R3 ;  /* 0x0000000300127202 */ /* 0x000fe20000000f00 */
[----:B------:R-:W-:-:S04]  /*f900*/  IMAD.MOV R2, RZ, RZ, -R3 ;  /* 0x000000ffff027224 */ /* 0x000fc800078e0a03 */
[----:B------:R-:W-:Y:S01]  /*f910*/  IMAD R17, R17, R2, R10 ;  /* 0x0000000211117224 */ /* 0x000fe200078e020a */
[----:B------:R-:W-:Y:S06]  /*f920*/  BRA `(.L_x_230) ;  /* 0x00000000001c7947 */ /* 0x000fec0003800000 */
.L_x_222:
[----:B------:R-:W-:Y:S01]  /*f930*/  UMOV UR4, URZ ;  /* 0x0000003f00047c82 */ /* 0x000fe20008000000 */
[----:B------:R-:W-:Y:S01]  /*f940*/  UMOV UR5, URZ ;  /* 0x0000003f00057c82 */ /* 0x000fe20008000000 */
[----:B------:R-:W-:Y:S01]  /*f950*/  ULDC UR6, c[0x0][0xc14] ;  /* 0x0003050000067ab9 */ /* 0x000fe20000000800 */
[----:B------:R-:W-:Y:S02]  /*f960*/  IMAD.MOV.U32 R16, RZ, RZ, R5 ;  /* 0x000000ffff107224 */ /* 0x000fe400078e0005 */
[----:B------:R-:W-:Y:S02]  /*f970*/  IMAD.U32 R17, RZ, RZ, UR4 ;  /* 0x00000004ff117e24 */ /* 0x000fe4000f8e00ff */
[----:B------:R-:W-:Y:S02]  /*f980*/  IMAD.U32 R18, RZ, RZ, UR5 ;  /* 0x00000005ff127e24 */ /* 0x000fe4000f8e00ff */
[----:B------:R-:W-:-:S07]  /*f990*/  IMAD.U32 R19, RZ, RZ, UR6 ;  /* 0x00000006ff137e24 */ /* 0x000fce000f8e00ff */
.L_x_230:
[----:B------:R-:W-:Y:S01]  /*f9a0*/  ISETP.NE.AND P0, PT, R27, RZ, PT ;  /* 0x000000ff1b00720c */ /* 0x000fe20003f05270 */
[----:B------:R-:W-:Y:S05]  /*f9b0*/  WARPSYNC.ALL ;  /* 0x0000000000007948 */ /* 0x000fea0003800000 */
[----:B------:R-:W-:Y:S07]  /*f9c0*/  BAR.SYNC.DEFER_BLOCKING 0x4, 0x1a0 ;  /* 0x0106800000007b1d */ /* 0x000fee0000010000 */
[----:B------:R-:W-:Y:S01]  /*f9d0*/  @!P0 MOV R2, 0x400 ;  /* 0x0000040000028802 */ /* 0x000fe20000000f00 */
[----:B------:R-:W2:Y:S03]  /*f9e0*/  @!P0 S2R R3, SR_CgaCtaId ;  /* 0x0000000000038919 */ /* 0x000ea60000008800 */
[----:B--2---:R-:W-:-:S05]  /*f9f0*/  @!P0 LEA R2, R3, R2, 0x18 ;  /* 0x0000000203028211 */ /* 0x004fca00078ec0ff */
[----:B------:R2:W-:Y:S01]  /*fa00*/  @!P0 STS.128 [R2+0x31cd0], R16 ;  /* 0x031cd01002008388 */ /* 0x0005e20000000c00 */
[----:B------:R-:W-:Y:S06]  /*fa10*/  BAR.ARV 0x5, 0x1a0 ;  /* 0x0146800000007b1d */ /* 0x000fec0000002000 */
[----:B------:R-:W-:-:S13]  /*fa20*/  ISETP.GE.AND P0, PT, R19, R0, PT ;  /* 0x000000001300720c */ /* 0x000fda0003f06270 */
[----:B------:R-:W-:Y:S05]  /*fa30*/  @!P0 BRA `(.L_x_231) ;  /* 0xffffffc800048947 */ /* 0x000fea000383ffff */
.L_x_166:
[----:B0-----:R-:W3:Y:S01]  /*fa40*/  LDL.LU R0, [R1+0xc] ;  /* 0x00000c0001007983 */ /* 0x001ee20000300800 */
[----:B------:R-:W-:Y:S01]  /*fa50*/  BSSY B0, `(.L_x_232) ;  /* 0x000000b000007945 */ /* 0x000fe20003800000 */
[----:B------:R-:W0:Y:S01]  /*fa60*/  S2R R5, SR_CgaCtaId ;  /* 0x0000000000057919 */ /* 0x000e220000008800 */
[----:B---3--:R-:W-:-:S05]  /*fa70*/  VIADD R0, R0, 0x1 ;  /* 0x0000000100007836 */ /* 0x008fca0000000000 */
[----:B--2---:R-:W-:-:S04]  /*fa80*/  LEA.HI R2, R0, R0, RZ, 0x1 ;  /* 0x0000000000027211 */ /* 0x004fc800078f08ff */
[----:B------:R-:W-:Y:S02]  /*fa90*/  LOP3.LUT R3, R2, 0xfffffffe, RZ, 0xc0, !PT ;  /* 0xfffffffe02037812 */ /* 0x000fe400078ec0ff */
[----:B------:R-:W-:-:S03]  /*faa0*/  MOV R2, 0x400 ;  /* 0x0000040000027802 */ /* 0x000fc60000000f00 */
[----:B------:R-:W-:Y:S01]  /*fab0*/  IMAD.IADD R0, R0, 0x1, -R3 ;  /* 0x0000000100007824 */ /* 0x000fe200078e0a03 */
[----:B0-----:R-:W-:-:S04]  /*fac0*/  LEA R9, R5, R2, 0x18 ;  /* 0x0000000205097211 */ /* 0x001fc800078ec0ff */
[----:B------:R-:W-:-:S04]  /*fad0*/  SHF.L.U32 R0, R0, 0x1f, RZ ;  /* 0x0000001f00007819 */ /* 0x000fc800000006ff */
[----:B------:R-:W0:Y:S02]  /*fae0*/  SYNCS.PHASECHK.TRANS64.TRYWAIT P0, [R9+URZ+0x31c20], R0 ;  /* 0x031c2000090075a7 */ /* 0x000e24000800017f */
[----:B0-----:R-:W-:Y:S05]  /*faf0*/  @!P0 BRA `(.L_x_233) ;  /* 0x00000010008c8947 */ /* 0x001fea0003800000 */
.L_x_286:
[----:B------:R-:W-:Y:S05]  /*fb00*/  BSYNC B0 ;  /* 0x0000000000007941 */ /* 0x000fea0003800000 */
.L_x_232:
[----:B------:R-:W-:-:S03]  /*fb10*/  UMOV UR4, 0xffffffff ;  /* 0xffffffff00047882 */ /* 0x000fc60000000000 */
[----:B------:R-:W-:Y:S05]  /*fb20*/  BRA.DIV UR4, `(.L_x_234) ;  /* 0x0000001204947947 */ /* 0x000fea000b800000 */
[----:B0-----:R-:W0:Y:S02]  /*fb30*/  S2R R0, SR_TID.X ;  /* 0x0000000000007919 */ /* 0x001e240000002100 */
[----:B0-----:R-:W-:-:S04]  /*fb40*/  SHF.R.U32.HI R0, RZ, 0x5, R0 ;  /* 0x00000005ff007819 */ /* 0x001fc80000011600 */
[----:B------:R-:W-:-:S05]  /*fb50*/  LOP3.LUT R0, R0, 0x3, RZ, 0xc0, !PT ;  /* 0x0000000300007812 */ /* 0x000fca00078ec0ff */
[----:B------:R0:W2:Y:S02]  /*fb60*/  SHFL.IDX PT, R14, R0, RZ, 0x1f ;  /* 0x00001fff000e7589 */ /* 0x0000a400000e0000 */
.L_x_289:
[----:B--2---:R-:W-:Y:S01]  /*fb70*/  ISETP.NE.AND P0, PT, R14, RZ, PT ;  /* 0x000000ff0e00720c */ /* 0x004fe20003f05270 */
[----:B------:R-:W-:-:S12]  /*fb80*/  BSSY B0, `(.L_x_235) ;  /* 0x0000024000007945 */ /* 0x000fd80003800000 */
[----:B------:R-:W-:Y:S05]  /*fb90*/  @P0 BRA `(.L_x_236) ;  /* 0x0000000000880947 */ /* 0x000fea0003800000 */
[----:B------:R-:W-:-:S03]  /*fba0*/  UMOV UR4, 0xffffffff ;  /* 0xffffffff00047882 */ /* 0x000fc60000000000 */
[----:B------:R-:W-:Y:S05]  /*fbb0*/  BRA.DIV UR4, `(.L_x_237) ;  /* 0x0000001204a47947 */ /* 0x000fea000b800000 */
[----:B------:R-:W-:-:S13]  /*fbc0*/  ELECT P6, URZ, PT ;  /* 0x00000000003f782f */ /* 0x000fda00038c0000 */
.L_x_292:
[----:B------:R-:W-:Y:S05]  /*fbd0*/  @!P6 BRA `(.L_x_236) ;  /* 0x000000000078e947 */ /* 0x000fea0003800000 */
[----:B0-----:R-:W2:Y:S02]  /*fbe0*/  LDL.LU R0, [R1+0x14] ;  /* 0x0000140001007983 */ /* 0x001ea40000300800 */
[----:B--2---:R-:W-:-:S04]  /*fbf0*/  LOP3.LUT R0, R0, 0x2, RZ, 0xfc, !PT ;  /* 0x0000000200007812 */ /* 0x004fc800078efcff */
[----:B------:R-:W-:-:S13]  /*fc00*/  ISETP.NE.AND P2, PT, R0, 0x3, PT ;  /* 0x000000030000780c */ /* 0x000fda0003f45270 */
[----:B------:R-:W-:Y:S05]  /*fc10*/  @!P2 BRA `(.L_x_238) ;  /* 0x000000000004a947 */ /* 0x000fea0003800000 */
[----:B------:R-:W-:Y:S01]  /*fc20*/  BPT.TRAP 0x1 ;  /* 0x000000040000795c */ /* 0x000fe20000300000 */
.L_x_238:
[----:B------:R-:W-:Y:S01]  /*fc30*/  IADD3 R3, R9, 0x31c40, RZ ;  /* 0x00031c4009037810 */ /* 0x000fe20007ffe0ff */
[----:B------:R-:W-:Y:S01]  /*fc40*/  VIADD R0, R22, 0x1 ;  /* 0x0000000116007836 */ /* 0x000fe20000000000 */
[----:B------:R-:W-:-:S03]  /*fc50*/  SHF.L.U32 R2, R24, 0x1f, RZ ;  /* 0x0000001f18027819 */ /* 0x000fc600000006ff */
[----:B------:R-:W-:Y:S01]  /*fc60*/  IMAD R7, R22, 0x8, R3 ;  /* 0x0000000816077824 */ /* 0x000fe200078e0203 */
[----:B------:R-:W-:-:S03]  /*fc70*/  ISETP.NE.AND P1, PT, R0, 0x2, PT ;  /* 0x000000020000780c */ /* 0x000fc60003f25270 */
[----:B------:R-:W0:Y:S01]  /*fc80*/  SYNCS.PHASECHK.TRANS64.TRYWAIT P0, [R7+URZ], R2 ;  /* 0x00000002070075a7 */ /* 0x000e22000800017f */
[----:B------:R-:W-:Y:S02]  /*fc90*/  SEL R5, RZ, 0x1, P1 ;  /* 0x00000001ff057807 */ /* 0x000fe40000800000 */
[----:B------:R-:W-:Y:S02]  /*fca0*/  SEL R4, R0, RZ, P1 ;  /* 0x000000ff00047207 */ /* 0x000fe40000800000 */
[----:B------:R-:W-:-:S03]  /*fcb0*/  LOP3.LUT R0, R24, R5, RZ, 0x3c, !PT ;  /* 0x0000000518007212 */ /* 0x000fc600078e3cff */
[----:B------:R-:W-:Y:S01]  /*fcc0*/  IMAD R3, R4, 0x8, R3 ;  /* 0x0000000804037824 */ /* 0x000fe200078e0203 */
[----:B------:R-:W-:Y:S01]  /*fcd0*/  SHF.L.U32 R0, R0, 0x1f, RZ ;  /* 0x0000001f00007819 */ /* 0x000fe200000006ff */
[----:B0-----:R-:W-:Y:S06]  /*fce0*/  @!P0 BRA `(.L_x_239) ;  /* 0x0000001000788947 */ /* 0x001fec0003800000 */
.L_x_293:
[----:B------:R-:W2:Y:S02]  /*fcf0*/  SYNCS.PHASECHK.TRANS64.TRYWAIT P0, [R3+URZ], R0 ;  /* 0x00000000030075a7 */ /* 0x000ea4000800017f */
[----:B--2---:R-:W-:Y:S05]  /*fd00*/  @!P0 BRA `(.L_x_240) ;  /* 0x0000001000848947 */ /* 0x004fea0003800000 */
.L_x_294:
[----:B------:R-:W-:Y:S05]  /*fd10*/  @!P2 BRA `(.L_x_241) ;  /* 0x000000000004a947 */ /* 0x000fea0003800000 */
[----:B------:R-:W-:Y:S01]  /*fd20*/  BPT.TRAP 0x1 ;  /* 0x000000040000795c */ /* 0x000fe20000300000 */
.L_x_241:
[----:B--2---:R-:W-:-:S04]  /*fd30*/  VIADD R3, R9, 0x31c60 ;  /* 0x00031c6009037836 */ /* 0x004fc80000000000 */
[----:B------:R-:W-:-:S04]  /*fd40*/  IMAD R5, R22, 0x8, R3 ;  /* 0x0000000816057824 */ /* 0x000fc800078e0203 */
[----:B------:R-:W2:Y:S02]  /*fd50*/  SYNCS.PHASECHK.TRANS64.TRYWAIT P0, [R5+URZ], R2 ;  /* 0x00000002050075a7 */ /* 0x000ea4000800017f */
[----:B--2---:R-:W-:Y:S05]  /*fd60*/  @!P0 BRA `(.L_x_242) ;  /* 0x0000001000808947 */ /* 0x004fea0003800000 */
.L_x_295:
[----:B------:R-:W-:-:S07]  /*fd70*/  IMAD R3, R4, 0x8, R3 ;  /* 0x0000000804037824 */ /* 0x000fce00078e0203 */
.L_x_243:
[----:B---3--:R3:W4:Y:S02]  /*fd80*/  SYNCS.PHASECHK.TRANS64.TRYWAIT P0, [R3+URZ], R0 ;  /* 0x00000000030075a7 */ /* 0x008724000800017f */
[----:B----4-:R-:W-:Y:S05]  /*fd90*/  @!P0 NANOSLEEP.SYNCS 0x989680 ;  /* 0x009896800000895d */ /* 0x010fea0003900000 */
[----:B------:R-:W4:Y:S02]  /*fda0*/  @!P0 SYNCS.PHASECHK.TRANS64 P0, [R3+URZ], R0 ;  /* 0x00000000030085a7 */ /* 0x000f24000800007f */
[----:B----4-:R-:W-:Y:S05]  /*fdb0*/  @!P0 BRA `(.L_x_243) ;  /* 0xfffffffc00f08947 */ /* 0x010fea000383ffff */
.L_x_236:
[----:B------:R-:W-:Y:S05]  /*fdc0*/  BSYNC B0 ;  /* 0x0000000000007941 */ /* 0x000fea0003800000 */
.L_x_235:
[----:B------:R-:W-:Y:S05]  /*fdd0*/  EXIT ;  /* 0x000000000000794d */ /* 0x000fea0003800000 */
.L_x_128:
[----:B0-----:R-:W-:-:S04]  /*fde0*/  MOV R3, UR36 ;  /* 0x0000002400037c02 */ /* 0x001fc80008000f00 */
[----:B------:R0:W1:Y:S03]  /*fdf0*/  SYNCS.PHASECHK.TRANS64.TRYWAIT P1, [R3+URZ+0x31c00], R0 ;  /* 0x031c0000030075a7 */ /* 0x000066000802017f */
[----:B-1----:R-:W-:Y:S05]  /*fe00*/  @!P1 NANOSLEEP.SYNCS 0x989680 ;  /* 0x009896800000995d */ /* 0x002fea0003900000 */
[----:B------:R-:W1:Y:S02]  /*fe10*/  @!P1 SYNCS.PHASECHK.TRANS64 P1, [R3+URZ+0x31c00], R0 ;  /* 0x031c0000030095a7 */ /* 0x000e64000802007f */
[----:B-1----:R-:W-:Y:S05]  /*fe20*/  @!P1 BRA `(.L_x_128) ;  /* 0xfffffffc00ec9947 */ /* 0x002fea000383ffff */
[----:B------:R-:W-:Y:S05]  /*fe30*/  BRA `(.L_x_244) ;  /* 0xffffff1400c87947 */ /* 0x000fea000383ffff */
.L_x_132:
[----:B-1----:R1:W2:Y:S02]  /*fe40*/  SYNCS.PHASECHK.TRANS64.TRYWAIT P2, [R0+URZ+0x31c30], R3 ;  /* 0x031c3003000075a7 */ /* 0x0022a4000804017f */
[----:B--2---:R-:W-:Y:S05]  /*fe50*/  @!P2 NANOSLEEP.SYNCS 0x989680 ;  /* 0x009896800000a95d */ /* 0x004fea0003900000 */
[----:B------:R-:W2:Y:S02]  /*fe60*/  @!P2 SYNCS.PHASECHK.TRANS64 P2, [R0+URZ+0x31c30], R3 ;  /* 0x031c30030000a5a7 */ /* 0x000ea4000804007f */
[----:B--2---:R-:W-:Y:S05]  /*fe70*/  @!P2 BRA `(.L_x_132) ;  /* 0xfffffffc00f0a947 */ /* 0x004fea000383ffff */
[----:B------:R-:W-:Y:S05]  /*fe80*/  BRA `(.L_x_131) ;  /* 0xffffff1400ec7947 */ /* 0x000fea000383ffff */
.L_x_137:
[----:B-1----:R-:W-:-:S04]  /*fe90*/  IMAD.U32 R9, RZ, RZ, UR6 ;  /* 0x00000006ff097e24 */ /* 0x002fc8000f8e00ff */
[----:B------:R1:W2:Y:S03]  /*fea0*/  SYNCS.PHASECHK.TRANS64.TRYWAIT P2, [R9+URZ+0x31c30], R8 ;  /* 0x031c3008090075a7 */ /* 0x0002a6000804017f */
[----:B--2---:R-:W-:Y:S05]  /*feb0*/  @!P2 NANOSLEEP.SYNCS 0x989680 ;  /* 0x009896800000a95d */ /* 0x004fea0003900000 */
[----:B------:R-:W2:Y:S02]  /*fec0*/  @!P2 SYNCS.PHASECHK.TRANS64 P2, [R9+URZ+0x31c30], R8 ;  /* 0x031c30080900a5a7 */ /* 0x000ea4000804007f */
[----:B--2---:R-:W-:Y:S05]  /*fed0*/  @!P2 BRA `(.L_x_137) ;  /* 0xfffffffc00eca947 */ /* 0x004fea000383ffff */
[----:B------:R-:W-:Y:S05]  /*fee0*/  BRA `(.L_x_134) ;  /* 0xffffff5800447947 */ /* 0x000fea000383ffff */
.L_x_141:
[----:B-1----:R-:W-:-:S04]  /*fef0*/  IMAD.U32 R8, RZ, RZ, UR6 ;  /* 0x00000006ff087e24 */ /* 0x002fc8000f8e00ff */
[----:B------:R1:W2:Y:S03]  /*ff00*/  SYNCS.PHASECHK.TRANS64.TRYWAIT P2, [R8+URZ+0x31c50], R7 ;  /* 0x031c5007080075a7 */ /* 0x0002a6000804017f */
[----:B--2---:R-:W-:Y:S05]  /*ff10*/  @!P2 NANOSLEEP.SYNCS 0x989680 ;  /* 0x009896800000a95d */ /* 0x004fea0003900000 */
[----:B------:R-:W2:Y:S02]  /*ff20*/  @!P2 SYNCS.PHASECHK.TRANS64 P2, [R8+URZ+0x31c50], R7 ;  /* 0x031c50070800a5a7 */ /* 0x000ea4000804007f */
[----:B--2---:R-:W-:Y:S05]  /*ff30*/  @!P2 BRA `(.L_x_141) ;  /* 0xfffffffc00eca947 */ /* 0x004fea000383ffff */
[----:B------:R-:W-:Y:S05]  /*ff40*/  BRA `(.L_x_138) ;  /* 0xffffff6c00e87947 */ /* 0x000fea000383ffff */
.L_x_146:
[----:B-1----:R-:W-:-:S04]  /*ff50*/  IMAD.U32 R5, RZ, RZ, UR9 ;  /* 0x00000009ff057e24 */ /* 0x002fc8000f8e00ff */
[----:B------:R1:W2:Y:S03]  /*ff60*/  SYNCS.PHASECHK.TRANS64.TRYWAIT P0, [R5+URZ+0x31c50], R0 ;  /* 0x031c5000050075a7 */ /* 0x0002a6000800017f */
[----:B--2---:R-:W-:Y:S05]  /*ff70*/  @!P0 NANOSLEEP.SYNCS 0x989680 ;  /* 0x009896800000895d */ /* 0x004fea0003900000 */
[----:B------:R-:W2:Y:S02]  /*ff80*/  @!P0 SYNCS.PHASECHK.TRANS64 P0, [R5+URZ+0x31c50], R0 ;  /* 0x031c5000050085a7 */ /* 0x000ea4000800007f */
[----:B--2---:R-:W-:Y:S05]  /*ff90*/  @!P0 BRA `(.L_x_146) ;  /* 0xfffffffc00ec8947 */ /* 0x004fea000383ffff */
[----:B------:R-:W-:Y:S05]  /*ffa0*/  BRA `(.L_x_145) ;  /* 0xffffff9800007947 */ /* 0x000fea000383ffff */
.L_x_177:
[----:B------:R-:W0:Y:S01]  /*ffb0*/  S2R R4, SR_TID.X ;  /* 0x0000000000047919 */ /* 0x000e220000002100 */
[----:B------:R-:W-:Y:S01]  /*ffc0*/  BSSY B0, `(.L_x_245) ;  /* 0x000000a000007945 */ /* 0x000fe20003800000 */
[----:B------:R-:W-:Y:S01]  /*ffd0*/  IMAD.MOV.U32 R12, RZ, RZ, RZ ;  /* 0x000000ffff0c7224 */ /* 0x000fe200078e00ff */
[----:B------:R-:W-:Y:S01]  /*ffe0*/  MOV R15, 0xffffffff ;  /* 0xffffffff000f7802 */ /* 0x000fe20000000f00 */
[----:B------:R-:W-:Y:S01]  /*fff0*/  IMAD.MOV.U32 R11, RZ, RZ, 0x1f ;  /* 0x0000001fff0b7424 */ /* 0x000fe200078e00ff */
[----:B0-----:R-:W-:-:S04]  /*10000*/  SHF.R.U32.HI R4, RZ, 0x5, R4 ;  /* 0x00000005ff047819 */ /* 0x001fc80000011604 */
[----:B------:R-:W-:-:S05]  /*10010*/  LOP3.LUT R4, R4, 0x3, RZ, 0xc0, !PT ;  /* 0x0000000304047812 */ /* 0x000fca00078ec0ff */
[----:B------:R-:W-:-:S07]  /*10020*/  IMAD.MOV.U32 R13, RZ, RZ, R4 ;  /* 0x000000ffff0d7224 */ /* 0x000fce00078e0004 */
[----:B-1----:R-:W-:Y:S05]  /*10030*/  WARPSYNC.COLLECTIVE R15, `(.L_x_246) ;  /* 0x000000000f087348 */ /* 0x002fea0003c00000 */
[----:B------:R0:W2:Y:S02]  /*10040*/  SHFL.IDX P6, R14, R13, R12, R11 ;  /* 0x0000000c0d0e7389 */ /* 0x0000a400000c000b */
[----:B012---:R-:W-:Y:S01]  /*10050*/  ENDCOLLECTIVE ;  /* 0x000000000000791b */ /* 0x007fe20003800000 */
.L_x_246:
[----:B------:R-:W-:Y:S05]  /*10060*/  BSYNC B0 ;  /* 0x0000000000007941 */ /* 0x000fea0003800000 */
.L_x_245:
[----:B------:R-:W-:Y:S05]  /*10070*/  BRA `(.L_x_247) ;  /* 0xffffffcc00a07947 */ /* 0x000fea000383ffff */
.L_x_178:
[----:B------:R-:W-:Y:S01]  /*10080*/  BSSY B0, `(.L_x_248) ;  /* 0x0000006000007945 */ /* 0x000fe20003800000 */
[----:B------:R-:W-:-:S07]  /*10090*/  IMAD.MOV.U32 R15, RZ, RZ, -0x1 ;  /* 0xffffffffff0f7424 */ /* 0x000fce00078e00ff */
[----:B-1----:R-:W-:Y:S05]  /*100a0*/  WARPSYNC.COLLECTIVE R15, `(.L_x_249) ;  /* 0x000000000f0c7348 */ /* 0x002fea0003c00000 */
[----:B------:R-:W-:Y:S02]  /*100b0*/  ELECT P6, UR62, PT ;  /* 0x00000000003e782f */ /* 0x000fe400038c0000 */
[----:B------:R-:W-:Y:S01]  /*100c0*/  MOV R14, UR62 ;  /* 0x0000003e000e7c02 */ /* 0x000fe20008000f00 */
[----:B-1----:R-:W-:Y:S10]  /*100d0*/  ENDCOLLECTIVE ;  /* 0x000000000000791b */ /* 0x002ff40003800000 */
.L_x_249:
[----:B------:R-:W-:Y:S05]  /*100e0*/  BSYNC B0 ;  /* 0x0000000000007941 */ /* 0x000fea0003800000 */
.L_x_248:
[----:B------:R-:W-:Y:S05]  /*100f0*/  BRA `(.L_x_250) ;  /* 0xffffffcc00947947 */ /* 0x000fea000383ffff */
.L_x_181:
[----:B--2---:R2:W3:Y:S02]  /*10100*/  SYNCS.PHASECHK.TRANS64.TRYWAIT P0, [R5+URZ+0x31c40], R4 ;  /* 0x031c4004050075a7 */ /* 0x0044e4000800017f */
[----:B---3--:R-:W-:Y:S05]  /*10110*/  @!P0 NANOSLEEP.SYNCS 0x989680 ;  /* 0x009896800000895d */ /* 0x008fea0003900000 */
[----:B------:R-:W3:Y:S02]  /*10120*/  @!P0 SYNCS.PHASECHK.TRANS64 P0, [R5+URZ+0x31c40], R4 ;  /* 0x031c4004050085a7 */ /* 0x000ee4000800007f */
[----:B---3--:R-:W-:Y:S05]  /*10130*/  @!P0 BRA `(.L_x_181) ;  /* 0xfffffffc00f08947 */ /* 0x008fea000383ffff */
[----:B------:R-:W-:Y:S05]  /*10140*/  BRA `(.L_x_251) ;  /* 0xffffffcc00ec7947 */ /* 0x000fea000383ffff */
.L_x_184:
[----:B0-----:R0:W2:Y:S02]  /*10150*/  SYNCS.PHASECHK.TRANS64.TRYWAIT P0, [R26+URZ+0x31c20], R5 ;  /* 0x031c20051a0075a7 */ /* 0x0010a4000800017f */
[----:B--2---:R-:W-:Y:S05]  /*10160*/  @!P0 NANOSLEEP.SYNCS 0x989680 ;  /* 0x009896800000895d */ /* 0x004fea0003900000 */
[----:B------:R-:W2:Y:S02]  /*10170*/  @!P0 SYNCS.PHASECHK.TRANS64 P0, [R26+URZ+0x31c20], R5 ;  /* 0x031c20051a0085a7 */ /* 0x000ea4000800007f */
[----:B--2---:R-:W-:Y:S05]  /*10180*/  @!P0 BRA `(.L_x_184) ;  /* 0xfffffffc00f08947 */ /* 0x004fea000383ffff */
[----:B------:R-:W-:Y:S05]  /*10190*/  BRA `(.L_x_252) ;  /* 0xffffffd4001c7947 */ /* 0x000fea000383ffff */
.L_x_192:
[----:B--2---:R2:W3:Y:S02]  /*101a0*/  SYNCS.PHASECHK.TRANS64.TRYWAIT P0, [R3+URZ+0x31c40], R2 ;  /* 0x031c4002030075a7 */ /* 0x0044e4000800017f */
[----:B---3--:R-:W-:Y:S05]  /*101b0*/  @!P0 NANOSLEEP.SYNCS 0x989680 ;  /* 0x009896800000895d */ /* 0x008fea0003900000 */
[----:B------:R-:W3:Y:S02]  /*101c0*/  @!P0 SYNCS.PHASECHK.TRANS64 P0, [R3+URZ+0x31c40], R2 ;  /* 0x031c4002030085a7 */ /* 0x000ee4000800007f */
[----:B---3--:R-:W-:Y:S05]  /*101d0*/  @!P0 BRA `(.L_x_192) ;  /* 0xfffffffc00f08947 */ /* 0x008fea000383ffff */
[----:B------:R-:W-:Y:S05]  /*101e0*/  BRA `(.L_x_253) ;  /* 0xffffffd400c47947 */ /* 0x000fea000383ffff */
.L_x_194:
[----:B0-----:R0:W2:Y:S02]  /*101f0*/  SYNCS.PHASECHK.TRANS64.TRYWAIT P0, [R2+URZ+0x60], R5 ;  /* 0x00006005020075a7 */ /* 0x0010a4000800017f */
[----:B--2---:R-:W-:Y:S05]  /*10200*/  @!P0 NANOSLEEP.SYNCS 0x989680 ;  /* 0x009896800000895d */ /* 0x004fea0003900000 */
[----:B------:R-:W2:Y:S02]  /*10210*/  @!P0 SYNCS.PHASECHK.TRANS64 P0, [R2+URZ+0x60], R5 ;  /* 0x00006005020085a7 */ /* 0x000ea4000800007f */
[----:B--2---:R-:W-:Y:S05]  /*10220*/  @!P0 BRA `(.L_x_194) ;  /* 0xfffffffc00f08947 */ /* 0x004fea000383ffff */
[----:B------:R-:W-:Y:S05]  /*10230*/  BRA `(.L_x_254) ;  /* 0xffffffd800507947 */ /* 0x000fea000383ffff */
.L_x_199:
[----:B---3--:R3:W4:Y:S02]  /*10240*/  SYNCS.PHASECHK.TRANS64.TRYWAIT P0, [R3+URZ+0x31c40], R2 ;  /* 0x031c4002030075a7 */ /* 0x008724000800017f */
[----:B----4-:R-:W-:Y:S05]  /*10250*/  @!P0 NANOSLEEP.SYNCS 0x989680 ;  /* 0x009896800000895d */ /* 0x010fea0003900000 */
[----:B------:R-:W4:Y:S02]  /*10260*/  @!P0 SYNCS.PHASECHK.TRANS64 P0, [R3+URZ+0x31c40], R2 ;  /* 0x031c4002030085a7 */ /* 0x000f24000800007f */
[----:B----4-:R-:W-:Y:S05]  /*10270*/  @!P0 BRA `(.L_x_199) ;  /* 0xfffffffc00f08947 */ /* 0x010fea000383ffff */
[----:B------:R-:W-:Y:S05]  /*10280*/  BRA `(.L_x_255) ;  /* 0xffffffdc00807947 */ /* 0x000fea000383ffff */
.L_x_201:
[----:B0-----:R0:W2:Y:S02]  /*10290*/  SYNCS.PHASECHK.TRANS64.TRYWAIT P1, [R3+URZ+0x60], R24 ;  /* 0x00006018030075a7 */ /* 0x0010a4000802017f */
[----:B--2---:R-:W-:Y:S05]  /*102a0*/  @!P1 NANOSLEEP.SYNCS 0x989680 ;  /* 0x009896800000995d */ /* 0x004fea0003900000 */
[----:B------:R-:W2:Y:S02]  /*102b0*/  @!P1 SYNCS.PHASECHK.TRANS64 P1, [R3+URZ+0x60], R24 ;  /* 0x00006018030095a7 */ /* 0x000ea4000802007f */
[----:B--2---:R-:W-:Y:S05]  /*102c0*/  @!P1 BRA `(.L_x_201) ;  /* 0xfffffffc00f09947 */ /* 0x004fea000383ffff */
[----:B------:R-:W-:Y:S05]  /*102d0*/  BRA `(.L_x_256) ;  /* 0xffffffe0000c7947 */ /* 0x000fea000383ffff */
.L_x_206:
[----:B--2---:R2:W3:Y:S02]  /*102e0*/  SYNCS.PHASECHK.TRANS64.TRYWAIT P0, [R2+URZ+0x31c40], R3 ;  /* 0x031c4003020075a7 */ /* 0x0044e4000800017f */
[----:B---3--:R-:W-:Y:S05]  /*102f0*/  @!P0 NANOSLEEP.SYNCS 0x989680 ;  /* 0x009896800000895d */ /* 0x008fea0003900000 */
[----:B------:R-:W3:Y:S02]  /*10300*/  @!P0 SYNCS.PHASECHK.TRANS64 P0, [R2+URZ+0x31c40], R3 ;  /* 0x031c4003020085a7 */ /* 0x000ee4000800007f */
[----:B---3--:R-:W-:Y:S05]  /*10310*/  @!P0 BRA `(.L_x_206) ;  /* 0xfffffffc00f08947 */ /* 0x008fea000383ffff */
[----:B------:R-:W-:Y:S05]  /*10320*/  BRA `(.L_x_257) ;  /* 0xffffffe400147947 */ /* 0x000fea000383ffff */
.L_x_208:
[----:B0-----:R0:W2:Y:S02]  /*10330*/  SYNCS.PHASECHK.TRANS64.TRYWAIT P1, [R2+URZ+0x60], R11 ;  /* 0x0000600b020075a7 */ /* 0x0010a4000802017f */
[----:B--2---:R-:W-:Y:S05]  /*10340*/  @!P1 NANOSLEEP.SYNCS 0x989680 ;  /* 0x009896800000995d */ /* 0x004fea0003900000 */
[----:B------:R-:W2:Y:S02]  /*10350*/  @!P1 SYNCS.PHASECHK.TRANS64 P1, [R2+URZ+0x60], R11 ;  /* 0x0000600b020095a7 */ /* 0x000ea4000802007f */
[----:B--2---:R-:W-:Y:S05]  /*10360*/  @!P1 BRA `(.L_x_208) ;  /* 0xfffffffc00f09947 */ /* 0x004fea000383ffff */
[----:B------:R-:W-:Y:S05]  /*10370*/  BRA `(.L_x_258) ;  /* 0xffffffe400a87947 */ /* 0x000fea000383ffff */
.L_x_215:
[----:B--2---:R2:W3:Y:S02]  /*10380*/  SYNCS.PHASECHK.TRANS64.TRYWAIT P0, [R3+URZ+0x31c60], R2 ;  /* 0x031c6002030075a7 */ /* 0x0044e4000800017f */
[----:B---3--:R-:W-:Y:S05]  /*10390*/  @!P0 NANOSLEEP.SYNCS 0x989680 ;  /* 0x009896800000895d */ /* 0x008fea0003900000 */
[----:B------:R-:W3:Y:S02]  /*103a0*/  @!P0 SYNCS.PHASECHK.TRANS64 P0, [R3+URZ+0x31c60], R2 ;  /* 0x031c6002030085a7 */ /* 0x000ee4000800007f */
[----:B---3--:R-:W-:Y:S05]  /*103b0*/  @!P0 BRA `(.L_x_215) ;  /* 0xfffffffc00f08947 */ /* 0x008fea000383ffff */
[----:B------:R-:W-:Y:S05]  /*103c0*/  BRA `(.L_x_259) ;  /* 0xffffffe800907947 */ /* 0x000fea000383ffff */
.L_x_217:
[----:B------:R-:W-:Y:S01]  /*103d0*/  BSSY B0, `(.L_x_260) ;  /* 0x0000008000007945 */ /* 0x000fe20003800000 */
[----:B------:R-:W-:Y:S02]  /*103e0*/  IMAD.MOV.U32 R13, RZ, RZ, R16 ;  /* 0x000000ffff0d7224 */ /* 0x000fe400078e0010 */
[----:B------:R-:W-:Y:S02]  /*103f0*/  IMAD.MOV.U32 R12, RZ, RZ, RZ ;  /* 0x000000ffff0c7224 */ /* 0x000fe400078e00ff */
[----:B------:R-:W-:Y:S02]  /*10400*/  IMAD.MOV.U32 R11, RZ, RZ, 0x1f ;  /* 0x0000001fff0b7424 */ /* 0x000fe400078e00ff */
[----:B------:R-:W-:-:S07]  /*10410*/  IMAD.MOV.U32 R15, RZ, RZ, -0x1 ;  /* 0xffffffffff0f7424 */ /* 0x000fce00078e00ff */
[----:B01----:R-:W-:Y:S05]  /*10420*/  WARPSYNC.COLLECTIVE R15, `(.L_x_261) ;  /* 0x000000000f087348 */ /* 0x003fea0003c00000 */
[----:B------:R2:W3:Y:S02]  /*10430*/  SHFL.IDX P6, R14, R13, R12, R11 ;  /* 0x0000000c0d0e7389 */ /* 0x0004e400000c000b */
[----:B0123--:R-:W-:Y:S01]  /*10440*/  ENDCOLLECTIVE ;  /* 0x000000000000791b */ /* 0x00ffe20003800000 */
.L_x_261:
[----:B------:R-:W-:Y:S05]  /*10450*/  BSYNC B0 ;  /* 0x0000000000007941 */ /* 0x000fea0003800000 */
.L_x_260:
[----:B------:R-:W-:Y:S01]  /*10460*/  MOV R13, R16 ;  /* 0x00000010000d7202 */ /* 0x000fe20000000f00 */
[----:B------:R-:W-:Y:S02]  /*10470*/  IMAD.MOV.U32 R12, RZ, RZ, 0x1 ;  /* 0x00000001ff0c7424 */ /* 0x000fe400078e00ff */
[----:B------:R-:W-:Y:S02]  /*10480*/  IMAD.MOV.U32 R11, RZ, RZ, 0x1f ;  /* 0x0000001fff0b7424 */ /* 0x000fe400078e00ff */
[----:B------:R-:W-:Y:S02]  /*10490*/  IMAD.MOV.U32 R15, RZ, RZ, -0x1 ;  /* 0xffffffffff0f7424 */ /* 0x000fe400078e00ff */
[----:B------:R-:W-:-:S07]  /*104a0*/  IMAD.MOV.U32 R5, RZ, RZ, R14 ;  /* 0x000000ffff057224 */ /* 0x000fce00078e000e */
[----:B------:R-:W-:Y:S05]  /*104b0*/  WARPSYNC.COLLECTIVE R15, `(.L_x_262) ;  /* 0x000000000f087348 */ /* 0x000fea0003c00000 */
[----:B------:R0:W1:Y:S02]  /*104c0*/  SHFL.IDX P6, R14, R13, R12, R11 ;  /* 0x0000000c0d0e7389 */ /* 0x00006400000c000b */
[----:B01----:R-:W-:Y:S01]  /*104d0*/  ENDCOLLECTIVE ;  /* 0x000000000000791b */ /* 0x003fe20003800000 */
.L_x_262:
[----:B------:R-:W-:Y:S01]  /*104e0*/  IMAD.MOV.U32 R4, RZ, RZ, R14 ;  /* 0x000000ffff047224 */ /* 0x000fe200078e000e */
[----:B------:R-:W-:Y:S06]  /*104f0*/  BRA `(.L_x_263) ;  /* 0xffffffec00047947 */ /* 0x000fec000383ffff */
.L_x_220:
[----:B------:R-:W-:Y:S01]  /*10500*/  BSSY B0, `(.L_x_264) ;  /* 0x0000008000007945 */ /* 0x000fe20003800000 */
[----:B-----5:R-:W-:Y:S01]  /*10510*/  IMAD.MOV.U32 R13, RZ, RZ, R2 ;  /* 0x000000ffff0d7224 */ /* 0x020fe200078e0002 */
[----:B------:R-:W-:Y:S01]  /*10520*/  MOV R11, RZ ;  /* 0x000000ff000b7202 */ /* 0x000fe20000000f00 */
[----:B------:R-:W-:Y:S02]  /*10530*/  IMAD.MOV.U32 R12, RZ, RZ, 0x1 ;  /* 0x00000001ff0c7424 */ /* 0x000fe400078e00ff */
[----:B------:R-:W-:-:S07]  /*10540*/  IMAD.MOV.U32 R15, RZ, RZ, -0x1 ;  /* 0xffffffffff0f7424 */ /* 0x000fce00078e00ff */
[----:B01234-:R-:W-:Y:S05]  /*10550*/  WARPSYNC.COLLECTIVE R15, `(.L_x_265) ;  /* 0x000000000f087348 */ /* 0x01ffea0003c00000 */
[----:B------:R0:W0:Y:S02]  /*10560*/  SHFL.UP P6, R14, R13, R12, R11 ;  /* 0x0400000c0d0e7389 */ /* 0x00002400000c000b */
[----:B01234-:R-:W-:Y:S01]  /*10570*/  ENDCOLLECTIVE ;  /* 0x000000000000791b */ /* 0x01ffe20003800000 */
.L_x_265:
[----:B------:R-:W-:Y:S05]  /*10580*/  BSYNC B0 ;  /* 0x0000000000007941 */ /* 0x000fea0003800000 */
.L_x_264:
[C---:B------:R-:W-:Y:S01]  /*10590*/  ISETP.NE.AND P0, PT, R27.reuse, RZ, PT ;  /* 0x000000ff1b00720c */ /* 0x040fe20003f05270 */
[----:B------:R-:W-:Y:S02]  /*105a0*/  IMAD.MOV.U32 R12, RZ, RZ, 0x2 ;  /* 0x00000002ff0c7424 */ /* 0x000fe400078e00ff */
[----:B------:R-:W-:Y:S01]  /*105b0*/  IMAD.MOV.U32 R11, RZ, RZ, RZ ;  /* 0x000000ffff0b7224 */ /* 0x000fe200078e00ff */
[----:B------:R-:W-:Y:S01]  /*105c0*/  SEL R13, R14, RZ, P0 ;  /* 0x000000ff0e0d7207 */ /* 0x000fe20000000000 */
[----:B------:R-:W-:Y:S01]  /*105d0*/  IMAD.MOV.U32 R15, RZ, RZ, -0x1 ;  /* 0xffffffffff0f7424 */ /* 0x000fe200078e00ff */
[----:B------:R-:W-:-:S03]  /*105e0*/  ISETP.GE.U32.AND P0, PT, R27, 0x2, PT ;  /* 0x000000021b00780c */ /* 0x000fc60003f06070 */
[----:B------:R-:W-:-:S10]  /*105f0*/  IMAD.IADD R13, R2, 0x1, R13 ;  /* 0x00000001020d7824 */ /* 0x000fd400078e020d */
[----:B------:R-:W-:Y:S05]  /*10600*/  WARPSYNC.COLLECTIVE R15, `(.L_x_266) ;  /* 0x000000000f087348 */ /* 0x000fea0003c00000 */
[----:B------:R0:W1:Y:S02]  /*10610*/  SHFL.UP P6, R14, R13, R12, R11 ;  /* 0x0400000c0d0e7389 */ /* 0x00006400000c000b */
[----:B01----:R-:W-:Y:S01]  /*10620*/  ENDCOLLECTIVE ;  /* 0x000000000000791b */ /* 0x003fe20003800000 */
.L_x_266:
[----:B------:R-:W-:Y:S01]  /*10630*/  IMAD.MOV.U32 R12, RZ, RZ, 0x4 ;  /* 0x00000004ff0c7424 */ /* 0x000fe200078e00ff */
[----:B------:R-:W-:Y:S02]  /*10640*/  SEL R14, R14, RZ, P0 ;  /* 0x000000ff0e0e7207 */ /* 0x000fe40000000000 */
[----:B------:R-:W-:-:S03]  /*10650*/  ISETP.GE.U32.AND P0, PT, R27, 0x4, PT ;  /* 0x000000041b00780c */ /* 0x000fc60003f06070 */
[----:B------:R-:W-:-:S05]  /*10660*/  IMAD.IADD R3, R13, 0x1, R14 ;  /* 0x000000010d037824 */ /* 0x000fca00078e020e */
[----:B------:R-:W-:-:S07]  /*10670*/  MOV R13, R3 ;  /* 0x00000003000d7202 */ /* 0x000fce0000000f00 */
[----:B------:R-:W-:Y:S05]  /*10680*/  WARPSYNC.COLLECTIVE R15, `(.L_x_267) ;  /* 0x000000000f087348 */ /* 0x000fea0003c00000 */
[----:B------:R0:W1:Y:S02]  /*10690*/  SHFL.UP P6, R14, R13, R12, R11 ;  /* 0x0400000c0d0e7389 */ /* 0x00006400000c000b */
[----:B01----:R-:W-:Y:S01]  /*106a0*/  ENDCOLLECTIVE ;  /* 0x000000000000791b */ /* 0x003fe20003800000 */
.L_x_267:
[----:B------:R-:W-:Y:S01]  /*106b0*/  IMAD.MOV.U32 R12, RZ, RZ, 0x8 ;  /* 0x00000008ff0c7424 */ /* 0x000fe200078e00ff */
[----:B------:R-:W-:Y:S02]  /*106c0*/  SEL R6, R14, RZ, P0 ;  /* 0x000000ff0e067207 */ /* 0x000fe40000000000 */
[----:B------:R-:W-:-:S03]  /*106d0*/  ISETP.GE.U32.AND P0, PT, R27, 0x8, PT ;  /* 0x000000081b00780c */ /* 0x000fc60003f06070 */
[----:B------:R-:W-:-:S04]  /*106e0*/  IMAD.IADD R6, R3, 0x1, R6 ;  /* 0x0000000103067824 */ /* 0x000fc800078e0206 */
[----:B------:R-:W-:-:S07]  /*106f0*/  IMAD.MOV.U32 R13, RZ, RZ, R6 ;  /* 0x000000ffff0d7224 */ /* 0x000fce00078e0006 */
[----:B------:R-:W-:Y:S05]  /*10700*/  WARPSYNC.COLLECTIVE R15, `(.L_x_268) ;  /* 0x000000000f087348 */ /* 0x000fea0003c00000 */
[----:B------:R0:W1:Y:S02]  /*10710*/  SHFL.UP P6, R14, R13, R12, R11 ;  /* 0x0400000c0d0e7389 */ /* 0x00006400000c000b */
[----:B01----:R-:W-:Y:S01]  /*10720*/  ENDCOLLECTIVE ;  /* 0x000000000000791b */ /* 0x003fe20003800000 */
.L_x_268:
[----:B------:R-:W-:Y:S02]  /*10730*/  MOV R12, 0x10 ;  /* 0x00000010000c7802 */ /* 0x000fe40000000f00 */
[----:B------:R-:W-:Y:S02]  /*10740*/  SEL R7, R14, RZ, P0 ;  /* 0x000000ff0e077207 */ /* 0x000fe40000000000 */
[----:B------:R-:W-:-:S03]  /*10750*/  ISETP.GE.U32.AND P0, PT, R27, 0x10, PT ;  /* 0x000000101b00780c */ /* 0x000fc60003f06070 */
[----:B------:R-:W-:-:S04]  /*10760*/  IMAD.IADD R7, R6, 0x1, R7 ;  /* 0x0000000106077824 */ /* 0x000fc800078e0207 */
[----:B------:R-:W-:-:S07]  /*10770*/  IMAD.MOV.U32 R13, RZ, RZ, R7 ;  /* 0x000000ffff0d7224 */ /* 0x000fce00078e0007 */
[----:B------:R-:W-:Y:S05]  /*10780*/  WARPSYNC.COLLECTIVE R15, `(.L_x_269) ;  /* 0x000000000f087348 */ /* 0x000fea0003c00000 */
[----:B------:R0:W1:Y:S02]  /*10790*/  SHFL.UP P6, R14, R13, R12, R11 ;  /* 0x0400000c0d0e7389 */ /* 0x00006400000c000b */
[----:B01----:R-:W-:Y:S01]  /*107a0*/  ENDCOLLECTIVE ;  /* 0x000000000000791b */ /* 0x003fe20003800000 */
.L_x_269:
[----:B------:R-:W-:Y:S02]  /*107b0*/  IMAD.MOV.U32 R12, RZ, RZ, 0x1f ;  /* 0x0000001fff0c7424 */ /* 0x000fe400078e00ff */
[----:B------:R-:W-:Y:S01]  /*107c0*/  IMAD.MOV.U32 R11, RZ, RZ, 0x1f ;  /* 0x0000001fff0b7424 */ /* 0x000fe200078e00ff */
[----:B------:R-:W-:-:S05]  /*107d0*/  SEL R8, R14, RZ, P0 ;  /* 0x000000ff0e087207 */ /* 0x000fca0000000000 */
[----:B------:R-:W-:-:S04]  /*107e0*/  IMAD.IADD R8, R7, 0x1, R8 ;  /* 0x0000000107087824 */ /* 0x000fc800078e0208 */
[----:B------:R-:W-:-:S07]  /*107f0*/  IMAD.MOV.U32 R13, RZ, RZ, R8 ;  /* 0x000000ffff0d7224 */ /* 0x000fce00078e0008 */
[----:B------:R-:W-:Y:S05]  /*10800*/  WARPSYNC.COLLECTIVE R15, `(.L_x_270) ;  /* 0x000000000f087348 */ /* 0x000fea0003c00000 */
[----:B------:R0:W1:Y:S02]  /*10810*/  SHFL.IDX P6, R14, R13, R12, R11 ;  /* 0x0000000c0d0e7389 */ /* 0x00006400000c000b */
[----:B01----:R-:W-:Y:S01]  /*10820*/  ENDCOLLECTIVE ;  /* 0x000000000000791b */ /* 0x003fe20003800000 */
.L_x_270:
[----:B------:R-:W-:Y:S05]  /*10830*/  BRA `(.L_x_271) ;  /* 0xffffffe800c07947 */ /* 0x000fea000383ffff */
.L_x_225:
[----:B------:R-:W-:Y:S01]  /*10840*/  BSSY B0, `(.L_x_272) ;  /* 0x0000008000007945 */ /* 0x000fe20003800000 */
[----:B-----5:R-:W-:Y:S01]  /*10850*/  IMAD.MOV.U32 R13, RZ, RZ, R2 ;  /* 0x000000ffff0d7224 */ /* 0x020fe200078e0002 */
[----:B------:R-:W-:Y:S01]  /*10860*/  MOV R11, RZ ;  /* 0x000000ff000b7202 */ /* 0x000fe20000000f00 */
[----:B------:R-:W-:Y:S02]  /*10870*/  IMAD.MOV.U32 R12, RZ, RZ, 0x1 ;  /* 0x00000001ff0c7424 */ /* 0x000fe400078e00ff */
[----:B------:R-:W-:-:S07]  /*10880*/  IMAD.MOV.U32 R15, RZ, RZ, -0x1 ;  /* 0xffffffffff0f7424 */ /* 0x000fce00078e00ff */
[----:B012---:R-:W-:Y:S05]  /*10890*/  WARPSYNC.COLLECTIVE R15, `(.L_x_273) ;  /* 0x000000000f087348 */ /* 0x007fea0003c00000 */
[----:B------:R3:W4:Y:S02]  /*108a0*/  SHFL.UP P6, R14, R13, R12, R11 ;  /* 0x0400000c0d0e7389 */ /* 0x00072400000c000b */
[----:B01234-:R-:W-:Y:S01]  /*108b0*/  ENDCOLLECTIVE ;  /* 0x000000000000791b */ /* 0x01ffe20003800000 */
.L_x_273:
[----:B------:R-:W-:Y:S05]  /*108c0*/  BSYNC B0 ;  /* 0x0000000000007941 */ /* 0x000fea0003800000 */
.L_x_272:
        /* <DEDUP_REMOVED lines=10> */
.L_x_274:
        /* <DEDUP_REMOVED lines=8> */
.L_x_275:
        /* <DEDUP_REMOVED lines=8> */
.L_x_276:
        /* <DEDUP_REMOVED lines=8> */
.L_x_277:
        /* <DEDUP_REMOVED lines=8> */
.L_x_278:
[----:B------:R-:W-:Y:S05]  /*10b70*/  BRA `(.L_x_279) ;  /* 0xffffffe8009c7947 */ /* 0x000fea000383ffff */
.L_x_227:
[----:B------:R-:W-:Y:S01]  /*10b80*/  BSSY B0, `(.L_x_280) ;  /* 0x0000006000007945 */ /* 0x000fe20003800000 */
[----:B------:R-:W-:Y:S01]  /*10b90*/  PLOP3.LUT P6, PT, P6, PT, PT, 0x8, 0x0 ;  /* 0x000000000000781c */ /* 0x000fe200037ce170 */
[----:B------:R-:W-:-:S12]  /*10ba0*/  IMAD.MOV.U32 R15, RZ, RZ, -0x1 ;  /* 0xffffffffff0f7424 */ /* 0x000fd800078e00ff */
[----:B01----:R-:W-:Y:S05]  /*10bb0*/  WARPSYNC.COLLECTIVE R15, `(.L_x_281) ;  /* 0x000000000f087348 */ /* 0x003fea0003c00000 */
[----:B------:R-:W-:Y:S01]  /*10bc0*/  VOTE.ANY R14, PT, P6 ;  /* 0x00000000000e7806 */ /* 0x000fe200030e0100 */
[----:B01----:R-:W-:Y:S06]  /*10bd0*/  ENDCOLLECTIVE ;  /* 0x000000000000791b */ /* 0x003fec0003800000 */
.L_x_281:
[----:B------:R-:W-:Y:S05]  /*10be0*/  BSYNC B0 ;  /* 0x0000000000007941 */ /* 0x000fea0003800000 */
.L_x_280:
[----:B------:R-:W-:Y:S01]  /*10bf0*/  IMAD.MOV.U32 R3, RZ, RZ, R14 ;  /* 0x000000ffff037224 */ /* 0x000fe200078e000e */
[----:B------:R-:W-:Y:S01]  /*10c00*/  MOV R13, R2 ;  /* 0x00000002000d7202 */ /* 0x000fe20000000f00 */
[----:B------:R-:W-:Y:S02]  /*10c10*/  IMAD.MOV.U32 R11, RZ, RZ, 0x1f ;  /* 0x0000001fff0b7424 */ /* 0x000fe400078e00ff */
[----:B------:R-:W0:Y:S01]  /*10c20*/  POPC R4, R3 ;  /* 0x0000000300047309 */ /* 0x000e220000000000 */
[----:B------:R-:W-:Y:S02]  /*10c30*/  IMAD.MOV.U32 R15, RZ, RZ, -0x1 ;  /* 0xffffffffff0f7424 */ /* 0x000fe400078e00ff */
[----:B0-----:R-:W-:-:S07]  /*10c40*/  IMAD.MOV.U32 R12, RZ, RZ, R4 ;  /* 0x000000ffff0c7224 */ /* 0x001fce00078e0004 */
[----:B------:R-:W-:Y:S05]  /*10c50*/  WARPSYNC.COLLECTIVE R15, `(.L_x_282) ;  /* 0x000000000f087348 */ /* 0x000fea0003c00000 */
[----:B------:R0:W1:Y:S02]  /*10c60*/  SHFL.IDX P6, R14, R13, R12, R11 ;  /* 0x0000000c0d0e7389 */ /* 0x00006400000c000b */
[----:B01----:R-:W-:Y:S01]  /*10c70*/  ENDCOLLECTIVE ;  /* 0x000000000000791b */ /* 0x003fe20003800000 */
.L_x_282:
[----:B------:R-:W-:Y:S01]  /*10c80*/  IMAD.MOV.U32 R17, RZ, RZ, R14 ;  /* 0x000000ffff117224 */ /* 0x000fe200078e000e */
[----:B------:R-:W-:Y:S06]  /*10c90*/  BRA `(.L_x_283) ;  /* 0xffffffe8008c7947 */ /* 0x000fec000383ffff */
.L_x_229:
[----:B------:R-:W-:Y:S01]  /*10ca0*/  BSSY B0, `(.L_x_284) ;  /* 0x0000007000007945 */ /* 0x000fe20003800000 */
[----:B------:R-:W-:Y:S01]  /*10cb0*/  IMAD.MOV.U32 R13, RZ, RZ, R8 ;  /* 0x000000ffff0d7224 */ /* 0x000fe200078e0008 */
[----:B------:R-:W-:Y:S01]  /*10cc0*/  MOV R15, 0xffffffff ;  /* 0xffffffff000f7802 */ /* 0x000fe20000000f00 */
[----:B------:R-:W-:-:S07]  /*10cd0*/  IMAD.MOV.U32 R11, RZ, RZ, 0x1f ;  /* 0x0000001fff0b7424 */ /* 0x000fce00078e00ff */
[----:B0123--:R-:W-:Y:S05]  /*10ce0*/  WARPSYNC.COLLECTIVE R15, `(.L_x_285) ;  /* 0x000000000f087348 */ /* 0x00ffea0003c00000 */
[----:B------:R4:W0:Y:S02]  /*10cf0*/  SHFL.IDX P6, R14, R13, R12, R11 ;  /* 0x0000000c0d0e7389 */ /* 0x00082400000c000b */
[----:B01234-:R-:W-:Y:S01]  /*10d00*/  ENDCOLLECTIVE ;  /* 0x000000000000791b */ /* 0x01ffe20003800000 */
.L_x_285:
[----:B------:R-:W-:Y:S05]  /*10d10*/  BSYNC B0 ;  /* 0x0000000000007941 */ /* 0x000fea0003800000 */
.L_x_284:
[----:B------:R-:W-:Y:S05]  /*10d20*/  BRA `(.L_x_228) ;  /* 0xffffffe800847947 */ /* 0x000fea000383ffff */
.L_x_233:
[----:B0-----:R0:W2:Y:S02]  /*10d30*/  SYNCS.PHASECHK.TRANS64.TRYWAIT P0, [R9+URZ+0x31c20], R0 ;  /* 0x031c2000090075a7 */ /* 0x0010a4000800017f */
[----:B--2---:R-:W-:Y:S05]  /*10d40*/  @!P0 NANOSLEEP.SYNCS 0x989680 ;  /* 0x009896800000895d */ /* 0x004fea0003900000 */
[----:B------:R-:W2:Y:S02]  /*10d50*/  @!P0 SYNCS.PHASECHK.TRANS64 P0, [R9+URZ+0x31c20], R0 ;  /* 0x031c2000090085a7 */ /* 0x000ea4000800007f */
[----:B--2---:R-:W-:Y:S05]  /*10d60*/  @!P0 BRA `(.L_x_233) ;  /* 0xfffffffc00f08947 */ /* 0x004fea000383ffff */
[----:B------:R-:W-:Y:S05]  /*10d70*/  BRA `(.L_x_286) ;  /* 0xffffffec00607947 */ /* 0x000fea000383ffff */
.L_x_234:
[----:B------:R-:W2:Y:S01]  /*10d80*/  S2R R2, SR_TID.X ;  /* 0x0000000000027919 */ /* 0x000ea20000002100 */
[----:B------:R-:W-:Y:S01]  /*10d90*/  BSSY B0, `(.L_x_287) ;  /* 0x000000a000007945 */ /* 0x000fe20003800000 */
[----:B------:R-:W-:Y:S02]  /*10da0*/  IMAD.MOV.U32 R12, RZ, RZ, RZ ;  /* 0x000000ffff0c7224 */ /* 0x000fe400078e00ff */
[----:B------:R-:W-:Y:S02]  /*10db0*/  IMAD.MOV.U32 R11, RZ, RZ, 0x1f ;  /* 0x0000001fff0b7424 */ /* 0x000fe400078e00ff */
[----:B------:R-:W-:Y:S01]  /*10dc0*/  IMAD.MOV.U32 R15, RZ, RZ, -0x1 ;  /* 0xffffffffff0f7424 */ /* 0x000fe200078e00ff */
[----:B--2---:R-:W-:-:S04]  /*10dd0*/  SHF.R.U32.HI R2, RZ, 0x5, R2 ;  /* 0x00000005ff027819 */ /* 0x004fc80000011602 */
[----:B------:R-:W-:-:S05]  /*10de0*/  LOP3.LUT R2, R2, 0x3, RZ, 0xc0, !PT ;  /* 0x0000000302027812 */ /* 0x000fca00078ec0ff */
[----:B------:R-:W-:-:S07]  /*10df0*/  IMAD.MOV.U32 R13, RZ, RZ, R2 ;  /* 0x000000ffff0d7224 */ /* 0x000fce00078e0002 */
[----:B01----:R-:W-:Y:S05]  /*10e00*/  WARPSYNC.COLLECTIVE R15, `(.L_x_288) ;  /* 0x000000000f087348 */ /* 0x003fea0003c00000 */
[----:B------:R2:W3:Y:S02]  /*10e10*/  SHFL.IDX P6, R14, R13, R12, R11 ;  /* 0x0000000c0d0e7389 */ /* 0x0004e400000c000b */
[----:B0123--:R-:W-:Y:S01]  /*10e20*/  ENDCOLLECTIVE ;  /* 0x000000000000791b */ /* 0x00ffe20003800000 */
.L_x_288:
[----:B------:R-:W-:Y:S05]  /*10e30*/  BSYNC B0 ;  /* 0x0000000000007941 */ /* 0x000fea0003800000 */
.L_x_287:
[----:B------:R-:W-:Y:S05]  /*10e40*/  BRA `(.L_x_289) ;  /* 0xffffffec00487947 */ /* 0x000fea000383ffff */
.L_x_237:
[----:B------:R-:W-:Y:S01]  /*10e50*/  BSSY B1, `(.L_x_290) ;  /* 0x0000006000017945 */ /* 0x000fe20003800000 */
[----:B------:R-:W-:-:S07]  /*10e60*/  IMAD.MOV.U32 R15, RZ, RZ, -0x1 ;  /* 0xffffffffff0f7424 */ /* 0x000fce00078e00ff */
[----:B01----:R-:W-:Y:S05]  /*10e70*/  WARPSYNC.COLLECTIVE R15, `(.L_x_291) ;  /* 0x000000000f0c7348 */ /* 0x003fea0003c00000 */
[----:B------:R-:W-:Y:S02]  /*10e80*/  ELECT P6, UR62, PT ;  /* 0x00000000003e782f */ /* 0x000fe400038c0000 */
[----:B------:R-:W-:Y:S01]  /*10e90*/  MOV R14, UR62 ;  /* 0x0000003e000e7c02 */ /* 0x000fe20008000f00 */
[----:B01----:R-:W-:Y:S10]  /*10ea0*/  ENDCOLLECTIVE ;  /* 0x000000000000791b */ /* 0x003ff40003800000 */
.L_x_291:
[----:B------:R-:W-:Y:S05]  /*10eb0*/  BSYNC B1 ;  /* 0x0000000000017941 */ /* 0x000fea0003800000 */
.L_x_290:
[----:B------:R-:W-:Y:S05]  /*10ec0*/  BRA `(.L_x_292) ;  /* 0xffffffec00407947 */ /* 0x000fea000383ffff */
.L_x_239:
[----:B0-----:R0:W2:Y:S02]  /*10ed0*/  SYNCS.PHASECHK.TRANS64.TRYWAIT P0, [R7+URZ], R2 ;  /* 0x00000002070075a7 */ /* 0x0010a4000800017f */
[----:B--2---:R-:W-:Y:S05]  /*10ee0*/  @!P0 NANOSLEEP.SYNCS 0x989680 ;  /* 0x009896800000895d */ /* 0x004fea0003900000 */
[----:B------:R-:W2:Y:S02]  /*10ef0*/  @!P0 SYNCS.PHASECHK.TRANS64 P0, [R7+URZ], R2 ;  /* 0x00000002070085a7 */ /* 0x000ea4000800007f */
[----:B--2---:R-:W-:Y:S05]  /*10f00*/  @!P0 BRA `(.L_x_239) ;  /* 0xfffffffc00f08947 */ /* 0x004fea000383ffff */
[----:B------:R-:W-:Y:S05]  /*10f10*/  BRA `(.L_x_293) ;  /* 0xffffffec00747947 */ /* 0x000fea000383ffff */
.L_x_240:
[----:B--2---:R2:W3:Y:S02]  /*10f20*/  SYNCS.PHASECHK.TRANS64.TRYWAIT P0, [R3+URZ], R0 ;  /* 0x00000000030075a7 */ /* 0x0044e4000800017f */
[----:B---3--:R-:W-:Y:S05]  /*10f30*/  @!P0 NANOSLEEP.SYNCS 0x989680 ;  /* 0x009896800000895d */ /* 0x008fea0003900000 */
[----:B------:R-:W3:Y:S02]  /*10f40*/  @!P0 SYNCS.PHASECHK.TRANS64 P0, [R3+URZ], R0 ;  /* 0x00000000030085a7 */ /* 0x000ee4000800007f */
[----:B---3--:R-:W-:Y:S05]  /*10f50*/  @!P0 BRA `(.L_x_240) ;  /* 0xfffffffc00f08947 */ /* 0x008fea000383ffff */
[----:B------:R-:W-:Y:S05]  /*10f60*/  BRA `(.L_x_294) ;  /* 0xffffffec00687947 */ /* 0x000fea000383ffff */
.L_x_242:
[----:B--2---:R2:W3:Y:S02]  /*10f70*/  SYNCS.PHASECHK.TRANS64.TRYWAIT P0, [R5+URZ], R2 ;  /* 0x00000002050075a7 */ /* 0x0044e4000800017f */
[----:B---3--:R-:W-:Y:S05]  /*10f80*/  @!P0 NANOSLEEP.SYNCS 0x989680 ;  /* 0x009896800000895d */ /* 0x008fea0003900000 */
[----:B------:R-:W3:Y:S02]  /*10f90*/  @!P0 SYNCS.PHASECHK.TRANS64 P0, [R5+URZ], R2 ;  /* 0x00000002050085a7 */ /* 0x000ee4000800007f */
[----:B---3--:R-:W-:Y:S05]  /*10fa0*/  @!P0 BRA `(.L_x_242) ;  /* 0xfffffffc00f08947 */ /* 0x008fea000383ffff */
[----:B------:R-:W-:Y:S05]  /*10fb0*/  BRA `(.L_x_295) ;  /* 0xffffffec006c7947 */ /* 0x000fea000383ffff */
.L_x_296:
        /* <DEDUP_REMOVED lines=12> */
.L_x_2205:


//--------------------- .text._ZN7cutlass13device_kernelIN5flash11enable_sm90INS1_16FlashAttnFwdSm90INS1_25CollectiveMainloopFwdSm90ILi2EN4cute5tupleIJNS5_1CILi1EEES8_S8_EEENS6_IJNS7_ILi192EEENS7_ILi144EEENS7_ILi96EEEEEELi96ENS_10bfloat16_tEfNS_4arch4Sm90ELb0ELb0ELb1ELb1ELb0ELb1ELb0ELb0ELb1ELb0ELb0ELb0EEENS1_21CollectiveEpilogueFwdINS6_IJSA_SC_SB_EEES9_SE_SG_Li384ELb1ELb0ELb0ELb0EEENS1_36VarlenDynamicPersistentTileSchedulerILi192ELi144ELi384ELi32ELb0ELb0ELb1ELb0ELb1ELb1EEEEEEEEEvNT_6ParamsE --------------------------
	.section	.text._ZN7cutlass13device_kernelIN5flash11enable_sm90INS1_16FlashAttnFwdSm90INS1_25CollectiveMainloopFwdSm90ILi2EN4cute5tupleIJNS5_1CILi1EEES8_S8_EEENS6_IJNS7_ILi192EEENS7_ILi144EEENS7_ILi96EEEEEELi96ENS_10bfloat16_tEfNS_4arch4Sm90ELb0ELb0ELb1ELb1ELb0ELb1ELb0ELb0ELb1ELb0ELb0ELb0EEENS1_21CollectiveEpilogueFwdINS6_IJSA_SC_SB_EEES9_SE_SG_Li384ELb1ELb0ELb0ELb0EEENS1_36VarlenDynamicPersistentTileSchedulerILi192ELi144ELi384ELi32ELb0ELb0ELb1ELb0ELb1ELb1EEEEEEEEEvNT_6ParamsE,"ax",@progbits
	.align	128
.text._ZN7cutlass13device_kernelIN5flash11enable_sm90INS1_16FlashAttnFwdSm90INS1_25CollectiveMainloopFwdSm90ILi2EN4cute5tupleIJNS5_1CILi1EEES8_S8_EEENS6_IJNS7_ILi192EEENS7_ILi144EEENS7_ILi96EEEEEELi96ENS_10bfloat16_tEfNS_4arch4Sm90ELb0ELb0ELb1ELb1ELb0ELb1ELb0ELb0ELb1ELb0ELb0ELb0EEENS1_21CollectiveEpilogueFwdINS6_IJSA_SC_SB_EEES9_SE_SG_Li384ELb1ELb0ELb0ELb0EEENS1_36VarlenDynamicPersistentTileSchedulerILi192ELi144ELi384ELi32ELb0ELb0ELb1ELb0ELb1ELb1EEEEEEEEEvNT_6ParamsE:
        .type           _ZN7cutlass13device_kernelIN5flash11enable_sm90INS1_16FlashAttnFwdSm90INS1_25CollectiveMainloopFwdSm90ILi2EN4cute5tupleIJNS5_1CILi1EEES8_S8_EEENS6_IJNS7_ILi192EEENS7_ILi144EEENS7_ILi96EEEEEELi96ENS_10bfloat16_tEfNS_4arch4Sm90ELb0ELb0ELb1ELb1ELb0ELb1ELb0ELb0ELb1ELb0ELb0ELb0EEENS1_21CollectiveEpilogueFwdINS6_IJSA_SC_SB_EEES9_SE_SG_Li384ELb1ELb0ELb0ELb0EEENS1_36VarlenDynamicPersistentTileSchedulerILi192ELi144ELi384ELi32ELb0ELb0ELb1ELb0ELb1ELb1EEEEEEEEEvNT_6ParamsE,@function
        .size           _ZN7cutlass13device_kernelIN5flash11enable_sm90INS1_16FlashAttnFwdSm90INS1_25CollectiveMainloopFwdSm90ILi2EN4cute5tupleIJNS5_1CILi1EEES8_S8_EEENS6_IJNS7_ILi192EEENS7_ILi144EEENS7_ILi96EEEEEELi96ENS_10bfloat16_tEfNS_4arch4Sm90ELb0ELb0ELb1ELb1ELb0ELb1ELb0ELb0ELb1ELb0ELb0ELb0EEENS1_21CollectiveEpilogueFwdINS6_IJSA_SC_SB_EEES9_SE_SG_Li384ELb1ELb0ELb0ELb0EEENS1_36VarlenDynamicPersistentTileSchedulerILi192ELi144ELi384ELi32ELb0ELb0ELb1ELb0ELb1ELb1EEEEEEEEEvNT_6ParamsE,(.L_x_2206 - _ZN7cutlass13device_kernelIN5flash11enable_sm90INS1_16FlashAttnFwdSm90INS1_25CollectiveMainloopFwdSm90ILi2EN4cute5tupleIJNS5_1CILi1EEES8_S8_EEENS6_IJNS7_ILi192EEENS7_ILi144EEENS7_ILi96EEEEEELi96ENS_10bfloat16_tEfNS_4arch4Sm90ELb0ELb0ELb1ELb1ELb0ELb1ELb0ELb0ELb1ELb0ELb0ELb0EEENS1_21CollectiveEpilogueFwdINS6_IJSA_SC_SB_EEES9_SE_SG_Li384ELb1ELb0ELb0ELb0EEENS1_36VarlenDynamicPersistentTileSchedulerILi192ELi144ELi384ELi32ELb0ELb0ELb1ELb0ELb1ELb1EEEEEEEEEvNT_6ParamsE)
        .other          _ZN7cutlass13device_kernelIN5flash11enable_sm90INS1_16FlashAttnFwdSm90INS1_25CollectiveMainloopFwdSm90ILi2EN4cute5tupleIJNS5_1CILi1EEES8_S8_EEENS6_IJNS7_ILi192EEENS7_ILi144EEENS7_ILi96EEEEEELi96ENS_10bfloat16_tEfNS_4arch4Sm90ELb0ELb0ELb1ELb1ELb0ELb1ELb0ELb0ELb1ELb0ELb0ELb0EEENS1_21CollectiveEpilogueFwdINS6_IJSA_SC_SB_EEES9_SE_SG_Li384ELb1ELb0ELb0ELb0EEENS1_36VarlenDynamicPersistentTileSchedulerILi192ELi144ELi384ELi32ELb0ELb0ELb1ELb0ELb1ELb1EEEEEEEEEvNT_6ParamsE,@"STO_CUDA_ENTRY STV_DEFAULT"
_ZN7cutlass13device_kernelIN5flash11enable_sm90INS1_16FlashAttnFwdSm90INS1_25CollectiveMainloopFwdSm90ILi2EN4cute5tupleIJNS5_1CILi1EEES8_S8_EEENS6_IJNS7_ILi192EEENS7_ILi144EEENS7_ILi96EEEEEELi96ENS_10bfloat16_tEfNS_4arch4Sm90ELb0ELb0ELb1ELb1ELb0ELb1ELb0ELb0ELb1ELb0ELb0ELb0EEENS1_21CollectiveEpilogueFwdINS6_IJSA_SC_SB_EEES9_SE_SG_Li384ELb1ELb0ELb0ELb0EEENS1_36VarlenDynamicPersistentTileSchedulerILi192ELi144ELi384ELi32ELb0ELb0ELb1ELb0ELb1ELb1EEEEEEEEEvNT_6ParamsE:
[----:B------:R-:W0:Y:S02]  /*0000*/  LDC R1, c[0x0][0x28] ;  /* 0x00000a00ff017b82 */ /* 0x000e240000000800 */
[----:B0-----:R-:W-:Y:S01]  /*0010*/  VIADD R1, R1, 0xffffff40 ;  /* 0xffffff4001017836 */ /* 0x001fe20000000000 */
[----:B------:R-:W0:Y:S01]  /*0020*/  S2R R3, SR_TID.X ;  /* 0x0000000000037919 */ /* 0x000e220000002100 */
[----:B------:R-:W-:Y:S01]  /*0030*/  ELECT P0, URZ, PT ;  /* 0x00000000003f782f */ /* 0x000fe20003800000 */
[----:B------:R-:W-:Y:S01]  /*0040*/  BSSY B0, `(.L_x_297) ;  /* 0x0000017000007945 */ /* 0x000fe20003800000 */
[--C-:B0-----:R-:W-:Y:S02]  /*0050*/  SHF.R.U32.HI R0, RZ, 0x5, R3.reuse ;  /* 0x00000005ff007819 */ /* 0x101fe40000011603 */
[----:B------:R-:W-:-:S03]  /*0060*/  SHF.R.U32.HI R3, RZ, 0x7, R3 ;  /* 0x00000007ff037819 */ /* 0x000fc60000011603 */
[----:B------:R-:W0:Y:S02]  /*0070*/  SHFL.IDX PT, R2, R0, RZ, 0x1f ;  /* 0x00001fff00027589 */ /* 0x000e2400000e0000 */
[----:B0-----:R-:W-:-:S13]  /*0080*/  ISETP.EQ.AND P0, PT, R2, RZ, P0 ;  /* 0x000000ff0200720c */ /* 0x001fda0000702270 */
[----:B------:R-:W-:Y:S05]  /*0090*/  @!P0 BRA `(.L_x_298) ;  /* 0x0000000000448947 */ /* 0x000fea0003800000 */
[----:B------:R-:W-:Y:S02]  /*00a0*/  ULDC.64 UR4, c[0x0][0x198] ;  /* 0x0000660000047ab9 */ /* 0x000fe40000000a00 */
[----:B------:R-:W-:Y:S02]  /*00b0*/  UIADD3 UR6, UP0, UR4, 0x270, URZ ;  /* 0x0000027004067890 */ /* 0x000fe4000ff1e03f */
[----:B------:R-:W-:Y:S02]  /*00c0*/  UIADD3 UR8, UP1, UR4, 0x370, URZ ;  /* 0x0000037004087890 */ /* 0x000fe4000ff3e03f */
[----:B------:R-:W-:Y:S02]  /*00d0*/  UIADD3 UR10, UP2, UR4, 0x470, URZ ;  /* 0x00000470040a7890 */ /* 0x000fe4000ff5e03f */
[----:B------:R-:W-:Y:S02]  /*00e0*/  UIADD3 UR12, UP3, UR4, 0x570, URZ ;  /* 0x00000570040c7890 */ /* 0x000fe4000ff7e03f */
[----:B------:R-:W-:-:S02]  /*00f0*/  UIADD3 UR4, UP4, UR4, 0x670, URZ ;  /* 0x0000067004047890 */ /* 0x000fc4000ff9e03f */
[----:B------:R-:W-:Y:S02]  /*0100*/  UIADD3.X UR7, URZ, UR5, URZ, UP0, !UPT ;  /* 0x000000053f077290 */ /* 0x000fe400087fe43f */
[----:B------:R-:W-:Y:S02]  /*0110*/  UIADD3.X UR9, URZ, UR5, URZ, UP1, !UPT ;  /* 0x000000053f097290 */ /* 0x000fe40008ffe43f */
[----:B------:R-:W-:Y:S02]  /*0120*/  UIADD3.X UR11, URZ, UR5, URZ, UP2, !UPT ;  /* 0x000000053f0b7290 */ /* 0x000fe400097fe43f */
[----:B------:R-:W-:Y:S02]  /*0130*/  UIADD3.X UR13, URZ, UR5, URZ, UP3, !UPT ;  /* 0x000000053f0d7290 */ /* 0x000fe40009ffe43f */
[----:B------:R-:W-:Y:S01]  /*0140*/  UIADD3.X UR5, URZ, UR5, URZ, UP4, !UPT ;  /* 0x000000053f057290 */ /* 0x000fe2000a7fe43f */
[----:B------:R0:W-:Y:S02]  /*0150*/  UTMACCTL.PF [UR6] ;  /* 0x00000000060079b9 */ /* 0x0001e40008040000 */
[----:B------:R0:W-:Y:S02]  /*0160*/  UTMACCTL.PF [UR8] ;  /* 0x00000000080079b9 */ /* 0x0001e40008040000 */
[----:B------:R0:W-:Y:S02]  /*0170*/  UTMACCTL.PF [UR10] ;  /* 0x000000000a0079b9 */ /* 0x0001e40008040000 */
[----:B------:R0:W-:Y:S02]  /*0180*/  UTMACCTL.PF [UR12] ;  /* 0x000000000c0079b9 */ /* 0x0001e40008040000 */
[----:B------:R0:W-:Y:S02]  /*0190*/  UTMACCTL.PF [UR4] ;  /* 0x00000000040079b9 */ /* 0x0001e40008040000 */
[----:B0-----:R-:W-:Y:S01]  /*01a0*/  NOP ;  /* 0x0000000000007918 */ /* 0x001fe20000000000 */
.L_x_298:
[----:B------:R-:W-:Y:S05]  /*01b0*/  BSYNC B0 ;  /* 0x0000000000007941 */ /* 0x000fea0003800000 */
.L_x_297:
[----:B------:R-:W-:Y:S01]  /*01c0*/  VOTEU.ANY UP0, P0 ;  /* 0x00000000003f7886 */ /* 0x000fe20000000100 */
[----:B------:R-:W0:Y:S01]  /*01d0*/  SHFL.IDX PT, R3, R3, RZ, 0x1f ;  /* 0x00001fff03037589 */ /* 0x000e2200000e0000 */
[----:B------:R-:W-:Y:S01]  /*01e0*/  UMOV UR4, 0x1 ;  /* 0x0000000100047882 */ /* 0x000fe20000000000 */
[----:B------:R-:W-:Y:S01]  /*01f0*/  UMOV UR7, 0x180 ;  /* 0x0000018000077882 */ /* 0x000fe20000000000 */
[----:B------:R-:W-:Y:S01]  /*0200*/  VOTEU.ANY UP1, P0 ;  /* 0x00000000003f7886 */ /* 0x000fe20000020100 */
[----:B------:R-:W1:Y:S01]  /*0210*/  @UP0 S2UR UR8, SR_CgaCtaId ;  /* 0x00000000000809c3 */ /* 0x000e620000008800 */
[----:B------:R-:W2:Y:S01]  /*0220*/  SHFL.IDX PT, R2, R0, RZ, 0x1f ;  /* 0x00001fff00027589 */ /* 0x000ea200000e0000 */
[----:B------:R-:W-:Y:S01]  /*0230*/  @UP0 UMOV UR6, 0x400 ;  /* 0x0000040000060882 */ /* 0x000fe20000000000 */
[----:B------:R-:W-:-:S04]  /*0240*/  @UP0 UIADD3 UR4, -UR4, 0x100000, URZ ;  /* 0x0010000004040890 */ /* 0x000fc8000fffe13f */
[----:B------:R-:W-:Y:S02]  /*0250*/  @UP0 USHF.L.U32 UR5, UR4, 0xb, URZ ;  /* 0x0000000b04050899 */ /* 0x000fe4000800063f */
[----:B------:R-:W-:Y:S01]  /*0260*/  @UP0 USHF.L.U32 UR4, UR4, 0x1, URZ ;  /* 0x0000000104040899 */ /* 0x000fe2000800063f */
[----:B------:R-:W-:Y:S01]  /*0270*/  VOTEU.ANY UP2, P0 ;  /* 0x00000000003f7886 */ /* 0x000fe20000040100 */
[----:B0-----:R-:W-:Y:S01]  /*0280*/  R2UR UR9, R3 ;  /* 0x00000000030972ca */ /* 0x001fe200000e0000 */
[----:B-1----:R-:W-:Y:S01]  /*0290*/  @UP0 ULEA UR8, UR8, UR6, 0x18 ;  /* 0x0000000608080291 */ /* 0x002fe2000f8ec03f */
[----:B--2---:R-:W-:Y:S01]  /*02a0*/  ISETP.NE.AND P1, PT, R2, RZ, PT ;  /* 0x000000ff0200720c */ /* 0x004fe20003f25270 */
[----:B------:R-:W-:-:S04]  /*02b0*/  @UP0 UIADD3 UR6, -UR7, 0x100000, URZ ;  /* 0x0010000007060890 */ /* 0x000fc8000fffe13f */
[----:B------:R-:W-:Y:S02]  /*02c0*/  @UP0 USHF.L.U32 UR7, UR6, 0xb, URZ ;  /* 0x0000000b06070899 */ /* 0x000fe4000800063f */
[----:B------:R-:W-:-:S04]  /*02d0*/  @UP0 USHF.L.U32 UR6, UR6, 0x1, URZ ;  /* 0x0000000106060899 */ /* 0x000fc8000800063f */
[----:B------:R-:W-:Y:S01]  /*02e0*/  UISETP.NE.AND UP0, UPT, UR9, URZ, UPT ;  /* 0x0000003f0900728c */ /* 0x000fe2000bf05270 */
[----:B------:R-:W0:Y:S02]  /*02f0*/  FENCE.VIEW.ASYNC.S ;  /* 0x00000000000073c6 */ /* 0x000e240000000000 */
[----:B0-----:R0:W1:Y:S05]  /*0300*/  @UP1 SYNCS.EXCH.64 URZ, [UR8+0x31c00], UR4 ;  /* 0x031c0004083f15b2 */ /* 0x00106a0008000100 */
[----:B------:R0:W2:Y:S01]  /*0310*/  @UP2 SYNCS.EXCH.64 URZ, [UR8+0x31c20], UR6 ;  /* 0x031c2006083f25b2 */ /* 0x0000a20008000100 */
[----:B------:R-:W-:Y:S05]  /*0320*/  @P1 BRA `(.L_x_299) ;  /* 0x0000000000481947 */ /* 0x000fea0003800000 */
[----:B0-----:R-:W0:Y:S01]  /*0330*/  S2UR UR5, SR_CgaCtaId ;  /* 0x00000000000579c3 */ /* 0x001e220000008800 */
        /* <DEDUP_REMOVED lines=15> */
[----:B------:R3:W0:Y:S02]  /*0430*/  SYNCS.EXCH.64 URZ, [UR8+0x31c48], UR4 ;  /* 0x031c4804083f75b2 */ /* 0x0006240008000100 */
[----:B---3--:R-:W-:Y:S01]  /*0440*/  NOP ;  /* 0x0000000000007918 */ /* 0x008fe20000000000 */
.L_x_299:
[----:B------:R-:W3:Y:S01]  /*0450*/  SHFL.IDX PT, R2, R0, RZ, 0x1f ;  /* 0x00001fff00027589 */ /* 0x000ee200000e0000 */
[----:B------:R-:W-:Y:S01]  /*0460*/  NOP ;  /* 0x0000000000007918 */ /* 0x000fe20000000000 */
[----:B---3--:R-:W-:-:S13]  /*0470*/  ISETP.NE.AND P0, PT, R2, RZ, PT ;  /* 0x000000ff0200720c */ /* 0x008fda0003f05270 */
        /* <DEDUP_REMOVED lines=17> */
[----:B------:R3:W0:Y:S02]  /*0590*/  SYNCS.EXCH.64 URZ, [UR8+0x31c68], UR6 ;  /* 0x031c6806083f75b2 */ /* 0x0006240008000100 */
[----:B---3--:R-:W-:Y:S01]  /*05a0*/  NOP ;  /* 0x0000000000007918 */ /* 0x008fe20000000000 */
.L_x_300:
[----:B------:R-:W3:Y:S01]  /*05b0*/  SHFL.IDX PT, R2, R0, RZ, 0x1f ;  /* 0x00001fff00027589 */ /* 0x000ee200000e0000 */
[----:B------:R-:W-:Y:S01]  /*05c0*/  NOP ;  /* 0x0000000000007918 */ /* 0x000fe20000000000 */
[----:B---3--:R-:W-:-:S13]  /*05d0*/  ISETP.NE.AND P0, PT, R2, RZ, PT ;  /* 0x000000ff0200720c */ /* 0x008fda0003f05270 */
        /* <DEDUP_REMOVED lines=13> */
[----:B------:R3:W0:Y:S02]  /*06b0*/  SYNCS.EXCH.64 URZ, [UR6+0x31c88], UR4 ;  /* 0x031c8804063f75b2 */ /* 0x0006240008000100 */
[----:B---3--:R-:W-:Y:S01]  /*06c0*/  NOP ;  /* 0x0000000000007918 */ /* 0x008fe20000000000 */
.L_x_301:
        /* <DEDUP_REMOVED lines=22> */
.L_x_302:
        /* <DEDUP_REMOVED lines=22> */
.L_x_303:
[----:B0-----:R-:W-:Y:S01]  /*0990*/  UMOV UR4, 0x1 ;  /* 0x0000000100047882 */ /* 0x001fe20000000000 */
[----:B------:R-:W-:Y:S01]  /*09a0*/  PLOP3.LUT P0, PT, PT, PT, UP0, 0x80, 0x0 ;  /* 0x000000000000781c */ /* 0x000fe20003f0f008 */
[----:B------:R-:W-:Y:S01]  /*09b0*/  USEL UR4, UR4, 0x2, !UP0 ;  /* 0x0000000204047887 */ /* 0x000fe2000c000000 */
[----:B------:R-:W-:Y:S01]  /*09c0*/  NOP ;  /* 0x0000000000007918 */ /* 0x000fe20000000000 */
[----:B------:R-:W-:Y:S01]  /*09d0*/  ULDC.64 UR60, c[0x0][0x208] ;  /* 0x00008200003c7ab9 */ /* 0x000fe20000000a00 */
[----:B------:R-:W-:Y:S03]  /*09e0*/  BSSY B7, `(.L_x_304) ;  /* 0x0001bda000077945 */ /* 0x000fe60003800000 */
[----:B------:R-:W-:-:S05]  /*09f0*/  IMAD.U32 R2, RZ, RZ, UR4 ;  /* 0x00000004ff027e24 */ /* 0x000fca000f8e00ff */
[----:B------:R0:W-:Y:S01]  /*0a00*/  STL [R1+0xa0], R2 ;  /* 0x0000a00201007387 */ /* 0x0001e20000100800 */
[----:B-12-4-:R-:W-:Y:S06]  /*0a10*/  BAR.SYNC.DEFER_BLOCKING 0x0 ;  /* 0x0000000000007b1d */ /* 0x016fec0000010000 */
[----:B------:R-:W-:Y:S05]  /*0a20*/  @!P0 BRA `(.L_x_305) ;  /* 0x0000016800488947 */ /* 0x000fea0003800000 */
.L_x_306:
[----:B------:R-:W-:-:S08]  /*0a30*/  NOP ;  /* 0x0000000000007918 */ /* 0x000fd00000000000 */
[----:B------:R-:W1:Y:S02]  /*0a40*/  USETMAXREG.TRY_ALLOC.CTAPOOL UP0, 0xa0 ;  /* 0x000000a0000079c8 */ /* 0x000e640008000600 */
[----:B-1----:R-:W-:-:S13]  /*0a50*/  PLOP3.LUT P0, PT, PT, PT, UP0, 0x80, 0x0 ;  /* 0x000000000000781c */ /* 0x002fda0003f0f008 */
[----:B------:R-:W-:Y:S05]  /*0a60*/  @!P0 BRA `(.L_x_306) ;  /* 0xfffffffc00f08947 */ /* 0x000fea000383ffff */
[----:B------:R-:W2:Y:S01]  /*0a70*/  LDL.LU R0, [R1+0x4c] ;  /* 0x00004c0001007983 */ /* 0x000ea20000300800 */
[----:B0-----:R-:W0:Y:S01]  /*0a80*/  S2R R2, SR_TID.X ;  /* 0x0000000000027919 */ /* 0x001e220000002100 */
[----:B------:R-:W1:Y:S01]  /*0a90*/  S2UR UR5, SR_CgaCtaId ;  /* 0x00000000000579c3 */ /* 0x000e620000008800 */
[----:B------:R-:W-:Y:S01]  /*0aa0*/  UMOV UR4, 0x400 ;  /* 0x0000040000047882 */ /* 0x000fe20000000000 */
[----:B0-----:R-:W-:-:S06]  /*0ab0*/  SHF.R.U32.HI R2, RZ, 0x7, R2 ;  /* 0x00000007ff027819 */ /* 0x001fcc0000011602 */
[----:B------:R-:W-:Y:S06]  /*0ac0*/  BAR.ARV 0x8, 0x1a0 ;  /* 0x0206800000007b1d */ /* 0x000fec0000002000 */
[----:B------:R-:W-:-:S13]  /*0ad0*/  ISETP.NE.AND P0, PT, R2, 0x1, PT ;  /* 0x000000010200780c */ /* 0x000fda0003f05270 */
[----:B------:R-:W-:Y:S08]  /*0ae0*/  @!P0 BAR.ARV 0x9, 0x100 ;  /* 0x0244000000008b1d */ /* 0x000ff00000002000 */
[----:B------:R-:W-:Y:S01]  /*0af0*/  BAR.SYNC.DEFER_BLOCKING 0x5, 0x1a0 ;  /* 0x0146800000007b1d */ /* 0x000fe20000010000 */
[----:B-1----:R-:W-:-:S06]  /*0b00*/  ULEA UR4, UR5, UR4, 0x18 ;  /* 0x0000000405047291 */ /* 0x002fcc000f8ec03f */
[----:B------:R-:W-:Y:S01]  /*0b10*/  IMAD.U32 R18, RZ, RZ, UR4 ;  /* 0x00000004ff127e24 */ /* 0x000fe2000f8e00ff */
[----:B------:R-:W-:-:S04]  /*0b20*/  ULDC UR4, c[0x0][0xc14] ;  /* 0x0003050000047ab9 */ /* 0x000fc80000000800 */
[----:B------:R-:W0:Y:S01]  /*0b30*/  LDS.128 R108, [R18+0x31cd0] ;  /* 0x031cd000126c7984 */ /* 0x000e220000000c00 */
[----:B------:R-:W-:Y:S06]  /*0b40*/  BAR.ARV 0x4, 0x1a0 ;  /* 0x0106800000007b1d */ /* 0x000fec0000002000 */
[----:B--2---:R-:W-:-:S04]  /*0b50*/  LOP3.LUT R0, R0, 0xfffffffb, RZ, 0xc0, !PT ;  /* 0xfffffffb00007812 */ /* 0x004fc800078ec0ff */
[----:B------:R-:W-:-:S05]  /*0b60*/  @P0 LOP3.LUT R0, R0, 0x4, RZ, 0xfc, !PT ;  /* 0x0000000400000812 */ /* 0x000fca00078efcff */
[----:B------:R4:W-:Y:S01]  /*0b70*/  STL [R1+0x4c], R0 ;  /* 0x00004c0001007387 */ /* 0x0009e20000100800 */
[----:B0-----:R-:W-:-:S13]  /*0b80*/  ISETP.GE.AND P0, PT, R111, UR4, PT ;  /* 0x000000046f007c0c */ /* 0x001fda000bf06270 */
[----:B----4-:R-:W-:Y:S05]  /*0b90*/  @P0 BRA `(.L_x_307) ;  /* 0x000001b800f80947 */ /* 0x010fea0003800000 */
[----:B------:R-:W2:Y:S01]  /*0ba0*/  LDL R2, [R1+0xa0] ;  /* 0x0000a00001027983 */ /* 0x000ea20000100800 */
[----:B------:R-:W-:Y:S01]  /*0bb0*/  IMAD.MOV.U32 R15, RZ, RZ, -0x2 ;  /* 0xfffffffeff0f7424 */ /* 0x000fe200078e00ff */
[----:B------:R-:W-:Y:S02]  /*0bc0*/  R2UR UR4, R18 ;  /* 0x00000000120472ca */ /* 0x000fe400000e0000 */
[----:B------:R-:W-:Y:S01]  /*0bd0*/  CS2R R146, SRZ ;  /* 0x0000000000927805 */ /* 0x000fe2000001ff00 */
[----:B------:R-:W0:Y:S10]  /*0be0*/  S2R R0, SR_TID.X ;  /* 0x0000000000007919 */ /* 0x000e340000002100 */
[----:B------:R-:W-:Y:S01]  /*0bf0*/  UIADD3 UR4, UR4, 0xda00, URZ ;  /* 0x0000da0004047890 */ /* 0x000fe2000fffe03f */
[----:B0-----:R-:W-:-:S05]  /*0c00*/  VIADD R20, R0, 0xffffff80 ;  /* 0xffffff8000147836 */ /* 0x001fca0000000000 */
[-C--:B------:R-:W-:Y:S02]  /*0c10*/  LEA.HI R14, R20, R20.reuse, RZ, 0x1 ;  /* 0x00000014140e7211 */ /* 0x080fe400078f08ff */
[----:B------:R-:W-:Y:S02]  /*0c20*/  SHF.R.S32.HI R0, RZ, 0x1f, R20 ;  /* 0x0000001fff007819 */ /* 0x000fe40000011414 */
[----:B------:R-:W-:Y:S02]  /*0c30*/  SHF.R.S32.HI R23, RZ, 0x1, R14 ;  /* 0x00000001ff177819 */ /* 0x000fe4000001140e */
[----:B------:R-:W-:Y:S02]  /*0c40*/  LEA.HI R3, R0, R20, RZ, 0x4 ;  /* 0x0000001400037211 */ /* 0x000fe400078f20ff */
[----:B------:R-:W-:Y:S02]  /*0c50*/  LEA.HI R6, R14, R23, RZ, 0x1 ;  /* 0x000000170e067211 */ /* 0x000fe400078f08ff */
[----:B------:R-:W-:-:S02]  /*0c60*/  SHF.R.S32.HI R4, RZ, 0x4, R3 ;  /* 0x00000004ff047819 */ /* 0x000fc40000011403 */
[----:B------:R-:W-:Y:S02]  /*0c70*/  LOP3.LUT R8, R6, 0x7fffffe, RZ, 0xc0, !PT ;  /* 0x07fffffe06087812 */ /* 0x000fe400078ec0ff */
[C---:B------:R-:W-:Y:S02]  /*0c80*/  LEA.HI R5, R3.reuse, R4, RZ, 0x1 ;  /* 0x0000000403057211 */ /* 0x040fe400078f08ff */
[----:B------:R-:W-:Y:S01]  /*0c90*/  LOP3.LUT R3, R3, 0xfffffff0, RZ, 0xc0, !PT ;  /* 0xfffffff003037812 */ /* 0x000fe200078ec0ff */
[----:B------:R-:W-:Y:S01]  /*0ca0*/  IMAD.IADD R7, R23, 0x1, -R8 ;  /* 0x0000000117077824 */ /* 0x000fe200078e0a08 */
[----:B------:R-:W-:Y:S02]  /*0cb0*/  LOP3.LUT R5, R5, 0x1ffffffe, RZ, 0xc0, !PT ;  /* 0x1ffffffe05057812 */ /* 0x000fe400078ec0ff */
[----:B------:R-:W-:Y:S01]  /*0cc0*/  LOP3.LUT R14, R14, 0xfffffffe, RZ, 0xc0, !PT ;  /* 0xfffffffe0e0e7812 */ /* 0x000fe200078ec0ff */
[----:B------:R-:W-:Y:S02]  /*0cd0*/  IMAD.IADD R3, R20, 0x1, -R3 ;  /* 0x0000000114037824 */ /* 0x000fe400078e0a03 */
[----:B------:R-:W-:-:S02]  /*0ce0*/  IMAD.IADD R5, R4, 0x1, -R5 ;  /* 0x0000000104057824 */ /* 0x000fc400078e0a05 */
[----:B------:R-:W-:Y:S01]  /*0cf0*/  IMAD R13, R4, 0x8, R7 ;  /* 0x00000008040d7824 */ /* 0x000fe200078e0207 */
[----:B------:R-:W-:Y:S01]  /*0d00*/  SHF.R.S32.HI R4, RZ, 0x1f, R3 ;  /* 0x0000001fff047819 */ /* 0x000fe20000011403 */
[----:B------:R-:W-:Y:S01]  /*0d10*/  IMAD.SHL.U32 R5, R5, 0x8, RZ ;  /* 0x0000000805057824 */ /* 0x000fe200078e00ff */
[----:B------:R-:W-:Y:S01]  /*0d20*/  LEA.HI R7, R0, R20, RZ, 0x5 ;  /* 0x0000001400077211 */ /* 0x000fe200078f28ff */
[----:B------:R-:W-:-:S03]  /*0d30*/  IMAD.IADD R14, R20, 0x1, -R14 ;  /* 0x00000001140e7824 */ /* 0x000fc600078e0a0e */
[----:B------:R-:W-:Y:S01]  /*0d40*/  SHF.R.S32.HI R8, RZ, 0x5, R7 ;  /* 0x00000005ff087819 */ /* 0x000fe20000011407 */
[----:B------:R-:W-:-:S04]  /*0d50*/  IMAD.SHL.U32 R144, R14, 0x8, RZ ;  /* 0x000000080e907824 */ /* 0x000fc800078e00ff */
[----:B------:R-:W-:Y:S01]  /*0d60*/  IMAD R16, R8, 0x10, R3 ;  /* 0x0000001008107824 */ /* 0x000fe200078e0203 */
[----:B--2---:R-:W-:Y:S02]  /*0d70*/  R2UR UR5, R2 ;  /* 0x00000000020572ca */ /* 0x004fe400000e0000 */
[CC--:B------:R-:W-:Y:S02]  /*0d80*/  LEA.HI R2, R0.reuse, R20.reuse, RZ, 0x7 ;  /* 0x0000001400027211 */ /* 0x0c0fe400078f38ff */
[----:B------:R-:W-:Y:S02]  /*0d90*/  LEA.HI R0, R0, R20, RZ, 0x2 ;  /* 0x0000001400007211 */ /* 0x000fe400078f10ff */
[----:B------:R-:W-:Y:S02]  /*0da0*/  LOP3.LUT R6, R2, 0xffffff80, RZ, 0xc0, !PT ;  /* 0xffffff8002067812 */ /* 0x000fe400078ec0ff */
[----:B------:R-:W-:-:S03]  /*0db0*/  SHF.R.S32.HI R24, RZ, 0x2, R0 ;  /* 0x00000002ff187819 */ /* 0x000fc60000011400 */
[----:B------:R-:W-:Y:S01]  /*0dc0*/  IMAD.IADD R19, R20, 0x1, -R6 ;  /* 0x0000000114137824 */ /* 0x000fe200078e0a06 */
[CC--:B------:R-:W-:Y:S01]  /*0dd0*/  LEA.HI R6, R4.reuse, R3.reuse, RZ, 0x3 ;  /* 0x0000000304067211 */ /* 0x0c0fe200078f18ff */
[----:B------:R-:W-:Y:S01]  /*0de0*/  ULOP3.LUT UR5, UR5, 0x1, URZ, 0xfc, !UPT ;  /* 0x0000000105057892 */ /* 0x000fe2000f8efc3f */
[----:B------:R-:W-:Y:S02]  /*0df0*/  LEA.HI R4, R4, R3, RZ, 0x2 ;  /* 0x0000000304047211 */ /* 0x000fe400078f10ff */
[----:B------:R-:W-:Y:S01]  /*0e00*/  SHF.R.S32.HI R9, RZ, 0x1f, R19 ;  /* 0x0000001fff097819 */ /* 0x000fe20000011413 */
[----:B------:R-:W-:Y:S01]  /*0e10*/  IMAD.SHL.U32 R7, R6, 0x10, RZ ;  /* 0x0000001006077824 */ /* 0x000fe200078e00ff */
[----:B------:R-:W-:Y:S02]  /*0e20*/  LOP3.LUT R6, R4, 0x7fffffc, RZ, 0xc0, !PT ;  /* 0x07fffffc04067812 */ /* 0x000fe400078ec0ff */
[----:B------:R-:W-:Y:S02]  /*0e30*/  LEA.HI R10, R9, R19, RZ, 0x2 ;  /* 0x00000013090a7211 */ /* 0x000fe400078f10ff */
[----:B------:R-:W-:Y:S01]  /*0e40*/  SHF.R.S32.HI R4, RZ, 0x2, R4 ;  /* 0x00000002ff047819 */ /* 0x000fe20000011404 */
[----:B------:R-:W-:Y:S01]  /*0e50*/  IMAD.IADD R6, R3, 0x1, -R6 ;  /* 0x0000000103067824 */ /* 0x000fe200078e0a06 */
[----:B------:R-:W-:-:S02]  /*0e60*/  SHF.R.S32.HI R11, RZ, 0x2, R10 ;  /* 0x00000002ff0b7819 */ /* 0x000fc4000001140a */
[----:B------:R-:W-:Y:S01]  /*0e70*/  SHF.R.S32.HI R12, RZ, 0x1f, R10 ;  /* 0x0000001fff0c7819 */ /* 0x000fe2000001140a */
[----:B------:R-:W-:Y:S01]  /*0e80*/  IMAD.SHL.U32 R4, R4, 0x40, RZ ;  /* 0x0000004004047824 */ /* 0x000fe200078e00ff */
[----:B------:R-:W-:Y:S02]  /*0e90*/  LOP3.LUT R10, R10, 0x7ffffffc, RZ, 0xc0, !PT ;  /* 0x7ffffffc0a0a7812 */ /* 0x000fe400078ec0ff */
[----:B------:R-:W-:Y:S02]  /*0ea0*/  LOP3.LUT R7, R7, 0x7fffff80, RZ, 0xc0, !PT ;  /* 0x7fffff8007077812 */ /* 0x000fe400078ec0ff */
[----:B------:R-:W-:Y:S01]  /*0eb0*/  LOP3.LUT R4, R4, 0x40, RZ, 0xc0, !PT ;  /* 0x0000004004047812 */ /* 0x000fe200078ec0ff */
[----:B------:R-:W-:Y:S01]  /*0ec0*/  IMAD.IADD R10, R19, 0x1, -R10 ;  /* 0x00000001130a7824 */ /* 0x000fe200078e0a0a */
[----:B------:R-:W-:Y:S01]  /*0ed0*/  LEA.HI R12, R12, R11, RZ, 0x3 ;  /* 0x0000000b0c0c7211 */ /* 0x000fe200078f18ff */
[----:B------:R-:W-:Y:S01]  /*0ee0*/  IMAD R7, R8, 0x100, R7 ;  /* 0x0000010008077824 */ /* 0x000fe200078e0207 */
[----:B------:R-:W-:Y:S01]  /*0ef0*/  LEA.HI R9, R9, R19, RZ, 0x5 ;  /* 0x0000001309097211 */ /* 0x000fe200078f28ff */
[----:B------:R-:W-:Y:S01]  /*0f00*/  IMAD R3, R10, R15, 0x90 ;  /* 0x000000900a037424 */ /* 0x000fe200078e020f */
[----:B------:R-:W-:Y:S01]  /*0f10*/  SHF.R.S32.HI R15, RZ, 0x7, R2 ;  /* 0x00000007ff0f7819 */ /* 0x000fe20000011402 */
[----:B------:R-:W-:Y:S01]  /*0f20*/  IMAD R7, R6, 0x10, R7 ;  /* 0x0000001006077824 */ /* 0x000fe200078e0207 */
[----:B------:R-:W-:Y:S01]  /*0f30*/  LOP3.LUT R12, R12, 0xfffffff8, RZ, 0xc0, !PT ;  /* 0xfffffff80c0c7812 */ /* 0x000fe200078ec0ff */
[----:B------:R-:W-:Y:S01]  /*0f40*/  VIADD R10, R144, 0x10 ;  /* 0x00000010900a7836 */ /* 0x000fe20000000000 */
[----:B------:R0:W-:Y:S01]  /*0f50*/  STL [R1+0x90], R3 ;  /* 0x0000900301007387 */ /* 0x0001e20000100800 */
[----:B------:R-:W-:Y:S01]  /*0f60*/  IMAD.HI R2, R15, 0x55555556, RZ ;  /* 0x555555560f027827 */ /* 0x000fe200078e02ff */
[----:B------:R-:W-:-:S03]  /*0f70*/  SHF.R.S32.HI R9, RZ, 0x5, R9 ;  /* 0x00000005ff097819 */ /* 0x000fc60000011409 */
[----:B------:R-:W-:Y:S01]  /*0f80*/  IMAD.IADD R12, R11, 0x1, -R12 ;  /* 0x000000010b0c7824 */ /* 0x000fe200078e0a0c */
[----:B------:R-:W-:Y:S01]  /*0f90*/  LEA.HI R2, R2, R2, RZ, 0x1 ;  /* 0x0000000202027211 */ /* 0x000fe200078f08ff */
[----:B------:R-:W-:Y:S02]  /*0fa0*/  IMAD.SHL.U32 R11, R13, 0x20, RZ ;  /* 0x000000200d0b7824 */ /* 0x000fe400078e00ff */
[----:B------:R-:W-:Y:S02]  /*0fb0*/  IMAD R9, R9, 0x10, R12 ;  /* 0x0000001009097824 */ /* 0x000fe400078e020c */
[--C-:B0-----:R-:W-:Y:S01]  /*0fc0*/  IMAD.U32 R3, R16, 0x20, R5.reuse ;  /* 0x0000002010037824 */ /* 0x101fe200078e0005 */
[----:B------:R-:W-:Y:S01]  /*0fd0*/  LOP3.LUT R5, R4, 0x8, R5, 0xf8, !PT ;  /* 0x0000000804057812 */ /* 0x000fe200078ef805 */
[----:B------:R-:W-:Y:S01]  /*0fe0*/  VIADD R16, R144, 0x20 ;  /* 0x0000002090107836 */ /* 0x000fe20000000000 */
[----:B------:R-:W-:Y:S01]  /*0ff0*/  SHF.R.U32.HI R4, RZ, 0x3, R4 ;  /* 0x00000003ff047819 */ /* 0x000fe20000011604 */
[----:B------:R-:W-:Y:S01]  /*1000*/  IMAD R2, R2, -0x3, R15 ;  /* 0xfffffffd02027824 */ /* 0x000fe200078e020f */
[----:B------:R0:W-:Y:S01]  /*1010*/  STL [R1+0x98], R3 ;  /* 0x0000980301007387 */ /* 0x0001e20000100800 */
[----:B------:R-:W-:Y:S01]  /*1020*/  IMAD.MOV.U32 R19, RZ, RZ, RZ ;  /* 0x000000ffff137224 */ /* 0x000fe200078e00ff */
[----:B------:R-:W-:Y:S01]  /*1030*/  LOP3.LUT R4, R5, R4, RZ, 0x3c, !PT ;  /* 0x0000000405047212 */ /* 0x000fe200078e3cff */
[----:B------:R-:W-:Y:S01]  /*1040*/  IMAD R2, R2, 0x40, R9 ;  /* 0x0000004002027824 */ /* 0x000fe200078e0209 */
[----:B------:R-:W-:Y:S01]  /*1050*/  STL [R1+0x68], R24 ;  /* 0x0000681801007387 */ /* 0x000fe20000100800 */
[----:B------:R-:W-:-:S02]  /*1060*/  SHF.R.S32.HI R5, RZ, 0x1f, R10 ;  /* 0x0000001fff057819 */ /* 0x000fc4000001140a */
[----:B------:R-:W-:Y:S01]  /*1070*/  SHF.R.S32.HI R8, RZ, 0x1f, R16 ;  /* 0x0000001fff087819 */ /* 0x000fe20000011410 */
[----:B------:R-:W-:Y:S01]  /*1080*/  STL [R1+0x2c], R10 ;  /* 0x00002c0a01007387 */ /* 0x000fe20000100800 */
[----:B------:R-:W-:Y:S01]  /*1090*/  IMAD.IADD R7, R4, 0x1, R7 ;  /* 0x0000000104077824 */ /* 0x000fe200078e0207 */
[----:B0-----:R-:W-:Y:S02]  /*10a0*/  SHF.R.S32.HI R3, RZ, 0x1f, R0 ;  /* 0x0000001fff037819 */ /* 0x001fe40000011400 */
[----:B------:R-:W-:Y:S01]  /*10b0*/  STL [R1+0x34], R16 ;  /* 0x0000341001007387 */ /* 0x000fe20000100800 */
[----:B------:R-:W-:Y:S01]  /*10c0*/  LOP3.LUT R0, R0, 0x1ffffffc, RZ, 0xc0, !PT ;  /* 0x1ffffffc00007812 */ /* 0x000fe200078ec0ff */
[----:B------:R-:W-:Y:S01]  /*10d0*/  IMAD R22, R7, 0x2, R18 ;  /* 0x0000000207167824 */ /* 0x000fe200078e0212 */
[----:B------:R-:W-:Y:S02]  /*10e0*/  LEA.HI R3, R3, R24, RZ, 0x2 ;  /* 0x0000001803037211 */ /* 0x000fe400078f10ff */
[----:B------:R-:W-:Y:S01]  /*10f0*/  SHF.R.S32.HI R4, RZ, 0x1f, R23 ;  /* 0x0000001fff047819 */ /* 0x000fe20000011417 */
[----:B------:R-:W-:Y:S01]  /*1100*/  IMAD.IADD R0, R20, 0x1, -R0 ;  /* 0x0000000114007824 */ /* 0x000fe200078e0a00 */
[----:B------:R-:W-:-:S03]  /*1110*/  LOP3.LUT R3, R3, 0xfffffffc, RZ, 0xc0, !PT ;  /* 0xfffffffc03037812 */ /* 0x000fc600078ec0ff */
[----:B------:R-:W-:Y:S02]  /*1120*/  IMAD.SHL.U32 R4, R0, 0x8, RZ ;  /* 0x0000000800047824 */ /* 0x000fe400078e00ff */
[----:B------:R-:W-:-:S04]  /*1130*/  IMAD.IADD R6, R24, 0x1, -R3 ;  /* 0x0000000118067824 */ /* 0x000fc800078e0a03 */
[----:B------:R-:W-:Y:S01]  /*1140*/  IMAD.SHL.U32 R3, R6, 0x40, RZ ;  /* 0x0000004006037824 */ /* 0x000fe200078e00ff */
[----:B------:R0:W-:Y:S04]  /*1150*/  STL [R1+0x80], R6 ;  /* 0x0000800601007387 */ /* 0x0001e80000100800 */
[----:B------:R-:W-:Y:S01]  /*1160*/  LOP3.LUT R13, R3, 0xc0, RZ, 0xc0, !PT ;  /* 0x000000c0030d7812 */ /* 0x000fe200078ec0ff */
[----:B------:R-:W-:Y:S03]  /*1170*/  STL [R1+0x40], R11 ;  /* 0x0000400b01007387 */ /* 0x000fe60000100800 */
[----:B------:R-:W-:Y:S01]  /*1180*/  SHF.R.U32.HI R12, RZ, 0x3, R13 ;  /* 0x00000003ff0c7819 */ /* 0x000fe2000001160d */
[----:B------:R-:W-:Y:S01]  /*1190*/  STL [R1+0x38], R13 ;  /* 0x0000380d01007387 */ /* 0x000fe20000100800 */
[----:B0-----:R-:W-:-:S02]  /*11a0*/  LEA.HI R6, R5, R10, RZ, 0x3 ;  /* 0x0000000a05067211 */ /* 0x001fc400078f18ff */
[----:B------:R-:W-:Y:S01]  /*11b0*/  LEA.HI R5, R5, R10, RZ, 0x5 ;  /* 0x0000000a05057211 */ /* 0x000fe200078f28ff */
[----:B------:R-:W-:Y:S01]  /*11c0*/  STL [R1+0x3c], R12 ;  /* 0x00003c0c01007387 */ /* 0x000fe20000100800 */
[CC--:B------:R-:W-:Y:S02]  /*11d0*/  LEA.HI R10, R8.reuse, R16.reuse, RZ, 0x5 ;  /* 0x00000010080a7211 */ /* 0x0c0fe400078f28ff */
[----:B------:R-:W-:Y:S01]  /*11e0*/  LEA.HI R8, R8, R16, RZ, 0x3 ;  /* 0x0000001008087211 */ /* 0x000fe200078f18ff */
[----:B------:R0:W-:Y:S01]  /*11f0*/  STL [R1+0x94], R2 ;  /* 0x0000940201007387 */ /* 0x0001e20000100800 */
[----:B------:R-:W-:Y:S01]  /*1200*/  SHF.R.S32.HI R10, RZ, 0x5, R10 ;  /* 0x00000005ff0a7819 */ /* 0x000fe2000001140a */
[----:B------:R-:W-:Y:S01]  /*1210*/  IMAD.SHL.U32 R16, R14, 0x4, RZ ;  /* 0x000000040e107824 */ /* 0x000fe200078e00ff */
[----:B------:R-:W-:Y:S01]  /*1220*/  LOP3.LUT R8, R13, 0x18, R8, 0xf8, !PT ;  /* 0x000000180d087812 */ /* 0x000fe200078ef808 */
[----:B------:R-:W-:Y:S01]  /*1230*/  STL [R1+0x78], RZ ;  /* 0x000078ff01007387 */ /* 0x000fe20000100800 */
[----:B------:R-:W-:Y:S01]  /*1240*/  SHF.R.S32.HI R5, RZ, 0x5, R5 ;  /* 0x00000005ff057819 */ /* 0x000fe20000011405 */
[----:B------:R-:W-:Y:S01]  /*1250*/  IMAD R10, R10, 0x1800, R11 ;  /* 0x000018000a0a7824 */ /* 0x000fe200078e020b */
[----:B------:R-:W-:-:S02]  /*1260*/  LOP3.LUT R3, R8, R12, RZ, 0x3c, !PT ;  /* 0x0000000c08037212 */ /* 0x000fc400078e3cff */
[----:B------:R-:W-:Y:S01]  /*1270*/  LOP3.LUT R6, R13, 0x18, R6, 0xf8, !PT ;  /* 0x000000180d067812 */ /* 0x000fe200078ef806 */
[----:B0-----:R-:W-:Y:S02]  /*1280*/  IMAD.U32 R2, RZ, RZ, UR5 ;  /* 0x00000005ff027e24 */ /* 0x001fe4000f8e00ff */
[----:B------:R-:W-:Y:S01]  /*1290*/  IMAD.IADD R10, R10, 0x1, R3 ;  /* 0x000000010a0a7824 */ /* 0x000fe200078e0203 */
[-C--:B------:R-:W-:Y:S01]  /*12a0*/  LOP3.LUT R6, R6, R12.reuse, RZ, 0x3c, !PT ;  /* 0x0000000c06067212 */ /* 0x080fe200078e3cff */
[----:B------:R-:W-:Y:S01]  /*12b0*/  IMAD R5, R5, 0x1800, R11 ;  /* 0x0000180005057824 */ /* 0x000fe200078e020b */
[----:B------:R0:W-:Y:S01]  /*12c0*/  STL [R1+0x48], R2 ;  /* 0x0000480201007387 */ /* 0x0001e20000100800 */
[----:B------:R-:W-:Y:S02]  /*12d0*/  LOP3.LUT R3, R13, 0x18, R144, 0xf8, !PT ;  /* 0x000000180d037812 */ /* 0x000fe400078ef890 */
[----:B------:R-:W-:Y:S01]  /*12e0*/  IMAD.IADD R5, R5, 0x1, R6 ;  /* 0x0000000105057824 */ /* 0x000fe200078e0206 */
[----:B------:R-:W-:Y:S01]  /*12f0*/  STL [R1+0x44], RZ ;  /* 0x000044ff01007387 */ /* 0x000fe20000100800 */
[----:B------:R-:W-:Y:S01]  /*1300*/  LOP3.LUT R3, R3, R12, RZ, 0x3c, !PT ;  /* 0x0000000c03037212 */ /* 0x000fe200078e3cff */
[----:B------:R-:W-:Y:S01]  /*1310*/  IMAD.U32 R6, RZ, RZ, UR4 ;  /* 0x00000004ff067e24 */ /* 0x000fe2000f8e00ff */
[----:B0-----:R-:W-:-:S03]  /*1320*/  LOP3.LUT R2, R13, 0x8, R144, 0xf8, !PT ;  /* 0x000000080d027812 */ /* 0x001fc600078ef890 */
[----:B------:R-:W-:Y:S01]  /*1330*/  IMAD.IADD R3, R11, 0x1, R3 ;  /* 0x000000010b037824 */ /* 0x000fe200078e0203 */
[----:B------:R-:W-:Y:S01]  /*1340*/  STL [R1+0x9c], R6 ;  /* 0x00009c0601007387 */ /* 0x000fe20000100800 */
[----:B------:R-:W-:-:S03]  /*1350*/  LOP3.LUT R2, R2, R12, RZ, 0x3c, !PT ;  /* 0x0000000c02027212 */ /* 0x000fc600078e3cff */
[----:B------:R0:W-:Y:S02]  /*1360*/  STL [R1+0x5c], R4 ;  /* 0x00005c0401007387 */ /* 0x0001e40000100800 */
[----:B------:R-:W-:Y:S01]  /*1370*/  IMAD.IADD R0, R11, 0x1, R2 ;  /* 0x000000010b007824 */ /* 0x000fe200078e0202 */
[----:B------:R-:W-:-:S04]  /*1380*/  LEA R2, R10, UR4, 0x1 ;  /* 0x000000040a027c11 */ /* 0x000fc8000f8e08ff */
[----:B------:R1:W-:Y:S01]  /*1390*/  STL [R1+0x60], R0 ;  /* 0x0000600001007387 */ /* 0x0003e20000100800 */
[----:B0-----:R-:W-:-:S05]  /*13a0*/  LEA R4, R5, UR4, 0x1 ;  /* 0x0000000405047c11 */ /* 0x001fca000f8e08ff */
[----:B------:R0:W-:Y:S01]  /*13b0*/  STL [R1+0x88], R4 ;  /* 0x0000880401007387 */ /* 0x0001e20000100800 */
[----:B-1----:R-:W-:-:S03]  /*13c0*/  LEA R0, R3, UR4, 0x1 ;  /* 0x0000000403007c11 */ /* 0x002fc6000f8e08ff */
[----:B------:R0:W-:Y:S04]  /*13d0*/  STL [R1+0x84], R2 ;  /* 0x0000840201007387 */ /* 0x0001e80000100800 */
[----:B------:R0:W-:Y:S02]  /*13e0*/  STL [R1+0x8c], R0 ;  /* 0x00008c0001007387 */ /* 0x0001e40000100800 */
.L_x_446:
[----:B0-----:R-:W0:Y:S02]  /*13f0*/  LDC.64 R2, c[0x0][0xc60] ;  /* 0x00031800ff027b82 */ /* 0x001e240000000a00 */
[----:B0-----:R-:W-:-:S05]  /*1400*/  IMAD.WIDE R2, R111, 0x4, R2 ;  /* 0x000000046f027825 */ /* 0x001fca00078e0202 */
[----:B--2--5:R0:W2:Y:S01]  /*1410*/  LDG.E R10, desc[UR60][R2.64] ;  /* 0x0000003c020a7981 */ /* 0x0240a2000c1e1900 */
[----:B------:R-:W-:Y:S05]  /*1420*/  YIELD ;  /* 0x0000000000007946 */ /* 0x000fea0003800000 */
[----:B------:R-:W-:Y:S01]  /*1430*/  ULDC.64 UR4, c[0x0][0xa28] ;  /* 0x00028a0000047ab9 */ /* 0x000fe20000000a00 */
[----:B------:R-:W-:Y:S01]  /*1440*/  ULDC.64 UR8, c[0x0][0xa18] ;  /* 0x0002860000087ab9 */ /* 0x000fe20000000a00 */
[----:B------:R-:W-:Y:S01]  /*1450*/  ISETP.NE.U32.AND P1, PT, RZ, UR4, PT ;  /* 0x00000004ff007c0c */ /* 0x000fe2000bf25070 */
[----:B------:R-:W-:Y:S01]  /*1460*/  ULDC.64 UR6, c[0x0][0xa08] ;  /* 0x0002820000067ab9 */ /* 0x000fe20000000a00 */
[----:B0-----:R-:W-:Y:S01]  /*1470*/  IMAD.MOV.U32 R3, RZ, RZ, RZ ;  /* 0x000000ffff037224 */ /* 0x001fe200078e00ff */
[----:B------:R-:W-:Y:S01]  /*1480*/  ISETP.NE.U32.AND P0, PT, RZ, UR6, PT ;  /* 0x00000006ff007c0c */ /* 0x000fe2000bf05070 */
[----:B------:R-:W-:Y:S01]  /*1490*/  IMAD.MOV.U32 R29, RZ, RZ, RZ ;  /* 0x000000ffff1d7224 */ /* 0x000fe200078e00ff */
[----:B------:R-:W-:-:S02]  /*14a0*/  ISETP.NE.AND.EX P1, PT, RZ, UR5, PT, P1 ;  /* 0x00000005ff007c0c */ /* 0x000fc4000bf25310 */
[----:B------:R-:W-:Y:S02]  /*14b0*/  ISETP.NE.AND.EX P0, PT, RZ, UR7, PT, P0 ;  /* 0x00000007ff007c0c */ /* 0x000fe4000bf05300 */
[----:B--2---:R-:W-:Y:S01]  /*14c0*/  SHF.R.S32.HI R0, RZ, 0x1f, R10 ;  /* 0x0000001fff007819 */ /* 0x004fe2000001140a */
[----:B------:R-:W-:-:S08]  /*14d0*/  IMAD.SHL.U32 R28, R10, 0x4, RZ ;  /* 0x000000040a1c7824 */ /* 0x000fd000078e00ff */
[C---:B-1-3--:R-:W-:Y:S01]  /*14e0*/  @P1 LEA R4, P2, R10.reuse, UR4, 0x2 ;  /* 0x000000040a041c11 */ /* 0x04afe2000f8410ff */
[----:B------:R0:W-:Y:S01]  /*14f0*/  STL [R1+0x70], R10 ;  /* 0x0000700a01007387 */ /* 0x0001e20000100800 */
[C-C-:B------:R-:W-:Y:S02]  /*1500*/  SHF.L.U64.HI R30, R10.reuse, 0x2, R0.reuse ;  /* 0x000000020a1e7819 */ /* 0x140fe40000010200 */
[----:B------:R-:W-:Y:S02]  /*1510*/  @P1 LEA.HI.X R5, R10, UR5, R0, 0x2, P2 ;  /* 0x000000050a051c11 */ /* 0x000fe400090f1400 */
[----:B------:R-:W-:Y:S01]  /*1520*/  ISETP.NE.U32.AND P2, PT, RZ, UR8, PT ;  /* 0x00000008ff007c0c */ /* 0x000fe2000bf45070 */
[----:B------:R-:W-:Y:S01]  /*1530*/  ULDC UR4, c[0x0][0x288] ;  /* 0x0000a20000047ab9 */ /* 0x000fe20000000800 */
[----:B------:R-:W-:Y:S01]  /*1540*/  IADD3 R8, P3, R28, UR6, RZ ;  /* 0x000000061c087c10 */ /* 0x000fe2000ff7e0ff */
[----:B------:R0:W5:Y:S01]  /*1550*/  @P1 LDG.E R3, desc[UR60][R4.64] ;  /* 0x0000003c04031981 */ /* 0x000162000c1e1900 */
[----:B------:R-:W-:Y:S01]  /*1560*/  ISETP.NE.AND.EX P2, PT, RZ, UR9, PT, P2 ;  /* 0x00000009ff007c0c */ /* 0x000fe2000bf45320 */
[----:B------:R-:W-:Y:S01]  /*1570*/  IMAD.U32 R107, RZ, RZ, UR4 ;  /* 0x00000004ff6b7e24 */ /* 0x000fe2000f8e00ff */
[----:B------:R-:W-:Y:S01]  /*1580*/  IADD3.X R9, R30, UR7, RZ, P3, !PT ;  /* 0x000000071e097c10 */ /* 0x000fe20009ffe4ff */
[----:B------:R-:W-:-:S04]  /*1590*/  ULDC.64 UR4, c[0x0][0x3f8] ;  /* 0x0000fe0000047ab9 */ /* 0x000fc80000000a00 */
[----:B------:R0:W5:Y:S06]  /*15a0*/  @P0 LDG.E R29, desc[UR60][R8.64] ;  /* 0x0000003c081d0981 */ /* 0x00016c000c1e1900 */
[----:B------:R-:W-:-:S04]  /*15b0*/  @P2 IADD3 R6, P1, R28, UR8, RZ ;  /* 0x000000081c062c10 */ /* 0x000fc8000ff3e0ff */
[----:B------:R-:W-:-:S05]  /*15c0*/  @P2 IADD3.X R7, R30, UR9, RZ, P1, !PT ;  /* 0x000000091e072c10 */ /* 0x000fca0008ffe4ff */
[----:B------:R0:W5:Y:S01]  /*15d0*/  @P2 LDG.E R107, desc[UR60][R6.64] ;  /* 0x0000003c066b2981 */ /* 0x000162000c1e1900 */
[----:B------:R-:W-:-:S03]  /*15e0*/  UISETP.NE.U32.AND UP0, UPT, UR4, URZ, UPT ;  /* 0x0000003f0400728c */ /* 0x000fc6000bf05070 */
[----:B------:R-:W-:Y:S01]  /*15f0*/  ULDC UR4, c[0x0][0x404] ;  /* 0x0001010000047ab9 */ /* 0x000fe20000000800 */
[----:B------:R-:W-:-:S03]  /*1600*/  UISETP.NE.AND.EX UP0, UPT, UR5, URZ, UPT, UP0 ;  /* 0x0000003f0500728c */ /* 0x000fc6000bf05300 */
[----:B------:R-:W-:Y:S01]  /*1610*/  ULDC UR5, c[0x0][0x2e0] ;  /* 0x0000b80000057ab9 */ /* 0x000fe20000000800 */
[----:B------:R-:W-:-:S04]  /*1620*/  USEL UR4, UR4, 0x1, UP0 ;  /* 0x0000000104047887 */ /* 0x000fc80008000000 */
[----:B------:R-:W-:-:S03]  /*1630*/  UIMAD UR4, UR4, UR5, URZ ;  /* 0x00000005040472a4 */ /* 0x000fc6000f8e023f */
[----:B------:R-:W-:Y:S02]  /*1640*/  ULDC UR5, c[0x0][0x338] ;  /* 0x0000ce0000057ab9 */ /* 0x000fe40000000800 */
[----:B------:R-:W-:Y:S02]  /*1650*/  IMAD.U32 R2, RZ, RZ, UR5 ;  /* 0x00000005ff027e24 */ /* 0x000fe4000f8e00ff */
[----:B------:R-:W-:Y:S02]  /*1660*/  IMAD.U32 R26, RZ, RZ, UR4 ;  /* 0x00000004ff1a7e24 */ /* 0x000fe4000f8e00ff */
[----:B------:R-:W-:Y:S01]  /*1670*/  IMAD.MOV.U32 R27, RZ, RZ, R10 ;  /* 0x000000ffff1b7224 */ /* 0x000fe200078e000a */
[----:B0-----:R-:W-:Y:S06]  /*1680*/  @P2 BRA `(.L_x_308) ;  /* 0x0000000000242947 */ /* 0x001fec0003800000 */
[----:B------:R-:W-:Y:S02]  /*1690*/  ULDC.64 UR4, c[0x0][0xa00] ;  /* 0x0002800000047ab9 */ /* 0x000fe40000000a00 */
[----:B------:R-:W-:-:S04]  /*16a0*/  ISETP.NE.U32.AND P1, PT, RZ, UR4, PT ;  /* 0x00000004ff007c0c */ /* 0x000fc8000bf25070 */
[----:B------:R-:W-:-:S13]  /*16b0*/  ISETP.NE.AND.EX P1, PT, RZ, UR5, PT, P1 ;  /* 0x00000005ff007c0c */ /* 0x000fda000bf25310 */
[----:B------:R-:W-:Y:S05]  /*16c0*/  @!P1 BRA `(.L_x_308) ;  /* 0x0000000000149947 */ /* 0x000fea0003800000 */
[----:B------:R-:W0:Y:S02]  /*16d0*/  LDC.64 R4, c[0x0][0xa00] ;  /* 0x00028000ff047b82 */ /* 0x000e240000000a00 */
[----:B0-----:R-:W-:-:S05]  /*16e0*/  IMAD.WIDE R4, R27, 0x4, R4 ;  /* 0x000000041b047825 */ /* 0x001fca00078e0204 */
[----:B-----5:R-:W2:Y:S04]  /*16f0*/  LDG.E R107, desc[UR60][R4.64] ;  /* 0x0000003c046b7981 */ /* 0x020ea8000c1e1900 */
[----:B------:R-:W2:Y:S02]  /*1700*/  LDG.E R0, desc[UR60][R4.64+0x4] ;  /* 0x0000043c04007981 */ /* 0x000ea4000c1e1900 */
[----:B--2---:R-:W-:-:S07]  /*1710*/  IMAD.IADD R107, R0, 0x1, -R107 ;  /* 0x00000001006b7824 */ /* 0x004fce00078e0a6b */
.L_x_308:
[----:B------:R-:W-:Y:S01]  /*1720*/  ULDC.64 UR4, c[0x0][0xa20] ;  /* 0x0002880000047ab9 */ /* 0x000fe20000000a00 */
[----:B------:R0:W-:Y:S01]  /*1730*/  STL [R1+0x7c], R109 ;  /* 0x00007c6d01007387 */ /* 0x0001e20000100800 */
[----:B------:R-:W-:-:S03]  /*1740*/  ISETP.NE.U32.AND P1, PT, RZ, UR4, PT ;  /* 0x00000004ff007c0c */ /* 0x000fc6000bf25070 */
[----:B------:R0:W-:Y:S01]  /*1750*/  STL [R1+0x74], R110 ;  /* 0x0000746e01007387 */ /* 0x0001e20000100800 */
[----:B------:R-:W-:-:S13]  /*1760*/  ISETP.NE.AND.EX P1, PT, RZ, UR5, PT, P1 ;  /* 0x00000005ff007c0c */ /* 0x000fda000bf25310 */
[----:B0-----:R-:W-:Y:S05]  /*1770*/  @!P1 BRA `(.L_x_309) ;  /* 0x0000000000109947 */ /* 0x001fea0003800000 */
[----:B------:R-:W-:-:S04]  /*1780*/  IADD3 R4, P0, R28, UR4, RZ ;  /* 0x000000041c047c10 */ /* 0x000fc8000ff1e0ff */
[----:B------:R-:W-:-:S05]  /*1790*/  IADD3.X R5, R30, UR5, RZ, P0, !PT ;  /* 0x000000051e057c10 */ /* 0x000fca00087fe4ff */
[----:B------:R0:W5:Y:S01]  /*17a0*/  LDG.E R26, desc[UR60][R4.64] ;  /* 0x0000003c041a7981 */ /* 0x000162000c1e1900 */
[----:B------:R-:W-:Y:S05]  /*17b0*/  BRA `(.L_x_310) ;  /* 0x0000000000107947 */ /* 0x000fea0003800000 */
.L_x_309:
[----:B------:R-:W-:Y:S05]  /*17c0*/  @!P0 BRA `(.L_x_310) ;  /* 0x00000000000c8947 */ /* 0x000fea0003800000 */
[----:B------:R-:W2:Y:S04]  /*17d0*/  LDG.E R5, desc[UR60][R8.64] ;  /* 0x0000003c08057981 */ /* 0x000ea8000c1e1900 */
[----:B------:R-:W2:Y:S02]  /*17e0*/  LDG.E R26, desc[UR60][R8.64+0x4] ;  /* 0x0000043c081a7981 */ /* 0x000ea4000c1e1900 */
[----:B--2---:R-:W-:-:S07]  /*17f0*/  IMAD.IADD R26, R26, 0x1, -R5 ;  /* 0x000000011a1a7824 */ /* 0x004fce00078e0a05 */
.L_x_310:
[----:B------:R-:W-:Y:S02]  /*1800*/  ULDC.64 UR4, c[0x0][0xa10] ;  /* 0x0002840000047ab9 */ /* 0x000fe40000000a00 */
[----:B------:R-:W-:-:S04]  /*1810*/  ISETP.NE.U32.AND P0, PT, RZ, UR4, PT ;  /* 0x00000004ff007c0c */ /* 0x000fc8000bf05070 */
[----:B------:R-:W-:Y:S01]  /*1820*/  ISETP.NE.AND.EX P0, PT, RZ, UR5, PT, P0 ;  /* 0x00000005ff007c0c */ /* 0x000fe2000bf05300 */
[----:B-----5:R-:W-:Y:S01]  /*1830*/  IMAD.IADD R11, R26, 0x1, -R3 ;  /* 0x000000011a0b7824 */ /* 0x020fe200078e0a03 */
[----:B------:R-:W-:-:S11]  /*1840*/  ULDC.64 UR4, c[0x0][0xa30] ;  /* 0x00028c0000047ab9 */ /* 0x000fd60000000a00 */
[----:B0-----:R-:W0:Y:S02]  /*1850*/  @P0 LDC.64 R4, c[0x0][0xa10] ;  /* 0x00028400ff040b82 */ /* 0x001e240000000a00 */
[----:B0-----:R-:W-:-:S05]  /*1860*/  @P0 IMAD.WIDE R4, R27, 0x4, R4 ;  /* 0x000000041b040825 */ /* 0x001fca00078e0204 */
[----:B------:R-:W2:Y:S04]  /*1870*/  @P0 LDG.E R0, desc[UR60][R4.64] ;  /* 0x0000003c04000981 */ /* 0x000ea8000c1e1900 */
[----:B------:R-:W2:Y:S01]  /*1880*/  @P0 LDG.E R9, desc[UR60][R4.64+0x4] ;  /* 0x0000043c04090981 */ /* 0x000ea2000c1e1900 */
[----:B------:R-:W-:Y:S01]  /*1890*/  IMAD.MOV R80, RZ, RZ, -R11 ;  /* 0x000000ffff507224 */ /* 0x000fe200078e0a0b */
[----:B------:R-:W-:Y:S01]  /*18a0*/  ISETP.NE.U32.AND P1, PT, RZ, UR4, PT ;  /* 0x00000004ff007c0c */ /* 0x000fe2000bf25070 */
[----:B------:R-:W-:-:S03]  /*18b0*/  IMAD.MOV.U32 R104, RZ, RZ, R26 ;  /* 0x000000ffff687224 */ /* 0x000fc600078e001a */
[----:B------:R-:W-:Y:S02]  /*18c0*/  VIMNMX R80, RZ, R80, !PT ;  /* 0x00000050ff507248 */ /* 0x000fe40007fe0100 */
[----:B------:R-:W-:-:S13]  /*18d0*/  ISETP.NE.AND.EX P1, PT, RZ, UR5, PT, P1 ;  /* 0x00000005ff007c0c */ /* 0x000fda000bf25310 */
[----:B------:R-:W-:-:S04]  /*18e0*/  @P1 IADD3 R6, P2, R28, UR4, RZ ;  /* 0x000000041c061c10 */ /* 0x000fc8000ff5e0ff */
[----:B------:R-:W-:-:S05]  /*18f0*/  @P1 IADD3.X R7, R30, UR5, RZ, P2, !PT ;  /* 0x000000051e071c10 */ /* 0x000fca00097fe4ff */
[----:B------:R0:W5:Y:S01]  /*1900*/  @P1 LDG.E R104, desc[UR60][R6.64] ;  /* 0x0000003c06681981 */ /* 0x000162000c1e1900 */
[----:B--2---:R-:W-:-:S04]  /*1910*/  @P0 IMAD.IADD R2, R9, 0x1, -R0 ;  /* 0x0000000109020824 */ /* 0x004fc800078e0a00 */
[----:B------:R-:W-:-:S04]  /*1920*/  IMAD.IADD R108, R11, 0x1, R2 ;  /* 0x000000010b6c7824 */ /* 0x000fc800078e0202 */
[----:B------:R-:W-:-:S04]  /*1930*/  VIADD R0, R108, 0x8f ;  /* 0x0000008f6c007836 */ /* 0x000fc80000000000 */
[----:B------:R-:W-:-:S05]  /*1940*/  IMAD.HI R0, R0, 0x38e38e39, RZ ;  /* 0x38e38e3900007827 */ /* 0x000fca00078e02ff */
[----:B------:R-:W-:-:S04]  /*1950*/  SHF.R.U32.HI R3, RZ, 0x1f, R0 ;  /* 0x0000001fff037819 */ /* 0x000fc80000011600 */
[----:B------:R-:W-:-:S05]  /*1960*/  LEA.HI.SX32 R112, R0, R3, 0x1b ;  /* 0x0000000300707211 */ /* 0x000fca00078fdaff */
[----:B------:R-:W-:-:S05]  /*1970*/  IMAD R3, R112, 0x90, -R11 ;  /* 0x0000009070037824 */ /* 0x000fca00078e0a0b */
[----:B------:R-:W-:-:S04]  /*1980*/  VIMNMX R3, R3, R2, PT ;  /* 0x0000000203037248 */ /* 0x000fc80003fe0100 */
[----:B------:R-:W-:Y:S01]  /*1990*/  ISETP.GT.AND P0, PT, R3, R80, PT ;  /* 0x000000500300720c */ /* 0x000fe20003f04270 */
[----:B------:R-:W-:-:S05]  /*19a0*/  IMAD.WIDE.U32 R80, R80, 0x38e38e39, RZ ;  /* 0x38e38e3950507825 */ /* 0x000fca00078e00ff */
[----:B------:R-:W-:-:S05]  /*19b0*/  SHF.R.U32.HI R80, RZ, 0x5, R81 ;  /* 0x00000005ff507819 */ /* 0x000fca0000011651 */
[----:B------:R-:W-:Y:S02]  /*19c0*/  IMAD.MOV.U32 R24, RZ, RZ, R80 ;  /* 0x000000ffff187224 */ /* 0x000fe400078e0050 */
[----:B------:R-:W-:-:S04]  /*19d0*/  @P0 VIADD R0, R3, 0x8f ;  /* 0x0000008f03000836 */ /* 0x000fc80000000000 */
[----:B------:R-:W-:-:S05]  /*19e0*/  @P0 IMAD.HI R0, R0, 0x38e38e39, RZ ;  /* 0x38e38e3900000827 */ /* 0x000fca00078e02ff */
[----:B------:R-:W-:-:S04]  /*19f0*/  @P0 SHF.R.U32.HI R3, RZ, 0x1f, R0 ;  /* 0x0000001fff030819 */ /* 0x000fc80000011600 */
[----:B------:R-:W-:Y:S02]  /*1a00*/  @P0 LEA.HI.SX32 R24, R0, R3, 0x1b ;  /* 0x0000000300180211 */ /* 0x000fe400078fdaff */
[----:B------:R-:W-:Y:S02]  /*1a10*/  PLOP3.LUT P0, PT, PT, PT, PT, 0x80, 0x0 ;  /* 0x000000000000781c */ /* 0x000fe40003f0f070 */
[----:B------:R-:W-:-:S13]  /*1a20*/  ISETP.GT.AND P1, PT, R24, R80, PT ;  /* 0x000000501800720c */ /* 0x000fda0003f24270 */
[----:B0-----:R-:W-:Y:S05]  /*1a30*/  @!P1 BRA `(.L_x_311) ;  /* 0x0000005400389947 */ /* 0x001fea0003800000 */
[----:B------:R-:W-:Y:S01]  /*1a40*/  VIADD R0, R18, 0x16a00 ;  /* 0x00016a0012007836 */ /* 0x000fe20000000000 */
[----:B------:R-:W-:Y:S04]  /*1a50*/  BSSY B6, `(.L_x_312) ;  /* 0x0000013000067945 */ /* 0x000fe80003800000 */
[----:B------:R-:W-:-:S13]  /*1a60*/  LOP3.LUT P0, RZ, R0, 0x1bf, RZ, 0xc0, !PT ;  /* 0x000001bf00ff7812 */ /* 0x000fda000780c0ff */
[----:B------:R-:W-:Y:S05]  /*1a70*/  @!P0 BRA `(.L_x_313) ;  /* 0x0000000000408947 */ /* 0x000fea0003800000 */
[----:B------:R-:W-:Y:S01]  /*1a80*/  MOV R0, 0x0 ;  /* 0x0000000000007802 */ /* 0x000fe20000000f00 */
[----:B------:R-:W-:Y:S01]  /*1a90*/  ULDC.64 UR4, c[0x4][0xa8] ;  /* 0x01002a0000047ab9 */ /* 0x000fe20000000a00 */
[----:B------:R-:W-:Y:S01]  /*1aa0*/  ULDC.64 UR6, c[0x4][0x18] ;  /* 0x0100060000067ab9 */ /* 0x000fe20000000a00 */
[----:B------:R-:W-:Y:S01]  /*1ab0*/  IMAD.U32 R4, RZ, RZ, UR4 ;  /* 0x00000004ff047e24 */ /* 0x000fe2000f8e00ff */
[----:B------:R0:W1:Y:S01]  /*1ac0*/  LDC.64 R14, c[0x4][R0] ;  /* 0x01000000000e7b82 */ /* 0x0000620000000a00 */
[----:B------:R-:W-:Y:S01]  /*1ad0*/  IMAD.U32 R5, RZ, RZ, UR5 ;  /* 0x00000005ff057e24 */ /* 0x000fe2000f8e00ff */
[----:B------:R-:W-:Y:S01]  /*1ae0*/  ULDC.64 UR4, c[0x4][0xb0] ;  /* 0x01002c0000047ab9 */ /* 0x000fe20000000a00 */
        /* <DEDUP_REMOVED lines=8> */
[----:B-1---5:R-:W-:Y:S05]  /*1b70*/  CALL.ABS.NOINC R14 ;  /* 0x000000000e007343 */ /* 0x022fea0003c00000 */
.L_x_313:
[----:B------:R-:W-:Y:S05]  /*1b80*/  BSYNC B6 ;  /* 0x0000000000067941 */ /* 0x000fea0003800000 */
.L_x_312:
        /* <DEDUP_REMOVED lines=20> */
.L_x_315:
[----:B------:R-:W-:Y:S05]  /*1cd0*/  BSYNC B6 ;  /* 0x0000000000067941 */ /* 0x000fea0003800000 */
.L_x_314:
[----:B------:R-:W-:Y:S01]  /*1ce0*/  ULDC.64 UR4, c[0x0][0x9f8] ;  /* 0x00027e0000047ab9 */ /* 0x000fe20000000a00 */
[----:B------:R-:W2:Y:S01]  /*1cf0*/  LDL R20, [R1+0x2c] ;  /* 0x00002c0001147983 */ /* 0x000ea20000100800 */
[----:B------:R-:W-:Y:S01]  /*1d00*/  ISETP.NE.U32.AND P0, PT, RZ, UR4, PT ;  /* 0x00000004ff007c0c */ /* 0x000fe2000bf05070 */
[----:B------:R-:W0:Y:S01]  /*1d10*/  LDC R0, c[0x0][0x428] ;  /* 0x00010a00ff007b82 */ /* 0x000e220000000800 */
[----:B------:R-:W-:Y:S01]  /*1d20*/  IMAD.IADD R76, R29, 0x1, R26 ;  /* 0x000000011d4c7824 */ /* 0x000fe200078e021a */
[----:B------:R-:W3:Y:S01]  /*1d30*/  LDL R14, [R1+0x34] ;  /* 0x00003400010e7983 */ /* 0x000ee20000100800 */
[----:B------:R-:W-:Y:S01]  /*1d40*/  ISETP.NE.AND.EX P0, PT, RZ, UR5, PT, P0 ;  /* 0x00000005ff007c0c */ /* 0x000fe2000bf05300 */
[----:B------:R-:W-:Y:S02]  /*1d50*/  ULDC.64 UR6, c[0x0][0xa08] ;  /* 0x0002820000067ab9 */ /* 0x000fe40000000a00 */
[----:B------:R-:W4:Y:S04]  /*1d60*/  LDL R39, [R1+0x38] ;  /* 0x0000380001277983 */ /* 0x000f280000100800 */
[----:B------:R-:W4:Y:S04]  /*1d70*/  LDL R38, [R1+0x40] ;  /* 0x0000400001267983 */ /* 0x000f280000100800 */
[----:B------:R-:W4:Y:S01]  /*1d80*/  LDL R37, [R1+0x3c] ;  /* 0x00003c0001257983 */ /* 0x000f220000100800 */
[----:B------:R-:W1:Y:S01]  /*1d90*/  S2R R21, SR_TID.X ;  /* 0x0000000000157919 */ /* 0x000e620000002100 */
[----:B------:R-:W-:Y:S01]  /*1da0*/  @P0 IADD3 R4, P1, R28, UR4, RZ ;  /* 0x000000041c040c10 */ /* 0x000fe2000ff3e0ff */
[----:B------:R-:W1:Y:S01]  /*1db0*/  LDC.64 R68, c[0x0][0x3e8] ;  /* 0x0000fa00ff447b82 */ /* 0x000e620000000a00 */
[----:B------:R-:W4:Y:S02]  /*1dc0*/  LDL.LU R35, [R1+0x4c] ;  /* 0x00004c0001237983 */ /* 0x000f240000300800 */
[----:B------:R-:W-:Y:S01]  /*1dd0*/  @P0 IADD3.X R5, R30, UR5, RZ, P1, !PT ;  /* 0x000000051e050c10 */ /* 0x000fe20008ffe4ff */
[----:B------:R-:W-:Y:S01]  /*1de0*/  ULDC.64 UR4, c[0x0][0x2f8] ;  /* 0x0000be0000047ab9 */ /* 0x000fe20000000a00 */
[----:B------:R-:W4:Y:S03]  /*1df0*/  LDL R36, [R1+0x80] ;  /* 0x0000800001247983 */ /* 0x000f260000100800 */
[----:B------:R-:W1:Y:S01]  /*1e00*/  LDC.64 R30, c[0x0][0x2f0] ;  /* 0x0000bc00ff1e7b82 */ /* 0x000e620000000a00 */
[----:B------:R1:W2:Y:S01]  /*1e10*/  @P0 LDG.E R27, desc[UR60][R4.64] ;  /* 0x0000003c041b0981 */ /* 0x0002a2000c1e1900 */
[----:B0-----:R-:W-:-:S02]  /*1e20*/  ISETP.NE.AND P0, PT, R0, 0x1, PT ;  /* 0x000000010000780c */ /* 0x001fc40003f05270 */
[----:B------:R-:W-:Y:S02]  /*1e30*/  SHF.R.S32.HI R9, RZ, 0x1f, R76 ;  /* 0x0000001fff097819 */ /* 0x000fe4000001144c */
[----:B------:R-:W-:Y:S02]  /*1e40*/  SHF.R.S32.HI R145, RZ, 0x1f, R144 ;  /* 0x0000001fff917819 */ /* 0x000fe40000011490 */
[----:B------:R-:W0:Y:S08]  /*1e50*/  LDC R33, c[0x0][0x3d4] ;  /* 0x0000f500ff217b82 */ /* 0x000e300000000800 */
[----:B------:R-:W0:Y:S01]  /*1e60*/  @P0 LDC R3, c[0x0][0x42c] ;  /* 0x00010b00ff030b82 */ /* 0x000e220000000800 */
[----:B-1----:R-:W-:-:S07]  /*1e70*/  SHF.R.U32.HI R34, RZ, 0x7, R21 ;  /* 0x00000007ff227819 */ /* 0x002fce0000011615 */
[----:B------:R-:W1:Y:S01]  /*1e80*/  @P0 LDC R7, c[0x0][0x430] ;  /* 0x00010c00ff070b82 */ /* 0x000e620000000800 */
[----:B------:R-:W-:Y:S01]  /*1e90*/  IMAD.WIDE.U32 R4, R76, R30, RZ ;  /* 0x0000001e4c047225 */ /* 0x000fe200078e00ff */
[----:B------:R-:W-:Y:S02]  /*1ea0*/  ISETP.NE.AND P6, PT, R34, 0x1, PT ;  /* 0x000000012200780c */ /* 0x000fe40003fc5270 */
[----:B------:R-:W-:-:S04]  /*1eb0*/  SHF.R.S32.HI R32, RZ, 0x1f, R23 ;  /* 0x0000001fff207819 */ /* 0x000fc80000011417 */
[----:B------:R-:W1:Y:S01]  /*1ec0*/  LDC.64 R74, c[0x0][0x3d8] ;  /* 0x0000f600ff4a7b82 */ /* 0x000e620000000a00 */
[----:B0-----:R-:W-:-:S04]  /*1ed0*/  @P0 IMAD.HI.U32 R0, R110, R3, RZ ;  /* 0x000000036e000227 */ /* 0x001fc800078e00ff */
[----:B------:R-:W-:Y:S01]  /*1ee0*/  IMAD R3, R9, R30, RZ ;  /* 0x0000001e09037224 */ /* 0x000fe200078e02ff */
[----:B-1----:R-:W-:-:S03]  /*1ef0*/  @P0 SHF.R.U32.HI R110, RZ, R7, R0 ;  /* 0x00000007ff6e0219 */ /* 0x002fc60000011600 */
[----:B------:R-:W-:Y:S01]  /*1f00*/  IMAD R3, R76, R31, R3 ;  /* 0x0000001f4c037224 */ /* 0x000fe200078e0203 */
[----:B------:R-:W-:Y:S02]  /*1f10*/  ISETP.NE.U32.AND P0, PT, RZ, UR6, PT ;  /* 0x00000006ff007c0c */ /* 0x000fe4000bf05070 */
[----:B------:R-:W-:Y:S01]  /*1f20*/  SHF.R.S32.HI R6, RZ, 0x1f, R110 ;  /* 0x0000001fff067819 */ /* 0x000fe2000001146e */
[----:B------:R-:W-:Y:S01]  /*1f30*/  IMAD.IADD R5, R5, 0x1, R3 ;  /* 0x0000000105057824 */ /* 0x000fe200078e0203 */
[----:B------:R-:W-:-:S03]  /*1f40*/  ISETP.NE.AND.EX P0, PT, RZ, UR7, PT, P0 ;  /* 0x00000007ff007c0c */ /* 0x000fc6000bf05300 */
[----:B------:R-:W-:Y:S02]  /*1f50*/  IMAD R3, R6, UR4, RZ ;  /* 0x0000000406037c24 */ /* 0x000fe4000f8e02ff */
[----:B------:R-:W-:-:S04]  /*1f60*/  IMAD.WIDE.U32 R4, R110, UR4, R4 ;  /* 0x000000046e047c25 */ /* 0x000fc8000f8e0004 */
[----:B------:R-:W-:Y:S01]  /*1f70*/  IMAD R3, R110, UR5, R3 ;  /* 0x000000056e037c24 */ /* 0x000fe2000f8e0203 */
[----:B------:R-:W-:-:S03]  /*1f80*/  ULDC.64 UR4, c[0x0][0x300] ;  /* 0x0000c00000047ab9 */ /* 0x000fc60000000a00 */
[----:B------:R-:W-:Y:S01]  /*1f90*/  IMAD.IADD R5, R5, 0x1, R3 ;  /* 0x0000000105057824 */ /* 0x000fe200078e0203 */
[----:B------:R-:W-:Y:S01]  /*1fa0*/  SHF.R.S32.HI R17, RZ, 0x1f, R16 ;  /* 0x0000001fff117819 */ /* 0x000fe20000011410 */
[----:B------:R-:W-:-:S04]  /*1fb0*/  IMAD.WIDE.U32 R64, R23, R68, R144 ;  /* 0x0000004417407225 */ /* 0x000fc800078e0090 */
[----:B------:R-:W-:-:S04]  /*1fc0*/  IMAD.WIDE.U32 R66, R23, R68, R16 ;  /* 0x0000004417427225 */ /* 0x000fc800078e0010 */
[----:B------:R-:W-:-:S04]  /*1fd0*/  IMAD.WIDE.U32 R70, R23, R74, R144 ;  /* 0x0000004a17467225 */ /* 0x000fc800078e0090 */
[----:B------:R-:W-:Y:S01]  /*1fe0*/  IMAD.WIDE.U32 R72, R23, R74, R16 ;  /* 0x0000004a17487225 */ /* 0x000fe200078e0010 */
[----:B-----5:R-:W-:-:S03]  /*1ff0*/  SHF.R.S32.HI R21, RZ, 0x1f, R104 ;  /* 0x0000001fff157819 */ /* 0x020fc60000011468 */
[----:B------:R-:W-:Y:S02]  /*2000*/  VIADD R79, R144, 0x50 ;  /* 0x00000050904f7836 */ /* 0x000fe40000000000 */
[----:B------:R-:W-:Y:S02]  /*2010*/  IMAD R91, R31, 0x90, RZ ;  /* 0x000000901f5b7824 */ /* 0x000fe400078e02ff */
[----:B------:R-:W-:Y:S02]  /*2020*/  IMAD R93, R75, 0x90, RZ ;  /* 0x000000904b5d7824 */ /* 0x000fe400078e02ff */
[----:B------:R-:W-:Y:S01]  /*2030*/  IMAD.SHL.U32 R106, R33, 0x2, RZ ;  /* 0x00000002216a7824 */ /* 0x000fe200078e00ff */
[----:B--2---:R-:W-:-:S04]  /*2040*/  SHF.R.S32.HI R0, RZ, 0x1f, R27 ;  /* 0x0000001fff007819 */ /* 0x004fc8000001141b */
[----:B------:R-:W-:Y:S02]  /*2050*/  SEL R11, R0, RZ, !P0 ;  /* 0x000000ff000b7207 */ /* 0x000fe40004000000 */
[----:B------:R-:W-:-:S03]  /*2060*/  SEL R15, R27, RZ, !P0 ;  /* 0x000000ff1b0f7207 */ /* 0x000fc60004000000 */
[----:B------:R-:W-:Y:S02]  /*2070*/  IMAD R0, R11, UR4, RZ ;  /* 0x000000040b007c24 */ /* 0x000fe4000f8e02ff */
[----:B------:R-:W-:-:S04]  /*2080*/  IMAD.WIDE.U32 R26, R15, UR4, R4 ;  /* 0x000000040f1a7c25 */ /* 0x000fc8000f8e0004 */
[----:B------:R-:W-:Y:S01]  /*2090*/  IMAD R3, R15, UR5, R0 ;  /* 0x000000050f037c24 */ /* 0x000fe2000f8e0200 */
[----:B------:R-:W-:Y:S05]  /*20a0*/  @!P6 WARPSYNC.ALL ;  /* 0x000000000000e948 */ /* 0x000fea0003800000 */
[----:B------:R-:W-:Y:S01]  /*20b0*/  ULDC.64 UR4, c[0x0][0x320] ;  /* 0x0000c80000047ab9 */ /* 0x000fe20000000a00 */
[----:B------:R-:W-:Y:S01]  /*20c0*/  IMAD R0, R32, R30, RZ ;  /* 0x0000001e20007224 */ /* 0x000fe200078e02ff */
[----:B------:R-:W-:Y:S01]  /*20d0*/  @!P6 BAR.SYNC.DEFER_BLOCKING 0x9, 0x100 ;  /* 0x024400000000eb1d */ /* 0x000fe20000010000 */
[----:B------:R-:W-:Y:S02]  /*20e0*/  IMAD R5, R6, UR4, RZ ;  /* 0x0000000406057c24 */ /* 0x000fe4000f8e02ff */
[----:B------:R-:W-:-:S03]  /*20f0*/  IMAD.WIDE.U32 R28, R110, UR4, R144 ;  /* 0x000000046e1c7c25 */ /* 0x000fc6000f8e0090 */
[----:B------:R-:W-:Y:S01]  /*2100*/  ULDC UR4, c[0x0][0x2e4] ;  /* 0x0000b90000047ab9 */ /* 0x000fe20000000800 */
[----:B---3--:R-:W-:Y:S01]  /*2110*/  ISETP.GE.AND P2, PT, R14, R33, PT ;  /* 0x000000210e00720c */ /* 0x008fe20003f46270 */
[----:B------:R-:W-:Y:S01]  /*2120*/  ULDC.64 UR6, c[0x0][0x328] ;  /* 0x0000ca0000067ab9 */ /* 0x000fe20000000a00 */
[----:B------:R-:W-:Y:S01]  /*2130*/  ISETP.GE.AND P1, PT, R20, UR4, PT ;  /* 0x0000000414007c0c */ /* 0x000fe2000bf26270 */
[----:B------:R-:W-:Y:S02]  /*2140*/  IMAD R7, R110, UR5, R5 ;  /* 0x000000056e077c24 */ /* 0x000fe4000f8e0205 */
[C---:B------:R-:W-:Y:S01]  /*2150*/  IMAD.WIDE.U32 R4, R23.reuse, R30, R144 ;  /* 0x0000001e17047225 */ /* 0x040fe200078e0090 */
[----:B------:R-:W-:Y:S02]  /*2160*/  SEL R6, RZ, 0xffffffff, P1 ;  /* 0xffffffffff067807 */ /* 0x000fe40000800000 */
[----:B------:R-:W-:Y:S01]  /*2170*/  ISETP.GE.AND P0, PT, R144, UR4, PT ;  /* 0x0000000490007c0c */ /* 0x000fe2000bf06270 */
[----:B------:R-:W-:Y:S01]  /*2180*/  IMAD R87, R23, R31, R0 ;  /* 0x0000001f17577224 */ /* 0x000fe200078e0200 */
[----:B------:R-:W-:Y:S01]  /*2190*/  IADD3 R90, P1, R26, R4, RZ ;  /* 0x000000041a5a7210 */ /* 0x000fe20007f3e0ff */
[----:B------:R-:W-:Y:S01]  /*21a0*/  IMAD.IADD R0, R27, 0x1, R3 ;  /* 0x000000011b007824 */ /* 0x000fe200078e0203 */
[----:B------:R-:W-:Y:S01]  /*21b0*/  SEL R3, RZ, 0x1, P0 ;  /* 0x00000001ff037807 */ /* 0x000fe20000000000 */
[----:B------:R-:W-:-:S03]  /*21c0*/  IMAD.SHL.U32 R6, R6, 0x2, RZ ;  /* 0x0000000206067824 */ /* 0x000fc600078e00ff */
[----:B------:R-:W-:Y:S02]  /*21d0*/  IADD3.X R87, R0, R5, R87, P1, !PT ;  /* 0x0000000500577210 */ /* 0x000fe40000ffe457 */
[----:B------:R-:W-:Y:S01]  /*21e0*/  LOP3.LUT R5, R6, 0x2, R3, 0xe2, !PT ;  /* 0x0000000206057812 */ /* 0x000fe200078ee203 */
[----:B------:R-:W-:Y:S01]  /*21f0*/  VIADD R3, R144, 0x30 ;  /* 0x0000003090037836 */ /* 0x000fe20000000000 */
[----:B------:R-:W-:Y:S01]  /*2200*/  ISETP.GE.AND P0, PT, R14, UR4, PT ;  /* 0x000000040e007c0c */ /* 0x000fe2000bf06270 */
[----:B------:R-:W-:Y:S02]  /*2210*/  IMAD R6, R32, R68, RZ ;  /* 0x0000004420067224 */ /* 0x000fe400078e02ff */
[----:B------:R-:W-:Y:S01]  /*2220*/  VIADD R4, R144, 0x40 ;  /* 0x0000004090047836 */ /* 0x000fe20000000000 */
[----:B------:R-:W-:Y:S01]  /*2230*/  ISETP.GE.AND P1, PT, R3, UR4, PT ;  /* 0x0000000403007c0c */ /* 0x000fe2000bf26270 */
[----:B------:R-:W-:Y:S01]  /*2240*/  IMAD R13, R23, R69, R6 ;  /* 0x00000045170d7224 */ /* 0x000fe200078e0206 */
[----:B------:R-:W-:Y:S01]  /*2250*/  SEL R6, RZ, 0x4, P0 ;  /* 0x00000004ff067807 */ /* 0x000fe20000000000 */
[----:B------:R-:W-:Y:S01]  /*2260*/  IMAD.IADD R29, R29, 0x1, R7 ;  /* 0x000000011d1d7824 */ /* 0x000fe200078e0207 */
[----:B------:R-:W-:-:S02]  /*2270*/  SEL R7, RZ, 0x8, P1 ;  /* 0x00000008ff077807 */ /* 0x000fc40000800000 */
[----:B------:R-:W-:Y:S02]  /*2280*/  ISETP.GE.AND P0, PT, R4, UR4, PT ;  /* 0x0000000404007c0c */ /* 0x000fe4000bf06270 */
[----:B------:R-:W-:Y:S02]  /*2290*/  LOP3.LUT R5, R7, R5, R6, 0xfe, !PT ;  /* 0x0000000507057212 */ /* 0x000fe400078efe06 */
[----:B------:R-:W-:Y:S02]  /*22a0*/  SEL R10, RZ, 0x10, P0 ;  /* 0x00000010ff0a7807 */ /* 0x000fe40000000000 */
[-C--:B------:R-:W-:Y:S02]  /*22b0*/  ISETP.GE.AND P0, PT, R144, R33.reuse, PT ;  /* 0x000000219000720c */ /* 0x080fe40003f06270 */
[----:B------:R-:W-:Y:S01]  /*22c0*/  ISETP.GE.AND P1, PT, R20, R33, PT ;  /* 0x000000211400720c */ /* 0x000fe20003f26270 */
[----:B------:R-:W-:Y:S01]  /*22d0*/  IMAD R6, R32, R74, RZ ;  /* 0x0000004a20067224 */ /* 0x000fe200078e02ff */
[----:B------:R-:W-:-:S02]  /*22e0*/  LOP3.LUT R10, R5, R10, RZ, 0xfc, !PT ;  /* 0x0000000a050a7212 */ /* 0x000fc400078efcff */
[C---:B------:R-:W-:Y:S02]  /*22f0*/  SEL R5, R33.reuse, RZ, P0 ;  /* 0x000000ff21057207 */ /* 0x040fe40000000000 */
[----:B------:R-:W-:Y:S01]  /*2300*/  SEL R7, R33, RZ, P1 ;  /* 0x000000ff21077207 */ /* 0x000fe20000800000 */
[----:B------:R-:W-:Y:S01]  /*2310*/  IMAD.IADD R65, R65, 0x1, R13 ;  /* 0x0000000141417824 */ /* 0x000fe200078e020d */
[----:B------:R-:W-:Y:S01]  /*2320*/  SEL R8, R33, RZ, P2 ;  /* 0x000000ff21087207 */ /* 0x000fe20001000000 */
[----:B------:R-:W-:Y:S02]  /*2330*/  IMAD.IADD R67, R13, 0x1, R67 ;  /* 0x000000010d437824 */ /* 0x000fe400078e0243 */
[----:B------:R-:W-:Y:S02]  /*2340*/  IMAD R13, R23, R75, R6 ;  /* 0x0000004b170d7224 */ /* 0x000fe400078e0206 */
[----:B------:R-:W-:Y:S02]  /*2350*/  IMAD.IADD R6, R144, 0x1, R5 ;  /* 0x0000000190067824 */ /* 0x000fe400078e0205 */
[----:B------:R-:W-:Y:S01]  /*2360*/  IMAD.IADD R12, R20, 0x1, R7 ;  /* 0x00000001140c7824 */ /* 0x000fe200078e0207 */
[----:B----4-:R-:W-:Y:S01]  /*2370*/  LOP3.LUT P3, RZ, R36, 0x2, RZ, 0xc0, !PT ;  /* 0x0000000224ff7812 */ /* 0x010fe2000786c0ff */
[----:B------:R-:W-:Y:S01]  /*2380*/  IMAD R11, R11, UR6, RZ ;  /* 0x000000060b0b7c24 */ /* 0x000fe2000f8e02ff */
[----:B------:R-:W-:Y:S01]  /*2390*/  LOP3.LUT R35, R35, 0xfffffffe, RZ, 0xc0, !PT ;  /* 0xfffffffe23237812 */ /* 0x000fe200078ec0ff */
[----:B------:R-:W-:Y:S01]  /*23a0*/  IMAD.IADD R14, R14, 0x1, R8 ;  /* 0x000000010e0e7824 */ /* 0x000fe200078e0208 */
[----:B------:R-:W-:Y:S01]  /*23b0*/  SHF.R.S32.HI R7, RZ, 0x1f, R6 ;  /* 0x0000001fff077819 */ /* 0x000fe20000011406 */
[----:B------:R-:W-:-:S02]  /*23c0*/  IMAD.IADD R71, R71, 0x1, R13 ;  /* 0x0000000147477824 */ /* 0x000fc400078e020d */
[----:B------:R-:W-:Y:S01]  /*23d0*/  IMAD.IADD R73, R13, 0x1, R73 ;  /* 0x000000010d497824 */ /* 0x000fe200078e0249 */
[----:B------:R-:W-:Y:S01]  /*23e0*/  SHF.R.S32.HI R13, RZ, 0x1f, R12 ;  /* 0x0000001fff0d7819 */ /* 0x000fe2000001140c */
[----:B------:R-:W-:Y:S01]  /*23f0*/  IMAD R11, R15, UR7, R11 ;  /* 0x000000070f0b7c24 */ /* 0x000fe2000f8e020b */
[----:B------:R-:W-:Y:S01]  /*2400*/  @P2 LOP3.LUT R35, R35, 0x1, RZ, 0xfc, !PT ;  /* 0x0000000123232812 */ /* 0x000fe200078efcff */
[----:B------:R-:W-:Y:S01]  /*2410*/  IMAD.WIDE.U32 R28, R15, UR6, R28 ;  /* 0x000000060f1c7c25 */ /* 0x000fe2000f8e001c */
[----:B------:R-:W-:Y:S02]  /*2420*/  SHF.R.S32.HI R15, RZ, 0x1f, R14 ;  /* 0x0000001fff0f7819 */ /* 0x000fe4000001140e */
[CC--:B------:R-:W-:Y:S02]  /*2430*/  LEA.HI R5, R7.reuse, R6.reuse, RZ, 0x3 ;  /* 0x0000000607057211 */ /* 0x0c0fe400078f18ff */
[----:B------:R-:W-:Y:S02]  /*2440*/  LEA.HI R8, R7, R6, RZ, 0x5 ;  /* 0x0000000607087211 */ /* 0x000fe400078f28ff */
[----:B------:R-:W-:-:S02]  /*2450*/  LEA.HI R6, R13, R12, RZ, 0x3 ;  /* 0x0000000c0d067211 */ /* 0x000fc400078f18ff */
[----:B------:R-:W-:Y:S02]  /*2460*/  LEA.HI R13, R13, R12, RZ, 0x5 ;  /* 0x0000000c0d0d7211 */ /* 0x000fe400078f28ff */
[----:B------:R-:W-:Y:S02]  /*2470*/  LOP3.LUT R35, R35, 0xfffffffd, RZ, 0xc0, !PT ;  /* 0xfffffffd23237812 */ /* 0x000fe400078ec0ff */
[CC--:B------:R-:W-:Y:S02]  /*2480*/  LEA.HI R7, R15.reuse, R14.reuse, RZ, 0x3 ;  /* 0x0000000e0f077211 */ /* 0x0c0fe400078f18ff */
[----:B------:R-:W-:Y:S02]  /*2490*/  LEA.HI R15, R15, R14, RZ, 0x5 ;  /* 0x0000000e0f0f7211 */ /* 0x000fe400078f28ff */
[----:B------:R-:W-:Y:S02]  /*24a0*/  SHF.R.S32.HI R14, RZ, 0x5, R13 ;  /* 0x00000005ff0e7819 */ /* 0x000fe4000001140d */
[----:B------:R-:W-:-:S02]  /*24b0*/  SHF.R.S32.HI R12, RZ, 0x5, R8 ;  /* 0x00000005ff0c7819 */ /* 0x000fc40000011408 */
[----:B------:R-:W-:Y:S02]  /*24c0*/  LOP3.LUT R13, R39, 0x18, R6, 0xf8, !PT ;  /* 0x00000018270d7812 */ /* 0x000fe400078ef806 */
[----:B------:R-:W-:Y:S02]  /*24d0*/  @P3 LOP3.LUT R35, R35, 0x2, RZ, 0xfc, !PT ;  /* 0x0000000223233812 */ /* 0x000fe400078efcff */
[----:B------:R-:W-:Y:S01]  /*24e0*/  LOP3.LUT R8, R39, 0x18, R5, 0xf8, !PT ;  /* 0x0000001827087812 */ /* 0x000fe200078ef805 */
[----:B------:R-:W-:Y:S01]  /*24f0*/  IMAD R14, R14, 0x1200, R38 ;  /* 0x000012000e0e7824 */ /* 0x000fe200078e0226 */
[-C--:B------:R-:W-:Y:S01]  /*2500*/  LOP3.LUT R13, R13, R37.reuse, RZ, 0x3c, !PT ;  /* 0x000000250d0d7212 */ /* 0x080fe200078e3cff */
[----:B------:R0:W-:Y:S01]  /*2510*/  STL [R1+0x4c], R35 ;  /* 0x00004c2301007387 */ /* 0x0001e20000100800 */
[----:B------:R-:W-:Y:S01]  /*2520*/  LOP3.LUT R103, R8, R37, RZ, 0x3c, !PT ;  /* 0x0000002508677212 */ /* 0x000fe200078e3cff */
[----:B------:R-:W-:Y:S01]  /*2530*/  IMAD R8, R21, R68, RZ ;  /* 0x0000004415087224 */ /* 0x000fe200078e02ff */
[----:B------:R-:W-:Y:S01]  /*2540*/  IADD3 R76, P2, R23, R76, RZ ;  /* 0x0000004c174c7210 */ /* 0x000fe20007f5e0ff */
[----:B------:R-:W-:Y:S01]  /*2550*/  IMAD.IADD R102, R14, 0x1, R13 ;  /* 0x000000010e667824 */ /* 0x000fe200078e020d */
[----:B------:R-:W-:Y:S01]  /*2560*/  SHF.R.S32.HI R20, RZ, 0x5, R15 ;  /* 0x00000005ff147819 */ /* 0x000fe2000001140f */
[----:B------:R-:W-:Y:S01]  /*2570*/  IMAD R83, R104, R69, R8 ;  /* 0x0000004568537224 */ /* 0x000fe200078e0208 */
[----:B------:R-:W-:Y:S01]  /*2580*/  LOP3.LUT R15, R39, 0x18, R7, 0xf8, !PT ;  /* 0x00000018270f7812 */ /* 0x000fe200078ef807 */
[----:B------:R-:W-:-:S02]  /*2590*/  IMAD R13, R69, 0x90, RZ ;  /* 0x00000090450d7824 */ /* 0x000fc400078e02ff */
[----:B------:R-:W-:-:S04]  /*25a0*/  IMAD.WIDE.U32 R64, R104, R68, R64 ;  /* 0x0000004468407225 */ /* 0x000fc800078e0040 */
[----:B------:R-:W-:Y:S01]  /*25b0*/  IMAD.WIDE.U32 R66, R104, R68, R66 ;  /* 0x0000004468427225 */ /* 0x000fe200078e0042 */
[----:B------:R-:W-:-:S03]  /*25c0*/  LOP3.LUT R15, R15, R37, RZ, 0x3c, !PT ;  /* 0x000000250f0f7212 */ /* 0x000fc600078e3cff */
[----:B------:R-:W-:-:S04]  /*25d0*/  IMAD.WIDE.U32 R68, R68, 0x90, RZ ;  /* 0x0000009044447825 */ /* 0x000fc800078e00ff */
[----:B------:R-:W-:Y:S01]  /*25e0*/  IMAD.X R77, R32, 0x1, R9, P2 ;  /* 0x00000001204d7824 */ /* 0x000fe200010e0609 */
[----:B------:R-:W-:Y:S01]  /*25f0*/  ISETP.GE.AND P2, PT, R79, UR4, PT ;  /* 0x000000044f007c0c */ /* 0x000fe2000bf46270 */
[--C-:B------:R-:W-:Y:S02]  /*2600*/  IMAD R20, R20, 0x1200, R38.reuse ;  /* 0x0000120014147824 */ /* 0x100fe400078e0226 */
[----:B------:R-:W-:Y:S01]  /*2610*/  IMAD.IADD R92, R69, 0x1, R13 ;  /* 0x00000001455c7824 */ /* 0x000fe200078e020d */
[----:B------:R-:W-:Y:S01]  /*2620*/  SEL R13, RZ, 0x20, P2 ;  /* 0x00000020ff0d7807 */ /* 0x000fe20001000000 */
[-C--:B------:R-:W-:Y:S02]  /*2630*/  IMAD R21, R21, R74.reuse, RZ ;  /* 0x0000004a15157224 */ /* 0x080fe400078e02ff */
[----:B------:R-:W-:Y:S02]  /*2640*/  IMAD R12, R12, 0x1200, R38 ;  /* 0x000012000c0c7824 */ /* 0x000fe400078e0226 */
[----:B------:R-:W-:Y:S01]  /*2650*/  IMAD.IADD R101, R20, 0x1, R15 ;  /* 0x0000000114657824 */ /* 0x000fe200078e020f */
[----:B------:R-:W-:Y:S01]  /*2660*/  LOP3.LUT R15, R10, R13, RZ, 0xfc, !PT ;  /* 0x0000000d0a0f7212 */ /* 0x000fe200078efcff */
[C---:B------:R-:W-:Y:S01]  /*2670*/  IMAD R21, R104.reuse, R75, R21 ;  /* 0x0000004b68157224 */ /* 0x040fe200078e0215 */
[----:B------:R-:W-:Y:S01]  /*2680*/  LOP3.LUT R78, R5, 0xfffffff8, RZ, 0xc0, !PT ;  /* 0xfffffff8054e7812 */ /* 0x000fe200078ec0ff */
[----:B------:R-:W-:Y:S01]  /*2690*/  IMAD.WIDE.U32 R70, R104, R74, R70 ;  /* 0x0000004a68467225 */ /* 0x000fe200078e0046 */
[----:B------:R-:W-:-:S02]  /*26a0*/  LOP3.LUT R8, R6, 0xfffffff8, RZ, 0xc0, !PT ;  /* 0xfffffff806087812 */ /* 0x000fc400078ec0ff */
[----:B------:R-:W-:Y:S01]  /*26b0*/  LOP3.LUT R9, R7, 0xfffffff8, RZ, 0xc0, !PT ;  /* 0xfffffff807097812 */ /* 0x000fe200078ec0ff */
[----:B------:R-:W-:Y:S01]  /*26c0*/  IMAD.WIDE.U32 R72, R104, R74, R72 ;  /* 0x0000004a68487225 */ /* 0x000fe200078e0048 */
[----:B------:R-:W-:-:S03]  /*26d0*/  LOP3.LUT R13, R15, 0x8, RZ, 0xc0, !PT ;  /* 0x000000080f0d7812 */ /* 0x000fc600078ec0ff */
[----:B------:R-:W-:Y:S01]  /*26e0*/  IMAD.WIDE.U32 R30, R30, 0x90, RZ ;  /* 0x000000901e1e7825 */ /* 0x000fe200078e00ff */
[----:B------:R-:W-:-:S03]  /*26f0*/  LOP3.LUT R14, R15, 0x10, RZ, 0xc0, !PT ;  /* 0x000000100f0e7812 */ /* 0x000fc600078ec0ff */
[----:B------:R-:W-:Y:S01]  /*2700*/  IMAD.WIDE.U32 R74, R74, 0x90, RZ ;  /* 0x000000904a4a7825 */ /* 0x000fe200078e00ff */
[----:B------:R-:W-:-:S03]  /*2710*/  SHF.R.S32.HI R100, RZ, 0x1f, R78 ;  /* 0x0000001fff647819 */ /* 0x000fc6000001144e */
[----:B------:R-:W-:Y:S01]  /*2720*/  IMAD.IADD R103, R12, 0x1, R103 ;  /* 0x000000010c677824 */ /* 0x000fe200078e0267 */
[----:B------:R-:W-:Y:S01]  /*2730*/  LOP3.LUT R12, R15, 0x4, RZ, 0xc0, !PT ;  /* 0x000000040f0c7812 */ /* 0x000fe200078ec0ff */
[----:B------:R-:W-:Y:S01]  /*2740*/  IMAD.IADD R86, R29, 0x1, R11 ;  /* 0x000000011d567824 */ /* 0x000fe200078e020b */
[----:B------:R-:W-:Y:S01]  /*2750*/  LOP3.LUT R11, R15, 0x2, RZ, 0xc0, !PT ;  /* 0x000000020f0b7812 */ /* 0x000fe200078ec0ff */
[----:B------:R-:W-:Y:S01]  /*2760*/  IMAD.IADD R85, R65, 0x1, R83 ;  /* 0x0000000141557824 */ /* 0x000fe200078e0253 */
[----:B------:R-:W-:Y:S01]  /*2770*/  SHF.R.S32.HI R99, RZ, 0x1f, R8 ;  /* 0x0000001fff637819 */ /* 0x000fe20000011408 */
[----:B------:R-:W-:Y:S01]  /*2780*/  VIADD R110, R34, 0x8 ;  /* 0x00000008226e7836 */ /* 0x000fe20000000000 */
[----:B------:R-:W-:Y:S01]  /*2790*/  SHF.R.S32.HI R98, RZ, 0x1f, R9 ;  /* 0x0000001fff627819 */ /* 0x000fe20000011409 */
[----:B------:R-:W-:Y:S01]  /*27a0*/  IMAD.IADD R91, R31, 0x1, R91 ;  /* 0x000000011f5b7824 */ /* 0x000fe200078e025b */
[----:B------:R-:W-:Y:S01]  /*27b0*/  LOP3.LUT R10, R10, 0x1, RZ, 0xc0, !PT ;  /* 0x000000010a0a7812 */ /* 0x000fe200078ec0ff */
[----:B------:R-:W-:Y:S01]  /*27c0*/  IMAD.IADD R93, R75, 0x1, R93 ;  /* 0x000000014b5d7824 */ /* 0x000fe200078e025d */
[----:B------:R-:W-:Y:S01]  /*27d0*/  LOP3.LUT R15, R15, 0x20, RZ, 0xc0, !PT ;  /* 0x000000200f0f7812 */ /* 0x000fe200078ec0ff */
[----:B------:R-:W-:-:S02]  /*27e0*/  IMAD.IADD R83, R83, 0x1, R67 ;  /* 0x0000000153537824 */ /* 0x000fc400078e0243 */
[----:B------:R-:W-:Y:S02]  /*27f0*/  IMAD.IADD R84, R71, 0x1, R21 ;  /* 0x0000000147547824 */ /* 0x000fe400078e0215 */
[----:B0-----:R-:W-:-:S07]  /*2800*/  IMAD.IADD R82, R21, 0x1, R73 ;  /* 0x0000000115527824 */ /* 0x001fce00078e0249 */
.L_x_371:
[----:B------:R-:W2:Y:S01]  /*2810*/  LDL R21, [R1+0x4c] ;  /* 0x00004c0001157983 */ /* 0x000ea20000100800 */
[----:B------:R-:W0:Y:S03]  /*2820*/  LDC.64 R94, c[0x0][0x2d8] ;  /* 0x0000b600ff5e7b82 */ /* 0x000e260000000a00 */
[----:B---3--:R-:W3:Y:S01]  /*2830*/  LDL R20, [R1+0x60] ;  /* 0x0000600001147983 */ /* 0x008ee20000100800 */
[----:B------:R-:W-:Y:S01]  /*2840*/  VIADD R39, R24, 0xffffffff ;  /* 0xffffffff18277836 */ /* 0x000fe20000000000 */
[----:B------:R-:W-:Y:S05]  /*2850*/  YIELD ;  /* 0x0000000000007946 */ /* 0x000fea0003800000 */
[----:B-1----:R-:W1:Y:S01]  /*2860*/  LDC R105, c[0x0][0x3d4] ;  /* 0x0000f500ff697b82 */ /* 0x002e620000000800 */
[----:B------:R-:W-:Y:S01]  /*2870*/  SHF.R.S32.HI R34, RZ, 0x1f, R39 ;  /* 0x0000001fff227819 */ /* 0x000fe20000011427 */
[----:B------:R-:W-:Y:S01]  /*2880*/  IMAD.WIDE.U32 R60, R30, R39, RZ ;  /* 0x000000271e3c7225 */ /* 0x000fe200078e00ff */
[----:B------:R-:W-:Y:S01]  /*2890*/  BSSY B0, `(.L_x_316) ;  /* 0x0000419000007945 */ /* 0x000fe20003800000 */
[----:B--2---:R-:W-:-:S02]  /*28a0*/  LOP3.LUT P4, RZ, R21, 0x2, RZ, 0xc0, !PT ;  /* 0x0000000215ff7812 */ /* 0x004fc4000788c0ff */
[----:B------:R-:W-:Y:S02]  /*28b0*/  IMAD R21, R91, R39, RZ ;  /* 0x000000275b157224 */ /* 0x000fe400078e02ff */
[----:B---3--:R-:W-:Y:S02]  /*28c0*/  IMAD R20, R19, 0x3600, R20 ;  /* 0x0000360013147824 */ /* 0x008fe400078e0214 */
[----:B------:R-:W-:Y:S01]  /*28d0*/  IMAD R33, R34, R30, R21 ;  /* 0x0000001e22217224 */ /* 0x000fe200078e0215 */
[----:B------:R-:W-:Y:S01]  /*28e0*/  IADD3 R21, P2, R90, R60, RZ ;  /* 0x0000003c5a157210 */ /* 0x000fe20007f5e0ff */
[C---:B------:R-:W-:Y:S02]  /*28f0*/  VIADD R32, R20.reuse, 0x10 ;  /* 0x0000001014207836 */ /* 0x040fe40000000000 */
[----:B------:R-:W-:Y:S01]  /*2900*/  IMAD.IADD R96, R61, 0x1, R33 ;  /* 0x000000013d607824 */ /* 0x000fe200078e0221 */
[----:B0-----:R-:W-:Y:S01]  /*2910*/  LEA R36, P3, R21, R94, 0x1 ;  /* 0x0000005e15247211 */ /* 0x001fe200078608ff */
[----:B------:R-:W-:-:S02]  /*2920*/  IMAD R81, R20, 0x2, R25 ;  /* 0x0000000214517824 */ /* 0x000fc400078e0219 */
[----:B------:R-:W-:Y:S01]  /*2930*/  IMAD.X R24, R96, 0x1, R87, P2 ;  /* 0x0000000160187824 */ /* 0x000fe200010e0657 */
[----:B------:R-:W-:Y:S01]  /*2940*/  ISETP.GT.AND P2, PT, R39, R80, PT ;  /* 0x000000502700720c */ /* 0x000fe20003f44270 */
[----:B------:R-:W-:-:S03]  /*2950*/  @P4 VIADD R32, R20, 0xfffffff0 ;  /* 0xfffffff014204836 */ /* 0x000fc60000000000 */
[----:B------:R-:W-:Y:S01]  /*2960*/  LEA.HI.X R37, R21, R95, R24, 0x1, P3 ;  /* 0x0000005f15257211 */ /* 0x000fe200018f0c18 */
[----:B------:R-:W-:Y:S01]  /*2970*/  IMAD.MOV.U32 R24, RZ, RZ, R39 ;  /* 0x000000ffff187224 */ /* 0x000fe200078e0027 */
[----:B-1----:R-:W-:Y:S01]  /*2980*/  ISETP.GE.AND P3, PT, R105, 0x1, PT ;  /* 0x000000016900780c */ /* 0x002fe20003f66270 */
[----:B------:R-:W-:-:S12]  /*2990*/  IMAD R21, R32, 0x2, R25 ;  /* 0x0000000220157824 */ /* 0x000fd800078e0219 */
[----:B------:R-:W-:Y:S05]  /*29a0*/  @!P3 BRA `(.L_x_317) ;  /* 0x0000003c0094b947 */ /* 0x000fea0003800000 */
[----:B------:R-:W-:Y:S01]  /*29b0*/  ULDC.U8 UR4, c[0x0][0x3f0] ;  /* 0x0000fc0000047ab9 */ /* 0x000fe20000000000 */
[-C--:B------:R-:W-:Y:S01]  /*29c0*/  IMAD R33, R93, R39.reuse, RZ ;  /* 0x000000275d217224 */ /* 0x080fe200078e02ff */
[----:B------:R-:W-:Y:S01]  /*29d0*/  ISETP.NE.AND P3, PT, RZ, UR4, PT ;  /* 0x00000004ff007c0c */ /* 0x000fe2000bf65270 */
[-C--:B------:R-:W-:Y:S02]  /*29e0*/  IMAD R35, R92, R39.reuse, RZ ;  /* 0x000000275c237224 */ /* 0x080fe400078e02ff */
[----:B------:R-:W-:Y:S02]  /*29f0*/  IMAD R88, R24, -0x90, R2 ;  /* 0xffffff7018587824 */ /* 0x000fe400078e0202 */
[C---:B------:R-:W-:Y:S02]  /*2a00*/  IMAD R33, R34.reuse, R74, R33 ;  /* 0x0000004a22217224 */ /* 0x040fe400078e0221 */
[----:B------:R-:W-:Y:S01]  /*2a10*/  IMAD R35, R34, R68, R35 ;  /* 0x0000004422237224 */ /* 0x000fe200078e0223 */
[----:B------:R-:W-:Y:S01]  /*2a20*/  VIMNMX R88, R88, 0x90, PT ;  /* 0x0000009058587848 */ /* 0x000fe20003fe0100 */
[----:B------:R-:W-:-:S04]  /*2a30*/  IMAD.WIDE.U32 R58, R74, R39, RZ ;  /* 0x000000274a3a7225 */ /* 0x000fc800078e00ff */
[----:B------:R-:W-:-:S04]  /*2a40*/  IMAD.WIDE.U32 R56, R68, R39, RZ ;  /* 0x0000002744387225 */ /* 0x000fc800078e00ff */
[----:B------:R-:W-:Y:S02]  /*2a50*/  IMAD.IADD R20, R59, 0x1, R33 ;  /* 0x000000013b147824 */ /* 0x000fe400078e0221 */
[----:B------:R-:W-:Y:S01]  /*2a60*/  IMAD.IADD R89, R57, 0x1, R35 ;  /* 0x0000000139597824 */ /* 0x000fe200078e0223 */
[----:B------:R-:W-:Y:S06]  /*2a70*/  @!P3 BRA `(.L_x_318) ;  /* 0x0000001c0028b947 */ /* 0x000fec0003800000 */
[----:B------:R-:W-:Y:S01]  /*2a80*/  ISETP.GE.AND P4, PT, R23, R88, PT ;  /* 0x000000581700720c */ /* 0x000fe20003f86270 */
[----:B------:R-:W-:Y:S01]  /*2a90*/  BSSY B1, `(.L_x_319) ;  /* 0x000003b000017945 */ /* 0x000fe20003800000 */
        /* <DEDUP_REMOVED lines=12> */
[----:B------:R-:W-:Y:S06]  /*2b60*/  @P4 BRA `(.L_x_320) ;  /* 0x0000000000b44947 */ /* 0x000fec0003800000 */
[----:B------:R-:W-:Y:S01]  /*2b70*/  IADD3 R58, P3, R72, R58, RZ ;  /* 0x0000003a483a7210 */ /* 0x000fe20007f7e0ff */
[----:B------:R-:W-:Y:S01]  /*2b80*/  ULDC.64 UR4, c[0x0][0x3c8] ;  /* 0x0000f20000047ab9 */ /* 0x000fe20000000a00 */
[----:B------:R-:W-:Y:S02]  /*2b90*/  CS2R R62, SRZ ;  /* 0x00000000003e7805 */ /* 0x000fe4000001ff00 */
[----:B------:R-:W-:Y:S01]  /*2ba0*/  CS2R R94, SRZ ;  /* 0x00000000005e7805 */ /* 0x000fe2000001ff00 */
[----:B------:R-:W-:Y:S01]  /*2bb0*/  IMAD.X R33, R20, 0x1, R82, P3 ;  /* 0x0000000114217824 */ /* 0x000fe200018e0652 */
[----:B------:R-:W-:-:S05]  /*2bc0*/  IADD3 R56, P3, R66, R56, RZ ;  /* 0x0000003842387210 */ /* 0x000fca0007f7e0ff */
[----:B------:R-:W-:Y:S01]  /*2bd0*/  IMAD.X R89, R89, 0x1, R83, P3 ;  /* 0x0000000159597824 */ /* 0x000fe200018e0653 */
[----:B------:R-:W-:-:S04]  /*2be0*/  LEA R32, P3, R58, UR4, 0x1 ;  /* 0x000000043a207c11 */ /* 0x000fc8000f8608ff */
[----:B------:R-:W-:Y:S01]  /*2bf0*/  LEA.HI.X R33, R58, UR5, R33, 0x1, P3 ;  /* 0x000000053a217c11 */ /* 0x000fe200098f0c21 */
[----:B------:R-:W-:Y:S02]  /*2c00*/  ULDC.64 UR4, c[0x0][0x3e0] ;  /* 0x0000f80000047ab9 */ /* 0x000fe40000000a00 */
[----:B------:R-:W-:-:S04]  /*2c10*/  LEA R34, P3, R56, UR4, 0x1 ;  /* 0x0000000438227c11 */ /* 0x000fc8000f8608ff */
[----:B------:R-:W-:Y:S02]  /*2c20*/  LEA.HI.X R35, R56, UR5, R89, 0x1, P3 ;  /* 0x0000000538237c11 */ /* 0x000fe400098f0c59 */
[C---:B------:R-:W-:Y:S01]  /*2c30*/  ISETP.GE.AND P3, PT, R16.reuse, R105, PT ;  /* 0x000000691000720c */ /* 0x040fe20003f66270 */
[----:B------:R-:W-:Y:S01]  /*2c40*/  VIADD R20, R16, 0x8 ;  /* 0x0000000810147836 */ /* 0x000fe20000000000 */
[----:B------:R-:W-:Y:S02]  /*2c50*/  CS2R R54, SRZ ;  /* 0x0000000000367805 */ /* 0x000fe4000001ff00 */
[----:B------:R-:W-:-:S09]  /*2c60*/  CS2R R60, SRZ ;  /* 0x00000000003c7805 */ /* 0x000fd2000001ff00 */
[----:B------:R0:W5:Y:S04]  /*2c70*/  @!P3 LDG.E.64 R62, desc[UR60][R32.64] ;  /* 0x0000003c203eb981 */ /* 0x000168000c1e1b00 */
[----:B------:R0:W5:Y:S01]  /*2c80*/  @!P3 LDG.E.64 R94, desc[UR60][R34.64] ;  /* 0x0000003c225eb981 */ /* 0x000162000c1e1b00 */
[----:B------:R-:W-:Y:S01]  /*2c90*/  ISETP.GE.AND P3, PT, R20, R105, PT ;  /* 0x000000691400720c */ /* 0x000fe20003f66270 */
        /* <DEDUP_REMOVED lines=23> */
[----:B------:R-:W-:-:S13]  /*2e10*/  ISETP.GE.AND P3, PT, R20, R105, PT ;  /* 0x000000691400720c */ /* 0x000fda0003f66270 */
[----:B------:R0:W5:Y:S04]  /*2e20*/  @!P3 LDG.E.64 R38, desc[UR60][R32.64+0x50] ;  /* 0x0000503c2026b981 */ /* 0x000168000c1e1b00 */
[----:B------:R0:W5:Y:S02]  /*2e30*/  @!P3 LDG.E.64 R40, desc[UR60][R34.64+0x50] ;  /* 0x0000503c2228b981 */ /* 0x000164000c1e1b00 */
.L_x_320:
[----:B------:R-:W-:Y:S05]  /*2e40*/  BSYNC B1 ;  /* 0x0000000000017941 */ /* 0x000fea0003800000 */
.L_x_319:
[----:B------:R-:W2:Y:S01]  /*2e50*/  LDL R20, [R1+0x48] ;  /* 0x0000480001147983 */ /* 0x000ea20000100800 */
[----:B0----5:R-:W-:Y:S02]  /*2e60*/  IMAD.MOV.U32 R32, RZ, RZ, R39 ;  /* 0x000000ffff207224 */ /* 0x021fe400078e0027 */
[----:B------:R-:W-:Y:S02]  /*2e70*/  IMAD.MOV.U32 R33, RZ, RZ, R42 ;  /* 0x000000ffff217224 */ /* 0x000fe400078e002a */
[----:B------:R-:W-:Y:S01]  /*2e80*/  IMAD.MOV.U32 R34, RZ, RZ, R43 ;  /* 0x000000ffff227224 */ /* 0x000fe200078e002b */
[----:B------:R-:W-:Y:S01]  /*2e90*/  PRMT R113, R32, 0x7610, R113 ;  /* 0x0000761020717816 */ /* 0x000fe20000000071 */
        /* <DEDUP_REMOVED lines=29> */
[----:B------:R-:W-:-:S02]  /*3070*/  PRMT R97, R97, 0x5410, R32 ;  /* 0x0000541061617816 */ /* 0x000fc40000000020 */
[----:B------:R-:W-:Y:S02]  /*3080*/  PRMT R129, R33, 0x7610, R129 ;  /* 0x0000761021817816 */ /* 0x000fe40000000081 */
[----:B------:R-:W-:Y:S02]  /*3090*/  PRMT R113, R113, 0x5410, R34 ;  /* 0x0000541071717816 */ /* 0x000fe40000000022 */
[----:B--2---:R-:W-:Y:S01]  /*30a0*/  R2UR UR4, R20 ;  /* 0x00000000140472ca */ /* 0x004fe200000e0000 */
[----:B------:R-:W-:-:S05]  /*30b0*/  IMAD.MOV.U32 R20, RZ, RZ, R38 ;  /* 0x000000ffff147224 */ /* 0x000fca00078e0026 */
[----:B------:R-:W-:Y:S01]  /*30c0*/  PRMT R111, R20, 0x7610, R111 ;  /* 0x00007610146f7816 */ /* 0x000fe2000000006f */
[----:B------:R-:W-:-:S05]  /*30d0*/  IMAD.MOV.U32 R20, RZ, RZ, R46 ;  /* 0x000000ffff147224 */ /* 0x000fca00078e002e */
[----:B------:R-:W-:Y:S01]  /*30e0*/  PRMT R120, R20, 0x7610, R120 ;  /* 0x0000761014787816 */ /* 0x000fe20000000078 */
[----:B------:R-:W-:Y:S01]  /*30f0*/  IMAD.MOV.U32 R20, RZ, RZ, R54 ;  /* 0x000000ffff147224 */ /* 0x000fe200078e0036 */
[----:B------:R-:W-:-:S04]  /*3100*/  UISETP.NE.AND UP0, UPT, UR4, 0x3, UPT ;  /* 0x000000030400788c */ /* 0x000fc8000bf05270 */
[----:B------:R-:W-:Y:S01]  /*3110*/  PRMT R111, R111, 0x5410, R20 ;  /* 0x000054106f6f7816 */ /* 0x000fe20000000014 */
[----:B------:R-:W-:Y:S01]  /*3120*/  IMAD.MOV.U32 R20, RZ, RZ, R40 ;  /* 0x000000ffff147224 */ /* 0x000fe200078e0028 */
[----:B------:R-:W-:-:S04]  /*3130*/  PLOP3.LUT P3, PT, PT, PT, UP0, 0x80, 0x0 ;  /* 0x000000000000781c */ /* 0x000fc80003f6f008 */
[----:B------:R-:W-:Y:S01]  /*3140*/  PRMT R114, R20, 0x7610, R114 ;  /* 0x0000761014727816 */ /* 0x000fe20000000072 */
[----:B------:R-:W-:-:S05]  /*3150*/  IMAD.MOV.U32 R20, RZ, RZ, R53 ;  /* 0x000000ffff147224 */ /* 0x000fca00078e0035 */
[----:B------:R-:W-:Y:S01]  /*3160*/  PRMT R128, R20, 0x7610, R128 ;  /* 0x0000761014807816 */ /* 0x000fe20000000080 */
[----:B------:R-:W-:-:S05]  /*3170*/  IMAD.MOV.U32 R20, RZ, RZ, R94 ;  /* 0x000000ffff147224 */ /* 0x000fca00078e005e */
[----:B------:R-:W-:Y:S01]  /*3180*/  PRMT R58, R20, 0x7610, R58 ;  /* 0x00007610143a7816 */ /* 0x000fe2000000003a */
[----:B------:R-:W-:Y:S06]  /*3190*/  @!P3 BRA `(.L_x_321) ;  /* 0x000000000004b947 */ /* 0x000fec0003800000 */
[----:B------:R-:W-:Y:S01]  /*31a0*/  BPT.TRAP 0x1 ;  /* 0x000000040000795c */ /* 0x000fe20000300000 */
.L_x_321:
[----:B------:R-:W-:Y:S01]  /*31b0*/  IMAD R20, R19, 0x8, R18 ;  /* 0x0000000813147824 */ /* 0x000fe200078e0212 */
[----:B------:R-:W-:Y:S01]  /*31c0*/  SHF.L.U32 R89, R147, 0x1f, RZ ;  /* 0x0000001f93597819 */ /* 0x000fe200000006ff */
[----:B------:R-:W-:Y:S03]  /*31d0*/  BSSY B1, `(.L_x_322) ;  /* 0x0000003000017945 */ /* 0x000fe60003800000 */
[----:B------:R-:W0:Y:S02]  /*31e0*/  SYNCS.PHASECHK.TRANS64.TRYWAIT P5, [R20+URZ+0x31c90], R89 ;  /* 0x031c9059140075a7 */ /* 0x000e2400080a017f */
[----:B0-----:R-:W-:Y:S05]  /*31f0*/  @!P5 BRA `(.L_x_323) ;  /* 0x000001940068d947 */ /* 0x001fea0003800000 */
.L_x_549:
[----:B------:R-:W-:Y:S05]  /*3200*/  BSYNC B1 ;  /* 0x0000000000017941 */ /* 0x000fea0003800000 */
.L_x_322:
[----:B------:R-:W-:Y:S05]  /*3210*/  @P4 BRA `(.L_x_324) ;  /* 0x0000003800004947 */ /* 0x000fea0003800000 */
[----:B------:R-:W-:Y:S01]  /*3220*/  ISETP.NE.AND P4, PT, R10, RZ, PT ;  /* 0x000000ff0a00720c */ /* 0x000fe20003f85270 */
[----:B------:R-:W-:-:S12]  /*3230*/  BSSY B1, `(.L_x_325) ;  /* 0x0000035000017945 */ /* 0x000fd80003800000 */
[----:B------:R-:W-:Y:S05]  /*3240*/  @!P4 BRA `(.L_x_326) ;  /* 0x0000000000ccc947 */ /* 0x000fea0003800000 */
[----:B------:R1:W2:Y:S01]  /*3250*/  LDS.128 R32, [R81+0x16800] ;  /* 0x0168000051207984 */ /* 0x0002a20000000c00 */
[----:B------:R-:W-:Y:S01]  /*3260*/  ISETP.GE.AND P4, PT, R16, R105, PT ;  /* 0x000000691000720c */ /* 0x000fe20003f86270 */
[----:B------:R-:W-:-:S12]  /*3270*/  BSSY B2, `(.L_x_327) ;  /* 0x000002f000027945 */ /* 0x000fd80003800000 */
[----:B-1----:R-:W-:Y:S05]  /*3280*/  @P4 BRA `(.L_x_328) ;  /* 0x0000000000b44947 */ /* 0x002fea0003800000 */
[----:B------:R-:W-:Y:S02]  /*3290*/  SHF.R.U64 R57, R94, 0x10, R95 ;  /* 0x000000105e397819 */ /* 0x000fe4000000125f */
[----:B------:R-:W-:Y:S02]  /*32a0*/  SHF.R.U64 R56, R62, 0x10, R63 ;  /* 0x000000103e387819 */ /* 0x000fe4000000123f */
[C---:B------:R-:W-:Y:S02]  /*32b0*/  PRMT R57, R58.reuse, 0x5410, R57 ;  /* 0x000054103a397816 */ /* 0x040fe40000000039 */
[----:B------:R-:W-:Y:S02]  /*32c0*/  PRMT R56, R58, 0x5432, R56 ;  /* 0x000054323a387816 */ /* 0x000fe40000000038 */
[----:B------:R-:W-:Y:S02]  /*32d0*/  SHF.R.U32.HI R62, RZ, 0x10, R95 ;  /* 0x00000010ff3e7819 */ /* 0x000fe4000001165f */
[----:B--2---:R-:W-:-:S02]  /*32e0*/  LOP3.LUT R95, R33, 0xffff0000, RZ, 0xc0, !PT ;  /* 0xffff0000215f7812 */ /* 0x004fc400078ec0ff */
[----:B------:R-:W-:Y:S02]  /*32f0*/  LOP3.LUT R58, R57, 0xffff0000, RZ, 0xc0, !PT ;  /* 0xffff0000393a7812 */ /* 0x000fe400078ec0ff */
[C---:B------:R-:W-:Y:S01]  /*3300*/  LOP3.LUT R94, R56.reuse, 0xffff0000, RZ, 0xc0, !PT ;  /* 0xffff0000385e7812 */ /* 0x040fe200078ec0ff */
[----:B------:R-:W-:Y:S01]  /*3310*/  IMAD.U32 R56, R56, 0x10000, RZ ;  /* 0x0001000038387824 */ /* 0x000fe200078e00ff */
[----:B------:R-:W-:Y:S01]  /*3320*/  SHF.R.U32.HI R59, RZ, 0x10, R63 ;  /* 0x00000010ff3b7819 */ /* 0x000fe2000001163f */
[----:B------:R-:W-:Y:S02]  /*3330*/  IMAD.U32 R63, R33, 0x10000, RZ ;  /* 0x00010000213f7824 */ /* 0x000fe400078e00ff */
[C---:B------:R-:W-:Y:S01]  /*3340*/  FMUL.FTZ R96, R95.reuse, R58 ;  /* 0x0000003a5f607220 */ /* 0x040fe20000410000 */
[-C--:B------:R-:W-:Y:S01]  /*3350*/  FMUL.FTZ R95, R95, R94.reuse ;  /* 0x0000005e5f5f7220 */ /* 0x080fe20000410000 */
[C---:B------:R-:W-:Y:S02]  /*3360*/  PRMT R62, R97.reuse, 0x5432, R62 ;  /* 0x00005432613e7816 */ /* 0x040fe4000000003e */
[----:B------:R-:W-:Y:S01]  /*3370*/  PRMT R59, R97, 0x5410, R59 ;  /* 0x00005410613b7816 */ /* 0x000fe2000000003b */
[C---:B------:R-:W-:Y:S01]  /*3380*/  FFMA.FTZ R33, R63.reuse, R94, -R96 ;  /* 0x0000005e3f217223 */ /* 0x040fe20000010860 */
[----:B------:R-:W-:Y:S01]  /*3390*/  FFMA.FTZ R58, R63, R58, R95 ;  /* 0x0000003a3f3a7223 */ /* 0x000fe2000001005f */
[----:B------:R-:W-:Y:S01]  /*33a0*/  LOP3.LUT R96, R34, 0xffff0000, RZ, 0xc0, !PT ;  /* 0xffff000022607812 */ /* 0x000fe200078ec0ff */
[C---:B------:R-:W-:Y:S01]  /*33b0*/  IMAD.U32 R63, R62.reuse, 0x10000, RZ ;  /* 0x000100003e3f7824 */ /* 0x040fe200078e00ff */
[----:B------:R-:W-:Y:S01]  /*33c0*/  LOP3.LUT R62, R62, 0xffff0000, RZ, 0xc0, !PT ;  /* 0xffff00003e3e7812 */ /* 0x000fe200078ec0ff */
[C---:B------:R-:W-:Y:S01]  /*33d0*/  IMAD.U32 R95, R59.reuse, 0x10000, RZ ;  /* 0x000100003b5f7824 */ /* 0x040fe200078e00ff */
[----:B------:R-:W-:Y:S01]  /*33e0*/  LOP3.LUT R59, R59, 0xffff0000, RZ, 0xc0, !PT ;  /* 0xffff00003b3b7812 */ /* 0x000fe200078ec0ff */
[----:B------:R-:W-:Y:S01]  /*33f0*/  FMUL.FTZ R97, R96, R63 ;  /* 0x0000003f60617220 */ /* 0x000fe20000410000 */
[----:B------:R-:W-:-:S02]  /*3400*/  IMAD.U32 R94, R34, 0x10000, RZ ;  /* 0x00010000225e7824 */ /* 0x000fc400078e00ff */
[----:B------:R-:W-:Y:S01]  /*3410*/  FMUL.FTZ R96, R96, R95 ;  /* 0x0000005f60607220 */ /* 0x000fe20000410000 */
[----:B------:R-:W-:Y:S01]  /*3420*/  F2FP.BF16.F32.PACK_AB R33, R58, R33 ;  /* 0x000000213a21723e */ /* 0x000fe200000010ff */
[C---:B------:R-:W-:Y:S02]  /*3430*/  FFMA.FTZ R34, R94.reuse, R95, -R97 ;  /* 0x0000005f5e227223 */ /* 0x040fe40000010861 */
[----:B------:R-:W-:Y:S01]  /*3440*/  FFMA.FTZ R63, R94, R63, R96 ;  /* 0x0000003f5e3f7223 */ /* 0x000fe20000010060 */
[C---:B------:R-:W-:Y:S01]  /*3450*/  LOP3.LUT R94, R35.reuse, 0xffff0000, RZ, 0xc0, !PT ;  /* 0xffff0000235e7812 */ /* 0x040fe200078ec0ff */
[----:B------:R-:W-:-:S03]  /*3460*/  IMAD.U32 R35, R35, 0x10000, RZ ;  /* 0x0001000023237824 */ /* 0x000fc600078e00ff */
[----:B------:R-:W-:Y:S01]  /*3470*/  F2FP.BF16.F32.PACK_AB R34, R63, R34 ;  /* 0x000000223f22723e */ /* 0x000fe200000010ff */
[C---:B------:R-:W-:Y:S01]  /*3480*/  FMUL.FTZ R96, R94.reuse, R62 ;  /* 0x0000003e5e607220 */ /* 0x040fe20000410000 */
[----:B------:R-:W-:-:S03]  /*3490*/  FMUL.FTZ R95, R94, R59 ;  /* 0x0000003b5e5f7220 */ /* 0x000fc60000410000 */
[C---:B------:R-:W-:Y:S01]  /*34a0*/  FFMA.FTZ R96, R35.reuse, R59, -R96 ;  /* 0x0000003b23607223 */ /* 0x040fe20000010860 */
[----:B------:R-:W-:Y:S01]  /*34b0*/  FFMA.FTZ R95, R35, R62, R95 ;  /* 0x0000003e235f7223 */ /* 0x000fe2000001005f */
[C---:B------:R-:W-:Y:S01]  /*34c0*/  LOP3.LUT R35, R32.reuse, 0xffff0000, RZ, 0xc0, !PT ;  /* 0xffff000020237812 */ /* 0x040fe200078ec0ff */
[----:B------:R-:W-:Y:S02]  /*34d0*/  IMAD.U32 R62, R57, 0x10000, RZ ;  /* 0x00010000393e7824 */ /* 0x000fe400078e00ff */
[----:B------:R-:W-:Y:S01]  /*34e0*/  IMAD.U32 R57, R32, 0x10000, RZ ;  /* 0x0001000020397824 */ /* 0x000fe200078e00ff */
[----:B------:R-:W-:Y:S01]  /*34f0*/  F2FP.BF16.F32.PACK_AB R95, R95, R96 ;  /* 0x000000605f5f723e */ /* 0x000fe200000010ff */
[C---:B------:R-:W-:Y:S01]  /*3500*/  FMUL.FTZ R32, R35.reuse, R62 ;  /* 0x0000003e23207220 */ /* 0x040fe20000410000 */
[----:B------:R-:W-:-:S03]  /*3510*/  FMUL.FTZ R35, R35, R56 ;  /* 0x0000003823237220 */ /* 0x000fc60000410000 */
[C---:B------:R-:W-:Y:S01]  /*3520*/  FFMA.FTZ R32, R57.reuse, R56, -R32 ;  /* 0x0000003839207223 */ /* 0x040fe20000010820 */
[----:B------:R-:W-:-:S05]  /*3530*/  FFMA.FTZ R35, R57, R62, R35 ;  /* 0x0000003e39237223 */ /* 0x000fca0000010023 */
[----:B------:R-:W-:Y:S01]  /*3540*/  F2FP.BF16.F32.PACK_AB R32, R35, R32 ;  /* 0x000000202320723e */ /* 0x000fe200000010ff */
[----:B------:R-:W-:-:S07]  /*3550*/  IMAD.MOV.U32 R35, RZ, RZ, R95 ;  /* 0x000000ffff237224 */ /* 0x000fce00078e005f */
.L_x_328:
[----:B------:R-:W-:Y:S05]  /*3560*/  BSYNC B2 ;  /* 0x0000000000027941 */ /* 0x000fea0003800000 */
.L_x_327:
[----:B--2---:R1:W-:Y:S02]  /*3570*/  STG.E.128 desc[UR60][R36.64], R32 ;  /* 0x0000002024007986 */ /* 0x0043e4000c101d3c */
.L_x_326:
[----:B------:R-:W-:Y:S05]  /*3580*/  BSYNC B1 ;  /* 0x0000000000017941 */ /* 0x000fea0003800000 */
.L_x_325:
[----:B------:R-:W-:Y:S01]  /*3590*/  ISETP.NE.AND P4, PT, R11, RZ, PT ;  /* 0x000000ff0b00720c */ /* 0x000fe20003f85270 */
[----:B------:R-:W-:-:S12]  /*35a0*/  BSSY B1, `(.L_x_329) ;  /* 0x0000036000017945 */ /* 0x000fd80003800000 */
[----:B------:R-:W-:Y:S05]  /*35b0*/  @!P4 BRA `(.L_x_330) ;  /* 0x0000000000d0c947 */ /* 0x000fea0003800000 */
[----:B-1----:R1:W2:Y:S01]  /*35c0*/  LDS.128 R32, [R21+0x16800] ;  /* 0x0168000015207984 */ /* 0x0022a20000000c00 */
[----:B------:R-:W-:Y:S01]  /*35d0*/  VIADD R56, R16, 0x8 ;  /* 0x0000000810387836 */ /* 0x000fe20000000000 */
[----:B------:R-:W-:Y:S04]  /*35e0*/  BSSY B2, `(.L_x_331) ;  /* 0x0000030000027945 */ /* 0x000fe80003800000 */
[----:B------:R-:W-:-:S13]  /*35f0*/  ISETP.GE.AND P4, PT, R56, R105, PT ;  /* 0x000000693800720c */ /* 0x000fda0003f86270 */
[----:B-1----:R-:W-:Y:S05]  /*3600*/  @P4 BRA `(.L_x_332) ;  /* 0x0000000000b44947 */ /* 0x002fea0003800000 */
[----:B------:R-:W-:Y:S02]  /*3610*/  SHF.R.U64 R56, R54, 0x10, R55 ;  /* 0x0000001036387819 */ /* 0x000fe40000001237 */
[--C-:B------:R-:W-:Y:S02]  /*3620*/  SHF.R.U64 R54, R60, 0x10, R61.reuse ;  /* 0x000000103c367819 */ /* 0x100fe4000000123d */
[----:B------:R-:W-:Y:S02]  /*3630*/  PRMT R56, R111, 0x5432, R56 ;  /* 0x000054326f387816 */ /* 0x000fe40000000038 */
[----:B------:R-:W-:Y:S02]  /*3640*/  PRMT R54, R113, 0x5432, R54 ;  /* 0x0000543271367816 */ /* 0x000fe40000000036 */
[C---:B--2---:R-:W-:Y:S01]  /*3650*/  LOP3.LUT R59, R33.reuse, 0xffff0000, RZ, 0xc0, !PT ;  /* 0xffff0000213b7812 */ /* 0x044fe200078ec0ff */
[----:B------:R-:W-:Y:S01]  /*3660*/  IMAD.U32 R33, R33, 0x10000, RZ ;  /* 0x0001000021217824 */ /* 0x000fe200078e00ff */
[C---:B------:R-:W-:Y:S01]  /*3670*/  LOP3.LUT R57, R54.reuse, 0xffff0000, RZ, 0xc0, !PT ;  /* 0xffff000036397812 */ /* 0x040fe200078ec0ff */
[----:B------:R-:W-:Y:S01]  /*3680*/  IMAD.U32 R54, R54, 0x10000, RZ ;  /* 0x0001000036367824 */ /* 0x000fe200078e00ff */
[C---:B------:R-:W-:Y:S01]  /*3690*/  LOP3.LUT R58, R56.reuse, 0xffff0000, RZ, 0xc0, !PT ;  /* 0xffff0000383a7812 */ /* 0x040fe200078ec0ff */
[----:B------:R-:W-:Y:S01]  /*36a0*/  IMAD.U32 R56, R56, 0x10000, RZ ;  /* 0x0001000038387824 */ /* 0x000fe200078e00ff */
[----:B------:R-:W-:Y:S01]  /*36b0*/  SHF.R.U32.HI R61, RZ, 0x10, R61 ;  /* 0x00000010ff3d7819 */ /* 0x000fe2000001163d */
[CC--:B------:R-:W-:Y:S01]  /*36c0*/  FMUL.FTZ R60, R59.reuse, R57.reuse ;  /* 0x000000393b3c7220 */ /* 0x0c0fe20000410000 */
[----:B------:R-:W-:Y:S01]  /*36d0*/  SHF.R.U32.HI R55, RZ, 0x10, R55 ;  /* 0x00000010ff377819 */ /* 0x000fe20000011637 */
[-C--:B------:R-:W-:Y:S01]  /*36e0*/  FMUL.FTZ R62, R59, R58.reuse ;  /* 0x0000003a3b3e7220 */ /* 0x080fe20000410000 */
[----:B------:R-:W-:Y:S01]  /*36f0*/  PRMT R61, R129, 0x5410, R61 ;  /* 0x00005410813d7816 */ /* 0x000fe2000000003d */
[C---:B------:R-:W-:Y:S01]  /*3700*/  FFMA.FTZ R60, R33.reuse, R58, -R60 ;  /* 0x0000003a213c7223 */ /* 0x040fe2000001083c */
[----:B------:R-:W-:Y:S01]  /*3710*/  PRMT R55, R126, 0x5410, R55 ;  /* 0x000054107e377816 */ /* 0x000fe20000000037 */
[----:B------:R-:W-:Y:S01]  /*3720*/  FFMA.FTZ R33, R33, R57, R62 ;  /* 0x0000003921217223 */ /* 0x000fe2000001003e */
[C---:B------:R-:W-:Y:S01]  /*3730*/  LOP3.LUT R57, R34.reuse, 0xffff0000, RZ, 0xc0, !PT ;  /* 0xffff000022397812 */ /* 0x040fe200078ec0ff */
[C---:B------:R-:W-:Y:S01]  /*3740*/  IMAD.U32 R62, R61.reuse, 0x10000, RZ ;  /* 0x000100003d3e7824 */ /* 0x040fe200078e00ff */
[----:B------:R-:W-:Y:S01]  /*3750*/  LOP3.LUT R61, R61, 0xffff0000, RZ, 0xc0, !PT ;  /* 0xffff00003d3d7812 */ /* 0x000fe200078ec0ff */
[C---:B------:R-:W-:Y:S01]  /*3760*/  IMAD.U32 R63, R55.reuse, 0x10000, RZ ;  /* 0x00010000373f7824 */ /* 0x040fe200078e00ff */
[----:B------:R-:W-:Y:S01]  /*3770*/  LOP3.LUT R55, R55, 0xffff0000, RZ, 0xc0, !PT ;  /* 0xffff000037377812 */ /* 0x000fe200078ec0ff */
[----:B------:R-:W-:Y:S01]  /*3780*/  IMAD.U32 R58, R34, 0x10000, RZ ;  /* 0x00010000223a7824 */ /* 0x000fe200078e00ff */
[C---:B------:R-:W-:Y:S01]  /*3790*/  LOP3.LUT R34, R35.reuse, 0xffff0000, RZ, 0xc0, !PT ;  /* 0xffff000023227812 */ /* 0x040fe200078ec0ff */
[----:B------:R-:W-:-:S02]  /*37a0*/  IMAD.U32 R59, R35, 0x10000, RZ ;  /* 0x00010000233b7824 */ /* 0x000fc400078e00ff */
[CC--:B------:R-:W-:Y:S01]  /*37b0*/  FMUL.FTZ R95, R57.reuse, R62.reuse ;  /* 0x0000003e395f7220 */ /* 0x0c0fe20000410000 */
[C---:B------:R-:W-:Y:S02]  /*37c0*/  IMAD.U32 R35, R32.reuse, 0x10000, RZ ;  /* 0x0001000020237824 */ /* 0x040fe400078e00ff */
[-C--:B------:R-:W-:Y:S01]  /*37d0*/  FMUL.FTZ R57, R57, R63.reuse ;  /* 0x0000003f39397220 */ /* 0x080fe20000410000 */
[----:B------:R-:W-:Y:S01]  /*37e0*/  LOP3.LUT R32, R32, 0xffff0000, RZ, 0xc0, !PT ;  /* 0xffff000020207812 */ /* 0x000fe200078ec0ff */
[----:B------:R-:W-:Y:S01]  /*37f0*/  FFMA.FTZ R95, R58, R63, -R95 ;  /* 0x0000003f3a5f7223 */ /* 0x000fe2000001085f */
[----:B------:R-:W-:Y:S01]  /*3800*/  FMUL.FTZ R94, R34, R55 ;  /* 0x00000037225e7220 */ /* 0x000fe20000410000 */
[----:B------:R-:W-:Y:S01]  /*3810*/  FFMA.FTZ R58, R58, R62, R57 ;  /* 0x0000003e3a3a7223 */ /* 0x000fe20000010039 */
[----:B------:R-:W-:Y:S01]  /*3820*/  FMUL.FTZ R62, R34, R61 ;  /* 0x0000003d223e7220 */ /* 0x000fe20000410000 */
[C---:B------:R-:W-:Y:S01]  /*3830*/  FMUL.FTZ R34, R32.reuse, R54 ;  /* 0x0000003620227220 */ /* 0x040fe20000410000 */
[----:B------:R-:W-:Y:S01]  /*3840*/  FMUL.FTZ R57, R32, R56 ;  /* 0x0000003820397220 */ /* 0x000fe20000410000 */
[----:B------:R-:W-:Y:S01]  /*3850*/  F2FP.BF16.F32.PACK_AB R33, R33, R60 ;  /* 0x0000003c2121723e */ /* 0x000fe200000010ff */
[----:B------:R-:W-:Y:S01]  /*3860*/  FFMA.FTZ R62, R59, R55, -R62 ;  /* 0x000000373b3e7223 */ /* 0x000fe2000001083e */
[C---:B------:R-:W-:Y:S01]  /*3870*/  FFMA.FTZ R34, R35.reuse, R56, -R34 ;  /* 0x0000003823227223 */ /* 0x040fe20000010822 */
[----:B------:R-:W-:Y:S01]  /*3880*/  FFMA.FTZ R57, R35, R54, R57 ;  /* 0x0000003623397223 */ /* 0x000fe20000010039 */
[----:B------:R-:W-:Y:S01]  /*3890*/  FFMA.FTZ R59, R59, R61, R94 ;  /* 0x0000003d3b3b7223 */ /* 0x000fe2000001005e */
[----:B------:R-:W-:-:S03]  /*38a0*/  F2FP.BF16.F32.PACK_AB R58, R58, R95 ;  /* 0x0000005f3a3a723e */ /* 0x000fc600000010ff */
[----:B------:R-:W-:Y:S02]  /*38b0*/  F2FP.BF16.F32.PACK_AB R32, R57, R34 ;  /* 0x000000223920723e */ /* 0x000fe400000010ff */
[----:B------:R-:W-:Y:S01]  /*38c0*/  F2FP.BF16.F32.PACK_AB R35, R59, R62 ;  /* 0x0000003e3b23723e */ /* 0x000fe200000010ff */
[----:B------:R-:W-:-:S07]  /*38d0*/  IMAD.MOV.U32 R34, RZ, RZ, R58 ;  /* 0x000000ffff227224 */ /* 0x000fce00078e003a */
.L_x_332:
[----:B------:R-:W-:Y:S05]  /*38e0*/  BSYNC B2 ;  /* 0x0000000000027941 */ /* 0x000fea0003800000 */
.L_x_331:
[----:B--2---:R2:W-:Y:S02]  /*38f0*/  STG.E.128 desc[UR60][R36.64+0x20], R32 ;  /* 0x0000202024007986 */ /* 0x0045e4000c101d3c */
.L_x_330:
[----:B------:R-:W-:Y:S05]  /*3900*/  BSYNC B1 ;  /* 0x0000000000017941 */ /* 0x000fea0003800000 */
.L_x_329:
[----:B------:R-:W-:Y:S01]  /*3910*/  ISETP.NE.AND P4, PT, R12, RZ, PT ;  /* 0x000000ff0c00720c */ /* 0x000fe20003f85270 */
[----:B------:R-:W-:-:S12]  /*3920*/  BSSY B1, `(.L_x_333) ;  /* 0x0000037000017945 */ /* 0x000fd80003800000 */
[----:B------:R-:W-:Y:S05]  /*3930*/  @!P4 BRA `(.L_x_334) ;  /* 0x0000000000d4c947 */ /* 0x000fea0003800000 */
[----:B-12---:R1:W2:Y:S01]  /*3940*/  LDS.128 R32, [R81+0x18c00] ;  /* 0x018c000051207984 */ /* 0x0062a20000000c00 */
[----:B------:R-:W-:Y:S01]  /*3950*/  VIADD R54, R16, 0x10 ;  /* 0x0000001010367836 */ /* 0x000fe20000000000 */
[----:B------:R-:W-:Y:S04]  /*3960*/  BSSY B2, `(.L_x_335) ;  /* 0x0000031000027945 */ /* 0x000fe80003800000 */
[----:B------:R-:W-:-:S13]  /*3970*/  ISETP.GE.AND P4, PT, R54, R105, PT ;  /* 0x000000693600720c */ /* 0x000fda0003f86270 */
[----:B-1----:R-:W-:Y:S05]  /*3980*/  @P4 BRA `(.L_x_336) ;  /* 0x0000000000b84947 */ /* 0x002fea0003800000 */
[--C-:B------:R-:W-:Y:S02]  /*3990*/  SHF.R.U64 R52, R52, 0x10, R53.reuse ;  /* 0x0000001034347819 */ /* 0x100fe40000001235 */
[----:B------:R-:W-:Y:S02]  /*39a0*/  SHF.R.U32.HI R53, RZ, 0x10, R53 ;  /* 0x00000010ff357819 */ /* 0x000fe40000011635 */
[--C-:B------:R-:W-:Y:S02]  /*39b0*/  SHF.R.U32.HI R54, RZ, 0x10, R51.reuse ;  /* 0x00000010ff367819 */ /* 0x100fe40000011633 */
[----:B------:R-:W-:Y:S01]  /*39c0*/  SHF.R.U64 R55, R50, 0x10, R51 ;  /* 0x0000001032377819 */ /* 0x000fe20000001233 */
[----:B--2---:R-:W-:Y:S01]  /*39d0*/  IMAD.U32 R51, R34, 0x10000, RZ ;  /* 0x0001000022337824 */ /* 0x004fe200078e00ff */
[----:B------:R-:W-:Y:S02]  /*39e0*/  PRMT R128, R128, 0x5410, R53 ;  /* 0x0000541080807816 */ /* 0x000fe40000000035 */
[----:B------:R-:W-:-:S02]  /*39f0*/  PRMT R125, R125, 0x5410, R54 ;  /* 0x000054107d7d7816 */ /* 0x000fc40000000036 */
[----:B------:R-:W-:Y:S01]  /*3a00*/  PRMT R127, R127, 0x5410, R52 ;  /* 0x000054107f7f7816 */ /* 0x000fe20000000034 */
[----:B------:R-:W-:Y:S01]  /*3a10*/  IMAD.U32 R52, R128, 0x10000, RZ ;  /* 0x0001000080347824 */ /* 0x000fe200078e00ff */
[----:B------:R-:W-:Y:S01]  /*3a20*/  PRMT R124, R124, 0x5410, R55 ;  /* 0x000054107c7c7816 */ /* 0x000fe20000000037 */
[----:B------:R-:W-:Y:S01]  /*3a30*/  IMAD.U32 R53, R125, 0x10000, RZ ;  /* 0x000100007d357824 */ /* 0x000fe200078e00ff */
[----:B------:R-:W-:Y:S01]  /*3a40*/  LOP3.LUT R34, R34, 0xffff0000, RZ, 0xc0, !PT ;  /* 0xffff000022227812 */ /* 0x000fe200078ec0ff */
[C---:B------:R-:W-:Y:S01]  /*3a50*/  IMAD.U32 R55, R33.reuse, 0x10000, RZ ;  /* 0x0001000021377824 */ /* 0x040fe200078e00ff */
[----:B------:R-:W-:Y:S01]  /*3a60*/  LOP3.LUT R54, R33, 0xffff0000, RZ, 0xc0, !PT ;  /* 0xffff000021367812 */ /* 0x000fe200078ec0ff */
[----:B------:R-:W-:Y:S01]  /*3a70*/  IMAD.U32 R33, R32, 0x10000, RZ ;  /* 0x0001000020217824 */ /* 0x000fe200078e00ff */
[C---:B------:R-:W-:Y:S01]  /*3a80*/  LOP3.LUT R57, R127.reuse, 0xffff0000, RZ, 0xc0, !PT ;  /* 0xffff00007f397812 */ /* 0x040fe200078ec0ff */
[----:B------:R-:W-:Y:S01]  /*3a90*/  FMUL.FTZ R60, R34, R52 ;  /* 0x00000034223c7220 */ /* 0x000fe20000410000 */
[----:B------:R-:W-:Y:S01]  /*3aa0*/  LOP3.LUT R56, R124, 0xffff0000, RZ, 0xc0, !PT ;  /* 0xffff00007c387812 */ /* 0x000fe200078ec0ff */
[----:B------:R-:W-:Y:S01]  /*3ab0*/  FMUL.FTZ R34, R34, R53 ;  /* 0x0000003522227220 */ /* 0x000fe20000410000 */
[----:B------:R-:W-:Y:S01]  /*3ac0*/  LOP3.LUT R32, R32, 0xffff0000, RZ, 0xc0, !PT ;  /* 0xffff000020207812 */ /* 0x000fe200078ec0ff */
[C---:B------:R-:W-:Y:S01]  /*3ad0*/  FMUL.FTZ R58, R54.reuse, R57 ;  /* 0x00000039363a7220 */ /* 0x040fe20000410000 */
[----:B------:R-:W-:Y:S01]  /*3ae0*/  IMAD.U32 R127, R127, 0x10000, RZ ;  /* 0x000100007f7f7824 */ /* 0x000fe200078e00ff */
[----:B------:R-:W-:Y:S01]  /*3af0*/  LOP3.LUT R50, R35, 0xffff0000, RZ, 0xc0, !PT ;  /* 0xffff000023327812 */ /* 0x000fe200078ec0ff */
[----:B------:R-:W-:Y:S01]  /*3b00*/  FMUL.FTZ R54, R54, R56 ;  /* 0x0000003836367220 */ /* 0x000fe20000410000 */
[----:B------:R-:W-:Y:S01]  /*3b10*/  LOP3.LUT R128, R128, 0xffff0000, RZ, 0xc0, !PT ;  /* 0xffff000080807812 */ /* 0x000fe200078ec0ff */
[----:B------:R-:W-:Y:S01]  /*3b20*/  IMAD.U32 R124, R124, 0x10000, RZ ;  /* 0x000100007c7c7824 */ /* 0x000fe200078e00ff */
[----:B------:R-:W-:Y:S01]  /*3b30*/  LOP3.LUT R125, R125, 0xffff0000, RZ, 0xc0, !PT ;  /* 0xffff00007d7d7812 */ /* 0x000fe200078ec0ff */
[----:B------:R-:W-:Y:S01]  /*3b40*/  FFMA.FTZ R52, R51, R52, R34 ;  /* 0x0000003433347223 */ /* 0x000fe20000010022 */
[C---:B------:R-:W-:Y:S01]  /*3b50*/  FFMA.FTZ R56, R55.reuse, R56, -R58 ;  /* 0x0000003837387223 */ /* 0x040fe2000001083a */
[C---:B------:R-:W-:Y:S01]  /*3b60*/  FMUL.FTZ R34, R32.reuse, R127 ;  /* 0x0000007f20227220 */ /* 0x040fe20000410000 */
[----:B------:R-:W-:Y:S01]  /*3b70*/  FFMA.FTZ R55, R55, R57, R54 ;  /* 0x0000003937377223 */ /* 0x000fe20000010036 */
[----:B------:R-:W-:Y:S01]  /*3b80*/  FFMA.FTZ R53, R51, R53, -R60 ;  /* 0x0000003533357223 */ /* 0x000fe2000001083c */
[----:B------:R-:W-:Y:S01]  /*3b90*/  FMUL.FTZ R32, R32, R124 ;  /* 0x0000007c20207220 */ /* 0x000fe20000410000 */
[----:B------:R-:W-:-:S02]  /*3ba0*/  IMAD.U32 R35, R35, 0x10000, RZ ;  /* 0x0001000023237824 */ /* 0x000fc400078e00ff */
[C---:B------:R-:W-:Y:S01]  /*3bb0*/  FMUL.FTZ R54, R50.reuse, R128 ;  /* 0x0000008032367220 */ /* 0x040fe20000410000 */
[----:B------:R-:W-:Y:S01]  /*3bc0*/  FMUL.FTZ R51, R50, R125 ;  /* 0x0000007d32337220 */ /* 0x000fe20000410000 */
[C---:B------:R-:W-:Y:S01]  /*3bd0*/  FFMA.FTZ R34, R33.reuse, R124, -R34 ;  /* 0x0000007c21227223 */ /* 0x040fe20000010822 */
[----:B------:R-:W-:Y:S01]  /*3be0*/  FFMA.FTZ R33, R33, R127, R32 ;  /* 0x0000007f21217223 */ /* 0x000fe20000010020 */
[C---:B------:R-:W-:Y:S01]  /*3bf0*/  FFMA.FTZ R54, R35.reuse, R125, -R54 ;  /* 0x0000007d23367223 */ /* 0x040fe20000010836 */
[----:B------:R-:W-:Y:S01]  /*3c00*/  FFMA.FTZ R51, R35, R128, R51 ;  /* 0x0000008023337223 */ /* 0x000fe20000010033 */
[----:B------:R-:W-:Y:S02]  /*3c10*/  F2FP.BF16.F32.PACK_AB R55, R55, R56 ;  /* 0x000000383737723e */ /* 0x000fe400000010ff */
[----:B------:R-:W-:Y:S02]  /*3c20*/  F2FP.BF16.F32.PACK_AB R52, R52, R53 ;  /* 0x000000353434723e */ /* 0x000fe400000010ff */
[----:B------:R-:W-:Y:S01]  /*3c30*/  F2FP.BF16.F32.PACK_AB R32, R33, R34 ;  /* 0x000000222120723e */ /* 0x000fe200000010ff */
[----:B------:R-:W-:Y:S01]  /*3c40*/  IMAD.MOV.U32 R33, RZ, RZ, R55 ;  /* 0x000000ffff217224 */ /* 0x000fe200078e0037 */
[----:B------:R-:W-:Y:S01]  /*3c50*/  F2FP.BF16.F32.PACK_AB R35, R51, R54 ;  /* 0x000000363323723e */ /* 0x000fe200000010ff */
[----:B------:R-:W-:-:S07]  /*3c60*/  IMAD.MOV.U32 R34, RZ, RZ, R52 ;  /* 0x000000ffff227224 */ /* 0x000fce00078e0034 */
.L_x_336:
[----:B------:R-:W-:Y:S05]  /*3c70*/  BSYNC B2 ;  /* 0x0000000000027941 */ /* 0x000fea0003800000 */
.L_x_335:
[----:B--2---:R3:W-:Y:S02]  /*3c80*/  STG.E.128 desc[UR60][R36.64+0x40], R32 ;  /* 0x0000402024007986 */ /* 0x0047e4000c101d3c */
.L_x_334:
[----:B------:R-:W-:Y:S05]  /*3c90*/  BSYNC B1 ;  /* 0x0000000000017941 */ /* 0x000fea0003800000 */
.L_x_333:
[----:B------:R-:W-:Y:S01]  /*3ca0*/  ISETP.NE.AND P4, PT, R13, RZ, PT ;  /* 0x000000ff0d00720c */ /* 0x000fe20003f85270 */
[----:B------:R-:W-:-:S12]  /*3cb0*/  BSSY B1, `(.L_x_337) ;  /* 0x0000036000017945 */ /* 0x000fd80003800000 */
[----:B------:R-:W-:Y:S05]  /*3cc0*/  @!P4 BRA `(.L_x_338) ;  /* 0x0000000000d0c947 */ /* 0x000fea0003800000 */
[----:B-123--:R1:W2:Y:S01]  /*3cd0*/  LDS.128 R32, [R21+0x18c00] ;  /* 0x018c000015207984 */ /* 0x00e2a20000000c00 */
[----:B------:R-:W-:Y:S01]  /*3ce0*/  VIADD R50, R16, 0x18 ;  /* 0x0000001810327836 */ /* 0x000fe20000000000 */
[----:B------:R-:W-:Y:S04]  /*3cf0*/  BSSY B2, `(.L_x_339) ;  /* 0x0000030000027945 */ /* 0x000fe80003800000 */
[----:B------:R-:W-:-:S13]  /*3d00*/  ISETP.GE.AND P4, PT, R50, R105, PT ;  /* 0x000000693200720c */ /* 0x000fda0003f86270 */
[----:B-1----:R-:W-:Y:S05]  /*3d10*/  @P4 BRA `(.L_x_340) ;  /* 0x0000000000b44947 */ /* 0x002fea0003800000 */
[----:B------:R-:W-:Y:S02]  /*3d20*/  SHF.R.U64 R51, R48, 0x10, R49 ;  /* 0x0000001030337819 */ /* 0x000fe40000001231 */
[--C-:B------:R-:W-:Y:S01]  /*3d30*/  SHF.R.U64 R53, R46, 0x10, R47.reuse ;  /* 0x000000102e357819 */ /* 0x100fe2000000122f */
[----:B--2---:R-:W-:Y:S01]  /*3d40*/  IMAD.U32 R46, R34, 0x10000, RZ ;  /* 0x00010000222e7824 */ /* 0x004fe200078e00ff */
[----:B------:R-:W-:Y:S02]  /*3d50*/  SHF.R.U32.HI R50, RZ, 0x10, R47 ;  /* 0x00000010ff327819 */ /* 0x000fe4000001162f */
[----:B------:R-:W-:Y:S01]  /*3d60*/  PRMT R122, R122, 0x5410, R51 ;  /* 0x000054107a7a7816 */ /* 0x000fe20000000033 */
[----:B------:R-:W-:Y:S01]  /*3d70*/  IMAD.U32 R51, R33, 0x10000, RZ ;  /* 0x0001000021337824 */ /* 0x000fe200078e00ff */
[----:B------:R-:W-:Y:S02]  /*3d80*/  SHF.R.U32.HI R48, RZ, 0x10, R49 ;  /* 0x00000010ff307819 */ /* 0x000fe40000011631 */
[----:B------:R-:W-:-:S02]  /*3d90*/  PRMT R120, R120, 0x5410, R53 ;  /* 0x0000541078787816 */ /* 0x000fc40000000035 */
[----:B------:R-:W-:Y:S02]  /*3da0*/  PRMT R121, R121, 0x5410, R50 ;  /* 0x0000541079797816 */ /* 0x000fe40000000032 */
[----:B------:R-:W-:Y:S01]  /*3db0*/  LOP3.LUT R49, R33, 0xffff0000, RZ, 0xc0, !PT ;  /* 0xffff000021317812 */ /* 0x000fe200078ec0ff */
[----:B------:R-:W-:Y:S01]  /*3dc0*/  IMAD.U32 R33, R32, 0x10000, RZ ;  /* 0x0001000020217824 */ /* 0x000fe200078e00ff */
[C---:B------:R-:W-:Y:S01]  /*3dd0*/  LOP3.LUT R54, R122.reuse, 0xffff0000, RZ, 0xc0, !PT ;  /* 0xffff00007a367812 */ /* 0x040fe200078ec0ff */
[----:B------:R-:W-:Y:S01]  /*3de0*/  IMAD.U32 R52, R121, 0x10000, RZ ;  /* 0x0001000079347824 */ /* 0x000fe200078e00ff */
[----:B------:R-:W-:Y:S01]  /*3df0*/  PRMT R123, R123, 0x5410, R48 ;  /* 0x000054107b7b7816 */ /* 0x000fe20000000030 */
[----:B------:R-:W-:Y:S01]  /*3e00*/  IMAD.U32 R122, R122, 0x10000, RZ ;  /* 0x000100007a7a7824 */ /* 0x000fe200078e00ff */
[----:B------:R-:W-:Y:S01]  /*3e10*/  LOP3.LUT R50, R120, 0xffff0000, RZ, 0xc0, !PT ;  /* 0xffff000078327812 */ /* 0x000fe200078ec0ff */
[----:B------:R-:W-:Y:S01]  /*3e20*/  FMUL.FTZ R56, R49, R54 ;  /* 0x0000003631387220 */ /* 0x000fe20000410000 */
[----:B------:R-:W-:Y:S01]  /*3e30*/  LOP3.LUT R47, R34, 0xffff0000, RZ, 0xc0, !PT ;  /* 0xffff0000222f7812 */ /* 0x000fe200078ec0ff */
[----:B------:R-:W-:Y:S01]  /*3e40*/  IMAD.U32 R48, R123, 0x10000, RZ ;  /* 0x000100007b307824 */ /* 0x000fe200078e00ff */
[----:B------:R-:W-:Y:S01]  /*3e50*/  LOP3.LUT R34, R35, 0xffff0000, RZ, 0xc0, !PT ;  /* 0xffff000023227812 */ /* 0x000fe200078ec0ff */
[-C--:B------:R-:W-:Y:S01]  /*3e60*/  FMUL.FTZ R53, R49, R50.reuse ;  /* 0x0000003231357220 */ /* 0x080fe20000410000 */
[----:B------:R-:W-:Y:S01]  /*3e70*/  LOP3.LUT R49, R32, 0xffff0000, RZ, 0xc0, !PT ;  /* 0xffff000020317812 */ /* 0x000fe200078ec0ff */
[----:B------:R-:W-:Y:S01]  /*3e80*/  FFMA.FTZ R32, R51, R50, -R56 ;  /* 0x0000003233207223 */ /* 0x000fe20000010838 */
[----:B------:R-:W-:Y:S01]  /*3e90*/  FMUL.FTZ R55, R47, R48 ;  /* 0x000000302f377220 */ /* 0x000fe20000410000 */
[----:B------:R-:W-:Y:S01]  /*3ea0*/  FFMA.FTZ R51, R51, R54, R53 ;  /* 0x0000003633337223 */ /* 0x000fe20000010035 */
[-C--:B------:R-:W-:Y:S01]  /*3eb0*/  FMUL.FTZ R53, R47, R52.reuse ;  /* 0x000000342f357220 */ /* 0x080fe20000410000 */
[----:B------:R-:W-:Y:S01]  /*3ec0*/  LOP3.LUT R123, R123, 0xffff0000, RZ, 0xc0, !PT ;  /* 0xffff00007b7b7812 */ /* 0x000fe200078ec0ff */
[----:B------:R-:W-:Y:S01]  /*3ed0*/  FFMA.FTZ R47, R46, R52, -R55 ;  /* 0x000000342e2f7223 */ /* 0x000fe20000010837 */
[----:B------:R-:W-:Y:S01]  /*3ee0*/  LOP3.LUT R121, R121, 0xffff0000, RZ, 0xc0, !PT ;  /* 0xffff000079797812 */ /* 0x000fe200078ec0ff */
[----:B------:R-:W-:-:S02]  /*3ef0*/  IMAD.U32 R120, R120, 0x10000, RZ ;  /* 0x0001000078787824 */ /* 0x000fc400078e00ff */
[----:B------:R-:W-:Y:S01]  /*3f00*/  FFMA.FTZ R46, R46, R48, R53 ;  /* 0x000000302e2e7223 */ /* 0x000fe20000010035 */
[C---:B------:R-:W-:Y:S01]  /*3f10*/  FMUL.FTZ R48, R34.reuse, R123 ;  /* 0x0000007b22307220 */ /* 0x040fe20000410000 */
[----:B------:R-:W-:Y:S02]  /*3f20*/  IMAD.U32 R35, R35, 0x10000, RZ ;  /* 0x0001000023237824 */ /* 0x000fe400078e00ff */
[-C--:B------:R-:W-:Y:S01]  /*3f30*/  FMUL.FTZ R50, R34, R121.reuse ;  /* 0x0000007922327220 */ /* 0x080fe20000410000 */
[C---:B------:R-:W-:Y:S01]  /*3f40*/  FMUL.FTZ R34, R49.reuse, R122 ;  /* 0x0000007a31227220 */ /* 0x040fe20000410000 */
[-C--:B------:R-:W-:Y:S01]  /*3f50*/  FMUL.FTZ R49, R49, R120.reuse ;  /* 0x0000007831317220 */ /* 0x080fe20000410000 */
[C---:B------:R-:W-:Y:S01]  /*3f60*/  FFMA.FTZ R48, R35.reuse, R121, -R48 ;  /* 0x0000007923307223 */ /* 0x040fe20000010830 */
[----:B------:R-:W-:Y:S01]  /*3f70*/  FFMA.FTZ R35, R35, R123, R50 ;  /* 0x0000007b23237223 */ /* 0x000fe20000010032 */
[C---:B------:R-:W-:Y:S01]  /*3f80*/  FFMA.FTZ R34, R33.reuse, R120, -R34 ;  /* 0x0000007821227223 */ /* 0x040fe20000010822 */
[----:B------:R-:W-:Y:S01]  /*3f90*/  FFMA.FTZ R49, R33, R122, R49 ;  /* 0x0000007a21317223 */ /* 0x000fe20000010031 */
[----:B------:R-:W-:-:S02]  /*3fa0*/  F2FP.BF16.F32.PACK_AB R46, R46, R47 ;  /* 0x0000002f2e2e723e */ /* 0x000fc400000010ff */
[----:B------:R-:W-:Y:S02]  /*3fb0*/  F2FP.BF16.F32.PACK_AB R33, R51, R32 ;  /* 0x000000203321723e */ /* 0x000fe400000010ff */
[----:B------:R-:W-:Y:S01]  /*3fc0*/  F2FP.BF16.F32.PACK_AB R32, R49, R34 ;  /* 0x000000223120723e */ /* 0x000fe200000010ff */
[----:B------:R-:W-:Y:S01]  /*3fd0*/  IMAD.MOV.U32 R34, RZ, RZ, R46 ;  /* 0x000000ffff227224 */ /* 0x000fe200078e002e */
[----:B------:R-:W-:-:S07]  /*3fe0*/  F2FP.BF16.F32.PACK_AB R35, R35, R48 ;  /* 0x000000302323723e */ /* 0x000fce00000010ff */
.L_x_340:
[----:B------:R-:W-:Y:S05]  /*3ff0*/  BSYNC B2 ;  /* 0x0000000000027941 */ /* 0x000fea0003800000 */
.L_x_339:
[----:B--2---:R4:W-:Y:S02]  /*4000*/  STG.E.128 desc[UR60][R36.64+0x60], R32 ;  /* 0x0000602024007986 */ /* 0x0049e4000c101d3c */
.L_x_338:
[----:B------:R-:W-:Y:S05]  /*4010*/  BSYNC B1 ;  /* 0x0000000000017941 */ /* 0x000fea0003800000 */
.L_x_337:
[----:B------:R-:W-:Y:S01]  /*4020*/  ISETP.NE.AND P4, PT, R14, RZ, PT ;  /* 0x000000ff0e00720c */ /* 0x000fe20003f85270 */
[----:B------:R-:W-:-:S12]  /*4030*/  BSSY B1, `(.L_x_341) ;  /* 0x0000036000017945 */ /* 0x000fd80003800000 */
[----:B------:R-:W-:Y:S05]  /*4040*/  @!P4 BRA `(.L_x_342) ;  /* 0x0000000000d0c947 */ /* 0x000fea0003800000 */
[----:B-1234-:R1:W2:Y:S01]  /*4050*/  LDS.128 R32, [R81+0x1b000] ;  /* 0x01b0000051207984 */ /* 0x01e2a20000000c00 */
[----:B------:R-:W-:Y:S01]  /*4060*/  VIADD R46, R16, 0x20 ;  /* 0x00000020102e7836 */ /* 0x000fe20000000000 */
[----:B------:R-:W-:Y:S04]  /*4070*/  BSSY B2, `(.L_x_343) ;  /* 0x0000030000027945 */ /* 0x000fe80003800000 */
[----:B------:R-:W-:-:S13]  /*4080*/  ISETP.GE.AND P4, PT, R46, R105, PT ;  /* 0x000000692e00720c */ /* 0x000fda0003f86270 */
[----:B-1----:R-:W-:Y:S05]  /*4090*/  @P4 BRA `(.L_x_344) ;  /* 0x0000000000b44947 */ /* 0x002fea0003800000 */
[----:B------:R-:W-:Y:S02]  /*40a0*/  SHF.R.U64 R47, R44, 0x10, R45 ;  /* 0x000000102c2f7819 */ /* 0x000fe4000000122d */
[----:B------:R-:W-:Y:S02]  /*40b0*/  SHF.R.U64 R49, R42, 0x10, R43 ;  /* 0x000000102a317819 */ /* 0x000fe4000000122b */
[----:B------:R-:W-:Y:S02]  /*40c0*/  SHF.R.U32.HI R44, RZ, 0x10, R45 ;  /* 0x00000010ff2c7819 */ /* 0x000fe4000001162d */
[----:B------:R-:W-:Y:S01]  /*40d0*/  SHF.R.U32.HI R46, RZ, 0x10, R43 ;  /* 0x00000010ff2e7819 */ /* 0x000fe2000001162b */
[----:B--2---:R-:W-:Y:S01]  /*40e0*/  IMAD.U32 R43, R34, 0x10000, RZ ;  /* 0x00010000222b7824 */ /* 0x004fe200078e00ff */
[----:B------:R-:W-:Y:S02]  /*40f0*/  PRMT R118, R118, 0x5410, R47 ;  /* 0x0000541076767816 */ /* 0x000fe4000000002f */
[----:B------:R-:W-:-:S02]  /*4100*/  PRMT R116, R116, 0x5410, R49 ;  /* 0x0000541074747816 */ /* 0x000fc40000000031 */
[----:B------:R-:W-:Y:S02]  /*4110*/  PRMT R119, R119, 0x5410, R44 ;  /* 0x0000541077777816 */ /* 0x000fe4000000002c */
[----:B------:R-:W-:Y:S02]  /*4120*/  PRMT R117, R117, 0x5410, R46 ;  /* 0x0000541075757816 */ /* 0x000fe4000000002e */
[----:B------:R-:W-:Y:S01]  /*4130*/  LOP3.LUT R44, R33, 0xffff0000, RZ, 0xc0, !PT ;  /* 0xffff0000212c7812 */ /* 0x000fe200078ec0ff */
[----:B------:R-:W-:Y:S01]  /*4140*/  IMAD.U32 R50, R119, 0x10000, RZ ;  /* 0x0001000077327824 */ /* 0x000fe200078e00ff */
[----:B------:R-:W-:Y:S01]  /*4150*/  LOP3.LUT R47, R118, 0xffff0000, RZ, 0xc0, !PT ;  /* 0xffff0000762f7812 */ /* 0x000fe200078ec0ff */
[----:B------:R-:W-:Y:S01]  /*4160*/  IMAD.U32 R48, R117, 0x10000, RZ ;  /* 0x0001000075307824 */ /* 0x000fe200078e00ff */
[----:B------:R-:W-:Y:S01]  /*4170*/  LOP3.LUT R46, R116, 0xffff0000, RZ, 0xc0, !PT ;  /* 0xffff0000742e7812 */ /* 0x000fe200078ec0ff */
[----:B------:R-:W-:Y:S01]  /*4180*/  IMAD.U32 R118, R118, 0x10000, RZ ;  /* 0x0001000076767824 */ /* 0x000fe200078e00ff */
[----:B------:R-:W-:Y:S01]  /*4190*/  LOP3.LUT R45, R34, 0xffff0000, RZ, 0xc0, !PT ;  /* 0xffff0000222d7812 */ /* 0x000fe200078ec0ff */
[C---:B------:R-:W-:Y:S01]  /*41a0*/  IMAD.U32 R34, R35.reuse, 0x10000, RZ ;  /* 0x0001000023227824 */ /* 0x040fe200078e00ff */
[----:B------:R-:W-:Y:S01]  /*41b0*/  LOP3.LUT R42, R35, 0xffff0000, RZ, 0xc0, !PT ;  /* 0xffff0000232a7812 */ /* 0x000fe200078ec0ff */
[----:B------:R-:W-:Y:S01]  /*41c0*/  FMUL.FTZ R52, R44, R47 ;  /* 0x0000002f2c347220 */ /* 0x000fe20000410000 */
[----:B------:R-:W-:-:S02]  /*41d0*/  IMAD.U32 R35, R33, 0x10000, RZ ;  /* 0x0001000021237824 */ /* 0x000fc400078e00ff */
[----:B------:R-:W-:Y:S01]  /*41e0*/  FMUL.FTZ R44, R44, R46 ;  /* 0x0000002e2c2c7220 */ /* 0x000fe20000410000 */
[----:B------:R-:W-:Y:S01]  /*41f0*/  FMUL.FTZ R54, R45, R50 ;  /* 0x000000322d367220 */ /* 0x000fe20000410000 */
[----:B------:R-:W-:Y:S01]  /*4200*/  LOP3.LUT R119, R119, 0xffff0000, RZ, 0xc0, !PT ;  /* 0xffff000077777812 */ /* 0x000fe200078ec0ff */
[C---:B------:R-:W-:Y:S02]  /*4210*/  IMAD.U32 R33, R32.reuse, 0x10000, RZ ;  /* 0x0001000020217824 */ /* 0x040fe400078e00ff */
[----:B------:R-:W-:Y:S01]  /*4220*/  FFMA.FTZ R47, R35, R47, R44 ;  /* 0x0000002f232f7223 */ /* 0x000fe2000001002c */
[-C--:B------:R-:W-:Y:S01]  /*4230*/  FMUL.FTZ R44, R45, R48.reuse ;  /* 0x000000302d2c7220 */ /* 0x080fe20000410000 */
[----:B------:R-:W-:Y:S01]  /*4240*/  LOP3.LUT R117, R117, 0xffff0000, RZ, 0xc0, !PT ;  /* 0xffff000075757812 */ /* 0x000fe200078ec0ff */
[C---:B------:R-:W-:Y:S01]  /*4250*/  FFMA.FTZ R54, R43.reuse, R48, -R54 ;  /* 0x000000302b367223 */ /* 0x040fe20000010836 */
[----:B------:R-:W-:Y:S01]  /*4260*/  LOP3.LUT R32, R32, 0xffff0000, RZ, 0xc0, !PT ;  /* 0xffff000020207812 */ /* 0x000fe200078ec0ff */
[----:B------:R-:W-:Y:S01]  /*4270*/  FFMA.FTZ R43, R43, R50, R44 ;  /* 0x000000322b2b7223 */ /* 0x000fe2000001002c */
[----:B------:R-:W-:-:S02]  /*4280*/  IMAD.U32 R116, R116, 0x10000, RZ ;  /* 0x0001000074747824 */ /* 0x000fc400078e00ff */
[C---:B------:R-:W-:Y:S01]  /*4290*/  FMUL.FTZ R45, R42.reuse, R119 ;  /* 0x000000772a2d7220 */ /* 0x040fe20000410000 */
[-C--:B------:R-:W-:Y:S01]  /*42a0*/  FMUL.FTZ R44, R42, R117.reuse ;  /* 0x000000752a2c7220 */ /* 0x080fe20000410000 */
[----:B------:R-:W-:Y:S01]  /*42b0*/  FFMA.FTZ R52, R35, R46, -R52 ;  /* 0x0000002e23347223 */ /* 0x000fe20000010834 */
[C---:B------:R-:W-:Y:S01]  /*42c0*/  FMUL.FTZ R42, R32.reuse, R118 ;  /* 0x00000076202a7220 */ /* 0x040fe20000410000 */
[-C--:B------:R-:W-:Y:S01]  /*42d0*/  FMUL.FTZ R35, R32, R116.reuse ;  /* 0x0000007420237220 */ /* 0x080fe20000410000 */
[C---:B------:R-:W-:Y:S01]  /*42e0*/  FFMA.FTZ R45, R34.reuse, R117, -R45 ;  /* 0x00000075222d7223 */ /* 0x040fe2000001082d */
[----:B------:R-:W-:Y:S01]  /*42f0*/  FFMA.FTZ R44, R34, R119, R44 ;  /* 0x00000077222c7223 */ /* 0x000fe2000001002c */
[C---:B------:R-:W-:Y:S01]  /*4300*/  FFMA.FTZ R42, R33.reuse, R116, -R42 ;  /* 0x00000074212a7223 */ /* 0x040fe2000001082a */
[----:B------:R-:W-:Y:S01]  /*4310*/  FFMA.FTZ R35, R33, R118, R35 ;  /* 0x0000007621237223 */ /* 0x000fe20000010023 */
[----:B------:R-:W-:Y:S02]  /*4320*/  F2FP.BF16.F32.PACK_AB R33, R47, R52 ;  /* 0x000000342f21723e */ /* 0x000fe400000010ff */
[----:B------:R-:W-:-:S02]  /*4330*/  F2FP.BF16.F32.PACK_AB R44, R44, R45 ;  /* 0x0000002d2c2c723e */ /* 0x000fc400000010ff */
[----:B------:R-:W-:Y:S02]  /*4340*/  F2FP.BF16.F32.PACK_AB R32, R35, R42 ;  /* 0x0000002a2320723e */ /* 0x000fe400000010ff */
[----:B------:R-:W-:Y:S01]  /*4350*/  F2FP.BF16.F32.PACK_AB R34, R43, R54 ;  /* 0x000000362b22723e */ /* 0x000fe200000010ff */
[----:B------:R-:W-:-:S07]  /*4360*/  IMAD.MOV.U32 R35, RZ, RZ, R44 ;  /* 0x000000ffff237224 */ /* 0x000fce00078e002c */
.L_x_344:
[----:B------:R-:W-:Y:S05]  /*4370*/  BSYNC B2 ;  /* 0x0000000000027941 */ /* 0x000fea0003800000 */
.L_x_343:
[----:B--2---:R1:W-:Y:S02]  /*4380*/  STG.E.128 desc[UR60][R36.64+0x80], R32 ;  /* 0x0000802024007986 */ /* 0x0043e4000c101d3c */
.L_x_342:
[----:B------:R-:W-:Y:S05]  /*4390*/  BSYNC B1 ;  /* 0x0000000000017941 */ /* 0x000fea0003800000 */
.L_x_341:
[----:B------:R-:W-:-:S13]  /*43a0*/  ISETP.NE.AND P4, PT, R15, RZ, PT ;  /* 0x000000ff0f00720c */ /* 0x000fda0003f85270 */
[----:B------:R-:W-:Y:S05]  /*43b0*/  @!P4 BRA `(.L_x_324) ;  /* 0x000000240098c947 */ /* 0x000fea0003800000 */
[----:B-1234-:R1:W2:Y:S01]  /*43c0*/  LDS.128 R32, [R21+0x1b000] ;  /* 0x01b0000015207984 */ /* 0x01e2a20000000c00 */
[----:B------:R-:W-:Y:S01]  /*43d0*/  VIADD R42, R16, 0x28 ;  /* 0x00000028102a7836 */ /* 0x000fe20000000000 */
[----:B------:R-:W-:Y:S04]  /*43e0*/  BSSY B1, `(.L_x_345) ;  /* 0x0000031000017945 */ /* 0x000fe80003800000 */
[----:B------:R-:W-:-:S13]  /*43f0*/  ISETP.GE.AND P4, PT, R42, R105, PT ;  /* 0x000000692a00720c */ /* 0x000fda0003f86270 */
[----:B-1----:R-:W-:Y:S05]  /*4400*/  @P4 BRA `(.L_x_346) ;  /* 0x0000000000b84947 */ /* 0x002fea0003800000 */
[----:B------:R-:W-:Y:S02]  /*4410*/  SHF.R.U32.HI R42, RZ, 0x10, R41 ;  /* 0x00000010ff2a7819 */ /* 0x000fe40000011629 */
[----:B------:R-:W-:Y:S02]  /*4420*/  SHF.R.U32.HI R44, RZ, 0x10, R39 ;  /* 0x00000010ff2c7819 */ /* 0x000fe40000011627 */
[----:B------:R-:W-:Y:S01]  /*4430*/  SHF.R.U64 R43, R40, 0x10, R41 ;  /* 0x00000010282b7819 */ /* 0x000fe20000001229 */
[----:B--2---:R-:W-:Y:S01]  /*4440*/  IMAD.U32 R40, R35, 0x10000, RZ ;  /* 0x0001000023287824 */ /* 0x004fe200078e00ff */
[----:B------:R-:W-:Y:S02]  /*4450*/  PRMT R115, R115, 0x5410, R42 ;  /* 0x0000541073737816 */ /* 0x000fe4000000002a */
[----:B------:R-:W-:Y:S01]  /*4460*/  SHF.R.U64 R46, R38, 0x10, R39 ;  /* 0x00000010262e7819 */ /* 0x000fe20000001227 */
[----:B------:R-:W-:Y:S01]  /*4470*/  IMAD.U32 R38, R34, 0x10000, RZ ;  /* 0x0001000022267824 */ /* 0x000fe200078e00ff */
[----:B------:R-:W-:Y:S01]  /*4480*/  PRMT R113, R113, 0x5410, R44 ;  /* 0x0000541071717816 */ /* 0x000fe2000000002c */
[----:B------:R-:W-:Y:S01]  /*4490*/  IMAD.U32 R45, R115, 0x10000, RZ ;  /* 0x00010000732d7824 */ /* 0x000fe200078e00ff */
[----:B------:R-:W-:-:S02]  /*44a0*/  PRMT R114, R114, 0x5410, R43 ;  /* 0x0000541072727816 */ /* 0x000fc4000000002b */
[----:B------:R-:W-:Y:S01]  /*44b0*/  LOP3.LUT R39, R34, 0xffff0000, RZ, 0xc0, !PT ;  /* 0xffff000022277812 */ /* 0x000fe200078ec0ff */
[----:B------:R-:W-:Y:S01]  /*44c0*/  IMAD.U32 R43, R113, 0x10000, RZ ;  /* 0x00010000712b7824 */ /* 0x000fe200078e00ff */
[----:B------:R-:W-:Y:S01]  /*44d0*/  LOP3.LUT R41, R35, 0xffff0000, RZ, 0xc0, !PT ;  /* 0xffff000023297812 */ /* 0x000fe200078ec0ff */
[----:B------:R-:W-:Y:S01]  /*44e0*/  IMAD.U32 R34, R33, 0x10000, RZ ;  /* 0x0001000021227824 */ /* 0x000fe200078e00ff */
[----:B------:R-:W-:Y:S01]  /*44f0*/  PRMT R111, R111, 0x5410, R46 ;  /* 0x000054106f6f7816 */ /* 0x000fe2000000002e */
[----:B------:R-:W-:Y:S01]  /*4500*/  FMUL.FTZ R49, R39, R45 ;  /* 0x0000002d27317220 */ /* 0x000fe20000410000 */
[----:B------:R-:W-:Y:S01]  /*4510*/  LOP3.LUT R35, R33, 0xffff0000, RZ, 0xc0, !PT ;  /* 0xffff000021237812 */ /* 0x000fe200078ec0ff */
[-C--:B------:R-:W-:Y:S01]  /*4520*/  FMUL.FTZ R39, R39, R43.reuse ;  /* 0x0000002b27277220 */ /* 0x080fe20000410000 */
[----:B------:R-:W-:Y:S01]  /*4530*/  LOP3.LUT R44, R114, 0xffff0000, RZ, 0xc0, !PT ;  /* 0xffff0000722c7812 */ /* 0x000fe200078ec0ff */
[----:B------:R-:W-:Y:S01]  /*4540*/  IMAD.U32 R33, R32, 0x10000, RZ ;  /* 0x0001000020217824 */ /* 0x000fe200078e00ff */
[----:B------:R-:W-:Y:S01]  /*4550*/  LOP3.LUT R42, R111, 0xffff0000, RZ, 0xc0, !PT ;  /* 0xffff00006f2a7812 */ /* 0x000fe200078ec0ff */
[----:B------:R-:W-:Y:S01]  /*4560*/  FFMA.FTZ R49, R38, R43, -R49 ;  /* 0x0000002b26317223 */ /* 0x000fe20000010831 */
[----:B------:R-:W-:Y:S01]  /*4570*/  LOP3.LUT R115, R115, 0xffff0000, RZ, 0xc0, !PT ;  /* 0xffff000073737812 */ /* 0x000fe200078ec0ff */
[----:B------:R-:W-:Y:S01]  /*4580*/  FMUL.FTZ R47, R35, R44 ;  /* 0x0000002c232f7220 */ /* 0x000fe20000410000 */
[----:B------:R-:W-:Y:S01]  /*4590*/  LOP3.LUT R113, R113, 0xffff0000, RZ, 0xc0, !PT ;  /* 0xffff000071717812 */ /* 0x000fe200078ec0ff */
[-C--:B------:R-:W-:Y:S01]  /*45a0*/  FMUL.FTZ R35, R35, R42.reuse ;  /* 0x0000002a23237220 */ /* 0x080fe20000410000 */
[----:B------:R-:W-:Y:S01]  /*45b0*/  LOP3.LUT R32, R32, 0xffff0000, RZ, 0xc0, !PT ;  /* 0xffff000020207812 */ /* 0x000fe200078ec0ff */
[----:B------:R-:W-:Y:S01]  /*45c0*/  FFMA.FTZ R47, R34, R42, -R47 ;  /* 0x0000002a222f7223 */ /* 0x000fe2000001082f */
[----:B------:R-:W-:Y:S01]  /*45d0*/  FFMA.FTZ R38, R38, R45, R39 ;  /* 0x0000002d26267223 */ /* 0x000fe20000010027 */
[----:B------:R-:W-:-:S02]  /*45e0*/  IMAD.U32 R114, R114, 0x10000, RZ ;  /* 0x0001000072727824 */ /* 0x000fc400078e00ff */
[----:B------:R-:W-:Y:S01]  /*45f0*/  FMUL.FTZ R39, R41, R115 ;  /* 0x0000007329277220 */ /* 0x000fe20000410000 */
[----:B------:R-:W-:Y:S02]  /*4600*/  IMAD.U32 R111, R111, 0x10000, RZ ;  /* 0x000100006f6f7824 */ /* 0x000fe400078e00ff */
[----:B------:R-:W-:Y:S01]  /*4610*/  FMUL.FTZ R42, R41, R113 ;  /* 0x00000071292a7220 */ /* 0x000fe20000410000 */
[----:B------:R-:W-:Y:S01]  /*4620*/  FFMA.FTZ R44, R34, R44, R35 ;  /* 0x0000002c222c7223 */ /* 0x000fe20000010023 */
[CC--:B------:R-:W-:Y:S01]  /*4630*/  FMUL.FTZ R34, R32.reuse, R114.reuse ;  /* 0x0000007220227220 */ /* 0x0c0fe20000410000 */
[----:B------:R-:W-:Y:S01]  /*4640*/  FMUL.FTZ R35, R32, R111 ;  /* 0x0000006f20237220 */ /* 0x000fe20000410000 */
        /* <DEDUP_REMOVED lines=8> */
[----:B------:R-:W-:Y:S01]  /*46d0*/  F2FP.BF16.F32.PACK_AB R33, R44, R47 ;  /* 0x0000002f2c21723e */ /* 0x000fe200000010ff */
[----:B------:R-:W-:-:S07]  /*46e0*/  IMAD.MOV.U32 R35, RZ, RZ, R39 ;  /* 0x000000ffff237224 */ /* 0x000fce00078e0027 */
.L_x_346:
[----:B------:R-:W-:Y:S05]  /*46f0*/  BSYNC B1 ;  /* 0x0000000000017941 */ /* 0x000fea0003800000 */
.L_x_345:
[----:B--2---:R1:W-:Y:S01]  /*4700*/  STG.E.128 desc[UR60][R36.64+0xa0], R32 ;  /* 0x0000a02024007986 */ /* 0x0043e2000c101d3c */
[----:B------:R-:W-:Y:S05]  /*4710*/  BRA `(.L_x_324) ;  /* 0x0000002000c07947 */ /* 0x000fea0003800000 */
.L_x_318:
        /* <DEDUP_REMOVED lines=15> */
[----:B------:R-:W2:Y:S04]  /*4810*/  LDL R63, [R1+0x2c] ;  /* 0x00002c00013f7983 */ /* 0x000ea80000100800 */
[----:B------:R-:W3:Y:S01]  /*4820*/  LDL R62, [R1+0x34] ;  /* 0x00003400013e7983 */ /* 0x000ee20000100800 */
[----:B------:R-:W-:Y:S01]  /*4830*/  IADD3 R58, P3, R70, R58, RZ ;  /* 0x0000003a463a7210 */ /* 0x000fe20007f7e0ff */
[----:B------:R-:W-:Y:S01]  /*4840*/  ULDC.64 UR4, c[0x0][0x3c8] ;  /* 0x0000f20000047ab9 */ /* 0x000fe20000000a00 */
[----:B------:R-:W-:Y:S02]  /*4850*/  CS2R R42, SRZ ;  /* 0x00000000002a7805 */ /* 0x000fe4000001ff00 */
[----:B------:R-:W-:Y:S02]  /*4860*/  CS2R R40, SRZ ;  /* 0x0000000000287805 */ /* 0x000fe4000001ff00 */
[----:B------:R-:W-:Y:S01]  /*4870*/  CS2R R54, SRZ ;  /* 0x0000000000367805 */ /* 0x000fe2000001ff00 */
[----:B------:R-:W-:Y:S01]  /*4880*/  IMAD.X R33, R20, 0x1, R84, P3 ;  /* 0x0000000114217824 */ /* 0x000fe200018e0654 */
[----:B------:R-:W-:-:S02]  /*4890*/  IADD3 R20, P3, R64, R56, RZ ;  /* 0x0000003840147210 */ /* 0x000fc40007f7e0ff */
[----:B------:R-:W-:-:S03]  /*48a0*/  CS2R R52, SRZ ;  /* 0x0000000000347805 */ /* 0x000fc6000001ff00 */
[----:B------:R-:W-:Y:S01]  /*48b0*/  IMAD.X R89, R89, 0x1, R85, P3 ;  /* 0x0000000159597824 */ /* 0x000fe200018e0655 */
[----:B------:R-:W-:-:S04]  /*48c0*/  LEA R56, P3, R58, UR4, 0x1 ;  /* 0x000000043a387c11 */ /* 0x000fc8000f8608ff */
[----:B------:R-:W-:Y:S01]  /*48d0*/  LEA.HI.X R57, R58, UR5, R33, 0x1, P3 ;  /* 0x000000053a397c11 */ /* 0x000fe200098f0c21 */
[----:B------:R-:W-:Y:S02]  /*48e0*/  ULDC.64 UR4, c[0x0][0x3e0] ;  /* 0x0000f80000047ab9 */ /* 0x000fe40000000a00 */
[----:B------:R-:W-:-:S04]  /*48f0*/  LEA R58, P3, R20, UR4, 0x1 ;  /* 0x00000004143a7c11 */ /* 0x000fc8000f8608ff */
[----:B------:R-:W-:Y:S02]  /*4900*/  LEA.HI.X R59, R20, UR5, R89, 0x1, P3 ;  /* 0x00000005143b7c11 */ /* 0x000fe400098f0c59 */
[----:B------:R-:W-:Y:S02]  /*4910*/  ISETP.GE.AND P3, PT, R144, R105, PT ;  /* 0x000000699000720c */ /* 0x000fe40003f66270 */
[----:B------:R-:W-:Y:S02]  /*4920*/  CS2R R38, SRZ ;  /* 0x0000000000267805 */ /* 0x000fe4000001ff00 */
[----:B------:R-:W-:Y:S02]  /*4930*/  CS2R R36, SRZ ;  /* 0x0000000000247805 */ /* 0x000fe4000001ff00 */
[----:B------:R-:W-:Y:S02]  /*4940*/  CS2R R50, SRZ ;  /* 0x0000000000327805 */ /* 0x000fe4000001ff00 */
[----:B------:R-:W-:-:S05]  /*4950*/  CS2R R48, SRZ ;  /* 0x0000000000307805 */ /* 0x000fca000001ff00 */
[----:B------:R0:W5:Y:S04]  /*4960*/  @!P3 LDG.E.128 R40, desc[UR60][R56.64] ;  /* 0x0000003c3828b981 */ /* 0x000168000c1e1d00 */
[----:B------:R0:W5:Y:S01]  /*4970*/  @!P3 LDG.E.128 R52, desc[UR60][R58.64] ;  /* 0x0000003c3a34b981 */ /* 0x000162000c1e1d00 */
[----:B------:R-:W-:Y:S02]  /*4980*/  CS2R R34, SRZ ;  /* 0x0000000000227805 */ /* 0x000fe4000001ff00 */
[----:B------:R-:W-:Y:S02]  /*4990*/  CS2R R32, SRZ ;  /* 0x0000000000207805 */ /* 0x000fe4000001ff00 */
[----:B------:R-:W-:Y:S02]  /*49a0*/  CS2R R46, SRZ ;  /* 0x00000000002e7805 */ /* 0x000fe4000001ff00 */
[----:B------:R-:W-:-:S02]  /*49b0*/  CS2R R44, SRZ ;  /* 0x00000000002c7805 */ /* 0x000fc4000001ff00 */
[----:B--2---:R-:W-:-:S13]  /*49c0*/  ISETP.GE.AND P3, PT, R63, R105, PT ;  /* 0x000000693f00720c */ /* 0x004fda0003f66270 */
[----:B------:R0:W5:Y:S04]  /*49d0*/  @!P3 LDG.E.128 R36, desc[UR60][R56.64+0x20] ;  /* 0x0000203c3824b981 */ /* 0x000168000c1e1d00 */
[----:B------:R0:W5:Y:S01]  /*49e0*/  @!P3 LDG.E.128 R48, desc[UR60][R58.64+0x20] ;  /* 0x0000203c3a30b981 */ /* 0x000162000c1e1d00 */
[----:B---3--:R-:W-:-:S13]  /*49f0*/  ISETP.GE.AND P3, PT, R62, R105, PT ;  /* 0x000000693e00720c */ /* 0x008fda0003f66270 */
[----:B------:R0:W5:Y:S04]  /*4a00*/  @!P3 LDG.E.128 R32, desc[UR60][R56.64+0x40] ;  /* 0x0000403c3820b981 */ /* 0x000168000c1e1d00 */
[----:B------:R0:W5:Y:S02]  /*4a10*/  @!P3 LDG.E.128 R44, desc[UR60][R58.64+0x40] ;  /* 0x0000403c3a2cb981 */ /* 0x000164000c1e1d00 */
.L_x_348:
[----:B------:R-:W-:Y:S05]  /*4a20*/  BSYNC B1 ;  /* 0x0000000000017941 */ /* 0x000fea0003800000 */
.L_x_347:
[----:B------:R-:W2:Y:S01]  /*4a30*/  LDL R20, [R1+0x48] ;  /* 0x0000480001147983 */ /* 0x000ea20000100800 */
[----:B0----5:R-:W-:Y:S02]  /*4a40*/  IMAD.MOV.U32 R56, RZ, RZ, R35 ;  /* 0x000000ffff387224 */ /* 0x021fe400078e0023 */
[----:B------:R-:W-:Y:S02]  /*4a50*/  IMAD.MOV.U32 R57, RZ, RZ, R32 ;  /* 0x000000ffff397224 */ /* 0x000fe400078e0020 */
[----:B------:R-:W-:-:S05]  /*4a60*/  IMAD.MOV.U32 R58, RZ, RZ, R33 ;  /* 0x000000ffff3a7224 */ /* 0x000fca00078e0021 */
[----:B------:R-:W-:Y:S01]  /*4a70*/  PRMT R122, R57, 0x5410, R58 ;  /* 0x00005410397a7816 */ /* 0x000fe2000000003a */
[----:B------:R-:W-:Y:S02]  /*4a80*/  IMAD.MOV.U32 R57, RZ, RZ, R36 ;  /* 0x000000ffff397224 */ /* 0x000fe400078e0024 */
[----:B------:R-:W-:-:S03]  /*4a90*/  IMAD.MOV.U32 R58, RZ, RZ, R37 ;  /* 0x000000ffff3a7224 */ /* 0x000fc600078e0025 */
[----:B------:R-:W-:Y:S01]  /*4aa0*/  PRMT R126, R126, 0x5410, R57 ;  /* 0x000054107e7e7816 */ /* 0x000fe20000000039 */
[----:B------:R-:W-:Y:S01]  /*4ab0*/  IMAD.MOV.U32 R57, RZ, RZ, R40 ;  /* 0x000000ffff397224 */ /* 0x000fe200078e0028 */
[----:B------:R-:W-:Y:S01]  /*4ac0*/  PRMT R128, R128, 0x5410, R58 ;  /* 0x0000541080807816 */ /* 0x000fe2000000003a */
[----:B------:R-:W-:-:S03]  /*4ad0*/  IMAD.MOV.U32 R58, RZ, RZ, R41 ;  /* 0x000000ffff3a7224 */ /* 0x000fc600078e0029 */
[----:B------:R-:W-:Y:S01]  /*4ae0*/  PRMT R117, R117, 0x5410, R57 ;  /* 0x0000541075757816 */ /* 0x000fe20000000039 */
[----:B------:R-:W-:Y:S01]  /*4af0*/  IMAD.MOV.U32 R57, RZ, RZ, R44 ;  /* 0x000000ffff397224 */ /* 0x000fe200078e002c */
[----:B------:R-:W-:Y:S01]  /*4b00*/  PRMT R119, R119, 0x5410, R58 ;  /* 0x0000541077777816 */ /* 0x000fe2000000003a */
[----:B------:R-:W-:-:S05]  /*4b10*/  IMAD.MOV.U32 R58, RZ, RZ, R45 ;  /* 0x000000ffff3a7224 */ /* 0x000fca00078e002d */
[----:B------:R-:W-:Y:S01]  /*4b20*/  PRMT R124, R57, 0x5410, R58 ;  /* 0x00005410397c7816 */ /* 0x000fe2000000003a */
[----:B------:R-:W-:Y:S02]  /*4b30*/  IMAD.MOV.U32 R58, RZ, RZ, R50 ;  /* 0x000000ffff3a7224 */ /* 0x000fe400078e0032 */
[----:B------:R-:W-:Y:S01]  /*4b40*/  IMAD.MOV.U32 R57, RZ, RZ, R51 ;  /* 0x000000ffff397224 */ /* 0x000fe200078e0033 */
[----:B--2---:R-:W-:Y:S01]  /*4b50*/  R2UR UR4, R20 ;  /* 0x00000000140472ca */ /* 0x004fe200000e0000 */
[----:B------:R-:W-:-:S05]  /*4b60*/  IMAD.MOV.U32 R20, RZ, RZ, R34 ;  /* 0x000000ffff147224 */ /* 0x000fca00078e0022 */
[----:B------:R-:W-:Y:S01]  /*4b70*/  PRMT R121, R20, 0x5410, R56 ;  /* 0x0000541014797816 */ /* 0x000fe20000000038 */
[----:B------:R-:W-:Y:S02]  /*4b80*/  IMAD.MOV.U32 R20, RZ, RZ, R38 ;  /* 0x000000ffff147224 */ /* 0x000fe400078e0026 */
[----:B------:R-:W-:-:S03]  /*4b90*/  IMAD.MOV.U32 R56, RZ, RZ, R39 ;  /* 0x000000ffff387224 */ /* 0x000fc600078e0027 */
[----:B------:R-:W-:Y:S01]  /*4ba0*/  PRMT R125, R125, 0x5410, R20 ;  /* 0x000054107d7d7816 */ /* 0x000fe20000000014 */
[----:B------:R-:W-:Y:S01]  /*4bb0*/  IMAD.MOV.U32 R20, RZ, RZ, R42 ;  /* 0x000000ffff147224 */ /* 0x000fe200078e002a */
[----:B------:R-:W-:Y:S01]  /*4bc0*/  PRMT R127, R56, 0x7610, R127 ;  /* 0x00007610387f7816 */ /* 0x000fe2000000007f */
[----:B------:R-:W-:Y:S01]  /*4bd0*/  IMAD.MOV.U32 R56, RZ, RZ, R43 ;  /* 0x000000ffff387224 */ /* 0x000fe200078e002b */
[----:B------:R-:W-:Y:S01]  /*4be0*/  UISETP.NE.AND UP0, UPT, UR4, 0x3, UPT ;  /* 0x000000030400788c */ /* 0x000fe2000bf05270 */
[----:B------:R-:W-:Y:S01]  /*4bf0*/  PRMT R125, R58, 0x7610, R125 ;  /* 0x000076103a7d7816 */ /* 0x000fe2000000007d */
[----:B------:R-:W-:Y:S01]  /*4c00*/  IMAD.MOV.U32 R58, RZ, RZ, R53 ;  /* 0x000000ffff3a7224 */ /* 0x000fe200078e0035 */
[----:B------:R-:W-:Y:S01]  /*4c10*/  PRMT R127, R127, 0x5410, R57 ;  /* 0x000054107f7f7816 */ /* 0x000fe20000000039 */
[----:B------:R-:W-:Y:S01]  /*4c20*/  IMAD.MOV.U32 R57, RZ, RZ, R52 ;  /* 0x000000ffff397224 */ /* 0x000fe200078e0034 */
[----:B------:R-:W-:Y:S01]  /*4c30*/  PRMT R118, R20, 0x5410, R56 ;  /* 0x0000541014767816 */ /* 0x000fe20000000038 */
[----:B------:R-:W-:Y:S01]  /*4c40*/  IMAD.MOV.U32 R20, RZ, RZ, R46 ;  /* 0x000000ffff147224 */ /* 0x000fe200078e002e */
[----:B------:R-:W-:Y:S01]  /*4c50*/  PLOP3.LUT P3, PT, PT, PT, UP0, 0x80, 0x0 ;  /* 0x000000000000781c */ /* 0x000fe20003f6f008 */
[----:B------:R-:W-:Y:S01]  /*4c60*/  IMAD.MOV.U32 R56, RZ, RZ, R47 ;  /* 0x000000ffff387224 */ /* 0x000fe200078e002f */
[----:B------:R-:W-:-:S04]  /*4c70*/  PRMT R129, R58, 0x7610, R129 ;  /* 0x000076103a817816 */ /* 0x000fc80000000081 */
[----:B------:R-:W-:Y:S01]  /*4c80*/  PRMT R123, R20, 0x5410, R56 ;  /* 0x00005410147b7816 */ /* 0x000fe20000000038 */
[----:B------:R-:W-:Y:S02]  /*4c90*/  IMAD.MOV.U32 R56, RZ, RZ, R48 ;  /* 0x000000ffff387224 */ /* 0x000fe400078e0030 */
[----:B------:R-:W-:-:S03]  /*4ca0*/  IMAD.MOV.U32 R20, RZ, RZ, R49 ;  /* 0x000000ffff147224 */ /* 0x000fc600078e0031 */
[----:B------:R-:W-:Y:S01]  /*4cb0*/  PRMT R126, R56, 0x7610, R126 ;  /* 0x00007610387e7816 */ /* 0x000fe2000000007e */
[----:B------:R-:W-:Y:S01]  /*4cc0*/  IMAD.MOV.U32 R56, RZ, RZ, R55 ;  /* 0x000000ffff387224 */ /* 0x000fe200078e0037 */
[----:B------:R-:W-:Y:S01]  /*4cd0*/  PRMT R128, R20, 0x7610, R128 ;  /* 0x0000761014807816 */ /* 0x000fe20000000080 */
[----:B------:R-:W-:-:S03]  /*4ce0*/  IMAD.MOV.U32 R20, RZ, RZ, R54 ;  /* 0x000000ffff147224 */ /* 0x000fc600078e0036 */
[----:B------:R-:W-:Y:S02]  /*4cf0*/  PRMT R119, R56, 0x7610, R119 ;  /* 0x0000761038777816 */ /* 0x000fe40000000077 */
[----:B------:R-:W-:Y:S01]  /*4d00*/  PRMT R120, R57, 0x5410, R20 ;  /* 0x0000541039787816 */ /* 0x000fe20000000014 */
[----:B------:R-:W-:Y:S06]  /*4d10*/  @!P3 BRA `(.L_x_349) ;  /* 0x000000000004b947 */ /* 0x000fec0003800000 */
[----:B------:R-:W-:Y:S01]  /*4d20*/  BPT.TRAP 0x1 ;  /* 0x000000040000795c */ /* 0x000fe20000300000 */
.L_x_349:
[----:B------:R-:W-:Y:S01]  /*4d30*/  IMAD R20, R19, 0x8, R18 ;  /* 0x0000000813147824 */ /* 0x000fe200078e0212 */
[----:B------:R-:W-:Y:S01]  /*4d40*/  SHF.L.U32 R89, R147, 0x1f, RZ ;  /* 0x0000001f93597819 */ /* 0x000fe200000006ff */
[----:B------:R-:W-:Y:S03]  /*4d50*/  BSSY B1, `(.L_x_350) ;  /* 0x0000003000017945 */ /* 0x000fe60003800000 */
[----:B------:R-:W0:Y:S02]  /*4d60*/  SYNCS.PHASECHK.TRANS64.TRYWAIT P5, [R20+URZ+0x31c90], R89 ;  /* 0x031c9059140075a7 */ /* 0x000e2400080a017f */
[----:B0-----:R-:W-:Y:S05]  /*4d70*/  @!P5 BRA `(.L_x_351) ;  /* 0x00000178009cd947 */ /* 0x001fea0003800000 */
.L_x_550:
[----:B------:R-:W-:Y:S05]  /*4d80*/  BSYNC B1 ;  /* 0x0000000000017941 */ /* 0x000fea0003800000 */
.L_x_350:
[----:B------:R-:W-:Y:S05]  /*4d90*/  @P4 BRA `(.L_x_324) ;  /* 0x0000001c00204947 */ /* 0x000fea0003800000 */
[----:B------:R-:W1:Y:S01]  /*4da0*/  LDC R111, c[0x0][0x2e4] ;  /* 0x0000b900ff6f7b82 */ /* 0x000e620000000800 */
[----:B------:R-:W-:Y:S01]  /*4db0*/  ISETP.NE.AND P4, PT, R10, RZ, PT ;  /* 0x000000ff0a00720c */ /* 0x000fe20003f85270 */
[----:B------:R-:W-:Y:S01]  /*4dc0*/  ULDC.64 UR4, c[0x0][0x2f0] ;  /* 0x0000bc0000047ab9 */ /* 0x000fe20000000a00 */
[----:B------:R-:W-:Y:S01]  /*4dd0*/  SHF.R.S32.HI R56, RZ, 0x1f, R23 ;  /* 0x0000001fff387819 */ /* 0x000fe20000011417 */
[----:B------:R-:W-:Y:S01]  /*4de0*/  IMAD.MOV.U32 R97, RZ, RZ, R96 ;  /* 0x000000ffff617224 */ /* 0x000fe200078e0060 */
[----:B------:R-:W-:Y:S01]  /*4df0*/  BSSY B1, `(.L_x_352) ;  /* 0x000008a000017945 */ /* 0x000fe20003800000 */
[----:B------:R-:W-:Y:S02]  /*4e00*/  IMAD.MOV.U32 R96, RZ, RZ, R60 ;  /* 0x000000ffff607224 */ /* 0x000fe400078e003c */
[----:B------:R-:W-:Y:S02]  /*4e10*/  IMAD R56, R56, UR4, RZ ;  /* 0x0000000438387c24 */ /* 0x000fe4000f8e02ff */
[----:B------:R-:W-:-:S04]  /*4e20*/  IMAD.WIDE.U32 R96, R23, UR4, R96 ;  /* 0x0000000417607c25 */ /* 0x000fc8000f8e0060 */
[----:B------:R-:W-:-:S04]  /*4e30*/  IMAD R113, R23, UR5, R56 ;  /* 0x0000000517717c24 */ /* 0x000fc8000f8e0238 */
[----:B------:R-:W-:Y:S02]  /*4e40*/  IMAD.IADD R113, R113, 0x1, R97 ;  /* 0x0000000171717824 */ /* 0x000fe400078e0261 */
[----:B-1----:R-:W-:Y:S01]  /*4e50*/  IMAD.IADD R114, R111, 0x1, -R106 ;  /* 0x000000016f727824 */ /* 0x002fe200078e0a6a */
[----:B------:R-:W-:Y:S06]  /*4e60*/  @!P4 BRA `(.L_x_353) ;  /* 0x000000080008c947 */ /* 0x000fec0003800000 */
[----:B------:R-:W2:Y:S04]  /*4e70*/  LDL R62, [R1+0x38] ;  /* 0x00003800013e7983 */ /* 0x000ea80000100800 */
[----:B------:R-:W3:Y:S04]  /*4e80*/  LDL R58, [R1+0x3c] ;  /* 0x00003c00013a7983 */ /* 0x000ee80000100800 */
[----:B------:R-:W4:Y:S01]  /*4e90*/  LDL R59, [R1+0x40] ;  /* 0x00004000013b7983 */ /* 0x000f220000100800 */
[----:B------:R-:W-:-:S04]  /*4ea0*/  SEL R56, R106, R114, !P0 ;  /* 0x000000726a387207 */ /* 0x000fc80004000000 */
[----:B------:R-:W-:-:S04]  /*4eb0*/  SHF.R.S32.HI R57, RZ, 0x1f, R56 ;  /* 0x0000001fff397819 */ /* 0x000fc80000011438 */
[----:B------:R-:W-:-:S04]  /*4ec0*/  LEA.HI R57, R57, R56, RZ, 0x4 ;  /* 0x0000003839397211 */ /* 0x000fc800078f20ff */
[----:B------:R-:W-:-:S04]  /*4ed0*/  SHF.R.S32.HI R56, RZ, 0x4, R57 ;  /* 0x00000004ff387819 */ /* 0x000fc80000011439 */
[----:B------:R-:W-:-:S04]  /*4ee0*/  LEA.HI.SX32 R115, R5, R56, 0x1d ;  /* 0x0000003805737211 */ /* 0x000fc800078feaff */
[----:B------:R-:W-:-:S04]  /*4ef0*/  SHF.R.S32.HI R56, RZ, 0x1f, R115 ;  /* 0x0000001fff387819 */ /* 0x000fc80000011473 */
[----:B------:R-:W-:Y:S01]  /*4f00*/  LEA.HI R57, R56, R115, RZ, 0x2 ;  /* 0x0000007338397211 */ /* 0x000fe200078f10ff */
[----:B------:R-:W-:-:S03]  /*4f10*/  IMAD.SHL.U32 R115, R115, 0x8, RZ ;  /* 0x0000000873737824 */ /* 0x000fc600078e00ff */
[----:B------:R-:W-:Y:S02]  /*4f20*/  SHF.R.S32.HI R57, RZ, 0x2, R57 ;  /* 0x00000002ff397819 */ /* 0x000fe40000011439 */
[----:B------:R-:W-:Y:S01]  /*4f30*/  ISETP.GE.AND P4, PT, R144, R105, PT ;  /* 0x000000699000720c */ /* 0x000fe20003f86270 */
[----:B------:R-:W-:Y:S01]  /*4f40*/  BSSY B2, `(.L_x_354) ;  /* 0x0000068000027945 */ /* 0x000fe20003800000 */
[----:B--2---:R-:W-:-:S04]  /*4f50*/  LOP3.LUT R56, R62, 0x18, R115, 0xf8, !PT ;  /* 0x000000183e387812 */ /* 0x004fc800078ef873 */
[----:B---3--:R-:W-:Y:S01]  /*4f60*/  LOP3.LUT R56, R56, R58, RZ, 0x3c, !PT ;  /* 0x0000003a38387212 */ /* 0x008fe200078e3cff */
[----:B----4-:R-:W-:-:S04]  /*4f70*/  IMAD R57, R57, 0x1200, R59 ;  /* 0x0000120039397824 */ /* 0x010fc800078e023b */
[----:B------:R-:W-:Y:S02]  /*4f80*/  IMAD.IADD R56, R57, 0x1, R56 ;  /* 0x0000000139387824 */ /* 0x000fe400078e0238 */
[C---:B------:R-:W-:Y:S02]  /*4f90*/  IMAD R59, R19.reuse, 0x3600, R103 ;  /* 0x00003600133b7824 */ /* 0x040fe400078e0267 */
[----:B------:R-:W-:Y:S02]  /*4fa0*/  IMAD R57, R19, 0x3600, R56 ;  /* 0x0000360013397824 */ /* 0x000fe400078e0238 */
[--C-:B------:R-:W-:Y:S02]  /*4fb0*/  IMAD R56, R59, 0x2, R18.reuse ;  /* 0x000000023b387824 */ /* 0x100fe400078e0212 */
[----:B------:R-:W-:-:S04]  /*4fc0*/  IMAD R60, R57, 0x2, R18 ;  /* 0x00000002393c7824 */ /* 0x000fc800078e0212 */
[----:B------:R-:W1:Y:S04]  /*4fd0*/  LDS.128 R56, [R56+0x16a00] ;  /* 0x016a000038387984 */ /* 0x000e680000000c00 */
[----:B------:R-:W2:Y:S01]  /*4fe0*/  LDS.128 R60, [R60+0x16a00] ;  /* 0x016a00003c3c7984 */ /* 0x000ea20000000c00 */
[----:B------:R-:W-:Y:S05]  /*4ff0*/  @P4 BRA `(.L_x_355) ;  /* 0x0000000400704947 */ /* 0x000fea0003800000 */
[--C-:B------:R-:W-:Y:S02]  /*5000*/  SHF.R.U64 R40, R40, 0x10, R41.reuse ;  /* 0x0000001028287819 */ /* 0x100fe40000001229 */
[----:B------:R-:W-:Y:S02]  /*5010*/  SHF.R.U32.HI R116, RZ, 0x10, R41 ;  /* 0x00000010ff747819 */ /* 0x000fe40000011629 */
[----:B------:R-:W-:Y:S02]  /*5020*/  PRMT R40, R117, 0x5432, R40 ;  /* 0x0000543275287816 */ /* 0x000fe40000000028 */
[----:B------:R-:W-:Y:S02]  /*5030*/  SHF.R.U32.HI R117, RZ, 0x10, R53 ;  /* 0x00000010ff757819 */ /* 0x000fe40000011635 */
[--C-:B------:R-:W-:Y:S02]  /*5040*/  SHF.R.U64 R41, R42, 0x10, R43.reuse ;  /* 0x000000102a297819 */ /* 0x100fe4000000122b */
[----:B------:R-:W-:-:S02]  /*5050*/  SHF.R.U32.HI R42, RZ, 0x10, R43 ;  /* 0x00000010ff2a7819 */ /* 0x000fc4000001162b */
[----:B------:R-:W-:Y:S02]  /*5060*/  SHF.R.U64 R43, R52, 0x10, R53 ;  /* 0x00000010342b7819 */ /* 0x000fe40000001235 */
[--C-:B------:R-:W-:Y:S02]  /*5070*/  SHF.R.U64 R52, R54, 0x10, R55.reuse ;  /* 0x0000001036347819 */ /* 0x100fe40000001237 */
[----:B------:R-:W-:Y:S02]  /*5080*/  SHF.R.U32.HI R53, RZ, 0x10, R55 ;  /* 0x00000010ff357819 */ /* 0x000fe40000011637 */
[----:B------:R-:W-:Y:S02]  /*5090*/  PRMT R117, R129, 0x5410, R117 ;  /* 0x0000541081757816 */ /* 0x000fe40000000075 */
[----:B------:R-:W-:Y:S02]  /*50a0*/  PRMT R116, R119, 0x5432, R116 ;  /* 0x0000543277747816 */ /* 0x000fe40000000074 */
[----:B------:R-:W-:-:S02]  /*50b0*/  PRMT R43, R120, 0x5410, R43 ;  /* 0x00005410782b7816 */ /* 0x000fc4000000002b */
[----:B------:R-:W-:Y:S01]  /*50c0*/  PRMT R52, R120, 0x5432, R52 ;  /* 0x0000543278347816 */ /* 0x000fe20000000034 */
[----:B--2---:R-:W-:Y:S01]  /*50d0*/  IMAD.U32 R120, R61, 0x10000, RZ ;  /* 0x000100003d787824 */ /* 0x004fe200078e00ff */
[----:B------:R-:W-:Y:S01]  /*50e0*/  PRMT R53, R119, 0x5410, R53 ;  /* 0x0000541077357816 */ /* 0x000fe20000000035 */
[----:B------:R-:W-:Y:S01]  /*50f0*/  IMAD.U32 R119, R117, 0x10000, RZ ;  /* 0x0001000075777824 */ /* 0x000fe200078e00ff */
[----:B------:R-:W-:Y:S01]  /*5100*/  PRMT R41, R118, 0x5410, R41 ;  /* 0x0000541076297816 */ /* 0x000fe20000000029 */
[----:B------:R-:W-:Y:S01]  /*5110*/  IMAD.U32 R55, R116, 0x10000, RZ ;  /* 0x0001000074377824 */ /* 0x000fe200078e00ff */
[----:B------:R-:W-:Y:S01]  /*5120*/  PRMT R42, R118, 0x5432, R42 ;  /* 0x00005432762a7816 */ /* 0x000fe2000000002a */
[----:B-1----:R-:W-:Y:S02]  /*5130*/  IMAD.U32 R118, R57, 0x10000, RZ ;  /* 0x0001000039767824 */ /* 0x002fe400078e00ff */
[----:B------:R-:W-:Y:S01]  /*5140*/  FMUL.FTZ R54, R120, R119 ;  /* 0x0000007778367220 */ /* 0x000fe20000410000 */
[----:B------:R-:W-:-:S02]  /*5150*/  LOP3.LUT R117, R117, 0xffff0000, RZ, 0xc0, !PT ;  /* 0xffff000075757812 */ /* 0x000fc400078ec0ff */
[----:B------:R-:W-:Y:S01]  /*5160*/  LOP3.LUT R61, R61, 0xffff0000, RZ, 0xc0, !PT ;  /* 0xffff00003d3d7812 */ /* 0x000fe200078ec0ff */
[-C--:B------:R-:W-:Y:S01]  /*5170*/  FFMA.FTZ R54, R118, R55.reuse, -R54 ;  /* 0x0000003776367223 */ /* 0x080fe20000010836 */
[----:B------:R-:W-:Y:S01]  /*5180*/  FMUL.FTZ R55, R120, R55 ;  /* 0x0000003778377220 */ /* 0x000fe20000410000 */
[----:B------:R-:W-:Y:S01]  /*5190*/  LOP3.LUT R116, R116, 0xffff0000, RZ, 0xc0, !PT ;  /* 0xffff000074747812 */ /* 0x000fe200078ec0ff */
[C---:B------:R-:W-:Y:S01]  /*51a0*/  IMAD.U32 R120, R63.reuse, 0x10000, RZ ;  /* 0x000100003f787824 */ /* 0x040fe200078e00ff */
[----:B------:R-:W-:Y:S01]  /*51b0*/  LOP3.LUT R63, R63, 0xffff0000, RZ, 0xc0, !PT ;  /* 0xffff00003f3f7812 */ /* 0x000fe200078ec0ff */
[----:B------:R-:W-:Y:S01]  /*51c0*/  FFMA.FTZ R55, R118, R119, R55 ;  /* 0x0000007776377223 */ /* 0x000fe20000010037 */
[----:B------:R-:W-:Y:S01]  /*51d0*/  LOP3.LUT R118, R57, 0xffff0000, RZ, 0xc0, !PT ;  /* 0xffff000039767812 */ /* 0x000fe200078ec0ff */
[CC--:B------:R-:W-:Y:S01]  /*51e0*/  FMUL.FTZ R57, R61.reuse, R117.reuse ;  /* 0x000000753d397220 */ /* 0x0c0fe20000410000 */
[-C--:B------:R-:W-:Y:S01]  /*51f0*/  FMUL.FTZ R61, R61, R116.reuse ;  /* 0x000000743d3d7220 */ /* 0x080fe20000410000 */
[C---:B------:R-:W-:Y:S01]  /*5200*/  IMAD.U32 R119, R53.reuse, 0x10000, RZ ;  /* 0x0001000035777824 */ /* 0x040fe200078e00ff */
[----:B------:R-:W-:Y:S01]  /*5210*/  LOP3.LUT R53, R53, 0xffff0000, RZ, 0xc0, !PT ;  /* 0xffff000035357812 */ /* 0x000fe200078ec0ff */
[C---:B------:R-:W-:Y:S01]  /*5220*/  FFMA.FTZ R57, R118.reuse, R116, -R57 ;  /* 0x0000007476397223 */ /* 0x040fe20000010839 */
[----:B------:R-:W-:Y:S01]  /*5230*/  FFMA.FTZ R61, R118, R117, R61 ;  /* 0x00000075763d7223 */ /* 0x000fe2000001003d */
[----:B------:R-:W-:-:S02]  /*5240*/  IMAD.U32 R118, R59, 0x10000, RZ ;  /* 0x000100003b767824 */ /* 0x000fc400078e00ff */
[----:B------:R-:W-:Y:S01]  /*5250*/  FMUL.FTZ R116, R120, R119 ;  /* 0x0000007778747220 */ /* 0x000fe20000410000 */
[----:B------:R-:W-:Y:S01]  /*5260*/  IMAD.U32 R117, R42, 0x10000, RZ ;  /* 0x000100002a757824 */ /* 0x000fe200078e00ff */
[----:B------:R-:W-:Y:S01]  /*5270*/  F2FP.BF16.F32.PACK_AB R57, R57, R54 ;  /* 0x000000363939723e */ /* 0x000fe200000010ff */
[----:B------:R-:W-:Y:S01]  /*5280*/  IMAD.U32 R54, R60, 0x10000, RZ ;  /* 0x000100003c367824 */ /* 0x000fe200078e00ff */
[----:B------:R-:W-:Y:S01]  /*5290*/  F2FP.BF16.F32.PACK_AB R61, R61, R55 ;  /* 0x000000373d3d723e */ /* 0x000fe200000010ff */
[-C--:B------:R-:W-:Y:S01]  /*52a0*/  FFMA.FTZ R116, R118, R117.reuse, -R116 ;  /* 0x0000007576747223 */ /* 0x080fe20000010874 */
[----:B------:R-:W-:Y:S01]  /*52b0*/  FMUL.FTZ R117, R120, R117 ;  /* 0x0000007578757220 */ /* 0x000fe20000410000 */
[C---:B------:R-:W-:Y:S01]  /*52c0*/  IMAD.U32 R55, R40.reuse, 0x10000, RZ ;  /* 0x0001000028377824 */ /* 0x040fe200078e00ff */
[----:B------:R-:W-:Y:S02]  /*52d0*/  LOP3.LUT R40, R40, 0xffff0000, RZ, 0xc0, !PT ;  /* 0xffff000028287812 */ /* 0x000fe400078ec0ff */
[----:B------:R-:W-:Y:S01]  /*52e0*/  FFMA.FTZ R117, R118, R119, R117 ;  /* 0x0000007776757223 */ /* 0x000fe20000010075 */
[----:B------:R-:W-:-:S02]  /*52f0*/  LOP3.LUT R118, R42, 0xffff0000, RZ, 0xc0, !PT ;  /* 0xffff00002a767812 */ /* 0x000fc400078ec0ff */
[----:B------:R-:W-:Y:S01]  /*5300*/  LOP3.LUT R42, R59, 0xffff0000, RZ, 0xc0, !PT ;  /* 0xffff00003b2a7812 */ /* 0x000fe200078ec0ff */
[CC--:B------:R-:W-:Y:S02]  /*5310*/  FMUL.FTZ R59, R63.reuse, R53.reuse ;  /* 0x000000353f3b7220 */ /* 0x0c0fe40000410000 */
[-C--:B------:R-:W-:Y:S02]  /*5320*/  FMUL.FTZ R63, R63, R118.reuse ;  /* 0x000000763f3f7220 */ /* 0x080fe40000410000 */
[C---:B------:R-:W-:Y:S02]  /*5330*/  FFMA.FTZ R59, R42.reuse, R118, -R59 ;  /* 0x000000762a3b7223 */ /* 0x040fe4000001083b */
[----:B------:R-:W-:Y:S01]  /*5340*/  FFMA.FTZ R63, R42, R53, R63 ;  /* 0x000000352a3f7223 */ /* 0x000fe2000001003f */
[C---:B------:R-:W-:Y:S01]  /*5350*/  IMAD.U32 R53, R43.reuse, 0x10000, RZ ;  /* 0x000100002b357824 */ /* 0x040fe200078e00ff */
[----:B------:R-:W-:Y:S01]  /*5360*/  LOP3.LUT R43, R43, 0xffff0000, RZ, 0xc0, !PT ;  /* 0xffff00002b2b7812 */ /* 0x000fe200078ec0ff */
[----:B------:R-:W-:Y:S01]  /*5370*/  IMAD.U32 R42, R56, 0x10000, RZ ;  /* 0x00010000382a7824 */ /* 0x000fe200078e00ff */
[----:B------:R-:W-:Y:S01]  /*5380*/  F2FP.BF16.F32.PACK_AB R59, R59, R116 ;  /* 0x000000743b3b723e */ /* 0x000fe200000010ff */
[C---:B------:R-:W-:Y:S01]  /*5390*/  FMUL.FTZ R116, R54.reuse, R53 ;  /* 0x0000003536747220 */ /* 0x040fe20000410000 */
[----:B------:R-:W-:Y:S01]  /*53a0*/  FMUL.FTZ R54, R54, R55 ;  /* 0x0000003736367220 */ /* 0x000fe20000410000 */
[----:B------:R-:W-:-:S02]  /*53b0*/  F2FP.BF16.F32.PACK_AB R63, R63, R117 ;  /* 0x000000753f3f723e */ /* 0x000fc400000010ff */
[C---:B------:R-:W-:Y:S01]  /*53c0*/  FFMA.FTZ R116, R42.reuse, R55, -R116 ;  /* 0x000000372a747223 */ /* 0x040fe20000010874 */
[----:B------:R-:W-:Y:S01]  /*53d0*/  FFMA.FTZ R54, R42, R53, R54 ;  /* 0x000000352a367223 */ /* 0x000fe20000010036 */
[----:B------:R-:W-:Y:S01]  /*53e0*/  LOP3.LUT R42, R60, 0xffff0000, RZ, 0xc0, !PT ;  /* 0xffff00003c2a7812 */ /* 0x000fe200078ec0ff */
[----:B------:R-:W-:Y:S01]  /*53f0*/  IMAD.U32 R60, R62, 0x10000, RZ ;  /* 0x000100003e3c7824 */ /* 0x000fe200078e00ff */
[----:B------:R-:W-:-:S03]  /*5400*/  LOP3.LUT R53, R56, 0xffff0000, RZ, 0xc0, !PT ;  /* 0xffff000038357812 */ /* 0x000fc600078ec0ff */
[C---:B------:R-:W-:Y:S01]  /*5410*/  FMUL.FTZ R55, R42.reuse, R43 ;  /* 0x0000002b2a377220 */ /* 0x040fe20000410000 */
[----:B------:R-:W-:-:S03]  /*5420*/  FMUL.FTZ R42, R42, R40 ;  /* 0x000000282a2a7220 */ /* 0x000fc60000410000 */
[C---:B------:R-:W-:Y:S01]  /*5430*/  FFMA.FTZ R40, R53.reuse, R40, -R55 ;  /* 0x0000002835287223 */ /* 0x040fe20000010837 */
[----:B------:R-:W-:Y:S01]  /*5440*/  FFMA.FTZ R42, R53, R43, R42 ;  /* 0x0000002b352a7223 */ /* 0x000fe2000001002a */
[C---:B------:R-:W-:Y:S01]  /*5450*/  IMAD.U32 R53, R52.reuse, 0x10000, RZ ;  /* 0x0001000034357824 */ /* 0x040fe200078e00ff */
[----:B------:R-:W-:Y:S01]  /*5460*/  LOP3.LUT R52, R52, 0xffff0000, RZ, 0xc0, !PT ;  /* 0xffff000034347812 */ /* 0x000fe200078ec0ff */
[C---:B------:R-:W-:Y:S01]  /*5470*/  IMAD.U32 R55, R41.reuse, 0x10000, RZ ;  /* 0x0001000029377824 */ /* 0x040fe200078e00ff */
[----:B------:R-:W-:Y:S01]  /*5480*/  LOP3.LUT R41, R41, 0xffff0000, RZ, 0xc0, !PT ;  /* 0xffff000029297812 */ /* 0x000fe200078ec0ff */
[----:B------:R-:W-:Y:S01]  /*5490*/  FMUL.FTZ R56, R60, R53 ;  /* 0x000000353c387220 */ /* 0x000fe20000410000 */
[----:B------:R-:W-:Y:S02]  /*54a0*/  IMAD.U32 R43, R58, 0x10000, RZ ;  /* 0x000100003a2b7824 */ /* 0x000fe400078e00ff */
[-C--:B------:R-:W-:Y:S01]  /*54b0*/  FMUL.FTZ R60, R60, R55.reuse ;  /* 0x000000373c3c7220 */ /* 0x080fe20000410000 */
[----:B------:R-:W-:Y:S01]  /*54c0*/  F2FP.BF16.F32.PACK_AB R40, R40, R116 ;  /* 0x000000742828723e */ /* 0x000fe200000010ff */
[----:B------:R-:W-:-:S02]  /*54d0*/  FFMA.FTZ R56, R43, R55, -R56 ;  /* 0x000000372b387223 */ /* 0x000fc40000010838 */
[----:B------:R-:W-:Y:S01]  /*54e0*/  FFMA.FTZ R60, R43, R53, R60 ;  /* 0x000000352b3c7223 */ /* 0x000fe2000001003c */
[----:B------:R-:W-:Y:S02]  /*54f0*/  LOP3.LUT R43, R62, 0xffff0000, RZ, 0xc0, !PT ;  /* 0xffff00003e2b7812 */ /* 0x000fe400078ec0ff */
[----:B------:R-:W-:Y:S02]  /*5500*/  LOP3.LUT R53, R58, 0xffff0000, RZ, 0xc0, !PT ;  /* 0xffff00003a357812 */ /* 0x000fe400078ec0ff */
[----:B------:R-:W-:Y:S01]  /*5510*/  F2FP.BF16.F32.PACK_AB R42, R42, R54 ;  /* 0x000000362a2a723e */ /* 0x000fe200000010ff */
[C---:B------:R-:W-:Y:S01]  /*5520*/  FMUL.FTZ R55, R43.reuse, R52 ;  /* 0x000000342b377220 */ /* 0x040fe20000410000 */
[----:B------:R-:W-:-:S03]  /*5530*/  FMUL.FTZ R43, R43, R41 ;  /* 0x000000292b2b7220 */ /* 0x000fc60000410000 */
[C---:B------:R-:W-:Y:S01]  /*5540*/  FFMA.FTZ R55, R53.reuse, R41, -R55 ;  /* 0x0000002935377223 */ /* 0x040fe20000010837 */
[----:B------:R-:W-:-:S04]  /*5550*/  FFMA.FTZ R43, R53, R52, R43 ;  /* 0x00000034352b7223 */ /* 0x000fc8000001002b */
[----:B------:R-:W-:Y:S01]  /*5560*/  F2FP.BF16.F32.PACK_AB R55, R55, R56 ;  /* 0x000000383737723e */ /* 0x000fe200000010ff */
[----:B------:R-:W-:Y:S01]  /*5570*/  IMAD.MOV.U32 R56, RZ, RZ, R40 ;  /* 0x000000ffff387224 */ /* 0x000fe200078e0028 */
[----:B------:R-:W-:Y:S01]  /*5580*/  F2FP.BF16.F32.PACK_AB R43, R43, R60 ;  /* 0x0000003c2b2b723e */ /* 0x000fe200000010ff */
[----:B------:R-:W-:Y:S02]  /*5590*/  IMAD.MOV.U32 R60, RZ, RZ, R42 ;  /* 0x000000ffff3c7224 */ /* 0x000fe400078e002a */
[----:B------:R-:W-:Y:S02]  /*55a0*/  IMAD.MOV.U32 R58, RZ, RZ, R55 ;  /* 0x000000ffff3a7224 */ /* 0x000fe400078e0037 */
[----:B------:R-:W-:-:S07]  /*55b0*/  IMAD.MOV.U32 R62, RZ, RZ, R43 ;  /* 0x000000ffff3e7224 */ /* 0x000fce00078e002b */
.L_x_355:
[----:B------:R-:W-:Y:S05]  /*55c0*/  BSYNC B2 ;  /* 0x0000000000027941 */ /* 0x000fea0003800000 */
.L_x_354:
[----:B------:R-:W-:-:S13]  /*55d0*/  ISETP.GE.AND P4, PT, R115, R111, PT ;  /* 0x0000006f7300720c */ /* 0x000fda0003f86270 */
[--C-:B------:R-:W-:Y:S02]  /*55e0*/  @!P4 SHF.R.S32.HI R43, RZ, 0x1f, R115.reuse ;  /* 0x0000001fff2bc819 */ /* 0x100fe40000011473 */
[----:B------:R-:W-:-:S04]  /*55f0*/  @!P4 IADD3 R115, P5, P6, R26, R96, R115 ;  /* 0x000000601a73c210 */ /* 0x000fc80007ebe073 */
[----:B------:R-:W-:Y:S02]  /*5600*/  @!P4 IADD3.X R43, R0, R113, R43, P5, P6 ;  /* 0x00000071002bc210 */ /* 0x000fe40002fec42b */
[----:B------:R-:W-:-:S04]  /*5610*/  IADD3 R41, P5, P6, R26, R96, R78 ;  /* 0x000000601a297210 */ /* 0x000fc80007ebe04e */
[----:B------:R-:W-:Y:S02]  /*5620*/  IADD3.X R42, R0, R113, R100, P5, P6 ;  /* 0x00000071002a7210 */ /* 0x000fe40002fec464 */
[----:B------:R-:W-:-:S04]  /*5630*/  LEA R40, P5, R41, R94, 0x1 ;  /* 0x0000005e29287211 */ /* 0x000fc800078a08ff */
[----:B------:R-:W-:Y:S02]  /*5640*/  LEA.HI.X R41, R41, R95, R42, 0x1, P5 ;  /* 0x0000005f29297211 */ /* 0x000fe400028f0c2a */
[----:B------:R-:W-:-:S03]  /*5650*/  @!P4 LEA R42, P5, R115, R94, 0x1 ;  /* 0x0000005e732ac211 */ /* 0x000fc600078a08ff */
[----:B-1----:R1:W-:Y:S01]  /*5660*/  STG.E.128 desc[UR60][R40.64], R56 ;  /* 0x0000003828007986 */ /* 0x0023e2000c101d3c */
[----:B------:R-:W-:-:S05]  /*5670*/  @!P4 LEA.HI.X R43, R115, R95, R43, 0x1, P5 ;  /* 0x0000005f732bc211 */ /* 0x000fca00028f0c2b */
[----:B--2---:R1:W-:Y:S04]  /*5680*/  @!P4 STG.E.128 desc[UR60][R42.64], R60 ;  /* 0x0000003c2a00c986 */ /* 0x0043e8000c101d3c */
.L_x_353:
[----:B------:R-:W-:Y:S05]  /*5690*/  BSYNC B1 ;  /* 0x0000000000017941 */ /* 0x000fea0003800000 */
.L_x_352:
[----:B------:R-:W-:Y:S01]  /*56a0*/  ISETP.NE.AND P4, PT, R11, RZ, PT ;  /* 0x000000ff0b00720c */ /* 0x000fe20003f85270 */
[----:B------:R-:W-:-:S12]  /*56b0*/  BSSY B1, `(.L_x_356) ;  /* 0x0000086000017945 */ /* 0x000fd80003800000 */
[----:B------:R-:W-:Y:S05]  /*56c0*/  @!P4 BRA `(.L_x_357) ;  /* 0x000000080010c947 */ /* 0x000fea0003800000 */
[----:B------:R-:W2:Y:S04]  /*56d0*/  LDL R52, [R1+0x38] ;  /* 0x0000380001347983 */ /* 0x000ea80000100800 */
[----:B-1----:R-:W3:Y:S04]  /*56e0*/  LDL R42, [R1+0x3c] ;  /* 0x00003c00012a7983 */ /* 0x002ee80000100800 */
[----:B------:R-:W4:Y:S04]  /*56f0*/  LDL R43, [R1+0x40] ;  /* 0x00004000012b7983 */ /* 0x000f280000100800 */
[----:B------:R-:W5:Y:S01]  /*5700*/  LDL R59, [R1+0x2c] ;  /* 0x00002c00013b7983 */ /* 0x000f620000100800 */
[----:B------:R-:W-:-:S04]  /*5710*/  SEL R40, R106, R114, !P1 ;  /* 0x000000726a287207 */ /* 0x000fc80004800000 */
[----:B------:R-:W-:-:S04]  /*5720*/  SHF.R.S32.HI R41, RZ, 0x1f, R40 ;  /* 0x0000001fff297819 */ /* 0x000fc80000011428 */
[----:B------:R-:W-:-:S04]  /*5730*/  LEA.HI R41, R41, R40, RZ, 0x4 ;  /* 0x0000002829297211 */ /* 0x000fc800078f20ff */
[----:B------:R-:W-:-:S04]  /*5740*/  SHF.R.S32.HI R41, RZ, 0x4, R41 ;  /* 0x00000004ff297819 */ /* 0x000fc80000011429 */
[----:B------:R-:W-:-:S04]  /*5750*/  LEA.HI.SX32 R41, R6, R41, 0x1d ;  /* 0x0000002906297211 */ /* 0x000fc800078feaff */
[----:B------:R-:W-:Y:S01]  /*5760*/  SHF.R.S32.HI R40, RZ, 0x1f, R41 ;  /* 0x0000001fff287819 */ /* 0x000fe20000011429 */
[----:B------:R-:W-:-:S03]  /*5770*/  IMAD.SHL.U32 R58, R41, 0x8, RZ ;  /* 0x00000008293a7824 */ /* 0x000fc600078e00ff */
[----:B------:R-:W-:-:S04]  /*5780*/  LEA.HI R40, R40, R41, RZ, 0x2 ;  /* 0x0000002928287211 */ /* 0x000fc800078f10ff */
[----:B------:R-:W-:Y:S02]  /*5790*/  SHF.R.S32.HI R41, RZ, 0x2, R40 ;  /* 0x00000002ff297819 */ /* 0x000fe40000011428 */
[----:B------:R-:W-:-:S04]  /*57a0*/  IADD3 R56, P4, P5, R26, R96, R8 ;  /* 0x000000601a387210 */ /* 0x000fc80007d9e008 */
[----:B------:R-:W-:Y:S01]  /*57b0*/  IADD3.X R57, R0, R113, R99, P4, P5 ;  /* 0x0000007100397210 */ /* 0x000fe200027ea463 */
        /* <DEDUP_REMOVED lines=11> */
[----:B-----5:R-:W-:-:S13]  /*5870*/  ISETP.GE.AND P4, PT, R59, R105, PT ;  /* 0x000000693b00720c */ /* 0x020fda0003f86270 */
[----:B------:R-:W-:Y:S05]  /*5880*/  @P4 BRA `(.L_x_359) ;  /* 0x0000000400744947 */ /* 0x000fea0003800000 */
[----:B------:R-:W-:Y:S01]  /*5890*/  SHF.R.U32.HI R61, RZ, 0x10, R49 ;  /* 0x00000010ff3d7819 */ /* 0x000fe20000011631 */
[----:B--2---:R-:W-:Y:S01]  /*58a0*/  IMAD.U32 R115, R53, 0x10000, RZ ;  /* 0x0001000035737824 */ /* 0x004fe200078e00ff */
[----:B------:R-:W-:Y:S01]  /*58b0*/  SHF.R.U32.HI R62, RZ, 0x10, R37 ;  /* 0x00000010ff3e7819 */ /* 0x000fe20000011625 */
[C---:B-1----:R-:W-:Y:S01]  /*58c0*/  IMAD.U32 R59, R41.reuse, 0x10000, RZ ;  /* 0x00010000293b7824 */ /* 0x042fe200078e00ff */
[C---:B------:R-:W-:Y:S02]  /*58d0*/  PRMT R61, R128.reuse, 0x5410, R61 ;  /* 0x00005410803d7816 */ /* 0x040fe4000000003d */
[----:B------:R-:W-:Y:S02]  /*58e0*/  PRMT R62, R128, 0x5432, R62 ;  /* 0x00005432803e7816 */ /* 0x000fe4000000003e */
[----:B------:R-:W-:Y:S01]  /*58f0*/  LOP3.LUT R41, R41, 0xffff0000, RZ, 0xc0, !PT ;  /* 0xffff000029297812 */ /* 0x000fe200078ec0ff */
[C---:B------:R-:W-:Y:S01]  /*5900*/  IMAD.U32 R63, R61.reuse, 0x10000, RZ ;  /* 0x000100003d3f7824 */ /* 0x040fe200078e00ff */
[----:B------:R-:W-:Y:S01]  /*5910*/  LOP3.LUT R61, R61, 0xffff0000, RZ, 0xc0, !PT ;  /* 0xffff00003d3d7812 */ /* 0x000fe200078ec0ff */
[C---:B------:R-:W-:Y:S01]  /*5920*/  IMAD.U32 R60, R62.reuse, 0x10000, RZ ;  /* 0x000100003e3c7824 */ /* 0x040fe200078e00ff */
[----:B------:R-:W-:Y:S01]  /*5930*/  LOP3.LUT R62, R62, 0xffff0000, RZ, 0xc0, !PT ;  /* 0xffff00003e3e7812 */ /* 0x000fe200078ec0ff */
[C---:B------:R-:W-:Y:S01]  /*5940*/  FMUL.FTZ R116, R115.reuse, R63 ;  /* 0x0000003f73747220 */ /* 0x040fe20000410000 */
[----:B------:R-:W-:Y:S01]  /*5950*/  SHF.R.U64 R48, R48, 0x10, R49 ;  /* 0x0000001030307819 */ /* 0x000fe20000001231 */
[-C--:B------:R-:W-:Y:S01]  /*5960*/  FMUL.FTZ R115, R115, R60.reuse ;  /* 0x0000003c73737220 */ /* 0x080fe20000410000 */
[----:B------:R-:W-:Y:S01]  /*5970*/  SHF.R.U64 R50, R50, 0x10, R51 ;  /* 0x0000001032327819 */ /* 0x000fe20000001233 */
[----:B------:R-:W-:Y:S01]  /*5980*/  FFMA.FTZ R60, R59, R60, -R116 ;  /* 0x0000003c3b3c7223 */ /* 0x000fe20000010874 */
[----:B------:R-:W-:-:S02]  /*5990*/  IMAD.U32 R116, R55, 0x10000, RZ ;  /* 0x0001000037747824 */ /* 0x000fc400078e00ff */
[----:B------:R-:W-:Y:S01]  /*59a0*/  FFMA.FTZ R59, R59, R63, R115 ;  /* 0x0000003f3b3b7223 */ /* 0x000fe20000010073 */
[----:B------:R-:W-:Y:S02]  /*59b0*/  LOP3.LUT R63, R53, 0xffff0000, RZ, 0xc0, !PT ;  /* 0xffff0000353f7812 */ /* 0x000fe400078ec0ff */
[----:B------:R-:W-:Y:S02]  /*59c0*/  LOP3.LUT R55, R55, 0xffff0000, RZ, 0xc0, !PT ;  /* 0xffff000037377812 */ /* 0x000fe400078ec0ff */
[----:B------:R-:W-:Y:S01]  /*59d0*/  PRMT R48, R126, 0x5410, R48 ;  /* 0x000054107e307816 */ /* 0x000fe20000000030 */
[CC--:B------:R-:W-:Y:S01]  /*59e0*/  FMUL.FTZ R53, R63.reuse, R61.reuse ;  /* 0x0000003d3f357220 */ /* 0x0c0fe20000410000 */
[-C--:B------:R-:W-:Y:S01]  /*59f0*/  FMUL.FTZ R63, R63, R62.reuse ;  /* 0x0000003e3f3f7220 */ /* 0x080fe20000410000 */
[----:B------:R-:W-:Y:S02]  /*5a00*/  SHF.R.U64 R38, R38, 0x10, R39 ;  /* 0x0000001026267819 */ /* 0x000fe40000001227 */
[C---:B------:R-:W-:Y:S01]  /*5a10*/  FFMA.FTZ R53, R41.reuse, R62, -R53 ;  /* 0x0000003e29357223 */ /* 0x040fe20000010835 */
[----:B------:R-:W-:Y:S01]  /*5a20*/  SHF.R.U32.HI R62, RZ, 0x10, R51 ;  /* 0x00000010ff3e7819 */ /* 0x000fe20000011633 */
[----:B------:R-:W-:Y:S01]  /*5a30*/  FFMA.FTZ R41, R41, R61, R63 ;  /* 0x0000003d29297223 */ /* 0x000fe2000001003f */
[----:B------:R-:W-:-:S02]  /*5a40*/  SHF.R.U32.HI R63, RZ, 0x10, R39 ;  /* 0x00000010ff3f7819 */ /* 0x000fc40000011627 */
[C---:B------:R-:W-:Y:S02]  /*5a50*/  PRMT R62, R127.reuse, 0x5432, R62 ;  /* 0x000054327f3e7816 */ /* 0x040fe4000000003e */
[----:B------:R-:W-:Y:S02]  /*5a60*/  PRMT R63, R127, 0x5410, R63 ;  /* 0x000054107f3f7816 */ /* 0x000fe4000000003f */
[----:B------:R-:W-:Y:S01]  /*5a70*/  SHF.R.U64 R61, R36, 0x10, R37 ;  /* 0x00000010243d7819 */ /* 0x000fe20000001225 */
[C---:B------:R-:W-:Y:S01]  /*5a80*/  IMAD.U32 R115, R62.reuse, 0x10000, RZ ;  /* 0x000100003e737824 */ /* 0x040fe200078e00ff */
[----:B------:R-:W-:Y:S01]  /*5a90*/  LOP3.LUT R62, R62, 0xffff0000, RZ, 0xc0, !PT ;  /* 0xffff00003e3e7812 */ /* 0x000fe200078ec0ff */
[----:B------:R-:W-:Y:S01]  /*5aa0*/  IMAD.U32 R36, R43, 0x10000, RZ ;  /* 0x000100002b247824 */ /* 0x000fe200078e00ff */
[C---:B------:R-:W-:Y:S01]  /*5ab0*/  LOP3.LUT R49, R63.reuse, 0xffff0000, RZ, 0xc0, !PT ;  /* 0xffff00003f317812 */ /* 0x040fe200078ec0ff */
[----:B------:R-:W-:Y:S01]  /*5ac0*/  IMAD.U32 R37, R63, 0x10000, RZ ;  /* 0x000100003f257824 */ /* 0x000fe200078e00ff */
[----:B------:R-:W-:Y:S01]  /*5ad0*/  LOP3.LUT R43, R43, 0xffff0000, RZ, 0xc0, !PT ;  /* 0xffff00002b2b7812 */ /* 0x000fe200078ec0ff */
[CC--:B------:R-:W-:Y:S01]  /*5ae0*/  FMUL.FTZ R63, R55.reuse, R62.reuse ;  /* 0x0000003e373f7220 */ /* 0x0c0fe20000410000 */
[C---:B------:R-:W-:Y:S01]  /*5af0*/  FMUL.FTZ R117, R116.reuse, R115 ;  /* 0x0000007374757220 */ /* 0x040fe20000410000 */
[----:B------:R-:W-:Y:S01]  /*5b00*/  FMUL.FTZ R55, R55, R49 ;  /* 0x0000003137377220 */ /* 0x000fe20000410000 */
[----:B------:R-:W-:Y:S01]  /*5b10*/  FMUL.FTZ R116, R116, R37 ;  /* 0x0000002574747220 */ /* 0x000fe20000410000 */
[C---:B------:R-:W-:Y:S01]  /*5b20*/  FFMA.FTZ R49, R43.reuse, R49, -R63 ;  /* 0x000000312b317223 */ /* 0x040fe2000001083f */
[----:B------:R-:W-:Y:S01]  /*5b30*/  FFMA.FTZ R37, R36, R37, -R117 ;  /* 0x0000002524257223 */ /* 0x000fe20000010875 */
[----:B------:R-:W-:Y:S01]  /*5b40*/  FFMA.FTZ R43, R43, R62, R55 ;  /* 0x0000003e2b2b7223 */ /* 0x000fe20000010037 */
[----:B------:R-:W-:Y:S01]  /*5b50*/  PRMT R55, R126, 0x5432, R61 ;  /* 0x000054327e377816 */ /* 0x000fe2000000003d */
[----:B------:R-:W-:Y:S01]  /*5b60*/  FFMA.FTZ R36, R36, R115, R116 ;  /* 0x0000007324247223 */ /* 0x000fe20000010074 */
[C---:B------:R-:W-:Y:S01]  /*5b70*/  IMAD.U32 R116, R52.reuse, 0x10000, RZ ;  /* 0x0001000034747824 */ /* 0x040fe200078e00ff */
[----:B------:R-:W-:Y:S01]  /*5b80*/  LOP3.LUT R52, R52, 0xffff0000, RZ, 0xc0, !PT ;  /* 0xffff000034347812 */ /* 0x000fe200078ec0ff */
[C---:B------:R-:W-:Y:S01]  /*5b90*/  IMAD.U32 R62, R48.reuse, 0x10000, RZ ;  /* 0x00010000303e7824 */ /* 0x040fe200078e00ff */
[----:B------:R-:W-:Y:S01]  /*5ba0*/  LOP3.LUT R48, R48, 0xffff0000, RZ, 0xc0, !PT ;  /* 0xffff000030307812 */ /* 0x000fe200078ec0ff */
[C---:B------:R-:W-:Y:S01]  /*5bb0*/  IMAD.U32 R63, R55.reuse, 0x10000, RZ ;  /* 0x00010000373f7824 */ /* 0x040fe200078e00ff */
[----:B------:R-:W-:Y:S01]  /*5bc0*/  LOP3.LUT R55, R55, 0xffff0000, RZ, 0xc0, !PT ;  /* 0xffff000037377812 */ /* 0x000fe200078ec0ff */
[----:B------:R-:W-:-:S02]  /*5bd0*/  IMAD.U32 R61, R40, 0x10000, RZ ;  /* 0x00010000283d7824 */ /* 0x000fc400078e00ff */
[----:B------:R-:W-:Y:S01]  /*5be0*/  FMUL.FTZ R115, R116, R62 ;  /* 0x0000003e74737220 */ /* 0x000fe20000410000 */
[----:B------:R-:W-:Y:S01]  /*5bf0*/  LOP3.LUT R40, R40, 0xffff0000, RZ, 0xc0, !PT ;  /* 0xffff000028287812 */ /* 0x000fe200078ec0ff */
[----:B------:R-:W-:Y:S01]  /*5c00*/  FMUL.FTZ R39, R52, R48 ;  /* 0x0000003034277220 */ /* 0x000fe20000410000 */
[----:B------:R-:W-:Y:S01]  /*5c10*/  FMUL.FTZ R116, R116, R63 ;  /* 0x0000003f74747220 */ /* 0x000fe20000410000 */
[----:B------:R-:W-:Y:S01]  /*5c20*/  FMUL.FTZ R52, R52, R55 ;  /* 0x0000003734347220 */ /* 0x000fe20000410000 */
[----:B------:R-:W-:Y:S01]  /*5c30*/  PRMT R50, R125, 0x5410, R50 ;  /* 0x000054107d327816 */ /* 0x000fe20000000032 */
[C---:B------:R-:W-:Y:S01]  /*5c40*/  FFMA.FTZ R115, R61.reuse, R63, -R115 ;  /* 0x0000003f3d737223 */ /* 0x040fe20000010873 */
[----:B------:R-:W-:Y:S01]  /*5c50*/  FFMA.FTZ R116, R61, R62, R116 ;  /* 0x0000003e3d747223 */ /* 0x000fe20000010074 */
[----:B------:R-:W-:Y:S01]  /*5c60*/  FFMA.FTZ R52, R40, R48, R52 ;  /* 0x0000003028347223 */ /* 0x000fe20000010034 */
[----:B------:R-:W-:Y:S01]  /*5c70*/  PRMT R38, R125, 0x5432, R38 ;  /* 0x000054327d267816 */ /* 0x000fe20000000026 */
[----:B------:R-:W-:-:S02]  /*5c80*/  IMAD.U32 R61, R54, 0x10000, RZ ;  /* 0x00010000363d7824 */ /* 0x000fc400078e00ff */
[----:B------:R-:W-:Y:S01]  /*5c90*/  FFMA.FTZ R39, R40, R55, -R39 ;  /* 0x0000003728277223 */ /* 0x000fe20000010827 */
[----:B------:R-:W-:Y:S01]  /*5ca0*/  IMAD.U32 R48, R50, 0x10000, RZ ;  /* 0x0001000032307824 */ /* 0x000fe200078e00ff */
[----:B------:R-:W-:Y:S01]  /*5cb0*/  LOP3.LUT R54, R54, 0xffff0000, RZ, 0xc0, !PT ;  /* 0xffff000036367812 */ /* 0x000fe200078ec0ff */
[C---:B------:R-:W-:Y:S01]  /*5cc0*/  IMAD.U32 R51, R38.reuse, 0x10000, RZ ;  /* 0x0001000026337824 */ /* 0x040fe200078e00ff */
[----:B------:R-:W-:Y:S01]  /*5cd0*/  LOP3.LUT R63, R38, 0xffff0000, RZ, 0xc0, !PT ;  /* 0xffff0000263f7812 */ /* 0x000fe200078ec0ff */
[C---:B------:R-:W-:Y:S02]  /*5ce0*/  IMAD.U32 R40, R42.reuse, 0x10000, RZ ;  /* 0x000100002a287824 */ /* 0x040fe400078e00ff */
[CC--:B------:R-:W-:Y:S01]  /*5cf0*/  FMUL.FTZ R55, R61.reuse, R48.reuse ;  /* 0x000000303d377220 */ /* 0x0c0fe20000410000 */
[-C--:B------:R-:W-:Y:S01]  /*5d00*/  FMUL.FTZ R61, R61, R51.reuse ;  /* 0x000000333d3d7220 */ /* 0x080fe20000410000 */
[----:B------:R-:W-:Y:S02]  /*5d10*/  LOP3.LUT R42, R42, 0xffff0000, RZ, 0xc0, !PT ;  /* 0xffff00002a2a7812 */ /* 0x000fe400078ec0ff */
[----:B------:R-:W-:Y:S01]  /*5d20*/  FFMA.FTZ R55, R40, R51, -R55 ;  /* 0x0000003328377223 */ /* 0x000fe20000010837 */
[----:B------:R-:W-:Y:S01]  /*5d30*/  LOP3.LUT R51, R50, 0xffff0000, RZ, 0xc0, !PT ;  /* 0xffff000032337812 */ /* 0x000fe200078ec0ff */
[----:B------:R-:W-:Y:S01]  /*5d40*/  FFMA.FTZ R61, R40, R48, R61 ;  /* 0x00000030283d7223 */ /* 0x000fe2000001003d */
[----:B------:R-:W-:-:S02]  /*5d50*/  F2FP.BF16.F32.PACK_AB R53, R53, R60 ;  /* 0x0000003c3535723e */ /* 0x000fc400000010ff */
[----:B------:R-:W-:Y:S01]  /*5d60*/  F2FP.BF16.F32.PACK_AB R37, R49, R37 ;  /* 0x000000253125723e */ /* 0x000fe200000010ff */
[C---:B------:R-:W-:Y:S01]  /*5d70*/  FMUL.FTZ R117, R54.reuse, R51 ;  /* 0x0000003336757220 */ /* 0x040fe20000410000 */
[----:B------:R-:W-:Y:S01]  /*5d80*/  FMUL.FTZ R54, R54, R63 ;  /* 0x0000003f36367220 */ /* 0x000fe20000410000 */
[----:B------:R-:W-:Y:S01]  /*5d90*/  F2FP.BF16.F32.PACK_AB R59, R41, R59 ;  /* 0x0000003b293b723e */ /* 0x000fe200000010ff */
[----:B------:R-:W-:Y:S02]  /*5da0*/  IMAD.MOV.U32 R41, RZ, RZ, R53 ;  /* 0x000000ffff297224 */ /* 0x000fe400078e0035 */
[C---:B------:R-:W-:Y:S01]  /*5db0*/  FFMA.FTZ R38, R42.reuse, R63, -R117 ;  /* 0x0000003f2a267223 */ /* 0x040fe20000010875 */
[----:B------:R-:W-:Y:S01]  /*5dc0*/  FFMA.FTZ R42, R42, R51, R54 ;  /* 0x000000332a2a7223 */ /* 0x000fe20000010036 */
[----:B------:R-:W-:Y:S01]  /*5dd0*/  F2FP.BF16.F32.PACK_AB R36, R43, R36 ;  /* 0x000000242b24723e */ /* 0x000fe200000010ff */
[----:B------:R-:W-:Y:S01]  /*5de0*/  IMAD.MOV.U32 R53, RZ, RZ, R59 ;  /* 0x000000ffff357224 */ /* 0x000fe200078e003b */
[----:B------:R-:W-:Y:S01]  /*5df0*/  F2FP.BF16.F32.PACK_AB R40, R39, R115 ;  /* 0x000000732728723e */ /* 0x000fe200000010ff */
[----:B------:R-:W-:Y:S01]  /*5e00*/  IMAD.MOV.U32 R43, RZ, RZ, R37 ;  /* 0x000000ffff2b7224 */ /* 0x000fe200078e0025 */
[----:B------:R-:W-:Y:S01]  /*5e10*/  F2FP.BF16.F32.PACK_AB R38, R38, R55 ;  /* 0x000000372626723e */ /* 0x000fe200000010ff */
[----:B------:R-:W-:Y:S01]  /*5e20*/  IMAD.MOV.U32 R55, RZ, RZ, R36 ;  /* 0x000000ffff377224 */ /* 0x000fe200078e0024 */
[----:B------:R-:W-:-:S02]  /*5e30*/  F2FP.BF16.F32.PACK_AB R54, R42, R61 ;  /* 0x0000003d2a36723e */ /* 0x000fc400000010ff */
[----:B------:R-:W-:Y:S01]  /*5e40*/  F2FP.BF16.F32.PACK_AB R52, R52, R116 ;  /* 0x000000743434723e */ /* 0x000fe200000010ff */
[----:B------:R-:W-:-:S07]  /*5e50*/  IMAD.MOV.U32 R42, RZ, RZ, R38 ;  /* 0x000000ffff2a7224 */ /* 0x000fce00078e0026 */
.L_x_359:
[----:B------:R-:W-:Y:S05]  /*5e60*/  BSYNC B2 ;  /* 0x0000000000027941 */ /* 0x000fea0003800000 */
.L_x_358:
[----:B------:R-:W-:-:S13]  /*5e70*/  ISETP.GE.AND P4, PT, R58, R111, PT ;  /* 0x0000006f3a00720c */ /* 0x000fda0003f86270 */
[--C-:B------:R-:W-:Y:S02]  /*5e80*/  @!P4 SHF.R.S32.HI R36, RZ, 0x1f, R58.reuse ;  /* 0x0000001fff24c819 */ /* 0x100fe4000001143a */
[----:B------:R-:W-:-:S04]  /*5e90*/  @!P4 IADD3 R58, P5, P6, R26, R96, R58 ;  /* 0x000000601a3ac210 */ /* 0x000fc80007ebe03a */
[----:B------:R-:W-:Y:S02]  /*5ea0*/  @!P4 IADD3.X R39, R0, R113, R36, P5, P6 ;  /* 0x000000710027c210 */ /* 0x000fe40002fec424 */
[----:B------:R-:W-:-:S04]  /*5eb0*/  LEA R36, P5, R56, R94, 0x1 ;  /* 0x0000005e38247211 */ /* 0x000fc800078a08ff */
[----:B------:R-:W-:Y:S02]  /*5ec0*/  LEA.HI.X R37, R56, R95, R57, 0x1, P5 ;  /* 0x0000005f38257211 */ /* 0x000fe400028f0c39 */
[----:B------:R-:W-:-:S03]  /*5ed0*/  @!P4 LEA R38, P5, R58, R94, 0x1 ;  /* 0x0000005e3a26c211 */ /* 0x000fc600078a08ff */
[----:B-1----:R3:W-:Y:S01]  /*5ee0*/  STG.E.128 desc[UR60][R36.64], R40 ;  /* 0x0000002824007986 */ /* 0x0027e2000c101d3c */
[----:B------:R-:W-:-:S05]  /*5ef0*/  @!P4 LEA.HI.X R39, R58, R95, R39, 0x1, P5 ;  /* 0x0000005f3a27c211 */ /* 0x000fca00028f0c27 */
[----:B--2---:R3:W-:Y:S04]  /*5f00*/  @!P4 STG.E.128 desc[UR60][R38.64], R52 ;  /* 0x000000342600c986 */ /* 0x0047e8000c101d3c */
.L_x_357:
[----:B------:R-:W-:Y:S05]  /*5f10*/  BSYNC B1 ;  /* 0x0000000000017941 */ /* 0x000fea0003800000 */
.L_x_356:
[----:B------:R-:W-:-:S13]  /*5f20*/  ISETP.NE.AND P4, PT, R12, RZ, PT ;  /* 0x000000ff0c00720c */ /* 0x000fda0003f85270 */
[----:B------:R-:W-:Y:S05]  /*5f30*/  @!P4 BRA `(.L_x_324) ;  /* 0x0000000800b8c947 */ /* 0x000fea0003800000 */
[----:B---3--:R-:W2:Y:S04]  /*5f40*/  LDL R36, [R1+0x4c] ;  /* 0x00004c0001247983 */ /* 0x008ea80000100800 */
[----:B------:R-:W1:Y:S04]  /*5f50*/  LDL R39, [R1+0x38] ;  /* 0x0000380001277983 */ /* 0x000e680000100800 */
[----:B------:R-:W3:Y:S04]  /*5f60*/  LDL R38, [R1+0x40] ;  /* 0x0000400001267983 */ /* 0x000ee80000100800 */
[----:B------:R-:W4:Y:S04]  /*5f70*/  LDL R37, [R1+0x3c] ;  /* 0x00003c0001257983 */ /* 0x000f280000100800 */
[----:B------:R-:W5:Y:S01]  /*5f80*/  LDL R50, [R1+0x34] ;  /* 0x0000340001327983 */ /* 0x000f620000100800 */
[----:B------:R-:W-:Y:S01]  /*5f90*/  BSSY B1, `(.L_x_360) ;  /* 0x000007c000017945 */ /* 0x000fe20003800000 */
[----:B--2---:R-:W-:-:S02]  /*5fa0*/  LOP3.LUT P6, RZ, R36, 0x1, RZ, 0xc0, !PT ;  /* 0x0000000124ff7812 */ /* 0x004fc400078cc0ff */
[----:B------:R-:W-:Y:S01]  /*5fb0*/  IADD3 R36, P4, P5, R26, R96, R9 ;  /* 0x000000601a247210 */ /* 0x000fe20007d9e009 */
[----:B-1----:R-:W-:Y:S02]  /*5fc0*/  IMAD.MOV.U32 R40, RZ, RZ, R39 ;  /* 0x000000ffff287224 */ /* 0x002fe400078e0027 */
[----:B---3--:R-:W-:Y:S01]  /*5fd0*/  IMAD.MOV.U32 R39, RZ, RZ, R38 ;  /* 0x000000ffff277224 */ /* 0x008fe200078e0026 */
[----:B------:R-:W-:Y:S01]  /*5fe0*/  SEL R114, R106, R114, !P6 ;  /* 0x000000726a727207 */ /* 0x000fe20007000000 */
[----:B----4-:R-:W-:Y:S01]  /*5ff0*/  IMAD.MOV.U32 R38, RZ, RZ, R37 ;  /* 0x000000ffff267224 */ /* 0x010fe200078e0025 */
[----:B------:R-:W-:Y:S02]  /*6000*/  IADD3.X R37, R0, R113, R98, P4, P5 ;  /* 0x0000007100257210 */ /* 0x000fe400027ea462 */
[----:B------:R-:W-:-:S04]  /*6010*/  LEA R48, P4, R36, R94, 0x1 ;  /* 0x0000005e24307211 */ /* 0x000fc800078808ff */
[----:B------:R-:W-:Y:S02]  /*6020*/  LEA.HI.X R49, R36, R95, R37, 0x1, P4 ;  /* 0x0000005f24317211 */ /* 0x000fe400020f0c25 */
[----:B------:R-:W-:-:S04]  /*6030*/  SHF.R.S32.HI R37, RZ, 0x1f, R114 ;  /* 0x0000001fff257819 */ /* 0x000fc80000011472 */
[----:B------:R-:W-:-:S04]  /*6040*/  LEA.HI R37, R37, R114, RZ, 0x4 ;  /* 0x0000007225257211 */ /* 0x000fc800078f20ff */
[----:B------:R-:W-:-:S04]  /*6050*/  SHF.R.S32.HI R36, RZ, 0x4, R37 ;  /* 0x00000004ff247819 */ /* 0x000fc80000011425 */
[----:B------:R-:W-:-:S04]  /*6060*/  LEA.HI.SX32 R36, R7, R36, 0x1d ;  /* 0x0000002407247211 */ /* 0x000fc800078feaff */
[----:B------:R-:W-:Y:S01]  /*6070*/  SHF.R.S32.HI R37, RZ, 0x1f, R36 ;  /* 0x0000001fff257819 */ /* 0x000fe20000011424 */
[----:B------:R-:W-:-:S03]  /*6080*/  IMAD.SHL.U32 R51, R36, 0x8, RZ ;  /* 0x0000000824337824 */ /* 0x000fc600078e00ff */
[----:B------:R-:W-:Y:S02]  /*6090*/  LEA.HI R37, R37, R36, RZ, 0x2 ;  /* 0x0000002425257211 */ /* 0x000fe400078f10ff */
[----:B------:R-:W-:Y:S02]  /*60a0*/  LOP3.LUT R36, R40, 0x18, R51, 0xf8, !PT ;  /* 0x0000001828247812 */ /* 0x000fe400078ef833 */
[----:B------:R-:W-:Y:S02]  /*60b0*/  SHF.R.S32.HI R37, RZ, 0x2, R37 ;  /* 0x00000002ff257819 */ /* 0x000fe40000011425 */
[----:B------:R-:W-:-:S03]  /*60c0*/  LOP3.LUT R36, R36, R38, RZ, 0x3c, !PT ;  /* 0x0000002624247212 */ /* 0x000fc600078e3cff */
[----:B------:R-:W-:-:S04]  /*60d0*/  IMAD R37, R37, 0x1200, R39 ;  /* 0x0000120025257824 */ /* 0x000fc800078e0227 */
        /* <DEDUP_REMOVED lines=9> */
[----:B------:R-:W-:Y:S01]  /*6170*/  SHF.R.U64 R53, R32, 0x10, R33 ;  /* 0x0000001020357819 */ /* 0x000fe20000001221 */
[----:B--2---:R-:W-:Y:S01]  /*6180*/  IMAD.U32 R52, R41, 0x10000, RZ ;  /* 0x0001000029347824 */ /* 0x004fe200078e00ff */
[--C-:B------:R-:W-:Y:S01]  /*6190*/  SHF.R.U64 R32, R34, 0x10, R35.reuse ;  /* 0x0000001022207819 */ /* 0x100fe20000001223 */
[----:B------:R-:W-:Y:S01]  /*61a0*/  IMAD.U32 R58, R43, 0x10000, RZ ;  /* 0x000100002b3a7824 */ /* 0x000fe200078e00ff */
[----:B------:R-:W-:Y:S01]  /*61b0*/  SHF.R.U32.HI R34, RZ, 0x10, R35 ;  /* 0x00000010ff227819 */ /* 0x000fe20000011623 */
[----:B-1----:R-:W-:Y:S01]  /*61c0*/  IMAD.U32 R56, R39, 0x10000, RZ ;  /* 0x0001000027387824 */ /* 0x002fe200078e00ff */
[--C-:B------:R-:W-:Y:S01]  /*61d0*/  SHF.R.U64 R35, R44, 0x10, R45.reuse ;  /* 0x000000102c237819 */ /* 0x100fe2000000122d */
[----:B------:R-:W-:Y:S01]  /*61e0*/  IMAD.U32 R55, R38, 0x10000, RZ ;  /* 0x0001000026377824 */ /* 0x000fe200078e00ff */
[----:B------:R-:W-:Y:S02]  /*61f0*/  SHF.R.U32.HI R45, RZ, 0x10, R45 ;  /* 0x00000010ff2d7819 */ /* 0x000fe4000001162d */
[----:B------:R-:W-:-:S02]  /*6200*/  SHF.R.U32.HI R33, RZ, 0x10, R33 ;  /* 0x00000010ff217819 */ /* 0x000fc40000011621 */
[----:B------:R-:W-:Y:S02]  /*6210*/  PRMT R53, R122, 0x5410, R53 ;  /* 0x000054107a357816 */ /* 0x000fe40000000035 */
[----:B------:R-:W-:Y:S02]  /*6220*/  PRMT R59, R124, 0x5432, R45 ;  /* 0x000054327c3b7816 */ /* 0x000fe4000000002d */
[----:B------:R-:W-:Y:S02]  /*6230*/  PRMT R122, R122, 0x5432, R33 ;  /* 0x000054327a7a7816 */ /* 0x000fe40000000021 */
[--C-:B------:R-:W-:Y:S01]  /*6240*/  SHF.R.U64 R44, R46, 0x10, R47.reuse ;  /* 0x000000102e2c7819 */ /* 0x100fe2000000122f */
[----:B------:R-:W-:Y:S01]  /*6250*/  IMAD.U32 R45, R59, 0x10000, RZ ;  /* 0x000100003b2d7824 */ /* 0x000fe200078e00ff */
[----:B------:R-:W-:Y:S01]  /*6260*/  SHF.R.U32.HI R46, RZ, 0x10, R47 ;  /* 0x00000010ff2e7819 */ /* 0x000fe2000001162f */
[----:B------:R-:W-:Y:S01]  /*6270*/  IMAD.U32 R33, R122, 0x10000, RZ ;  /* 0x000100007a217824 */ /* 0x000fe200078e00ff */
[----:B------:R-:W-:Y:S01]  /*6280*/  PRMT R124, R124, 0x5410, R35 ;  /* 0x000054107c7c7816 */ /* 0x000fe20000000023 */
[----:B------:R-:W-:Y:S01]  /*6290*/  IMAD.U32 R47, R37, 0x10000, RZ ;  /* 0x00010000252f7824 */ /* 0x000fe200078e00ff */
[----:B------:R-:W-:Y:S01]  /*62a0*/  LOP3.LUT R54, R41, 0xffff0000, RZ, 0xc0, !PT ;  /* 0xffff000029367812 */ /* 0x000fe200078ec0ff */
[C---:B------:R-:W-:Y:S01]  /*62b0*/  FMUL.FTZ R60, R52.reuse, R45 ;  /* 0x0000002d343c7220 */ /* 0x040fe20000410000 */
[----:B------:R-:W-:Y:S01]  /*62c0*/  PRMT R44, R123, 0x5410, R44 ;  /* 0x000054107b2c7816 */ /* 0x000fe2000000002c */
[-C--:B------:R-:W-:Y:S01]  /*62d0*/  FMUL.FTZ R52, R52, R33.reuse ;  /* 0x0000002134347220 */ /* 0x080fe20000410000 */
[----:B------:R-:W-:Y:S01]  /*62e0*/  LOP3.LUT R35, R59, 0xffff0000, RZ, 0xc0, !PT ;  /* 0xffff00003b237812 */ /* 0x000fe200078ec0ff */
[----:B------:R-:W-:Y:S01]  /*62f0*/  FFMA.FTZ R33, R47, R33, -R60 ;  /* 0x000000212f217223 */ /* 0x000fe2000001083c */
[----:B------:R-:W-:Y:S01]  /*6300*/  PRMT R123, R123, 0x5432, R46 ;  /* 0x000054327b7b7816 */ /* 0x000fe2000000002e */
[----:B------:R-:W-:Y:S01]  /*6310*/  FFMA.FTZ R47, R47, R45, R52 ;  /* 0x0000002d2f2f7223 */ /* 0x000fe20000010034 */
[----:B------:R-:W-:Y:S01]  /*6320*/  PRMT R34, R121, 0x5432, R34 ;  /* 0x0000543279227816 */ /* 0x000fe20000000022 */
[----:B------:R-:W-:Y:S01]  /*6330*/  FMUL.FTZ R63, R54, R35 ;  /* 0x00000023363f7220 */ /* 0x000fe20000410000 */
[----:B------:R-:W-:Y:S01]  /*6340*/  LOP3.LUT R50, R37, 0xffff0000, RZ, 0xc0, !PT ;  /* 0xffff000025327812 */ /* 0x000fe200078ec0ff */
[----:B------:R-:W-:Y:S01]  /*6350*/  IMAD.U32 R61, R123, 0x10000, RZ ;  /* 0x000100007b3d7824 */ /* 0x000fe200078e00ff */
[----:B------:R-:W-:Y:S01]  /*6360*/  LOP3.LUT R59, R122, 0xffff0000, RZ, 0xc0, !PT ;  /* 0xffff00007a3b7812 */ /* 0x000fe200078ec0ff */
[----:B------:R-:W-:Y:S01]  /*6370*/  IMAD.U32 R45, R34, 0x10000, RZ ;  /* 0x00010000222d7824 */ /* 0x000fe200078e00ff */
[----:B------:R-:W-:Y:S01]  /*6380*/  LOP3.LUT R43, R43, 0xffff0000, RZ, 0xc0, !PT ;  /* 0xffff00002b2b7812 */ /* 0x000fe200078ec0ff */
[----:B------:R-:W-:Y:S01]  /*6390*/  IMAD.U32 R41, R40, 0x10000, RZ ;  /* 0x0001000028297824 */ /* 0x000fe200078e00ff */
[----:B------:R-:W-:Y:S01]  /*63a0*/  LOP3.LUT R52, R123, 0xffff0000, RZ, 0xc0, !PT ;  /* 0xffff00007b347812 */ /* 0x000fe200078ec0ff */
[-C--:B------:R-:W-:Y:S01]  /*63b0*/  FMUL.FTZ R105, R54, R59.reuse ;  /* 0x0000003b36697220 */ /* 0x080fe20000410000 */
[----:B------:R-:W-:Y:S01]  /*63c0*/  FFMA.FTZ R46, R50, R59, -R63 ;  /* 0x0000003b322e7223 */ /* 0x000fe2000001083f */
[C---:B------:R-:W-:Y:S01]  /*63d0*/  FMUL.FTZ R59, R58.reuse, R61 ;  /* 0x0000003d3a3b7220 */ /* 0x040fe20000410000 */
[----:B------:R-:W-:Y:S01]  /*63e0*/  FMUL.FTZ R58, R58, R45 ;  /* 0x0000002d3a3a7220 */ /* 0x000fe20000410000 */
[----:B------:R-:W-:Y:S01]  /*63f0*/  FFMA.FTZ R50, R50, R35, R105 ;  /* 0x0000002332327223 */ /* 0x000fe20000010069 */
[----:B------:R-:W-:Y:S01]  /*6400*/  LOP3.LUT R34, R34, 0xffff0000, RZ, 0xc0, !PT ;  /* 0xffff000022227812 */ /* 0x000fe200078ec0ff */
[C---:B------:R-:W-:Y:S01]  /*6410*/  FFMA.FTZ R35, R56.reuse, R45, -R59 ;  /* 0x0000002d38237223 */ /* 0x040fe2000001083b */
[----:B------:R-:W-:Y:S01]  /*6420*/  LOP3.LUT R39, R39, 0xffff0000, RZ, 0xc0, !PT ;  /* 0xffff000027277812 */ /* 0x000fe200078ec0ff */
[----:B------:R-:W-:Y:S01]  /*6430*/  FFMA.FTZ R56, R56, R61, R58 ;  /* 0x0000003d38387223 */ /* 0x000fe2000001003a */
[----:B------:R-:W-:Y:S01]  /*6440*/  FMUL.FTZ R60, R43, R52 ;  /* 0x000000342b3c7220 */ /* 0x000fe20000410000 */
[----:B------:R-:W-:-:S02]  /*6450*/  IMAD.U32 R58, R124, 0x10000, RZ ;  /* 0x000100007c3a7824 */ /* 0x000fc400078e00ff */
[-C--:B------:R-:W-:Y:S01]  /*6460*/  FMUL.FTZ R62, R43, R34.reuse ;  /* 0x000000222b3e7220 */ /* 0x080fe20000410000 */
[----:B------:R-:W-:Y:S02]  /*6470*/  IMAD.U32 R54, R53, 0x10000, RZ ;  /* 0x0001000035367824 */ /* 0x000fe400078e00ff */
[----:B------:R-:W-:Y:S01]  /*6480*/  FFMA.FTZ R34, R39, R34, -R60 ;  /* 0x0000002227227223 */ /* 0x000fe2000001083c */
[----:B------:R-:W-:Y:S02]  /*6490*/  IMAD.U32 R37, R36, 0x10000, RZ ;  /* 0x0001000024257824 */ /* 0x000fe400078e00ff */
[C---:B------:R-:W-:Y:S01]  /*64a0*/  FMUL.FTZ R60, R41.reuse, R58 ;  /* 0x0000003a293c7220 */ /* 0x040fe20000410000 */
[----:B------:R-:W-:Y:S01]  /*64b0*/  FMUL.FTZ R45, R41, R54 ;  /* 0x00000036292d7220 */ /* 0x000fe20000410000 */
[----:B------:R-:W-:Y:S01]  /*64c0*/  LOP3.LUT R40, R40, 0xffff0000, RZ, 0xc0, !PT ;  /* 0xffff000028287812 */ /* 0x000fe200078ec0ff */
[----:B------:R-:W-:Y:S01]  /*64d0*/  FFMA.FTZ R39, R39, R52, R62 ;  /* 0x0000003427277223 */ /* 0x000fe2000001003e */
[----:B------:R-:W-:Y:S01]  /*64e0*/  LOP3.LUT R43, R124, 0xffff0000, RZ, 0xc0, !PT ;  /* 0xffff00007c2b7812 */ /* 0x000fe200078ec0ff */
[----:B------:R-:W-:Y:S01]  /*64f0*/  FFMA.FTZ R41, R37, R54, -R60 ;  /* 0x0000003625297223 */ /* 0x000fe2000001083c */
[----:B------:R-:W-:Y:S01]  /*6500*/  LOP3.LUT R53, R53, 0xffff0000, RZ, 0xc0, !PT ;  /* 0xffff000035357812 */ /* 0x000fe200078ec0ff */
[----:B------:R-:W-:Y:S01]  /*6510*/  FFMA.FTZ R37, R37, R58, R45 ;  /* 0x0000003a25257223 */ /* 0x000fe2000001002d */
[----:B------:R-:W-:Y:S01]  /*6520*/  LOP3.LUT R57, R38, 0xffff0000, RZ, 0xc0, !PT ;  /* 0xffff000026397812 */ /* 0x000fe200078ec0ff */
[----:B------:R-:W-:Y:S01]  /*6530*/  IMAD.U32 R38, R42, 0x10000, RZ ;  /* 0x000100002a267824 */ /* 0x000fe200078e00ff */
[----:B------:R-:W-:Y:S01]  /*6540*/  PRMT R32, R121, 0x5410, R32 ;  /* 0x0000541079207816 */ /* 0x000fe20000000020 */
[----:B------:R-:W-:Y:S01]  /*6550*/  IMAD.U32 R45, R44, 0x10000, RZ ;  /* 0x000100002c2d7824 */ /* 0x000fe200078e00ff */
[----:B------:R-:W-:Y:S01]  /*6560*/  LOP3.LUT R42, R42, 0xffff0000, RZ, 0xc0, !PT ;  /* 0xffff00002a2a7812 */ /* 0x000fe200078ec0ff */
[----:B------:R-:W-:Y:S01]  /*6570*/  FMUL.FTZ R59, R40, R43 ;  /* 0x0000002b283b7220 */ /* 0x000fe20000410000 */
[----:B------:R-:W-:Y:S01]  /*6580*/  LOP3.LUT R44, R44, 0xffff0000, RZ, 0xc0, !PT ;  /* 0xffff00002c2c7812 */ /* 0x000fe200078ec0ff */
[----:B------:R-:W-:Y:S01]  /*6590*/  FMUL.FTZ R61, R40, R53 ;  /* 0x00000035283d7220 */ /* 0x000fe20000410000 */
[----:B------:R-:W-:Y:S01]  /*65a0*/  LOP3.LUT R36, R36, 0xffff0000, RZ, 0xc0, !PT ;  /* 0xffff000024247812 */ /* 0x000fe200078ec0ff */
[C---:B------:R-:W-:Y:S01]  /*65b0*/  IMAD.U32 R40, R32.reuse, 0x10000, RZ ;  /* 0x0001000020287824 */ /* 0x040fe200078e00ff */
[----:B------:R-:W-:Y:S01]  /*65c0*/  LOP3.LUT R32, R32, 0xffff0000, RZ, 0xc0, !PT ;  /* 0xffff000020207812 */ /* 0x000fe200078ec0ff */
[----:B------:R-:W-:Y:S01]  /*65d0*/  FMUL.FTZ R54, R38, R45 ;  /* 0x0000002d26367220 */ /* 0x000fe20000410000 */
[----:B------:R-:W-:Y:S01]  /*65e0*/  FMUL.FTZ R58, R42, R44 ;  /* 0x0000002c2a3a7220 */ /* 0x000fe20000410000 */
[C---:B------:R-:W-:Y:S01]  /*65f0*/  FFMA.FTZ R52, R36.reuse, R53, -R59 ;  /* 0x0000003524347223 */ /* 0x040fe2000001083b */
[----:B------:R-:W-:Y:S01]  /*6600*/  FFMA.FTZ R36, R36, R43, R61 ;  /* 0x0000002b24247223 */ /* 0x000fe2000001003d */
[----:B------:R-:W-:Y:S01]  /*6610*/  FMUL.FTZ R38, R38, R40 ;  /* 0x0000002826267220 */ /* 0x000fe20000410000 */
[----:B------:R-:W-:Y:S01]  /*6620*/  FMUL.FTZ R53, R42, R32 ;  /* 0x000000202a357220 */ /* 0x000fe20000410000 */
[----:B------:R-:W-:Y:S01]  /*6630*/  FFMA.FTZ R54, R55, R40, -R54 ;  /* 0x0000002837367223 */ /* 0x000fe20000010836 */
[----:B------:R-:W-:Y:S01]  /*6640*/  FFMA.FTZ R43, R57, R32, -R58 ;  /* 0x00000020392b7223 */ /* 0x000fe2000001083a */
[----:B------:R-:W-:Y:S01]  /*6650*/  FFMA.FTZ R38, R55, R45, R38 ;  /* 0x0000002d37267223 */ /* 0x000fe20000010026 */
[----:B------:R-:W-:Y:S01]  /*6660*/  FFMA.FTZ R53, R57, R44, R53 ;  /* 0x0000002c39357223 */ /* 0x000fe20000010035 */
[----:B------:R-:W-:-:S02]  /*6670*/  F2FP.BF16.F32.PACK_AB R33, R46, R33 ;  /* 0x000000212e21723e */ /* 0x000fc400000010ff */
[----:B------:R-:W-:Y:S02]  /*6680*/  F2FP.BF16.F32.PACK_AB R43, R43, R54 ;  /* 0x000000362b2b723e */ /* 0x000fe400000010ff */
[----:B------:R-:W-:Y:S02]  /*6690*/  F2FP.BF16.F32.PACK_AB R34, R34, R35 ;  /* 0x000000232222723e */ /* 0x000fe400000010ff */
[----:B------:R-:W-:Y:S02]  /*66a0*/  F2FP.BF16.F32.PACK_AB R47, R50, R47 ;  /* 0x0000002f322f723e */ /* 0x000fe400000010ff */
[----:B------:R-:W-:Y:S01]  /*66b0*/  F2FP.BF16.F32.PACK_AB R56, R39, R56 ;  /* 0x000000382738723e */ /* 0x000fe200000010ff */
[----:B------:R-:W-:Y:S01]  /*66c0*/  IMAD.MOV.U32 R39, RZ, RZ, R34 ;  /* 0x000000ffff277224 */ /* 0x000fe200078e0022 */
[----:B------:R-:W-:Y:S01]  /*66d0*/  F2FP.BF16.F32.PACK_AB R32, R52, R41 ;  /* 0x000000293420723e */ /* 0x000fe200000010ff */
[----:B------:R-:W-:Y:S01]  /*66e0*/  IMAD.MOV.U32 R41, RZ, RZ, R47 ;  /* 0x000000ffff297224 */ /* 0x000fe200078e002f */
[----:B------:R-:W-:Y:S01]  /*66f0*/  F2FP.BF16.F32.PACK_AB R42, R53, R38 ;  /* 0x00000026352a723e */ /* 0x000fe200000010ff */
[----:B------:R-:W-:Y:S01]  /*6700*/  IMAD.MOV.U32 R38, RZ, RZ, R43 ;  /* 0x000000ffff267224 */ /* 0x000fe200078e002b */
[----:B------:R-:W-:Y:S01]  /*6710*/  F2FP.BF16.F32.PACK_AB R40, R36, R37 ;  /* 0x000000252428723e */ /* 0x000fe200000010ff */
[----:B------:R-:W-:-:S02]  /*6720*/  IMAD.MOV.U32 R36, RZ, RZ, R32 ;  /* 0x000000ffff247224 */ /* 0x000fc400078e0020 */
[----:B------:R-:W-:Y:S02]  /*6730*/  IMAD.MOV.U32 R37, RZ, RZ, R33 ;  /* 0x000000ffff257224 */ /* 0x000fe400078e0021 */
[----:B------:R-:W-:-:S07]  /*6740*/  IMAD.MOV.U32 R43, RZ, RZ, R56 ;  /* 0x000000ffff2b7224 */ /* 0x000fce00078e0038 */
.L_x_361:
[----:B------:R-:W-:Y:S05]  /*6750*/  BSYNC B1 ;  /* 0x0000000000017941 */ /* 0x000fea0003800000 */
.L_x_360:
[----:B-1----:R4:W-:Y:S01]  /*6760*/  STG.E.128 desc[UR60][R48.64], R36 ;  /* 0x0000002430007986 */ /* 0x0029e2000c101d3c */
[----:B------:R-:W-:-:S13]  /*6770*/  ISETP.GE.AND P4, PT, R51, R111, PT ;  /* 0x0000006f3300720c */ /* 0x000fda0003f86270 */
[----:B------:R-:W-:Y:S05]  /*6780*/  @P4 BRA `(.L_x_324) ;  /* 0x0000000000a44947 */ /* 0x000fea0003800000 */
[--C-:B------:R-:W-:Y:S02]  /*6790*/  SHF.R.S32.HI R32, RZ, 0x1f, R51.reuse ;  /* 0x0000001fff207819 */ /* 0x100fe40000011433 */
[----:B------:R-:W-:-:S04]  /*67a0*/  IADD3 R51, P4, P5, R26, R96, R51 ;  /* 0x000000601a337210 */ /* 0x000fc80007d9e033 */
[----:B------:R-:W-:Y:S02]  /*67b0*/  IADD3.X R32, R0, R113, R32, P4, P5 ;  /* 0x0000007100207210 */ /* 0x000fe400027ea420 */
[----:B------:R-:W-:-:S04]  /*67c0*/  LEA R94, P4, R51, R94, 0x1 ;  /* 0x0000005e335e7211 */ /* 0x000fc800078808ff */
[----:B------:R-:W-:-:S05]  /*67d0*/  LEA.HI.X R95, R51, R95, R32, 0x1, P4 ;  /* 0x0000005f335f7211 */ /* 0x000fca00020f0c20 */
[----:B--2---:R1:W-:Y:S01]  /*67e0*/  STG.E.128 desc[UR60][R94.64], R40 ;  /* 0x000000285e007986 */ /* 0x0043e2000c101d3c */
[----:B------:R-:W-:Y:S05]  /*67f0*/  BRA `(.L_x_324) ;  /* 0x0000000000887947 */ /* 0x000fea0003800000 */
.L_x_317:
[----:B------:R-:W2:Y:S02]  /*6800*/  LDL R32, [R1+0x48] ;  /* 0x0000480001207983 */ /* 0x000ea40000100800 */
[----:B--2---:R-:W-:-:S13]  /*6810*/  R2UR UR4, R32 ;  /* 0x00000000200472ca */ /* 0x004fda00000e0000 */
[----:B------:R-:W-:-:S06]  /*6820*/  UISETP.NE.AND UP0, UPT, UR4, 0x3, UPT ;  /* 0x000000030400788c */ /* 0x000fcc000bf05270 */
[----:B------:R-:W-:-:S13]  /*6830*/  PLOP3.LUT P3, PT, PT, PT, UP0, 0x80, 0x0 ;  /* 0x000000000000781c */ /* 0x000fda0003f6f008 */
[----:B------:R-:W-:Y:S05]  /*6840*/  @!P3 BRA `(.L_x_362) ;  /* 0x000000000004b947 */ /* 0x000fea0003800000 */
[----:B------:R-:W-:Y:S01]  /*6850*/  BPT.TRAP 0x1 ;  /* 0x000000040000795c */ /* 0x000fe20000300000 */
.L_x_362:
[----:B------:R-:W-:Y:S01]  /*6860*/  IMAD R20, R19, 0x8, R18 ;  /* 0x0000000813147824 */ /* 0x000fe200078e0212 */
[----:B------:R-:W-:Y:S01]  /*6870*/  SHF.L.U32 R89, R147, 0x1f, RZ ;  /* 0x0000001f93597819 */ /* 0x000fe200000006ff */
[----:B------:R-:W-:Y:S01]  /*6880*/  IMAD R88, R24, -0x90, R2 ;  /* 0xffffff7018587824 */ /* 0x000fe200078e0202 */
[----:B------:R-:W-:Y:S02]  /*6890*/  BSSY B1, `(.L_x_363) ;  /* 0x0000004000017945 */ /* 0x000fe40003800000 */
[----:B------:R-:W0:Y:S02]  /*68a0*/  SYNCS.PHASECHK.TRANS64.TRYWAIT P4, [R20+URZ+0x31c90], R89 ;  /* 0x031c9059140075a7 */ /* 0x000e24000808017f */
[----:B------:R-:W-:Y:S01]  /*68b0*/  VIMNMX R88, R88, 0x90, PT ;  /* 0x0000009058587848 */ /* 0x000fe20003fe0100 */
[----:B0-----:R-:W-:Y:S06]  /*68c0*/  @!P4 BRA `(.L_x_364) ;  /* 0x0000015c00dcc947 */ /* 0x001fec0003800000 */
.L_x_551:
[----:B------:R-:W-:Y:S05]  /*68d0*/  BSYNC B1 ;  /* 0x0000000000017941 */ /* 0x000fea0003800000 */
.L_x_363:
[----:B------:R-:W-:-:S13]  /*68e0*/  ISETP.GE.AND P4, PT, R23, R88, PT ;  /* 0x000000581700720c */ /* 0x000fda0003f86270 */
[----:B------:R-:W-:Y:S05]  /*68f0*/  @P4 BRA `(.L_x_324) ;  /* 0x0000000000484947 */ /* 0x000fea0003800000 */
[----:B------:R-:W-:-:S13]  /*6900*/  ISETP.NE.AND P4, PT, R10, RZ, PT ;  /* 0x000000ff0a00720c */ /* 0x000fda0003f85270 */
[----:B------:R-:W1:Y:S04]  /*6910*/  @P4 LDS.128 R32, [R81+0x16800] ;  /* 0x0168000051204984 */ /* 0x000e680000000c00 */
[----:B-1----:R-:W-:Y:S01]  /*6920*/  @P4 STG.E.128 desc[UR60][R36.64], R32 ;  /* 0x0000002024004986 */ /* 0x002fe2000c101d3c */
        /* <DEDUP_REMOVED lines=14> */
[----:B-1----:R1:W-:Y:S02]  /*6a10*/  @P4 STG.E.128 desc[UR60][R36.64+0xa0], R32 ;  /* 0x0000a02024004986 */ /* 0x0023e4000c101d3c */
.L_x_324:
[----:B------:R-:W-:Y:S05]  /*6a20*/  BSYNC B0 ;  /* 0x0000000000007941 */ /* 0x000fea0003800000 */
.L_x_316:
[----:B-1234-:R-:W1:Y:S01]  /*6a30*/  S2R R32, SR_TID.X ;  /* 0x0000000000207919 */ /* 0x01ee620000002100 */
[----:B------:R-:W-:Y:S01]  /*6a40*/  @!PT LDS RZ, [RZ] ;  /* 0x00000000fffff984 */ /* 0x000fe20000000800 */
[----:B------:R-:W-:Y:S01]  /*6a50*/  @!PT LDS RZ, [RZ] ;  /* 0x00000000fffff984 */ /* 0x000fe20000000800 */
[----:B------:R-:W-:Y:S01]  /*6a60*/  @!PT LDS RZ, [RZ] ;  /* 0x00000000fffff984 */ /* 0x000fe20000000800 */
[----:B------:R-:W-:Y:S01]  /*6a70*/  @!PT LDS RZ, [RZ] ;  /* 0x00000000fffff984 */ /* 0x000fe20000000800 */
[----:B------:R2:W-:Y:S06]  /*6a80*/  MEMBAR.ALL.CTA ;  /* 0x0000000000007992 */ /* 0x0005ec0000008000 */
[----:B--2---:R-:W2:Y:S01]  /*6a90*/  FENCE.VIEW.ASYNC.S ;  /* 0x00000000000073c6 */ /* 0x004ea20000000000 */
[----:B------:R-:W-:Y:S05]  /*6aa0*/  WARPSYNC.ALL ;  /* 0x0000000000007948 */ /* 0x000fea0003800000 */
[----:B------:R-:W-:Y:S01]  /*6ab0*/  BSSY B0, `(.L_x_365) ;  /* 0x0000009000007945 */ /* 0x000fe20003800000 */
[----:B-1----:R-:W-:Y:S01]  /*6ac0*/  LOP3.LUT R32, R32, 0x7f, RZ, 0xc0, !PT ;  /* 0x0000007f20207812 */ /* 0x002fe200078ec0ff */
[----:B--2---:R1:W-:Y:S03]  /*6ad0*/  BAR.SYNC.DEFER_BLOCKING R110, 0x80 ;  /* 0x0002006e0000751d */ /* 0x0043e60000010000 */
[----:B------:R-:W-:-:S13]  /*6ae0*/  ISETP.NE.AND P4, PT, R32, RZ, PT ;  /* 0x000000ff2000720c */ /* 0x000fda0003f85270 */
[----:B------:R-:W-:-:S05]  /*6af0*/  @!P4 VIADD R32, R20, 0x31ca0 ;  /* 0x00031ca01420c836 */ /* 0x000fca0000000000 */
[----:B------:R-:W-:-:S04]  /*6b00*/  @!P4 PRMT R32, RZ, 0x654, R32 ;  /* 0x00000654ff20c816 */ /* 0x000fc80000000020 */
[----:B------:R1:W-:Y:S01]  /*6b10*/  @!P4 SYNCS.ARRIVE.TRANS64.RED.A1T0 RZ, [R32+URZ], RZ ;  /* 0x000000ff20ffc9a7 */ /* 0x0003e2000810043f */
[----:B------:R-:W-:Y:S05]  /*6b20*/  @!P3 BRA `(.L_x_366) ;  /* 0x000000000004b947 */ /* 0x000fea0003800000 */
[----:B------:R-:W-:Y:S01]  /*6b30*/  BPT.TRAP 0x1 ;  /* 0x000000040000795c */ /* 0x000fe20000300000 */
.L_x_366:
[----:B------:R-:W-:Y:S05]  /*6b40*/  BSYNC B0 ;  /* 0x0000000000007941 */ /* 0x000fea0003800000 */
.L_x_365:
[----:B------:R-:W2:Y:S01]  /*6b50*/  SYNCS.PHASECHK.TRANS64.TRYWAIT P3, [R20+URZ+0x31cb0], R89 ;  /* 0x031cb059140075a7 */ /* 0x000ea2000806017f */
[----:B------:R-:W-:Y:S04]  /*6b60*/  BSSY B0, `(.L_x_367) ;  /* 0x0000002000007945 */ /* 0x000fe80003800000 */
[----:B--2---:R-:W-:Y:S05]  /*6b70*/  @!P3 BRA `(.L_x_368) ;  /* 0x0000015c0044b947 */ /* 0x004fea0003800000 */
.L_x_552:
[----:B------:R-:W-:Y:S05]  /*6b80*/  BSYNC B0 ;  /* 0x0000000000007941 */ /* 0x000fea0003800000 */
.L_x_367:
[----:B------:R-:W-:Y:S01]  /*6b90*/  ISETP.GE.AND P3, PT, R23, R88, PT ;  /* 0x000000581700720c */ /* 0x000fe20003f66270 */
[----:B------:R-:W-:-:S12]  /*6ba0*/  BSSY B0, `(.L_x_369) ;  /* 0x0000022000007945 */ /* 0x000fd80003800000 */
[----:B------:R-:W-:Y:S05]  /*6bb0*/  @P3 BRA `(.L_x_370) ;  /* 0x0000000000803947 */ /* 0x000fea0003800000 */
[----:B------:R-:W3:Y:S04]  /*6bc0*/  LDL R39, [R1+0x34] ;  /* 0x0000340001277983 */ /* 0x000ee80000100800 */
[----:B------:R-:W4:Y:S01]  /*6bd0*/  LDL R38, [R1+0x2c] ;  /* 0x00002c0001267983 */ /* 0x000f220000100800 */
[----:B------:R-:W-:Y:S01]  /*6be0*/  IMAD.WIDE R34, R24, 0x90, R76 ;  /* 0x0000009018227825 */ /* 0x000fe200078e024c */
[----:B------:R-:W-:-:S03]  /*6bf0*/  ULDC.64 UR4, c[0x0][0x318] ;  /* 0x0000c60000047ab9 */ /* 0x000fc60000000a00 */
[----:B------:R-:W-:Y:S02]  /*6c00*/  IMAD R35, R35, UR4, RZ ;  /* 0x0000000423237c24 */ /* 0x000fe4000f8e02ff */
[----:B-1----:R-:W-:Y:S02]  /*6c10*/  IMAD.MOV.U32 R32, RZ, RZ, R28 ;  /* 0x000000ffff207224 */ /* 0x002fe400078e001c */
[----:B------:R-:W-:Y:S02]  /*6c20*/  IMAD.MOV.U32 R33, RZ, RZ, R86 ;  /* 0x000000ffff217224 */ /* 0x000fe400078e0056 */
[C---:B------:R-:W-:Y:S02]  /*6c30*/  IMAD R35, R34.reuse, UR5, R35 ;  /* 0x0000000522237c24 */ /* 0x040fe4000f8e0223 */
[----:B------:R-:W-:Y:S01]  /*6c40*/  IMAD.WIDE.U32 R32, R34, UR4, R32 ;  /* 0x0000000422207c25 */ /* 0x000fe2000f8e0020 */
[----:B------:R-:W-:-:S03]  /*6c50*/  ULDC.64 UR4, c[0x0][0x308] ;  /* 0x0000c20000047ab9 */ /* 0x000fc60000000a00 */
[----:B------:R-:W-:Y:S01]  /*6c60*/  IMAD.IADD R33, R33, 0x1, R35 ;  /* 0x0000000121217824 */ /* 0x000fe200078e0223 */
[----:B------:R-:W-:Y:S01]  /*6c70*/  LEA R36, P3, R32, UR4, 0x1 ;  /* 0x0000000420247c11 */ /* 0x000fe2000f8608ff */
[----:B------:R-:W-:-:S03]  /*6c80*/  ULDC UR4, c[0x0][0x2e4] ;  /* 0x0000b90000047ab9 */ /* 0x000fc60000000800 */
[----:B------:R-:W-:Y:S02]  /*6c90*/  LEA.HI.X R37, R32, UR5, R33, 0x1, P3 ;  /* 0x0000000520257c11 */ /* 0x000fe400098f0c21 */
[----:B------:R-:W-:-:S13]  /*6ca0*/  ISETP.GE.AND P3, PT, R144, UR4, PT ;  /* 0x0000000490007c0c */ /* 0x000fda000bf66270 */
[----:B------:R-:W1:Y:S04]  /*6cb0*/  @!P3 LDS.128 R32, [R81] ;  /* 0x000000005120b984 */ /* 0x000e680000000c00 */
[----:B-1----:R-:W-:Y:S01]  /*6cc0*/  @!P3 STG.E.128 desc[UR60][R36.64], R32 ;  /* 0x000000202400b986 */ /* 0x002fe2000c101d3c */
[----:B---3--:R-:W-:-:S13]  /*6cd0*/  ISETP.GE.AND P3, PT, R39, UR4, PT ;  /* 0x0000000427007c0c */ /* 0x008fda000bf66270 */
[----:B------:R-:W1:Y:S04]  /*6ce0*/  @!P3 LDS.128 R32, [R81+0x2400] ;  /* 0x002400005120b984 */ /* 0x000e680000000c00 */
[----:B-1----:R-:W-:Y:S01]  /*6cf0*/  @!P3 STG.E.128 desc[UR60][R36.64+0x40], R32 ;  /* 0x000040202400b986 */ /* 0x002fe2000c101d3c */
[----:B------:R-:W-:-:S13]  /*6d00*/  ISETP.GE.AND P3, PT, R4, UR4, PT ;  /* 0x0000000404007c0c */ /* 0x000fda000bf66270 */
[----:B------:R-:W1:Y:S04]  /*6d10*/  @!P3 LDS.128 R32, [R81+0x4800] ;  /* 0x004800005120b984 */ /* 0x000e680000000c00 */
[----:B-1----:R-:W-:Y:S01]  /*6d20*/  @!P3 STG.E.128 desc[UR60][R36.64+0x80], R32 ;  /* 0x000080202400b986 */ /* 0x002fe2000c101d3c */
[----:B----4-:R-:W-:-:S13]  /*6d30*/  ISETP.GE.AND P3, PT, R38, UR4, PT ;  /* 0x0000000426007c0c */ /* 0x010fda000bf66270 */
[----:B------:R-:W1:Y:S04]  /*6d40*/  @!P3 LDS.128 R32, [R21] ;  /* 0x000000001520b984 */ /* 0x000e680000000c00 */
[----:B-1----:R-:W-:Y:S01]  /*6d50*/  @!P3 STG.E.128 desc[UR60][R36.64+0x20], R32 ;  /* 0x000020202400b986 */ /* 0x002fe2000c101d3c */
[----:B------:R-:W-:-:S13]  /*6d60*/  ISETP.GE.AND P3, PT, R3, UR4, PT ;  /* 0x0000000403007c0c */ /* 0x000fda000bf66270 */
[----:B------:R-:W1:Y:S04]  /*6d70*/  @!P3 LDS.128 R32, [R21+0x2400] ;  /* 0x002400001520b984 */ /* 0x000e680000000c00 */
[----:B-1----:R-:W-:Y:S01]  /*6d80*/  @!P3 STG.E.128 desc[UR60][R36.64+0x60], R32 ;  /* 0x000060202400b986 */ /* 0x002fe2000c101d3c */
[----:B------:R-:W-:-:S13]  /*6d90*/  ISETP.GE.AND P3, PT, R79, UR4, PT ;  /* 0x000000044f007c0c */ /* 0x000fda000bf66270 */
[----:B------:R-:W1:Y:S04]  /*6da0*/  @!P3 LDS.128 R32, [R21+0x4800] ;  /* 0x004800001520b984 */ /* 0x000e680000000c00 */
[----:B-1----:R3:W-:Y:S02]  /*6db0*/  @!P3 STG.E.128 desc[UR60][R36.64+0xa0], R32 ;  /* 0x0000a0202400b986 */ /* 0x0027e4000c101d3c */
.L_x_370:
[----:B------:R-:W-:Y:S05]  /*6dc0*/  BSYNC B0 ;  /* 0x0000000000007941 */ /* 0x000fea0003800000 */
.L_x_369:
[----:B------:R-:W-:Y:S01]  /*6dd0*/  @!PT LDS RZ, [RZ] ;  /* 0x00000000fffff984 */ /* 0x000fe20000000800 */
[----:B------:R-:W-:Y:S01]  /*6de0*/  @!PT LDS RZ, [RZ] ;  /* 0x00000000fffff984 */ /* 0x000fe20000000800 */
[----:B------:R-:W-:Y:S01]  /*6df0*/  @!PT LDS RZ, [RZ] ;  /* 0x00000000fffff984 */ /* 0x000fe20000000800 */
[----:B------:R-:W-:Y:S01]  /*6e00*/  @!PT LDS RZ, [RZ] ;  /* 0x00000000fffff984 */ /* 0x000fe20000000800 */
[----:B------:R4:W-:Y:S06]  /*6e10*/  MEMBAR.ALL.CTA ;  /* 0x0000000000007992 */ /* 0x0009ec0000008000 */
[----:B----4-:R-:W4:Y:S01]  /*6e20*/  FENCE.VIEW.ASYNC.S ;  /* 0x00000000000073c6 */ /* 0x010f220000000000 */
[----:B0-2---:R-:W-:Y:S02]  /*6e30*/  @!P4 VIADD R20, R20, 0x31cc0 ;  /* 0x00031cc01414c836 */ /* 0x005fe40000000000 */
[----:B------:R-:W-:-:S03]  /*6e40*/  VIADD R19, R19, 0x1 ;  /* 0x0000000113137836 */ /* 0x000fc60000000000 */
[----:B------:R-:W-:Y:S01]  /*6e50*/  @!P4 PRMT R20, RZ, 0x654, R20 ;  /* 0x00000654ff14c816 */ /* 0x000fe20000000014 */
[----:B----4-:R0:W-:Y:S01]  /*6e60*/  BAR.SYNC.DEFER_BLOCKING R110, 0x80 ;  /* 0x0002006e0000751d */ /* 0x0101e20000010000 */
[----:B------:R-:W-:-:S04]  /*6e70*/  ISETP.NE.AND P3, PT, R19, 0x2, PT ;  /* 0x000000021300780c */ /* 0x000fc80003f65270 */
[----:B------:R-:W-:Y:S01]  /*6e80*/  SEL R19, R19, RZ, P3 ;  /* 0x000000ff13137207 */ /* 0x000fe20001800000 */
[----:B------:R2:W-:Y:S02]  /*6e90*/  @!P4 SYNCS.ARRIVE.TRANS64.RED.A1T0 RZ, [R20+URZ], RZ ;  /* 0x000000ff14ffc9a7 */ /* 0x0005e4000810043f */
[----:B--2---:R-:W-:-:S04]  /*6ea0*/  SEL R20, RZ, 0x1, P3 ;  /* 0x00000001ff147807 */ /* 0x004fc80001800000 */
[----:B------:R-:W-:Y:S01]  /*6eb0*/  LOP3.LUT R147, R147, R20, RZ, 0x3c, !PT ;  /* 0x0000001493937212 */ /* 0x000fe200078e3cff */
[----:B0-----:R-:W-:Y:S06]  /*6ec0*/  @P2 BRA `(.L_x_371) ;  /* 0xffffffb800502947 */ /* 0x001fec000383ffff */
[----:B------:R-:W0:Y:S01]  /*6ed0*/  S2R R21, SR_TID.X ;  /* 0x0000000000157919 */ /* 0x000e220000002100 */
[----:B------:R-:W-:Y:S02]  /*6ee0*/  PLOP3.LUT P0, PT, PT, PT, PT, 0x8, 0x0 ;  /* 0x000000000000781c */ /* 0x000fe40003f0e170 */
[----:B0-----:R-:W-:-:S04]  /*6ef0*/  SHF.R.U32.HI R21, RZ, 0x7, R21 ;  /* 0x00000007ff157819 */ /* 0x001fc80000011615 */
[----:B------:R-:W-:-:S13]  /*6f00*/  ISETP.NE.AND P5, PT, R21, 0x1, PT ;  /* 0x000000011500780c */ /* 0x000fda0003fa5270 */
[----:B------:R-:W-:Y:S06]  /*6f10*/  @!P5 BAR.ARV 0x9, 0x100 ;  /* 0x024400000000db1d */ /* 0x000fec0000002000 */
.L_x_311:
[----:B------:R-:W-:Y:S02]  /*6f20*/  ISETP.GE.AND P2, PT, R108, 0x1, PT ;  /* 0x000000016c00780c */ /* 0x000fe40003f46270 */
[----:B------:R-:W-:Y:S02]  /*6f30*/  CS2R R2, SRZ ;  /* 0x0000000000027805 */ /* 0x000fe4000001ff00 */
[----:B------:R-:W-:Y:S01]  /*6f40*/  PLOP3.LUT P1, PT, PT, PT, PT, 0x80, 0x0 ;  /* 0x000000000000781c */ /* 0x000fe20003f2f070 */
[----:B------:R-:W-:Y:S01]  /*6f50*/  IMAD.MOV.U32 R0, RZ, RZ, RZ ;  /* 0x000000ffff007224 */ /* 0x000fe200078e00ff */
[----:B------:R-:W-:Y:S02]  /*6f60*/  CS2R R38, SRZ ;  /* 0x0000000000267805 */ /* 0x000fe4000001ff00 */
[----:B---3--:R-:W-:Y:S02]  /*6f70*/  CS2R R34, SRZ ;  /* 0x0000000000227805 */ /* 0x008fe4000001ff00 */
[----:B------:R-:W-:-:S02]  /*6f80*/  CS2R R56, SRZ ;  /* 0x0000000000387805 */ /* 0x000fc4000001ff00 */
[----:B------:R-:W-:Y:S02]  /*6f90*/  CS2R R40, SRZ ;  /* 0x0000000000287805 */ /* 0x000fe4000001ff00 */
[----:B------:R-:W-:Y:S01]  /*6fa0*/  CS2R R52, SRZ ;  /* 0x0000000000347805 */ /* 0x000fe2000001ff00 */
[----:B------:R-:W-:Y:S01]  /*6fb0*/  IMAD.MOV.U32 R51, RZ, RZ, RZ ;  /* 0x000000ffff337224 */ /* 0x000fe200078e00ff */
[----:B------:R-:W-:Y:S02]  /*6fc0*/  CS2R R42, SRZ ;  /* 0x00000000002a7805 */ /* 0x000fe4000001ff00 */
[----:B------:R-:W-:Y:S02]  /*6fd0*/  CS2R R36, SRZ ;  /* 0x0000000000247805 */ /* 0x000fe4000001ff00 */
[----:B------:R-:W-:Y:S02]  /*6fe0*/  CS2R R54, SRZ ;  /* 0x0000000000367805 */ /* 0x000fe4000001ff00 */
[----:B------:R-:W-:-:S02]  /*6ff0*/  CS2R R48, SRZ ;  /* 0x0000000000307805 */ /* 0x000fc4000001ff00 */
[----:B------:R-:W-:Y:S02]  /*7000*/  CS2R R46, SRZ ;  /* 0x00000000002e7805 */ /* 0x000fe4000001ff00 */
[----:B-1----:R-:W-:Y:S02]  /*7010*/  CS2R R32, SRZ ;  /* 0x0000000000207805 */ /* 0x002fe4000001ff00 */
        /* <DEDUP_REMOVED lines=8> */
[----:B------:R-:W-:Y:S01]  /*70a0*/  CS2R R68, SRZ ;  /* 0x0000000000447805 */ /* 0x000fe2000001ff00 */
[----:B------:R-:W-:Y:S02]  /*70b0*/  IMAD.MOV.U32 R82, RZ, RZ, RZ ;  /* 0x000000ffff527224 */ /* 0x000fe400078e00ff */
[----:B------:R-:W-:-:S02]  /*70c0*/  IMAD.MOV.U32 R77, RZ, RZ, RZ ;  /* 0x000000ffff4d7224 */ /* 0x000fc400078e00ff */
[----:B------:R-:W-:Y:S02]  /*70d0*/  IMAD.MOV.U32 R6, RZ, RZ, RZ ;  /* 0x000000ffff067224 */ /* 0x000fe400078e00ff */
[----:B------:R-:W-:Y:S01]  /*70e0*/  IMAD.MOV.U32 R80, RZ, RZ, RZ ;  /* 0x000000ffff507224 */ /* 0x000fe200078e00ff */
[----:B------:R-:W-:Y:S06]  /*70f0*/  @P0 BRA `(.L_x_372) ;  /* 0x00000000000c0947 */ /* 0x000fec0003800000 */
[----:B------:R-:W0:Y:S01]  /*7100*/  FENCE.VIEW.ASYNC.G ;  /* 0x00000000000073c6 */ /* 0x000e220000000100 */
[----:B------:R-:W-:Y:S05]  /*7110*/  WARPSYNC.ALL ;  /* 0x0000000000007948 */ /* 0x000fea0003800000 */
[----:B0-----:R-:W-:Y:S06]  /*7120*/  BAR.ARV 0xc, 0x1a0 ;  /* 0x0306800000007b1d */ /* 0x001fec0000002000 */
.L_x_372:
[----:B------:R-:W-:Y:S02]  /*7130*/  IMAD.MOV.U32 R76, RZ, RZ, RZ ;  /* 0x000000ffff4c7224 */ /* 0x000fe400078e00ff */
[----:B------:R-:W-:Y:S01]  /*7140*/  IMAD.MOV.U32 R7, RZ, RZ, RZ ;  /* 0x000000ffff077224 */ /* 0x000fe200078e00ff */
[----:B------:R-:W-:Y:S06]  /*7150*/  @!P2 BRA `(.L_x_373) ;  /* 0x000000e8005ca947 */ /* 0x000fec0003800000 */
[----:B------:R-:W-:-:S03]  /*7160*/  UMOV UR4, 0xffffffff ;  /* 0xffffffff00047882 */ /* 0x000fc60000000000 */
[----:B------:R-:W-:Y:S05]  /*7170*/  BRA.DIV UR4, `(.L_x_374) ;  /* 0x0000015604d87947 */ /* 0x000fea000b800000 */
[----:B------:R-:W0:Y:S02]  /*7180*/  S2R R0, SR_TID.X ;  /* 0x0000000000007919 */ /* 0x000e240000002100 */
[----:B0-----:R-:W-:-:S05]  /*7190*/  VIADD R2, R0, 0xffffff80 ;  /* 0xffffff8000027836 */ /* 0x001fca0000000000 */
[----:B------:R-:W-:-:S04]  /*71a0*/  SHF.R.S32.HI R0, RZ, 0x1f, R2 ;  /* 0x0000001fff007819 */ /* 0x000fc80000011402 */
[----:B------:R-:W-:-:S04]  /*71b0*/  LEA.HI R0, R0, R2, RZ, 0x7 ;  /* 0x0000000200007211 */ /* 0x000fc800078f38ff */
[----:B------:R-:W-:-:S06]  /*71c0*/  SHF.R.S32.HI R0, RZ, 0x7, R0 ;  /* 0x00000007ff007819 */ /* 0x000fcc0000011400 */
[----:B------:R-:W0:Y:S04]  /*71d0*/  SHFL.IDX PT, R0, R0, RZ, 0x1f ;  /* 0x00001fff00007589 */ /* 0x000e2800000e0000 */
[----:B0-----:R0:W-:Y:S02]  /*71e0*/  STL [R1+0x50], R0 ;  /* 0x0000500001007387 */ /* 0x0011e40000100800 */
.L_x_555:
[----:B------:R-:W0:Y:S01]  /*71f0*/  LDL R3, [R1+0x50] ;  /* 0x0000500001037983 */ /* 0x000e220000100800 */
[----:B------:R-:W-:Y:S01]  /*7200*/  BSSY B6, `(.L_x_375) ;  /* 0x000001b000067945 */ /* 0x000fe20003800000 */
[----:B0-----:R-:W-:-:S05]  /*7210*/  IMAD.HI R0, R3, 0x55555556, RZ ;  /* 0x5555555603007827 */ /* 0x001fca00078e02ff */
[----:B------:R-:W-:-:S05]  /*7220*/  LEA.HI R2, R0, R0, RZ, 0x1 ;  /* 0x0000000000027211 */ /* 0x000fca00078f08ff */
[----:B------:R-:W-:Y:S02]  /*7230*/  IMAD R2, R2, -0x3, R3 ;  /* 0xfffffffd02027824 */ /* 0x000fe400078e0203 */
[----:B------:R-:W-:-:S04]  /*7240*/  VIADD R3, R18, 0x24300 ;  /* 0x0002430012037836 */ /* 0x000fc80000000000 */
[----:B------:R-:W-:Y:S01]  /*7250*/  IMAD R0, R2, 0x800, R3 ;  /* 0x0000080002007824 */ /* 0x000fe200078e0203 */
[----:B------:R-:W-:-:S04]  /*7260*/  LOP3.LUT P0, RZ, R3, 0x9f, RZ, 0xc0, !PT ;  /* 0x0000009f03ff7812 */ /* 0x000fc8000780c0ff */
[----:B------:R-:W-:-:S04]  /*7270*/  SHF.R.U32.HI R0, RZ, 0x4, R0 ;  /* 0x00000004ff007819 */ /* 0x000fc80000011600 */
[----:B------:R-:W-:-:S05]  /*7280*/  LOP3.LUT R0, R0, 0x3fff, RZ, 0xc0, !PT ;  /* 0x00003fff00007812 */ /* 0x000fca00078ec0ff */
[----:B------:R0:W-:Y:S01]  /*7290*/  STL [R1+0x58], R0 ;  /* 0x0000580001007387 */ /* 0x0001e20000100800 */
[----:B------:R-:W-:Y:S05]  /*72a0*/  @!P0 BRA `(.L_x_376) ;  /* 0x0000000000408947 */ /* 0x000fea0003800000 */
[----:B0-----:R-:W-:Y:S01]  /*72b0*/  MOV R0, 0x0 ;  /* 0x0000000000007802 */ /* 0x001fe20000000f00 */
[----:B------:R-:W-:Y:S01]  /*72c0*/  ULDC.64 UR4, c[0x4][0xa8] ;  /* 0x01002a0000047ab9 */ /* 0x000fe20000000a00 */
[----:B------:R-:W-:Y:S01]  /*72d0*/  ULDC.64 UR6, c[0x4][0xb0] ;  /* 0x01002c0000067ab9 */ /* 0x000fe20000000a00 */
[----:B------:R-:W-:Y:S01]  /*72e0*/  IMAD.U32 R4, RZ, RZ, UR4 ;  /* 0x00000004ff047e24 */ /* 0x000fe2000f8e00ff */
[----:B-1----:R0:W1:Y:S01]  /*72f0*/  LDC.64 R14, c[0x4][R0] ;  /* 0x01000000000e7b82 */ /* 0x0020620000000a00 */
        /* <DEDUP_REMOVED lines=11> */
.L_x_376:
[----:B------:R-:W-:Y:S05]  /*73b0*/  BSYNC B6 ;  /* 0x0000000000067941 */ /* 0x000fea0003800000 */
.L_x_375:
[----:B------:R-:W-:Y:S02]  /*73c0*/  ULDC UR4, c[0x0][0x3d4] ;  /* 0x0000f50000047ab9 */ /* 0x000fe40000000800 */
[----:B------:R-:W-:-:S13]  /*73d0*/  ISETP.LT.AND P0, PT, RZ, UR4, PT ;  /* 0x00000004ff007c0c */ /* 0x000fda000bf01270 */
[----:B------:R-:W-:Y:S05]  /*73e0*/  @P0 BRA `(.L_x_377) ;  /* 0x0000000000400947 */ /* 0x000fea0003800000 */
[----:B------:R-:W0:Y:S02]  /*73f0*/  LDL R20, [R1+0x78] ;  /* 0x0000780001147983 */ /* 0x000e240000100800 */
[----:B0-----:R-:W-:-:S04]  /*7400*/  LEA.HI R0, R20, R20, RZ, 0x1 ;  /* 0x0000001414007211 */ /* 0x001fc800078f08ff */
[----:B------:R-:W-:-:S05]  /*7410*/  LOP3.LUT R0, R0, 0xfffffffe, RZ, 0xc0, !PT ;  /* 0xfffffffe00007812 */ /* 0x000fca00078ec0ff */
[----:B------:R-:W-:-:S05]  /*7420*/  IMAD.IADD R0, R20, 0x1, -R0 ;  /* 0x0000000114007824 */ /* 0x000fca00078e0a00 */
[----:B------:R-:W-:-:S04]  /*7430*/  SHF.L.U32 R3, R0, 0x1f, RZ ;  /* 0x0000001f00037819 */ /* 0x000fc800000006ff */
[----:B------:R0:W2:Y:S03]  /*7440*/  SYNCS.PHASECHK.TRANS64.TRYWAIT P0, [R18+URZ+0x31c00], R3 ;  /* 0x031c0003120075a7 */ /* 0x0000a6000800017f */
[----:B--2---:R-:W-:Y:S05]  /*7450*/  @!P0 NANOSLEEP.SYNCS 0x989680 ;  /* 0x009896800000895d */ /* 0x004fea0003900000 */
[----:B------:R-:W2:Y:S01]  /*7460*/  @!P0 SYNCS.PHASECHK.TRANS64 P0, [R18+URZ+0x31c00], R3 ;  /* 0x031c0003120085a7 */ /* 0x000ea2000800007f */
[----:B------:R-:W-:Y:S04]  /*7470*/  BSSY B0, `(.L_x_378) ;  /* 0x0000006000007945 */ /* 0x000fe80003800000 */
[----:B--2---:R-:W-:Y:S05]  /*7480*/  @P0 BRA `(.L_x_379) ;  /* 0x0000000000100947 */ /* 0x004fea0003800000 */
.L_x_380:
[----:B--2---:R2:W3:Y:S02]  /*7490*/  SYNCS.PHASECHK.TRANS64.TRYWAIT P0, [R18+URZ+0x31c00], R3 ;  /* 0x031c0003120075a7 */ /* 0x0044e4000800017f */
[----:B---3--:R-:W-:Y:S05]  /*74a0*/  @!P0 NANOSLEEP.SYNCS 0x989680 ;  /* 0x009896800000895d */ /* 0x008fea0003900000 */
[----:B------:R-:W3:Y:S02]  /*74b0*/  @!P0 SYNCS.PHASECHK.TRANS64 P0, [R18+URZ+0x31c00], R3 ;  /* 0x031c0003120085a7 */ /* 0x000ee4000800007f */
[----:B---3--:R-:W-:Y:S05]  /*74c0*/  @!P0 BRA `(.L_x_380) ;  /* 0xfffffffc00f08947 */ /* 0x008fea000383ffff */
.L_x_379:
[----:B------:R-:W-:Y:S05]  /*74d0*/  BSYNC B0 ;  /* 0x0000000000007941 */ /* 0x000fea0003800000 */
.L_x_378:
[----:B------:R-:W-:Y:S05]  /*74e0*/  BRA `(.L_x_381) ;  /* 0x0000003800ac7947 */ /* 0x000fea0003800000 */
.L_x_377:
[----:B0-----:R-:W2:Y:S01]  /*74f0*/  LDL R0, [R1+0x9c] ;  /* 0x00009c0001007983 */ /* 0x001ea20000100800 */
[----:B------:R-:W-:Y:S01]  /*7500*/  ULDC.64 UR4, c[0x0][0x3d8] ;  /* 0x0000f60000047ab9 */ /* 0x000fe20000000a00 */
[----:B------:R-:W-:Y:S01]  /*7510*/  ULDC.64 UR6, c[0x0][0x3e8] ;  /* 0x0000fa0000067ab9 */ /* 0x000fe20000000a00 */
[----:B-----5:R-:W-:Y:S01]  /*7520*/  IMAD.WIDE.U32 R50, R104, UR4, RZ ;  /* 0x0000000468327c25 */ /* 0x020fe2000f8e00ff */
[----:B------:R-:W-:Y:S02]  /*7530*/  SHF.R.S32.HI R8, RZ, 0x1f, R16 ;  /* 0x0000001fff087819 */ /* 0x000fe40000011410 */
[----:B------:R-:W-:Y:S02]  /*7540*/  SHF.R.S32.HI R10, RZ, 0x1f, R144 ;  /* 0x0000001fff0a7819 */ /* 0x000fe40000011490 */
[----:B--2---:R-:W-:Y:S02]  /*7550*/  R2UR UR8, R0 ;  /* 0x00000000000872ca */ /* 0x004fe400000e0000 */
[----:B------:R-:W-:-:S05]  /*7560*/  SHF.R.S32.HI R0, RZ, 0x1f, R104 ;  /* 0x0000001fff007819 */ /* 0x000fca0000011468 */
[C---:B------:R-:W-:Y:S02]  /*7570*/  IMAD R3, R0.reuse, UR4, RZ ;  /* 0x0000000400037c24 */ /* 0x040fe4000f8e02ff */
[----:B------:R-:W-:Y:S01]  /*7580*/  IMAD R5, R0, UR6, RZ ;  /* 0x0000000600057c24 */ /* 0x000fe2000f8e02ff */
[----:B------:R-:W-:Y:S01]  /*7590*/  IADD3 R0, P0, R16, R50, RZ ;  /* 0x0000003210007210 */ /* 0x000fe20007f1e0ff */
[C---:B------:R-:W-:Y:S01]  /*75a0*/  IMAD R3, R104.reuse, UR5, R3 ;  /* 0x0000000568037c24 */ /* 0x040fe2000f8e0203 */
[----:B------:R-:W-:Y:S01]  /*75b0*/  ULDC.64 UR4, c[0x0][0x3c8] ;  /* 0x0000f20000047ab9 */ /* 0x000fe20000000a00 */
[----:B------:R-:W-:Y:S01]  /*75c0*/  IMAD R7, R104, UR7, R5 ;  /* 0x0000000768077c24 */ /* 0x000fe2000f8e0205 */
[----:B------:R-:W-:Y:S01]  /*75d0*/  ULOP3.LUT UP0, URZ, UR8, 0x1bf, URZ, 0xc0, !UPT ;  /* 0x000001bf083f7892 */ /* 0x000fe2000f80c03f */
[----:B------:R-:W-:Y:S01]  /*75e0*/  IMAD.IADD R5, R3, 0x1, R51 ;  /* 0x0000000103057824 */ /* 0x000fe200078e0233 */
[----:B------:R-:W-:Y:S01]  /*75f0*/  LEA R44, P1, R50, UR4, 0x1 ;  /* 0x00000004322c7c11 */ /* 0x000fe2000f8208ff */
[----:B------:R-:W-:Y:S01]  /*7600*/  IMAD.WIDE.U32 R104, R104, UR6, RZ ;  /* 0x0000000668687c25 */ /* 0x000fe2000f8e00ff */
[----:B------:R-:W-:Y:S01]  /*7610*/  LEA R28, P2, R0, UR4, 0x1 ;  /* 0x00000004001c7c11 */ /* 0x000fe2000f8408ff */
[----:B------:R-:W-:-:S02]  /*7620*/  ULDC.64 UR6, c[0x0][0x3e0] ;  /* 0x0000f80000067ab9 */ /* 0x000fc40000000a00 */
[----:B------:R-:W-:Y:S01]  /*7630*/  IMAD.X R3, R8, 0x1, R5, P0 ;  /* 0x0000000108037824 */ /* 0x000fe200000e0605 */
[----:B------:R-:W-:Y:S01]  /*7640*/  IADD3 R4, P0, R144, R50, RZ ;  /* 0x0000003290047210 */ /* 0x000fe20007f1e0ff */
[----:B------:R-:W-:Y:S01]  /*7650*/  IMAD.IADD R51, R7, 0x1, R105 ;  /* 0x0000000107337824 */ /* 0x000fe200078e0269 */
[--C-:B------:R-:W-:Y:S02]  /*7660*/  LEA.HI.X R50, R50, UR5, R5.reuse, 0x1, P1 ;  /* 0x0000000532327c11 */ /* 0x100fe400088f0c05 */
[----:B------:R-:W-:Y:S01]  /*7670*/  PLOP3.LUT P1, PT, PT, PT, UP0, 0x80, 0x0 ;  /* 0x000000000000781c */ /* 0x000fe20003f2f008 */
[----:B------:R-:W-:Y:S01]  /*7680*/  IMAD.X R5, R10, 0x1, R5, P0 ;  /* 0x000000010a057824 */ /* 0x000fe200000e0605 */
[----:B------:R-:W-:Y:S02]  /*7690*/  LEA.HI.X R29, R0, UR5, R3, 0x1, P2 ;  /* 0x00000005001d7c11 */ /* 0x000fe400090f0c03 */
[-C--:B------:R-:W-:Y:S02]  /*76a0*/  IADD3 R6, P4, R16, R104.reuse, RZ ;  /* 0x0000006810067210 */ /* 0x080fe40007f9e0ff */
[----:B------:R-:W-:-:S02]  /*76b0*/  IADD3 R0, P3, R144, R104, RZ ;  /* 0x0000006890007210 */ /* 0x000fc40007f7e0ff */
[----:B------:R-:W-:Y:S01]  /*76c0*/  LEA R26, P2, R6, UR6, 0x1 ;  /* 0x00000006061a7c11 */ /* 0x000fe2000f8408ff */
[--C-:B------:R-:W-:Y:S01]  /*76d0*/  IMAD.X R7, R8, 0x1, R51.reuse, P4 ;  /* 0x0000000108077824 */ /* 0x100fe200020e0633 */
[----:B------:R-:W-:Y:S01]  /*76e0*/  LEA R48, P0, R4, UR4, 0x1 ;  /* 0x0000000404307c11 */ /* 0x000fe2000f8008ff */
[----:B------:R-:W-:Y:S01]  /*76f0*/  IMAD.X R3, R10, 0x1, R51, P3 ;  /* 0x000000010a037824 */ /* 0x000fe200018e0633 */
[----:B------:R-:W-:Y:S02]  /*7700*/  LEA R46, P4, R0, UR6, 0x1 ;  /* 0x00000006002e7c11 */ /* 0x000fe4000f8808ff */
[----:B------:R-:W-:Y:S02]  /*7710*/  LEA R45, P3, R104, UR6, 0x1 ;  /* 0x00000006682d7c11 */ /* 0x000fe4000f8608ff */
[----:B------:R-:W-:Y:S02]  /*7720*/  LEA.HI.X R27, R6, UR7, R7, 0x1, P2 ;  /* 0x00000007061b7c11 */ /* 0x000fe400090f0c07 */
[----:B------:R-:W-:-:S02]  /*7730*/  LEA.HI.X R49, R4, UR5, R5, 0x1, P0 ;  /* 0x0000000504317c11 */ /* 0x000fc400080f0c05 */
[----:B------:R-:W-:Y:S02]  /*7740*/  LEA.HI.X R47, R0, UR7, R3, 0x1, P4 ;  /* 0x00000007002f7c11 */ /* 0x000fe4000a0f0c03 */
[----:B------:R-:W-:Y:S01]  /*7750*/  LEA.HI.X R51, R104, UR7, R51, 0x1, P3 ;  /* 0x0000000768337c11 */ /* 0x000fe200098f0c33 */
[----:B------:R-:W-:Y:S06]  /*7760*/  @!P1 BRA `(.L_x_382) ;  /* 0x0000000000409947 */ /* 0x000fec0003800000 */
[----:B------:R-:W-:Y:S01]  /*7770*/  MOV R0, 0x0 ;  /* 0x0000000000007802 */ /* 0x000fe20000000f00 */
        /* <DEDUP_REMOVED lines=14> */
[----:B-1----:R-:W-:Y:S05]  /*7860*/  CALL.ABS.NOINC R14 ;  /* 0x000000000e007343 */ /* 0x002fea0003c00000 */
.L_x_382:
[----:B------:R-:W-:Y:S01]  /*7870*/  ULDC.U8 UR4, c[0x0][0x3f0] ;  /* 0x0000fc0000047ab9 */ /* 0x000fe20000000000 */
[----:B------:R-:W-:Y:S01]  /*7880*/  IMAD R107, R109, -0xc0, R107 ;  /* 0xffffff406d6b7824 */ /* 0x000fe200078e026b */
[----:B------:R-:W-:Y:S01]  /*7890*/  ISETP.NE.AND P0, PT, RZ, UR4, PT ;  /* 0x00000004ff007c0c */ /* 0x000fe2000bf05270 */
[----:B------:R-:W-:Y:S03]  /*78a0*/  BSSY B0, `(.L_x_383) ;  /* 0x0000367000007945 */ /* 0x000fe60003800000 */
[----:B------:R-:W-:-:S09]  /*78b0*/  VIMNMX R0, R107, 0xc0, PT ;  /* 0x000000c06b007848 */ /* 0x000fd20003fe0100 */
[----:B------:R-:W-:Y:S05]  /*78c0*/  @!P0 BRA `(.L_x_384) ;  /* 0x0000001800b08947 */ /* 0x000fea0003800000 */
        /* <DEDUP_REMOVED lines=15> */
[C---:B------:R-:W-:Y:S01]  /*79c0*/  VIADD R0, R16.reuse, 0x8 ;  /* 0x0000000810007836 */ /* 0x040fe20000000000 */
[----:B------:R-:W-:Y:S01]  /*79d0*/  ULDC UR4, c[0x0][0x3d4] ;  /* 0x0000f50000047ab9 */ /* 0x000fe20000000800 */
[C---:B------:R-:W-:Y:S01]  /*79e0*/  VIADD R3, R16.reuse, 0x10 ;  /* 0x0000001010037836 */ /* 0x040fe20000000000 */
[----:B------:R-:W-:Y:S02]  /*79f0*/  ISETP.GE.AND P5, PT, R16, UR4, PT ;  /* 0x0000000410007c0c */ /* 0x000fe4000bfa6270 */
[----:B------:R-:W-:Y:S02]  /*7a00*/  CS2R R46, SRZ ;  /* 0x00000000002e7805 */ /* 0x000fe4000001ff00 */
[----:B------:R-:W-:Y:S01]  /*7a10*/  ISETP.GE.AND P4, PT, R0, UR4, PT ;  /* 0x0000000400007c0c */ /* 0x000fe2000bf86270 */
[C---:B------:R-:W-:Y:S01]  /*7a20*/  VIADD R0, R16.reuse, 0x18 ;  /* 0x0000001810007836 */ /* 0x040fe20000000000 */
[----:B------:R-:W-:Y:S02]  /*7a30*/  CS2R R48, SRZ ;  /* 0x0000000000307805 */ /* 0x000fe4000001ff00 */
[----:B------:R-:W-:Y:S01]  /*7a40*/  ISETP.GE.AND P3, PT, R3, UR4, PT ;  /* 0x0000000403007c0c */ /* 0x000fe2000bf66270 */
[----:B------:R-:W-:Y:S01]  /*7a50*/  VIADD R3, R16, 0x20 ;  /* 0x0000002010037836 */ /* 0x000fe20000000000 */
[----:B------:R-:W-:Y:S01]  /*7a60*/  ISETP.GE.AND P2, PT, R0, UR4, PT ;  /* 0x0000000400007c0c */ /* 0x000fe2000bf46270 */
[----:B------:R-:W-:-:S03]  /*7a70*/  VIADD R0, R16, 0x28 ;  /* 0x0000002810007836 */ /* 0x000fc60000000000 */
[----:B------:R-:W-:Y:S01]  /*7a80*/  ISETP.GE.AND P1, PT, R3, UR4, PT ;  /* 0x0000000403007c0c */ /* 0x000fe2000bf26270 */
[----:B------:R0:W5:Y:S04]  /*7a90*/  @!P5 LDG.E.64 R46, desc[UR60][R28.64] ;  /* 0x0000003c1c2ed981 */ /* 0x000168000c1e1b00 */
[----:B------:R0:W5:Y:S01]  /*7aa0*/  @!P5 LDG.E.64 R48, desc[UR60][R26.64] ;  /* 0x0000003c1a30d981 */ /* 0x000162000c1e1b00 */
[----:B------:R-:W-:Y:S02]  /*7ab0*/  ISETP.GE.AND P5, PT, R0, UR4, PT ;  /* 0x0000000400007c0c */ /* 0x000fe4000bfa6270 */
        /* <DEDUP_REMOVED lines=9> */
[----:B------:R-:W-:Y:S01]  /*7b50*/  CS2R R8, SRZ ;  /* 0x0000000000087805 */ /* 0x000fe2000001ff00 */
[----:B------:R0:W5:Y:S04]  /*7b60*/  @!P4 LDG.E.64 R40, desc[UR60][R28.64+0x10] ;  /* 0x0000103c1c28c981 */ /* 0x000168000c1e1b00 */
        /* <DEDUP_REMOVED lines=8> */
[----:B------:R0:W5:Y:S02]  /*7bf0*/  @!P5 LDG.E.64 R8, desc[UR60][R26.64+0x50] ;  /* 0x0000503c1a08d981 */ /* 0x000164000c1e1b00 */
.L_x_386:
[----:B------:R-:W-:Y:S05]  /*7c00*/  BSYNC B1 ;  /* 0x0000000000017941 */ /* 0x000fea0003800000 */
.L_x_385:
[----:B------:R-:W2:Y:S01]  /*7c10*/  LDL R6, [R1+0x78] ;  /* 0x0000780001067983 */ /* 0x000ea20000100800 */
[----:B-----5:R-:W-:Y:S01]  /*7c20*/  IMAD.MOV.U32 R0, RZ, RZ, R48 ;  /* 0x000000ffff007224 */ /* 0x020fe200078e0030 */
[----:B------:R-:W-:Y:S01]  /*7c30*/  UMOV UR4, 0xffffffff ;  /* 0xffffffff00047882 */ /* 0x000fe20000000000 */
[----:B------:R-:W-:Y:S02]  /*7c40*/  IMAD.MOV.U32 R3, RZ, RZ, R49 ;  /* 0x000000ffff037224 */ /* 0x000fe400078e0031 */
[----:B------:R-:W-:Y:S01]  /*7c50*/  IMAD.MOV.U32 R4, RZ, RZ, R42 ;  /* 0x000000ffff047224 */ /* 0x000fe200078e002a */
[----:B0-----:R-:W-:Y:S01]  /*7c60*/  PRMT R28, R28, 0x5410, R0 ;  /* 0x000054101c1c7816 */ /* 0x001fe20000000000 */
        /* <DEDUP_REMOVED lines=8> */
[----:B--2---:R-:W-:Y:S01]  /*7cf0*/  LEA.HI R0, R6, R6, RZ, 0x1 ;  /* 0x0000000606007211 */ /* 0x004fe200078f08ff */
[----:B------:R-:W-:Y:S06]  /*7d00*/  BRA.DIV UR4, `(.L_x_387) ;  /* 0x0000014e04347947 */ /* 0x000fec000b800000 */
.L_x_558:
[----:B------:R-:W-:Y:S01]  /*7d10*/  UMOV UR4, 0xffffffff ;  /* 0xffffffff00047882 */ /* 0x000fe20000000000 */
[----:B------:R-:W-:Y:S02]  /*7d20*/  LOP3.LUT R0, R0, 0xfffffffe, RZ, 0xc0, !PT ;  /* 0xfffffffe00007812 */ /* 0x000fe400078ec0ff */
[----:B------:R-:W-:Y:S05]  /*7d30*/  BRA.DIV UR4, `(.L_x_388) ;  /* 0x0000014e04507947 */ /* 0x000fea000b800000 */
.L_x_561:
[----:B------:R-:W-:Y:S01]  /*7d40*/  UMOV UR4, 0xffffffff ;  /* 0xffffffff00047882 */ /* 0x000fe20000000000 */
[----:B------:R-:W-:Y:S02]  /*7d50*/  IMAD.IADD R0, R6, 0x1, -R0 ;  /* 0x0000000106007824 */ /* 0x000fe400078e0a00 */
[----:B------:R-:W-:Y:S05]  /*7d60*/  BRA.DIV UR4, `(.L_x_389) ;  /* 0x0000014e046c7947 */ /* 0x000fea000b800000 */
.L_x_564:
[----:B------:R-:W-:Y:S01]  /*7d70*/  UMOV UR4, 0xffffffff ;  /* 0xffffffff00047882 */ /* 0x000fe20000000000 */
[----:B------:R-:W-:Y:S02]  /*7d80*/  SHF.L.U32 R3, R0, 0x1f, RZ ;  /* 0x0000001f00037819 */ /* 0x000fe400000006ff */
[----:B------:R-:W-:Y:S05]  /*7d90*/  BRA.DIV UR4, `(.L_x_390) ;  /* 0x0000014e04887947 */ /* 0x000fea000b800000 */
.L_x_567:
[----:B------:R-:W0:Y:S01]  /*7da0*/  SYNCS.PHASECHK.TRANS64.TRYWAIT P1, [R18+URZ+0x31c00], R3 ;  /* 0x031c0003120075a7 */ /* 0x000e22000802017f */
[----:B------:R-:W-:Y:S01]  /*7db0*/  IMAD.MOV.U32 R0, RZ, RZ, R32 ;  /* 0x000000ffff007224 */ /* 0x000fe200078e0020 */
[----:B------:R-:W-:Y:S01]  /*7dc0*/  BSSY B1, `(.L_x_391) ;  /* 0x0000022000017945 */ /* 0x000fe20003800000 */
[----:B------:R-:W-:Y:S02]  /*7dd0*/  IMAD.MOV.U32 R4, RZ, RZ, R33 ;  /* 0x000000ffff047224 */ /* 0x000fe400078e0021 */
[----:B------:R-:W-:Y:S01]  /*7de0*/  IMAD.MOV.U32 R5, RZ, RZ, R24 ;  /* 0x000000ffff057224 */ /* 0x000fe200078e0018 */
[----:B------:R-:W-:Y:S01]  /*7df0*/  PRMT R28, R0, 0x7610, R28 ;  /* 0x00007610001c7816 */ /* 0x000fe2000000001c */
[----:B------:R-:W-:Y:S01]  /*7e00*/  IMAD.MOV.U32 R6, RZ, RZ, R25 ;  /* 0x000000ffff067224 */ /* 0x000fe200078e0019 */
[----:B------:R-:W-:Y:S01]  /*7e10*/  PRMT R29, R4, 0x7610, R29 ;  /* 0x00007610041d7816 */ /* 0x000fe2000000001d */
[----:B------:R-:W-:Y:S01]  /*7e20*/  IMAD.MOV.U32 R0, RZ, RZ, R8 ;  /* 0x000000ffff007224 */ /* 0x000fe200078e0008 */
[----:B-1----:R-:W-:Y:S01]  /*7e30*/  PRMT R14, R5, 0x7610, R14 ;  /* 0x00007610050e7816 */ /* 0x002fe2000000000e */
[----:B------:R-:W-:Y:S01]  /*7e40*/  IMAD.MOV.U32 R4, RZ, RZ, R9 ;  /* 0x000000ffff047224 */ /* 0x000fe200078e0009 */
[----:B------:R-:W-:Y:S01]  /*7e50*/  PRMT R15, R6, 0x7610, R15 ;  /* 0x00007610060f7816 */ /* 0x000fe2000000000f */
[----:B------:R-:W-:Y:S01]  /*7e60*/  IMAD.MOV.U32 R5, RZ, RZ, R46 ;  /* 0x000000ffff057224 */ /* 0x000fe200078e002e */
[----:B------:R-:W-:Y:S01]  /*7e70*/  PRMT R10, R0, 0x7610, R10 ;  /* 0x00007610000a7816 */ /* 0x000fe2000000000a */
[----:B------:R-:W-:-:S02]  /*7e80*/  IMAD.MOV.U32 R6, RZ, RZ, R47 ;  /* 0x000000ffff067224 */ /* 0x000fc400078e002f */
        /* <DEDUP_REMOVED lines=20> */
[----:B0-----:R-:W-:Y:S06]  /*7fd0*/  @!P1 BRA `(.L_x_392) ;  /* 0x0000014c00209947 */ /* 0x001fec0003800000 */
.L_x_568:
[----:B------:R-:W-:Y:S05]  /*7fe0*/  BSYNC B1 ;  /* 0x0000000000017941 */ /* 0x000fea0003800000 */
.L_x_391:
[----:B------:R-:W-:Y:S02]  /*7ff0*/  PRMT R12, R0, 0x7610, R12 ;  /* 0x00007610000c7816 */ /* 0x000fe4000000000c */
[----:B------:R-:W-:Y:S01]  /*8000*/  PRMT R13, R4, 0x7610, R13 ;  /* 0x00007610040d7816 */ /* 0x000fe2000000000d */
[----:B------:R-:W-:Y:S06]  /*8010*/  @P0 BRA `(.L_x_393) ;  /* 0x0000002c00bc0947 */ /* 0x000fec0003800000 */
[----:B------:R-:W0:Y:S01]  /*8020*/  LDL R54, [R1+0x60] ;  /* 0x0000600001367983 */ /* 0x000e220000100800 */
[----:B------:R-:W1:Y:S03]  /*8030*/  LDC R5, c[0x0][0x3d4] ;  /* 0x0000f500ff057b82 */ /* 0x000e660000000800 */
[----:B------:R-:W2:Y:S01]  /*8040*/  LDL R7, [R1+0x80] ;  /* 0x0000800001077983 */ /* 0x000ea20000100800 */
[C---:B------:R-:W-:Y:S01]  /*8050*/  VIADD R0, R16.reuse, 0x8 ;  /* 0x0000000810007836 */ /* 0x040fe20000000000 */
[----:B------:R-:W-:Y:S01]  /*8060*/  BSSY B1, `(.L_x_394) ;  /* 0x000003d000017945 */ /* 0x000fe20003800000 */
[C---:B------:R-:W-:Y:S02]  /*8070*/  VIADD R4, R16.reuse, 0x10 ;  /* 0x0000001010047836 */ /* 0x040fe40000000000 */
[C---:B------:R-:W-:Y:S01]  /*8080*/  VIADD R6, R16.reuse, 0x18 ;  /* 0x0000001810067836 */ /* 0x040fe20000000000 */
[----:B-1----:R-:W-:-:S02]  /*8090*/  ISETP.GE.AND P6, PT, R16, R5, PT ;  /* 0x000000051000720c */ /* 0x002fc40003fc6270 */
[-C--:B------:R-:W-:Y:S01]  /*80a0*/  ISETP.GE.AND P0, PT, R0, R5.reuse, PT ;  /* 0x000000050000720c */ /* 0x080fe20003f06270 */
[----:B------:R-:W-:Y:S01]  /*80b0*/  VIADD R0, R16, 0x20 ;  /* 0x0000002010007836 */ /* 0x000fe20000000000 */
[-C--:B------:R-:W-:Y:S01]  /*80c0*/  ISETP.GE.AND P1, PT, R4, R5.reuse, PT ;  /* 0x000000050400720c */ /* 0x080fe20003f26270 */
[----:B------:R-:W-:Y:S01]  /*80d0*/  VIADD R4, R16, 0x28 ;  /* 0x0000002810047836 */ /* 0x000fe20000000000 */
[-C--:B------:R-:W-:Y:S02]  /*80e0*/  ISETP.GE.AND P2, PT, R6, R5.reuse, PT ;  /* 0x000000050600720c */ /* 0x080fe40003f46270 */
[-C--:B------:R-:W-:Y:S02]  /*80f0*/  ISETP.GE.AND P3, PT, R0, R5.reuse, PT ;  /* 0x000000050000720c */ /* 0x080fe40003f66270 */
[----:B------:R-:W-:Y:S01]  /*8100*/  ISETP.GE.AND P4, PT, R4, R5, PT ;  /* 0x000000050400720c */ /* 0x000fe20003f86270 */
[----:B0-----:R-:W-:-:S04]  /*8110*/  IMAD R3, R54, 0x2, R18 ;  /* 0x0000000236037824 */ /* 0x001fc800078e0212 */
[----:B------:R-:W-:Y:S01]  /*8120*/  VIADD R0, R3, 0x20 ;  /* 0x0000002003007836 */ /* 0x000fe20000000000 */
[----:B--2---:R-:W-:Y:S01]  /*8130*/  LOP3.LUT P5, RZ, R7, 0x2, RZ, 0xc0, !PT ;  /* 0x0000000207ff7812 */ /* 0x004fe200078ac0ff */
[----:B------:R-:W-:-:S12]  /*8140*/  @P6 BRA `(.L_x_395) ;  /* 0x0000000000b86947 */ /* 0x000fd80003800000 */
[----:B------:R-:W0:Y:S01]  /*8150*/  LDS.128 R4, [R3+0xda00] ;  /* 0x00da000003047984 */ /* 0x000e220000000c00 */
[----:B------:R-:W-:Y:S02]  /*8160*/  SHF.R.U32.HI R58, RZ, 0x10, R49 ;  /* 0x00000010ff3a7819 */ /* 0x000fe40000011631 */
[----:B------:R-:W-:Y:S02]  /*8170*/  SHF.R.U32.HI R55, RZ, 0x10, R47 ;  /* 0x00000010ff377819 */ /* 0x000fe4000001162f */
[----:B------:R-:W-:Y:S02]  /*8180*/  PRMT R58, R10, 0x5432, R58 ;  /* 0x000054320a3a7816 */ /* 0x000fe4000000003a */
[----:B------:R-:W-:Y:S02]  /*8190*/  PRMT R55, R27, 0x5432, R55 ;  /* 0x000054321b377816 */ /* 0x000fe40000000037 */
[----:B------:R-:W-:Y:S01]  /*81a0*/  SHF.R.U64 R54, R46, 0x10, R47 ;  /* 0x000000102e367819 */ /* 0x000fe2000000122f */
[----:B------:R-:W-:Y:S01]  /*81b0*/  IMAD.U32 R59, R58, 0x10000, RZ ;  /* 0x000100003a3b7824 */ /* 0x000fe200078e00ff */
[----:B------:R-:W-:Y:S01]  /*81c0*/  SHF.R.U64 R57, R48, 0x10, R49 ;  /* 0x0000001030397819 */ /* 0x000fe20000001231 */
[----:B------:R-:W-:Y:S01]  /*81d0*/  IMAD.U32 R56, R55, 0x10000, RZ ;  /* 0x0001000037387824 */ /* 0x000fe200078e00ff */
[----:B------:R-:W-:-:S02]  /*81e0*/  LOP3.LUT R58, R58, 0xffff0000, RZ, 0xc0, !PT ;  /* 0xffff00003a3a7812 */ /* 0x000fc400078ec0ff */
[----:B------:R-:W-:Y:S02]  /*81f0*/  LOP3.LUT R55, R55, 0xffff0000, RZ, 0xc0, !PT ;  /* 0xffff000037377812 */ /* 0x000fe400078ec0ff */
[----:B------:R-:W-:Y:S02]  /*8200*/  PRMT R54, R11, 0x5432, R54 ;  /* 0x000054320b367816 */ /* 0x000fe40000000036 */
[----:B------:R-:W-:Y:S02]  /*8210*/  PRMT R57, R28, 0x5432, R57 ;  /* 0x000054321c397816 */ /* 0x000fe40000000039 */
[C---:B0-----:R-:W-:Y:S01]  /*8220*/  LOP3.LUT R47, R6.reuse, 0xffff0000, RZ, 0xc0, !PT ;  /* 0xffff0000062f7812 */ /* 0x041fe200078ec0ff */
[----:B------:R-:W-:Y:S01]  /*8230*/  IMAD.U32 R46, R6, 0x10000, RZ ;  /* 0x00010000062e7824 */ /* 0x000fe200078e00ff */
[C---:B------:R-:W-:Y:S01]  /*8240*/  LOP3.LUT R49, R7.reuse, 0xffff0000, RZ, 0xc0, !PT ;  /* 0xffff000007317812 */ /* 0x040fe200078ec0ff */
[----:B------:R-:W-:Y:S02]  /*8250*/  IMAD.U32 R48, R7, 0x10000, RZ ;  /* 0x0001000007307824 */ /* 0x000fe400078e00ff */
[C---:B------:R-:W-:Y:S01]  /*8260*/  FMUL.FTZ R61, R47.reuse, R59 ;  /* 0x0000003b2f3d7220 */ /* 0x040fe20000410000 */
[----:B------:R-:W-:Y:S01]  /*8270*/  FMUL.FTZ R60, R47, R56 ;  /* 0x000000382f3c7220 */ /* 0x000fe20000410000 */
[----:B------:R-:W-:Y:S01]  /*8280*/  FMUL.FTZ R47, R49, R58 ;  /* 0x0000003a312f7220 */ /* 0x000fe20000410000 */
[----:B------:R-:W-:-:S02]  /*8290*/  IMAD.U32 R6, R4, 0x10000, RZ ;  /* 0x0001000004067824 */ /* 0x000fc400078e00ff */
[C---:B------:R-:W-:Y:S01]  /*82a0*/  FFMA.FTZ R61, R46.reuse, R56, -R61 ;  /* 0x000000382e3d7223 */ /* 0x040fe2000001083d */
[----:B------:R-:W-:Y:S01]  /*82b0*/  FFMA.FTZ R60, R46, R59, R60 ;  /* 0x0000003b2e3c7223 */ /* 0x000fe2000001003c */
[-C--:B------:R-:W-:Y:S01]  /*82c0*/  FFMA.FTZ R59, R48, R55.reuse, -R47 ;  /* 0x00000037303b7223 */ /* 0x080fe2000001082f */
[C---:B------:R-:W-:Y:S01]  /*82d0*/  IMAD.U32 R7, R5.reuse, 0x10000, RZ ;  /* 0x0001000005077824 */ /* 0x040fe200078e00ff */
[----:B------:R-:W-:Y:S01]  /*82e0*/  LOP3.LUT R4, R4, 0xffff0000, RZ, 0xc0, !PT ;  /* 0xffff000004047812 */ /* 0x000fe200078ec0ff */
[C---:B------:R-:W-:Y:S01]  /*82f0*/  IMAD.U32 R47, R54.reuse, 0x10000, RZ ;  /* 0x00010000362f7824 */ /* 0x040fe200078e00ff */
[----:B------:R-:W-:Y:S01]  /*8300*/  LOP3.LUT R5, R5, 0xffff0000, RZ, 0xc0, !PT ;  /* 0xffff000005057812 */ /* 0x000fe200078ec0ff */
[----:B------:R-:W-:Y:S01]  /*8310*/  FMUL.FTZ R63, R49, R55 ;  /* 0x00000037313f7220 */ /* 0x000fe20000410000 */
[C---:B------:R-:W-:Y:S01]  /*8320*/  LOP3.LUT R46, R57.reuse, 0xffff0000, RZ, 0xc0, !PT ;  /* 0xffff0000392e7812 */ /* 0x040fe200078ec0ff */
[----:B------:R-:W-:Y:S01]  /*8330*/  IMAD.U32 R49, R57, 0x10000, RZ ;  /* 0x0001000039317824 */ /* 0x000fe200078e00ff */
[----:B------:R-:W-:Y:S01]  /*8340*/  LOP3.LUT R54, R54, 0xffff0000, RZ, 0xc0, !PT ;  /* 0xffff000036367812 */ /* 0x000fe200078ec0ff */
[----:B------:R-:W-:Y:S01]  /*8350*/  FFMA.FTZ R58, R48, R58, R63 ;  /* 0x0000003a303a7223 */ /* 0x000fe2000001003f */
[C---:B------:R-:W-:Y:S01]  /*8360*/  FMUL.FTZ R48, R4.reuse, R47 ;  /* 0x0000002f04307220 */ /* 0x040fe20000410000 */
[-C--:B------:R-:W-:Y:S01]  /*8370*/  FMUL.FTZ R55, R4, R49.reuse ;  /* 0x0000003104377220 */ /* 0x080fe20000410000 */
[C---:B------:R-:W-:Y:S01]  /*8380*/  FMUL.FTZ R56, R5.reuse, R46 ;  /* 0x0000002e05387220 */ /* 0x040fe20000410000 */
[-C--:B------:R-:W-:Y:S01]  /*8390*/  FMUL.FTZ R57, R5, R54.reuse ;  /* 0x0000003605397220 */ /* 0x080fe20000410000 */
[C---:B------:R-:W-:Y:S01]  /*83a0*/  FFMA.FTZ R49, R6.reuse, R49, R48 ;  /* 0x0000003106317223 */ /* 0x040fe20000010030 */
[----:B------:R-:W-:Y:S01]  /*83b0*/  FFMA.FTZ R4, R6, R47, -R55 ;  /* 0x0000002f06047223 */ /* 0x000fe20000010837 */
[C---:B------:R-:W-:Y:S01]  /*83c0*/  FFMA.FTZ R5, R7.reuse, R54, -R56 ;  /* 0x0000003607057223 */ /* 0x040fe20000010838 */
[----:B------:R-:W-:Y:S01]  /*83d0*/  FFMA.FTZ R46, R7, R46, R57 ;  /* 0x0000002e072e7223 */ /* 0x000fe20000010039 */
[----:B------:R-:W-:-:S02]  /*83e0*/  F2FP.BF16.F32.PACK_AB R6, R60, R61 ;  /* 0x0000003d3c06723e */ /* 0x000fc400000010ff */
[----:B------:R-:W-:Y:S02]  /*83f0*/  F2FP.BF16.F32.PACK_AB R7, R58, R59 ;  /* 0x0000003b3a07723e */ /* 0x000fe400000010ff */
[----:B------:R-:W-:Y:S02]  /*8400*/  F2FP.BF16.F32.PACK_AB R4, R49, R4 ;  /* 0x000000043104723e */ /* 0x000fe400000010ff */
[----:B------:R-:W-:-:S05]  /*8410*/  F2FP.BF16.F32.PACK_AB R5, R46, R5 ;  /* 0x000000052e05723e */ /* 0x000fca00000010ff */
[----:B------:R0:W-:Y:S02]  /*8420*/  STS.128 [R3+0xda00], R4 ;  /* 0x00da000403007388 */ /* 0x0001e40000000c00 */
.L_x_395:
[----:B------:R-:W-:Y:S05]  /*8430*/  BSYNC B1 ;  /* 0x0000000000017941 */ /* 0x000fea0003800000 */
.L_x_394:
[----:B------:R-:W-:Y:S01]  /*8440*/  BSSY B1, `(.L_x_396) ;  /* 0x0000031000017945 */ /* 0x000fe20003800000 */
[----:B------:R-:W-:-:S03]  /*8450*/  @P5 VIADD R0, R3, 0xffffffe0 ;  /* 0xffffffe003005836 */ /* 0x000fc60000000000 */
[----:B------:R-:W-:Y:S05]  /*8460*/  @P0 BRA `(.L_x_397) ;  /* 0x0000000000b80947 */ /* 0x000fea0003800000 */
[----:B0-----:R-:W0:Y:S01]  /*8470*/  LDS.128 R4, [R0+0xda00] ;  /* 0x00da000000047984 */ /* 0x001e220000000c00 */
        /* <DEDUP_REMOVED lines=45> */
.L_x_397:
[----:B------:R-:W-:Y:S05]  /*8750*/  BSYNC B1 ;  /* 0x0000000000017941 */ /* 0x000fea0003800000 */
.L_x_396:
[----:B------:R-:W-:Y:S04]  /*8760*/  BSSY B1, `(.L_x_398) ;  /* 0x0000030000017945 */ /* 0x000fe80003800000 */
[----:B------:R-:W-:Y:S05]  /*8770*/  @P1 BRA `(.L_x_399) ;  /* 0x0000000000b81947 */ /* 0x000fea0003800000 */
[----:B01----:R-:W0:Y:S01]  /*8780*/  LDS.128 R4, [R3+0x10a00] ;  /* 0x010a000003047984 */ /* 0x003e220000000c00 */
[----:B------:R-:W-:Y:S02]  /*8790*/  SHF.R.U64 R40, R36, 0x10, R37 ;  /* 0x0000001024287819 */ /* 0x000fe40000001225 */
[----:B------:R-:W-:Y:S02]  /*87a0*/  SHF.R.U64 R36, R38, 0x10, R39 ;  /* 0x0000001026247819 */ /* 0x000fe40000001227 */
[----:B------:R-:W-:Y:S02]  /*87b0*/  SHF.R.U32.HI R37, RZ, 0x10, R37 ;  /* 0x00000010ff257819 */ /* 0x000fe40000011625 */
[----:B------:R-:W-:Y:S02]  /*87c0*/  SHF.R.U32.HI R39, RZ, 0x10, R39 ;  /* 0x00000010ff277819 */ /* 0x000fe40000011627 */
[----:B------:R-:W-:Y:S02]  /*87d0*/  PRMT R50, R50, 0x5410, R37 ;  /* 0x0000541032327816 */ /* 0x000fe40000000025 */
[----:B------:R-:W-:-:S02]  /*87e0*/  PRMT R52, R52, 0x5410, R39 ;  /* 0x0000541034347816 */ /* 0x000fc40000000027 */
[----:B------:R-:W-:Y:S01]  /*87f0*/  PRMT R51, R51, 0x5410, R40 ;  /* 0x0000541033337816 */ /* 0x000fe20000000028 */
[----:B------:R-:W-:Y:S01]  /*8800*/  IMAD.U32 R40, R50, 0x10000, RZ ;  /* 0x0001000032287824 */ /* 0x000fe200078e00ff */
[----:B------:R-:W-:Y:S01]  /*8810*/  PRMT R53, R53, 0x5410, R36 ;  /* 0x0000541035357816 */ /* 0x000fe20000000024 */
[C---:B------:R-:W-:Y:S01]  /*8820*/  IMAD.U32 R41, R52.reuse, 0x10000, RZ ;  /* 0x0001000034297824 */ /* 0x040fe200078e00ff */
[----:B------:R-:W-:Y:S02]  /*8830*/  LOP3.LUT R52, R52, 0xffff0000, RZ, 0xc0, !PT ;  /* 0xffff000034347812 */ /* 0x000fe400078ec0ff */
[----:B------:R-:W-:Y:S02]  /*8840*/  LOP3.LUT R50, R50, 0xffff0000, RZ, 0xc0, !PT ;  /* 0xffff000032327812 */ /* 0x000fe400078ec0ff */
[C---:B0-----:R-:W-:Y:S01]  /*8850*/  LOP3.LUT R37, R6.reuse, 0xffff0000, RZ, 0xc0, !PT ;  /* 0xffff000006257812 */ /* 0x041fe200078ec0ff */
[----:B------:R-:W-:Y:S01]  /*8860*/  IMAD.U32 R36, R6, 0x10000, RZ ;  /* 0x0001000006247824 */ /* 0x000fe200078e00ff */
[C---:B------:R-:W-:Y:S01]  /*8870*/  LOP3.LUT R39, R7.reuse, 0xffff0000, RZ, 0xc0, !PT ;  /* 0xffff000007277812 */ /* 0x040fe200078ec0ff */
[----:B------:R-:W-:-:S02]  /*8880*/  IMAD.U32 R38, R7, 0x10000, RZ ;  /* 0x0001000007267824 */ /* 0x000fc400078e00ff */
[C---:B------:R-:W-:Y:S01]  /*8890*/  FMUL.FTZ R42, R37.reuse, R40 ;  /* 0x00000028252a7220 */ /* 0x040fe20000410000 */
[-C--:B------:R-:W-:Y:S01]  /*88a0*/  FMUL.FTZ R43, R37, R41.reuse ;  /* 0x00000029252b7220 */ /* 0x080fe20000410000 */
[----:B------:R-:W-:Y:S01]  /*88b0*/  FMUL.FTZ R37, R39, R52 ;  /* 0x0000003427257220 */ /* 0x000fe20000410000 */
[----:B------:R-:W-:Y:S02]  /*88c0*/  IMAD.U32 R6, R4, 0x10000, RZ ;  /* 0x0001000004067824 */ /* 0x000fe400078e00ff */
[C---:B------:R-:W-:Y:S01]  /*88d0*/  FFMA.FTZ R47, R36.reuse, R41, R42 ;  /* 0x00000029242f7223 */ /* 0x040fe2000001002a */
[----:B------:R-:W-:Y:S02]  /*88e0*/  IMAD.U32 R7, R5, 0x10000, RZ ;  /* 0x0001000005077824 */ /* 0x000fe400078e00ff */
[----:B------:R-:W-:Y:S01]  /*88f0*/  FFMA.FTZ R46, R36, R40, -R43 ;  /* 0x00000028242e7223 */ /* 0x000fe2000001082b */
[-C--:B------:R-:W-:Y:S01]  /*8900*/  FMUL.FTZ R41, R39, R50.reuse ;  /* 0x0000003227297220 */ /* 0x080fe20000410000 */
[----:B------:R-:W-:Y:S01]  /*8910*/  LOP3.LUT R4, R4, 0xffff0000, RZ, 0xc0, !PT ;  /* 0xffff000004047812 */ /* 0x000fe200078ec0ff */
[C---:B------:R-:W-:Y:S01]  /*8920*/  FFMA.FTZ R50, R38.reuse, R50, -R37 ;  /* 0x0000003226327223 */ /* 0x040fe20000010825 */
[----:B------:R-:W-:Y:S01]  /*8930*/  LOP3.LUT R5, R5, 0xffff0000, RZ, 0xc0, !PT ;  /* 0xffff000005057812 */ /* 0x000fe200078ec0ff */
[C---:B------:R-:W-:Y:S01]  /*8940*/  IMAD.U32 R39, R53.reuse, 0x10000, RZ ;  /* 0x0001000035277824 */ /* 0x040fe200078e00ff */
[----:B------:R-:W-:Y:S01]  /*8950*/  LOP3.LUT R40, R53, 0xffff0000, RZ, 0xc0, !PT ;  /* 0xffff000035287812 */ /* 0x000fe200078ec0ff */
[C---:B------:R-:W-:Y:S01]  /*8960*/  IMAD.U32 R37, R51.reuse, 0x10000, RZ ;  /* 0x0001000033257824 */ /* 0x040fe200078e00ff */
[----:B------:R-:W-:Y:S01]  /*8970*/  LOP3.LUT R36, R51, 0xffff0000, RZ, 0xc0, !PT ;  /* 0xffff000033247812 */ /* 0x000fe200078ec0ff */
[----:B------:R-:W-:Y:S01]  /*8980*/  FFMA.FTZ R49, R38, R52, R41 ;  /* 0x0000003426317223 */ /* 0x000fe20000010029 */
[C---:B------:R-:W-:Y:S01]  /*8990*/  FMUL.FTZ R41, R4.reuse, R39 ;  /* 0x0000002704297220 */ /* 0x040fe20000410000 */
        /* <DEDUP_REMOVED lines=9> */
[----:B------:R-:W-:Y:S02]  /*8a30*/  F2FP.BF16.F32.PACK_AB R4, R39, R4 ;  /* 0x000000042704723e */ /* 0x000fe400000010ff */
[----:B------:R-:W-:-:S05]  /*8a40*/  F2FP.BF16.F32.PACK_AB R5, R40, R5 ;  /* 0x000000052805723e */ /* 0x000fca00000010ff */
[----:B------:R2:W-:Y:S02]  /*8a50*/  STS.128 [R3+0x10a00], R4 ;  /* 0x010a000403007388 */ /* 0x0005e40000000c00 */
.L_x_399:
[----:B------:R-:W-:Y:S05]  /*8a60*/  BSYNC B1 ;  /* 0x0000000000017941 */ /* 0x000fea0003800000 */
.L_x_398:
[----:B------:R-:W-:Y:S04]  /*8a70*/  BSSY B1, `(.L_x_400) ;  /* 0x0000030000017945 */ /* 0x000fe80003800000 */
[----:B------:R-:W-:Y:S05]  /*8a80*/  @P2 BRA `(.L_x_401) ;  /* 0x0000000000b82947 */ /* 0x000fea0003800000 */
[----:B012---:R-:W0:Y:S01]  /*8a90*/  LDS.128 R4, [R0+0x10a00] ;  /* 0x010a000000047984 */ /* 0x007e220000000c00 */
[--C-:B------:R-:W-:Y:S02]  /*8aa0*/  SHF.R.U64 R37, R34, 0x10, R35.reuse ;  /* 0x0000001022257819 */ /* 0x100fe40000001223 */
[----:B------:R-:W-:Y:S02]  /*8ab0*/  SHF.R.U32.HI R34, RZ, 0x10, R35 ;  /* 0x00000010ff227819 */ /* 0x000fe40000011623 */
[--C-:B------:R-:W-:Y:S02]  /*8ac0*/  SHF.R.U32.HI R36, RZ, 0x10, R33.reuse ;  /* 0x00000010ff247819 */ /* 0x100fe40000011621 */
[----:B------:R-:W-:Y:S02]  /*8ad0*/  PRMT R45, R45, 0x5410, R34 ;  /* 0x000054102d2d7816 */ /* 0x000fe40000000022 */
[----:B------:R-:W-:Y:S02]  /*8ae0*/  PRMT R36, R29, 0x5410, R36 ;  /* 0x000054101d247816 */ /* 0x000fe40000000024 */
[----:B------:R-:W-:Y:S01]  /*8af0*/  SHF.R.U64 R35, R32, 0x10, R33 ;  /* 0x0000001020237819 */ /* 0x000fe20000001221 */
[----:B------:R-:W-:Y:S01]  /*8b00*/  IMAD.U32 R34, R45, 0x10000, RZ ;  /* 0x000100002d227824 */ /* 0x000fe200078e00ff */
[----:B------:R-:W-:Y:S01]  /*8b10*/  PRMT R44, R44, 0x5410, R37 ;  /* 0x000054102c2c7816 */ /* 0x000fe20000000025 */
[C---:B------:R-:W-:Y:S01]  /*8b20*/  IMAD.U32 R37, R36.reuse, 0x10000, RZ ;  /* 0x0001000024257824 */ /* 0x040fe200078e00ff */
[----:B------:R-:W-:-:S02]  /*8b30*/  LOP3.LUT R36, R36, 0xffff0000, RZ, 0xc0, !PT ;  /* 0xffff000024247812 */ /* 0x000fc400078ec0ff */
[----:B------:R-:W-:Y:S02]  /*8b40*/  PRMT R35, R28, 0x5410, R35 ;  /* 0x000054101c237816 */ /* 0x000fe40000000023 */
[----:B------:R-:W-:Y:S02]  /*8b50*/  LOP3.LUT R45, R45, 0xffff0000, RZ, 0xc0, !PT ;  /* 0xffff00002d2d7812 */ /* 0x000fe400078ec0ff */
        /* <DEDUP_REMOVED lines=8> */
[----:B------:R-:W-:Y:S01]  /*8be0*/  FFMA.FTZ R38, R28, R37, R38 ;  /* 0x000000251c267223 */ /* 0x000fe20000010026 */
[-C--:B------:R-:W-:Y:S01]  /*8bf0*/  FMUL.FTZ R37, R33, R45.reuse ;  /* 0x0000002d21257220 */ /* 0x080fe20000410000 */
[----:B------:R-:W-:Y:S01]  /*8c00*/  FFMA.FTZ R45, R32, R45, -R29 ;  /* 0x0000002d202d7223 */ /* 0x000fe2000001081d */
[----:B------:R-:W-:Y:S02]  /*8c10*/  IMAD.U32 R7, R5, 0x10000, RZ ;  /* 0x0001000005077824 */ /* 0x000fe400078e00ff */
[----:B------:R-:W-:Y:S01]  /*8c20*/  FFMA.FTZ R39, R28, R34, -R39 ;  /* 0x000000221c277223 */ /* 0x000fe20000010827 */
[----:B------:R-:W-:Y:S01]  /*8c30*/  IMAD.U32 R29, R44, 0x10000, RZ ;  /* 0x000100002c1d7824 */ /* 0x000fe200078e00ff */
[----:B------:R-:W-:Y:S01]  /*8c40*/  LOP3.LUT R4, R4, 0xffff0000, RZ, 0xc0, !PT ;  /* 0xffff000004047812 */ /* 0x000fe200078ec0ff */
[----:B------:R-:W-:Y:S01]  /*8c50*/  IMAD.U32 R33, R35, 0x10000, RZ ;  /* 0x0001000023217824 */ /* 0x000fe200078e00ff */
[----:B------:R-:W-:Y:S01]  /*8c60*/  LOP3.LUT R5, R5, 0xffff0000, RZ, 0xc0, !PT ;  /* 0xffff000005057812 */ /* 0x000fe200078ec0ff */
[----:B------:R-:W-:Y:S01]  /*8c70*/  FFMA.FTZ R36, R32, R36, R37 ;  /* 0x0000002420247223 */ /* 0x000fe20000010025 */
[----:B------:R-:W-:Y:S01]  /*8c80*/  LOP3.LUT R28, R35, 0xffff0000, RZ, 0xc0, !PT ;  /* 0xffff0000231c7812 */ /* 0x000fe200078ec0ff */
[----:B------:R-:W-:Y:S01]  /*8c90*/  FMUL.FTZ R35, R4, R33 ;  /* 0x0000002104237220 */ /* 0x000fe20000410000 */
[----:B------:R-:W-:Y:S01]  /*8ca0*/  LOP3.LUT R44, R44, 0xffff0000, RZ, 0xc0, !PT ;  /* 0xffff00002c2c7812 */ /* 0x000fe200078ec0ff */
[----:B------:R-:W-:-:S02]  /*8cb0*/  FMUL.FTZ R32, R4, R29 ;  /* 0x0000001d04207220 */ /* 0x000fc40000410000 */
[C---:B------:R-:W-:Y:S01]  /*8cc0*/  FMUL.FTZ R34, R5.reuse, R28 ;  /* 0x0000001c05227220 */ /* 0x040fe20000410000 */
[C---:B------:R-:W-:Y:S01]  /*8cd0*/  FFMA.FTZ R4, R6.reuse, R29, -R35 ;  /* 0x0000001d06047223 */ /* 0x040fe20000010823 */
[-C--:B------:R-:W-:Y:S01]  /*8ce0*/  FMUL.FTZ R37, R5, R44.reuse ;  /* 0x0000002c05257220 */ /* 0x080fe20000410000 */
[----:B------:R-:W-:Y:S01]  /*8cf0*/  FFMA.FTZ R33, R6, R33, R32 ;  /* 0x0000002106217223 */ /* 0x000fe20000010020 */
[C---:B------:R-:W-:Y:S01]  /*8d00*/  FFMA.FTZ R5, R7.reuse, R44, -R34 ;  /* 0x0000002c07057223 */ /* 0x040fe20000010822 */
[----:B------:R-:W-:Y:S01]  /*8d10*/  F2FP.BF16.F32.PACK_AB R6, R38, R39 ;  /* 0x000000272606723e */ /* 0x000fe200000010ff */
[----:B------:R-:W-:Y:S01]  /*8d20*/  FFMA.FTZ R28, R7, R28, R37 ;  /* 0x0000001c071c7223 */ /* 0x000fe20000010025 */
[----:B------:R-:W-:Y:S02]  /*8d30*/  F2FP.BF16.F32.PACK_AB R7, R36, R45 ;  /* 0x0000002d2407723e */ /* 0x000fe400000010ff */
[----:B------:R-:W-:Y:S02]  /*8d40*/  F2FP.BF16.F32.PACK_AB R4, R33, R4 ;  /* 0x000000042104723e */ /* 0x000fe400000010ff */
[----:B------:R-:W-:-:S05]  /*8d50*/  F2FP.BF16.F32.PACK_AB R5, R28, R5 ;  /* 0x000000051c05723e */ /* 0x000fca00000010ff */
[----:B------:R3:W-:Y:S02]  /*8d60*/  STS.128 [R0+0x10a00], R4 ;  /* 0x010a000400007388 */ /* 0x0007e40000000c00 */
.L_x_401:
[----:B------:R-:W-:Y:S05]  /*8d70*/  BSYNC B1 ;  /* 0x0000000000017941 */ /* 0x000fea0003800000 */
.L_x_400:
[----:B------:R-:W-:Y:S04]  /*8d80*/  BSSY B1, `(.L_x_402) ;  /* 0x0000030000017945 */ /* 0x000fe80003800000 */
[----:B------:R-:W-:Y:S05]  /*8d90*/  @P3 BRA `(.L_x_403) ;  /* 0x0000000000b83947 */ /* 0x000fea0003800000 */
[----:B0123--:R-:W0:Y:S01]  /*8da0*/  LDS.128 R4, [R3+0x13a00] ;  /* 0x013a000003047984 */ /* 0x00fe220000000c00 */
[----:B------:R-:W-:Y:S02]  /*8db0*/  SHF.R.U64 R33, R30, 0x10, R31 ;  /* 0x000000101e217819 */ /* 0x000fe4000000121f */
[----:B------:R-:W-:Y:S02]  /*8dc0*/  SHF.R.U32.HI R30, RZ, 0x10, R25 ;  /* 0x00000010ff1e7819 */ /* 0x000fe40000011619 */
[----:B------:R-:W-:Y:S02]  /*8dd0*/  SHF.R.U32.HI R28, RZ, 0x10, R31 ;  /* 0x00000010ff1c7819 */ /* 0x000fe4000001161f */
[----:B------:R-:W-:Y:S02]  /*8de0*/  PRMT R30, R15, 0x5410, R30 ;  /* 0x000054100f1e7816 */ /* 0x000fe4000000001e */
[----:B------:R-:W-:Y:S02]  /*8df0*/  PRMT R27, R27, 0x5410, R28 ;  /* 0x000054101b1b7816 */ /* 0x000fe4000000001c */
[----:B------:R-:W-:Y:S01]  /*8e00*/  SHF.R.U64 R29, R24, 0x10, R25 ;  /* 0x00000010181d7819 */ /* 0x000fe20000001219 */
[C---:B------:R-:W-:Y:S01]  /*8e10*/  IMAD.U32 R31, R30.reuse, 0x10000, RZ ;  /* 0x000100001e1f7824 */ /* 0x040fe200078e00ff */
[----:B------:R-:W-:Y:S01]  /*8e20*/  LOP3.LUT R30, R30, 0xffff0000, RZ, 0xc0, !PT ;  /* 0xffff00001e1e7812 */ /* 0x000fe200078ec0ff */
[----:B------:R-:W-:Y:S01]  /*8e30*/  IMAD.U32 R28, R27, 0x10000, RZ ;  /* 0x000100001b1c7824 */ /* 0x000fe200078e00ff */
[----:B------:R-:W-:-:S02]  /*8e40*/  PRMT R26, R26, 0x5410, R33 ;  /* 0x000054101a1a7816 */ /* 0x000fc40000000021 */
        /* <DEDUP_REMOVED lines=35> */
.L_x_403:
[----:B------:R-:W-:Y:S05]  /*9080*/  BSYNC B1 ;  /* 0x0000000000017941 */ /* 0x000fea0003800000 */
.L_x_402:
[----:B------:R-:W-:Y:S05]  /*9090*/  @P4 BRA `(.L_x_393) ;  /* 0x0000001c009c4947 */ /* 0x000fea0003800000 */
[----:B01234-:R-:W0:Y:S01]  /*90a0*/  LDS.128 R4, [R0+0x13a00] ;  /* 0x013a000000047984 */ /* 0x01fe220000000c00 */
[----:B------:R-:W-:Y:S02]  /*90b0*/  SHF.R.U64 R15, R20, 0x10, R21 ;  /* 0x00000010140f7819 */ /* 0x000fe40000001215 */
[--C-:B------:R-:W-:Y:S02]  /*90c0*/  SHF.R.U64 R3, R8, 0x10, R9.reuse ;  /* 0x0000001008037819 */ /* 0x100fe40000001209 */
[----:B------:R-:W-:Y:S02]  /*90d0*/  SHF.R.U32.HI R8, RZ, 0x10, R9 ;  /* 0x00000010ff087819 */ /* 0x000fe40000011609 */
[----:B------:R-:W-:Y:S02]  /*90e0*/  SHF.R.U32.HI R20, RZ, 0x10, R21 ;  /* 0x00000010ff147819 */ /* 0x000fe40000011615 */
[----:B------:R-:W-:Y:S02]  /*90f0*/  PRMT R12, R12, 0x5410, R15 ;  /* 0x000054100c0c7816 */ /* 0x000fe4000000000f */
[----:B------:R-:W-:-:S02]  /*9100*/  PRMT R15, R11, 0x5410, R8 ;  /* 0x000054100b0f7816 */ /* 0x000fc40000000008 */
[----:B------:R-:W-:Y:S02]  /*9110*/  PRMT R13, R13, 0x5410, R20 ;  /* 0x000054100d0d7816 */ /* 0x000fe40000000014 */
[----:B------:R-:W-:Y:S01]  /*9120*/  PRMT R14, R10, 0x5410, R3 ;  /* 0x000054100a0e7816 */ /* 0x000fe20000000003 */
[C---:B------:R-:W-:Y:S01]  /*9130*/  IMAD.U32 R20, R15.reuse, 0x10000, RZ ;  /* 0x000100000f147824 */ /* 0x040fe200078e00ff */
[----:B------:R-:W-:Y:S01]  /*9140*/  LOP3.LUT R15, R15, 0xffff0000, RZ, 0xc0, !PT ;  /* 0xffff00000f0f7812 */ /* 0x000fe200078ec0ff */
[C---:B------:R-:W-:Y:S01]  /*9150*/  IMAD.U32 R11, R13.reuse, 0x10000, RZ ;  /* 0x000100000d0b7824 */ /* 0x040fe200078e00ff */
[----:B------:R-:W-:Y:S02]  /*9160*/  LOP3.LUT R13, R13, 0xffff0000, RZ, 0xc0, !PT ;  /* 0xffff00000d0d7812 */ /* 0x000fe400078ec0ff */
[C---:B0-----:R-:W-:Y:S01]  /*9170*/  LOP3.LUT R9, R6.reuse, 0xffff0000, RZ, 0xc0, !PT ;  /* 0xffff000006097812 */ /* 0x041fe200078ec0ff */
[C---:B------:R-:W-:Y:S01]  /*9180*/  IMAD.U32 R10, R7.reuse, 0x10000, RZ ;  /* 0x00010000070a7824 */ /* 0x040fe200078e00ff */
[----:B------:R-:W-:Y:S01]  /*9190*/  LOP3.LUT R7, R7, 0xffff0000, RZ, 0xc0, !PT ;  /* 0xffff000007077812 */ /* 0x000fe200078ec0ff */
[----:B------:R-:W-:-:S02]  /*91a0*/  IMAD.U32 R8, R6, 0x10000, RZ ;  /* 0x0001000006087824 */ /* 0x000fc400078e00ff */
[CC--:B------:R-:W-:Y:S01]  /*91b0*/  FMUL.FTZ R21, R9.reuse, R20.reuse ;  /* 0x0000001409157220 */ /* 0x0c0fe20000410000 */
[----:B------:R-:W-:Y:S01]  /*91c0*/  FMUL.FTZ R9, R9, R11 ;  /* 0x0000000b09097220 */ /* 0x000fe20000410000 */
[C---:B------:R-:W-:Y:S01]  /*91d0*/  FMUL.FTZ R25, R7.reuse, R15 ;  /* 0x0000000f07197220 */ /* 0x040fe20000410000 */
[----:B------:R-:W-:Y:S02]  /*91e0*/  IMAD.U32 R3, R4, 0x10000, RZ ;  /* 0x0001000004037824 */ /* 0x000fe400078e00ff */
[C---:B------:R-:W-:Y:S01]  /*91f0*/  FFMA.FTZ R21, R8.reuse, R11, -R21 ;  /* 0x0000000b08157223 */ /* 0x040fe20000010815 */
[----:B------:R-:W-:Y:S01]  /*9200*/  FFMA.FTZ R20, R8, R20, R9 ;  /* 0x0000001408147223 */ /* 0x000fe20000010009 */
[-C--:B------:R-:W-:Y:S01]  /*9210*/  FMUL.FTZ R9, R7, R13.reuse ;  /* 0x0000000d07097220 */ /* 0x080fe20000410000 */
[C---:B------:R-:W-:Y:S01]  /*9220*/  IMAD.U32 R6, R5.reuse, 0x10000, RZ ;  /* 0x0001000005067824 */ /* 0x040fe200078e00ff */
[----:B------:R-:W-:Y:S01]  /*9230*/  LOP3.LUT R4, R4, 0xffff0000, RZ, 0xc0, !PT ;  /* 0xffff000004047812 */ /* 0x000fe200078ec0ff */
[----:B------:R-:W-:Y:S01]  /*9240*/  IMAD.U32 R8, R14, 0x10000, RZ ;  /* 0x000100000e087824 */ /* 0x000fe200078e00ff */
[----:B------:R-:W-:Y:S01]  /*9250*/  LOP3.LUT R5, R5, 0xffff0000, RZ, 0xc0, !PT ;  /* 0xffff000005057812 */ /* 0x000fe200078ec0ff */
[----:B------:R-:W-:Y:S01]  /*9260*/  IMAD.U32 R7, R12, 0x10000, RZ ;  /* 0x000100000c077824 */ /* 0x000fe200078e00ff */
[----:B------:R-:W-:Y:S01]  /*9270*/  LOP3.LUT R14, R14, 0xffff0000, RZ, 0xc0, !PT ;  /* 0xffff00000e0e7812 */ /* 0x000fe200078ec0ff */
[----:B------:R-:W-:Y:S01]  /*9280*/  FFMA.FTZ R25, R10, R13, -R25 ;  /* 0x0000000d0a197223 */ /* 0x000fe20000010819 */
[----:B------:R-:W-:Y:S01]  /*9290*/  LOP3.LUT R12, R12, 0xffff0000, RZ, 0xc0, !PT ;  /* 0xffff00000c0c7812 */ /* 0x000fe200078ec0ff */
[----:B------:R-:W-:Y:S01]  /*92a0*/  FFMA.FTZ R24, R10, R15, R9 ;  /* 0x0000000f0a187223 */ /* 0x000fe20000010009 */
[C---:B------:R-:W-:Y:S01]  /*92b0*/  FMUL.FTZ R10, R4.reuse, R8 ;  /* 0x00000008040a7220 */ /* 0x040fe20000410000 */
[-C--:B------:R-:W-:Y:S01]  /*92c0*/  FMUL.FTZ R9, R4, R7.reuse ;  /* 0x0000000704097220 */ /* 0x080fe20000410000 */
[C---:B------:R-:W-:Y:S01]  /*92d0*/  FMUL.FTZ R11, R5.reuse, R14 ;  /* 0x0000000e050b7220 */ /* 0x040fe20000410000 */
[----:B------:R-:W-:Y:S01]  /*92e0*/  FMUL.FTZ R13, R5, R12 ;  /* 0x0000000c050d7220 */ /* 0x000fe20000410000 */
        /* <DEDUP_REMOVED lines=8> */
[----:B------:R0:W-:Y:S01]  /*9370*/  STS.128 [R0+0x13a00], R4 ;  /* 0x013a000400007388 */ /* 0x0001e20000000c00 */
[----:B------:R-:W-:Y:S05]  /*9380*/  BRA `(.L_x_393) ;  /* 0x0000001800e07947 */ /* 0x000fea0003800000 */
.L_x_384:
        /* <DEDUP_REMOVED lines=15> */
[----:B------:R-:W2:Y:S01]  /*9480*/  LDL R8, [R1+0x2c] ;  /* 0x00002c0001087983 */ /* 0x000ea20000100800 */
[----:B------:R-:W-:-:S03]  /*9490*/  ULDC UR4, c[0x0][0x3d4] ;  /* 0x0000f50000047ab9 */ /* 0x000fc60000000800 */
[----:B------:R-:W3:Y:S01]  /*94a0*/  LDL R3, [R1+0x34] ;  /* 0x0000340001037983 */ /* 0x000ee20000100800 */
[----:B------:R-:W-:Y:S02]  /*94b0*/  ISETP.GE.AND P1, PT, R144, UR4, PT ;  /* 0x0000000490007c0c */ /* 0x000fe4000bf26270 */
        /* <DEDUP_REMOVED lines=12> */
[----:B------:R0:W5:Y:S04]  /*9580*/  @!P1 LDG.E.128 R32, desc[UR60][R48.64] ;  /* 0x0000003c30209981 */ /* 0x000168000c1e1d00 */
[----:B------:R0:W5:Y:S01]  /*9590*/  @!P1 LDG.E.128 R4, desc[UR60][R46.64] ;  /* 0x0000003c2e049981 */ /* 0x000162000c1e1d00 */
[----:B--2---:R-:W-:Y:S02]  /*95a0*/  ISETP.GE.AND P2, PT, R8, UR4, PT ;  /* 0x0000000408007c0c */ /* 0x004fe4000bf46270 */
[----:B---3--:R-:W-:-:S11]  /*95b0*/  ISETP.GE.AND P3, PT, R3, UR4, PT ;  /* 0x0000000403007c0c */ /* 0x008fd6000bf66270 */
[----:B------:R0:W5:Y:S04]  /*95c0*/  @!P2 LDG.E.128 R36, desc[UR60][R48.64+0x20] ;  /* 0x0000203c3024a981 */ /* 0x000168000c1e1d00 */
[----:B------:R0:W5:Y:S04]  /*95d0*/  @!P3 LDG.E.128 R40, desc[UR60][R48.64+0x40] ;  /* 0x0000403c3028b981 */ /* 0x000168000c1e1d00 */
[----:B------:R0:W5:Y:S04]  /*95e0*/  @!P2 LDG.E.128 R24, desc[UR60][R46.64+0x20] ;  /* 0x0000203c2e18a981 */ /* 0x000168000c1e1d00 */
[----:B------:R0:W5:Y:S02]  /*95f0*/  @!P3 LDG.E.128 R28, desc[UR60][R46.64+0x40] ;  /* 0x0000403c2e1cb981 */ /* 0x000164000c1e1d00 */
.L_x_405:
[----:B------:R-:W-:Y:S05]  /*9600*/  BSYNC B1 ;  /* 0x0000000000017941 */ /* 0x000fea0003800000 */
.L_x_404:
[----:B------:R-:W2:Y:S01]  /*9610*/  LDL R10, [R1+0x78] ;  /* 0x00007800010a7983 */ /* 0x000ea20000100800 */
[----:B-----5:R-:W-:Y:S01]  /*9620*/  IMAD.MOV.U32 R0, RZ, RZ, R4 ;  /* 0x000000ffff007224 */ /* 0x020fe200078e0004 */
[----:B------:R-:W-:Y:S01]  /*9630*/  UMOV UR4, 0xffffffff ;  /* 0xffffffff00047882 */ /* 0x000fe20000000000 */
        /* <DEDUP_REMOVED lines=13> */
.L_x_571:
[----:B------:R-:W-:Y:S01]  /*9710*/  UMOV UR4, 0xffffffff ;  /* 0xffffffff00047882 */ /* 0x000fe20000000000 */
[----:B------:R-:W-:Y:S02]  /*9720*/  LOP3.LUT R0, R0, 0xfffffffe, RZ, 0xc0, !PT ;  /* 0xfffffffe00007812 */ /* 0x000fe400078ec0ff */
[----:B------:R-:W-:Y:S05]  /*9730*/  BRA.DIV UR4, `(.L_x_407) ;  /* 0x0000013604847947 */ /* 0x000fea000b800000 */
.L_x_574:
[----:B------:R-:W-:Y:S01]  /*9740*/  UMOV UR4, 0xffffffff ;  /* 0xffffffff00047882 */ /* 0x000fe20000000000 */
[----:B------:R-:W-:Y:S02]  /*9750*/  IMAD.IADD R0, R10, 0x1, -R0 ;  /* 0x000000010a007824 */ /* 0x000fe400078e0a00 */
[----:B------:R-:W-:Y:S05]  /*9760*/  BRA.DIV UR4, `(.L_x_408) ;  /* 0x0000013604a07947 */ /* 0x000fea000b800000 */
.L_x_577:
[----:B------:R-:W-:Y:S01]  /*9770*/  UMOV UR4, 0xffffffff ;  /* 0xffffffff00047882 */ /* 0x000fe20000000000 */
[----:B------:R-:W-:Y:S02]  /*9780*/  SHF.L.U32 R3, R0, 0x1f, RZ ;  /* 0x0000001f00037819 */ /* 0x000fe400000006ff */
[----:B------:R-:W-:Y:S05]  /*9790*/  BRA.DIV UR4, `(.L_x_409) ;  /* 0x0000013604bc7947 */ /* 0x000fea000b800000 */
.L_x_580:
[----:B------:R-:W2:Y:S01]  /*97a0*/  SYNCS.PHASECHK.TRANS64.TRYWAIT P1, [R18+URZ+0x31c00], R3 ;  /* 0x031c0003120075a7 */ /* 0x000ea2000802017f */
        /* <DEDUP_REMOVED lines=11> */
[----:B------:R-:W-:-:S02]  /*9860*/  IMAD.MOV.U32 R9, RZ, RZ, R32 ;  /* 0x000000ffff097224 */ /* 0x000fc400078e0020 */
[----:B------:R-:W-:-:S03]  /*9870*/  IMAD.MOV.U32 R10, RZ, RZ, R33 ;  /* 0x000000ffff0a7224 */ /* 0x000fc600078e0021 */
[----:B------:R-:W-:Y:S01]  /*9880*/  PRMT R44, R0, 0x5410, R9 ;  /* 0x00005410002c7816 */ /* 0x000fe20000000009 */
[----:B------:R-:W-:Y:S01]  /*9890*/  IMAD.MOV.U32 R0, RZ, RZ, R34 ;  /* 0x000000ffff007224 */ /* 0x000fe200078e0022 */
[----:B------:R-:W-:Y:S01]  /*98a0*/  PRMT R45, R8, 0x5410, R10 ;  /* 0x00005410082d7816 */ /* 0x000fe2000000000a */
        /* <DEDUP_REMOVED lines=17> */
[----:B--2---:R-:W-:Y:S06]  /*99c0*/  @!P1 BRA `(.L_x_411) ;  /* 0x0000013400589947 */ /* 0x004fec0003800000 */
.L_x_581:
[----:B------:R-:W-:Y:S05]  /*99d0*/  BSYNC B1 ;  /* 0x0000000000017941 */ /* 0x000fea0003800000 */
.L_x_410:
[----:B------:R-:W-:Y:S02]  /*99e0*/  PRMT R48, R0, 0x7610, R48 ;  /* 0x0000761000307816 */ /* 0x000fe40000000030 */
[----:B------:R-:W-:Y:S01]  /*99f0*/  PRMT R49, R8, 0x7610, R49 ;  /* 0x0000761008317816 */ /* 0x000fe20000000031 */
[----:B------:R-:W-:Y:S06]  /*9a00*/  @P0 BRA `(.L_x_393) ;  /* 0x0000001400400947 */ /* 0x000fec0003800000 */
[----:B------:R-:W2:Y:S01]  /*9a10*/  LDL R76, [R1+0x2c] ;  /* 0x00002c00014c7983 */ /* 0x000ea20000100800 */
[----:B0-----:R-:W0:Y:S03]  /*9a20*/  LDC R3, c[0x0][0x3d4] ;  /* 0x0000f500ff037b82 */ /* 0x001e260000000800 */
[----:B------:R-:W3:Y:S04]  /*9a30*/  LDL R75, [R1+0x34] ;  /* 0x00003400014b7983 */ /* 0x000ee80000100800 */
[----:B------:R4:W5:Y:S04]  /*9a40*/  LDL R74, [R1+0x38] ;  /* 0x00003800014a7983 */ /* 0x0009680000100800 */
[----:B------:R4:W5:Y:S04]  /*9a50*/  LDL R73, [R1+0x40] ;  /* 0x0000400001497983 */ /* 0x0009680000100800 */
[----:B------:R4:W5:Y:S01]  /*9a60*/  LDL R72, [R1+0x3c] ;  /* 0x00003c0001487983 */ /* 0x0009620000100800 */
[----:B------:R-:W-:Y:S01]  /*9a70*/  BSSY B1, `(.L_x_412) ;  /* 0x0000071000017945 */ /* 0x000fe20003800000 */
[----:B0-----:R-:W-:-:S02]  /*9a80*/  ISETP.GE.AND P0, PT, R144, R3, PT ;  /* 0x000000039000720c */ /* 0x001fc40003f06270 */
[-C--:B--2---:R-:W-:Y:S02]  /*9a90*/  ISETP.GE.AND P1, PT, R76, R3.reuse, PT ;  /* 0x000000034c00720c */ /* 0x084fe40003f26270 */
[----:B---3--:R-:W-:-:S09]  /*9aa0*/  ISETP.GE.AND P2, PT, R75, R3, PT ;  /* 0x000000034b00720c */ /* 0x008fd20003f46270 */
[----:B----4-:R-:W-:Y:S05]  /*9ab0*/  @P0 BRA `(.L_x_413) ;  /* 0x0000000400b00947 */ /* 0x010fea0003800000 */
[----:B------:R-:W2:Y:S01]  /*9ac0*/  LDL R77, [R1+0x8c] ;  /* 0x00008c00014d7983 */ /* 0x000ea20000100800 */
[----:B------:R-:W0:Y:S02]  /*9ad0*/  S2R R9, SR_TID.X ;  /* 0x0000000000097919 */ /* 0x000e240000002100 */
[----:B0-----:R-:W-:-:S05]  /*9ae0*/  VIADD R9, R9, 0xffffff80 ;  /* 0xffffff8009097836 */ /* 0x001fca0000000000 */
[----:B------:R-:W-:-:S04]  /*9af0*/  LEA.HI R0, R9, R9, RZ, 0x1 ;  /* 0x0000000909007211 */ /* 0x000fc800078f08ff */
[----:B------:R-:W-:-:S05]  /*9b00*/  LOP3.LUT R0, R0, 0xfffffffe, RZ, 0xc0, !PT ;  /* 0xfffffffe00007812 */ /* 0x000fca00078ec0ff */
[----:B------:R-:W-:-:S05]  /*9b10*/  IMAD.IADD R0, R9, 0x1, -R0 ;  /* 0x0000000109007824 */ /* 0x000fca00078e0a00 */
[----:B------:R-:W-:-:S04]  /*9b20*/  LEA.HI R0, R3, R0, RZ, 0x1d ;  /* 0x0000000003007211 */ /* 0x000fc800078fe8ff */
[----:B------:R-:W-:-:S04]  /*9b30*/  SHF.R.S32.HI R9, RZ, 0x1f, R0 ;  /* 0x0000001fff097819 */ /* 0x000fc80000011400 */
[----:B------:R-:W-:Y:S01]  /*9b40*/  LEA.HI R9, R9, R0, RZ, 0x2 ;  /* 0x0000000009097211 */ /* 0x000fe200078f10ff */
[----:B------:R-:W-:-:S03]  /*9b50*/  IMAD.SHL.U32 R0, R0, 0x8, RZ ;  /* 0x0000000800007824 */ /* 0x000fc600078e00ff */
[----:B------:R-:W-:Y:S02]  /*9b60*/  SHF.R.S32.HI R9, RZ, 0x2, R9 ;  /* 0x00000002ff097819 */ /* 0x000fe40000011409 */
[----:B-----5:R-:W-:-:S03]  /*9b70*/  LOP3.LUT R0, R74, 0x18, R0, 0xf8, !PT ;  /* 0x000000184a007812 */ /* 0x020fc600078ef800 */
[----:B------:R-:W-:Y:S01]  /*9b80*/  IMAD R9, R9, 0x1800, R73 ;  /* 0x0000180009097824 */ /* 0x000fe200078e0249 */
[----:B------:R-:W-:-:S05]  /*9b90*/  LOP3.LUT R0, R0, R72, RZ, 0x3c, !PT ;  /* 0x0000004800007212 */ /* 0x000fca00078e3cff */
[----:B------:R-:W-:-:S04]  /*9ba0*/  IMAD.IADD R13, R9, 0x1, R0 ;  /* 0x00000001090d7824 */ /* 0x000fc800078e0200 */
[----:B------:R-:W-:-:S05]  /*9bb0*/  IMAD R0, R13, 0x2, R18 ;  /* 0x000000020d007824 */ /* 0x000fca00078e0212 */
[----:B-1----:R-:W0:Y:S01]  /*9bc0*/  LDS.128 R12, [R0+0xda00] ;  /* 0x00da0000000c7984 */ /* 0x002e220000000c00 */
[----:B------:R-:W-:Y:S02]  /*9bd0*/  SHF.R.U64 R63, R4, 0x10, R5 ;  /* 0x00000010043f7819 */ /* 0x000fe40000001205 */
[----:B------:R-:W-:Y:S02]  /*9be0*/  SHF.R.U64 R60, R32, 0x10, R33 ;  /* 0x00000010203c7819 */ /* 0x000fe40000001221 */
[--C-:B------:R-:W-:Y:S02]  /*9bf0*/  SHF.R.U64 R32, R34, 0x10, R35.reuse ;  /* 0x0000001022207819 */ /* 0x100fe40000001223 */
[----:B------:R-:W-:Y:S02]  /*9c00*/  SHF.R.U32.HI R34, RZ, 0x10, R35 ;  /* 0x00000010ff227819 */ /* 0x000fe40000011623 */
[----:B------:R-:W-:Y:S02]  /*9c10*/  PRMT R63, R58, 0x5410, R63 ;  /* 0x000054103a3f7816 */ /* 0x000fe4000000003f */
[----:B------:R-:W-:-:S02]  /*9c20*/  SHF.R.U32.HI R64, RZ, 0x10, R5 ;  /* 0x00000010ff407819 */ /* 0x000fc40000011605 */
[----:B------:R-:W-:Y:S01]  /*9c30*/  PRMT R60, R44, 0x5432, R60 ;  /* 0x000054322c3c7816 */ /* 0x000fe2000000003c */
[----:B------:R-:W-:Y:S01]  /*9c40*/  IMAD.U32 R65, R63, 0x10000, RZ ;  /* 0x000100003f417824 */ /* 0x000fe200078e00ff */
[----:B------:R-:W-:Y:S02]  /*9c50*/  PRMT R4, R47, 0x5432, R34 ;  /* 0x000054322f047816 */ /* 0x000fe40000000022 */
[----:B------:R-:W-:Y:S02]  /*9c60*/  SHF.R.U32.HI R62, RZ, 0x10, R33 ;  /* 0x00000010ff3e7819 */ /* 0x000fe40000011621 */
[----:B------:R-:W-:Y:S02]  /*9c70*/  PRMT R64, R20, 0x5432, R64 ;  /* 0x0000543214407816 */ /* 0x000fe40000000040 */
[--C-:B------:R-:W-:Y:S01]  /*9c80*/  SHF.R.U32.HI R68, RZ, 0x10, R7.reuse ;  /* 0x00000010ff447819 */ /* 0x100fe20000011607 */
[----:B------:R-:W-:Y:S01]  /*9c90*/  IMAD.U32 R61, R60, 0x10000, RZ ;  /* 0x000100003c3d7824 */ /* 0x000fe200078e00ff */
[----:B------:R-:W-:Y:S01]  /*9ca0*/  SHF.R.U64 R67, R6, 0x10, R7 ;  /* 0x0000001006437819 */ /* 0x000fe20000001207 */
[----:B------:R-:W-:Y:S01]  /*9cb0*/  IMAD.U32 R66, R64, 0x10000, RZ ;  /* 0x0001000040427824 */ /* 0x000fe200078e00ff */
[----:B------:R-:W-:-:S02]  /*9cc0*/  PRMT R62, R45, 0x5432, R62 ;  /* 0x000054322d3e7816 */ /* 0x000fc4000000003e */
[----:B------:R-:W-:Y:S02]  /*9cd0*/  PRMT R68, R21, 0x5432, R68 ;  /* 0x0000543215447816 */ /* 0x000fe40000000044 */
[----:B------:R-:W-:Y:S02]  /*9ce0*/  PRMT R5, R46, 0x5432, R32 ;  /* 0x000054322e057816 */ /* 0x000fe40000000020 */
[----:B------:R-:W-:Y:S01]  /*9cf0*/  PRMT R67, R59, 0x5410, R67 ;  /* 0x000054103b437816 */ /* 0x000fe20000000043 */
[----:B0-----:R-:W-:Y:S02]  /*9d00*/  IMAD.U32 R34, R12, 0x10000, RZ ;  /* 0x000100000c227824 */ /* 0x001fe400078e00ff */
[----:B------:R-:W-:Y:S02]  /*9d10*/  IMAD.U32 R35, R13, 0x10000, RZ ;  /* 0x000100000d237824 */ /* 0x000fe400078e00ff */
[C---:B------:R-:W-:Y:S01]  /*9d20*/  FMUL.FTZ R69, R34.reuse, R65 ;  /* 0x0000004122457220 */ /* 0x040fe20000410000 */
[----:B------:R-:W-:Y:S01]  /*9d30*/  FMUL.FTZ R71, R34, R61 ;  /* 0x0000003d22477220 */ /* 0x000fe20000410000 */
[----:B------:R-:W-:-:S02]  /*9d40*/  IMAD.U32 R34, R62, 0x10000, RZ ;  /* 0x000100003e227824 */ /* 0x000fc400078e00ff */
[----:B------:R-:W-:Y:S02]  /*9d50*/  IMAD.U32 R59, R15, 0x10000, RZ ;  /* 0x000100000f3b7824 */ /* 0x000fe400078e00ff */
[----:B------:R-:W-:Y:S01]  /*9d60*/  IMAD.U32 R70, R68, 0x10000, RZ ;  /* 0x0001000044467824 */ /* 0x000fe200078e00ff */
[----:B------:R-:W-:Y:S02]  /*9d70*/  LOP3.LUT R12, R12, 0xffff0000, RZ, 0xc0, !PT ;  /* 0xffff00000c0c7812 */ /* 0x000fe400078ec0ff */
[----:B------:R-:W-:Y:S02]  /*9d80*/  LOP3.LUT R63, R63, 0xffff0000, RZ, 0xc0, !PT ;  /* 0xffff00003f3f7812 */ /* 0x000fe400078ec0ff */
[----:B------:R-:W-:Y:S02]  /*9d90*/  LOP3.LUT R60, R60, 0xffff0000, RZ, 0xc0, !PT ;  /* 0xffff00003c3c7812 */ /* 0x000fe400078ec0ff */
[----:B------:R-:W-:Y:S02]  /*9da0*/  LOP3.LUT R13, R13, 0xffff0000, RZ, 0xc0, !PT ;  /* 0xffff00000d0d7812 */ /* 0x000fe400078ec0ff */
[----:B------:R-:W-:-:S02]  /*9db0*/  LOP3.LUT R64, R64, 0xffff0000, RZ, 0xc0, !PT ;  /* 0xffff000040407812 */ /* 0x000fc400078ec0ff */
[----:B------:R-:W-:Y:S01]  /*9dc0*/  LOP3.LUT R62, R62, 0xffff0000, RZ, 0xc0, !PT ;  /* 0xffff00003e3e7812 */ /* 0x000fe200078ec0ff */
[C---:B------:R-:W-:Y:S01]  /*9dd0*/  IMAD.U32 R58, R14.reuse, 0x10000, RZ ;  /* 0x000100000e3a7824 */ /* 0x040fe200078e00ff */
[----:B------:R-:W-:Y:S02]  /*9de0*/  LOP3.LUT R14, R14, 0xffff0000, RZ, 0xc0, !PT ;  /* 0xffff00000e0e7812 */ /* 0x000fe400078ec0ff */
[----:B------:R-:W-:Y:S02]  /*9df0*/  LOP3.LUT R15, R15, 0xffff0000, RZ, 0xc0, !PT ;  /* 0xffff00000f0f7812 */ /* 0x000fe400078ec0ff */
[----:B------:R-:W-:Y:S01]  /*9e00*/  LOP3.LUT R68, R68, 0xffff0000, RZ, 0xc0, !PT ;  /* 0xffff000044447812 */ /* 0x000fe200078ec0ff */
[----:B--2---:R-:W0:Y:S02]  /*9e10*/  LDS.128 R8, [R77] ;  /* 0x000000004d087984 */ /* 0x004e240000000c00 */
[----:B0-----:R-:W-:Y:S02]  /*9e20*/  IMAD.U32 R6, R8, 0x10000, RZ ;  /* 0x0001000008067824 */ /* 0x001fe400078e00ff */
[----:B------:R-:W-:-:S02]  /*9e30*/  IMAD.U32 R32, R9, 0x10000, RZ ;  /* 0x0001000009207824 */ /* 0x000fc400078e00ff */
[C---:B------:R-:W-:Y:S01]  /*9e40*/  FFMA.FTZ R69, R6.reuse, R61, -R69 ;  /* 0x0000003d06457223 */ /* 0x040fe20000010845 */
[C---:B------:R-:W-:Y:S01]  /*9e50*/  FMUL.FTZ R61, R35.reuse, R66 ;  /* 0x00000042233d7220 */ /* 0x040fe20000410000 */
[----:B------:R-:W-:Y:S01]  /*9e60*/  FFMA.FTZ R71, R6, R65, R71 ;  /* 0x0000004106477223 */ /* 0x000fe20000010047 */
[----:B------:R-:W-:Y:S02]  /*9e70*/  IMAD.U32 R6, R4, 0x10000, RZ ;  /* 0x0001000004067824 */ /* 0x000fe400078e00ff */
[-C--:B------:R-:W-:Y:S01]  /*9e80*/  FMUL.FTZ R35, R35, R34.reuse ;  /* 0x0000002223237220 */ /* 0x080fe20000410000 */
[----:B------:R-:W-:Y:S01]  /*9e90*/  FFMA.FTZ R61, R32, R34, -R61 ;  /* 0x00000022203d7223 */ /* 0x000fe2000001083d */
[----:B------:R-:W-:Y:S02]  /*9ea0*/  IMAD.U32 R33, R11, 0x10000, RZ ;  /* 0x000100000b217824 */ /* 0x000fe400078e00ff */
[C---:B------:R-:W-:Y:S01]  /*9eb0*/  FMUL.FTZ R34, R59.reuse, R70 ;  /* 0x000000463b227220 */ /* 0x040fe20000410000 */
[----:B------:R-:W-:Y:S01]  /*9ec0*/  FMUL.FTZ R65, R59, R6 ;  /* 0x000000063b417220 */ /* 0x000fe20000410000 */
[----:B------:R-:W-:-:S02]  /*9ed0*/  LOP3.LUT R7, R8, 0xffff0000, RZ, 0xc0, !PT ;  /* 0xffff000008077812 */ /* 0x000fc400078ec0ff */
[C---:B------:R-:W-:Y:S01]  /*9ee0*/  FFMA.FTZ R59, R33.reuse, R6, -R34 ;  /* 0x00000006213b7223 */ /* 0x040fe20000010822 */
[----:B------:R-:W-:Y:S01]  /*9ef0*/  FMUL.FTZ R6, R12, R63 ;  /* 0x0000003f0c067220 */ /* 0x000fe20000410000 */
[----:B------:R-:W-:Y:S01]  /*9f00*/  FFMA.FTZ R35, R32, R66, R35 ;  /* 0x0000004220237223 */ /* 0x000fe20000010023 */
[----:B------:R-:W-:Y:S01]  /*9f10*/  FMUL.FTZ R32, R12, R60 ;  /* 0x0000003c0c207220 */ /* 0x000fe20000410000 */
[----:B------:R-:W-:Y:S01]  /*9f20*/  FFMA.FTZ R65, R33, R70, R65 ;  /* 0x0000004621417223 */ /* 0x000fe20000010041 */
[----:B------:R-:W-:Y:S01]  /*9f30*/  IMAD.U32 R12, R67, 0x10000, RZ ;  /* 0x00010000430c7824 */ /* 0x000fe200078e00ff */
[----:B------:R-:W-:Y:S01]  /*9f40*/  LOP3.LUT R8, R9, 0xffff0000, RZ, 0xc0, !PT ;  /* 0xffff000009087812 */ /* 0x000fe200078ec0ff */
[----:B------:R-:W-:Y:S01]  /*9f50*/  FFMA.FTZ R60, R7, R60, -R6 ;  /* 0x0000003c073c7223 */ /* 0x000fe20000010806 */
[----:B------:R-:W-:Y:S01]  /*9f60*/  FMUL.FTZ R33, R13, R64 ;  /* 0x000000400d217220 */ /* 0x000fe20000410000 */
[----:B------:R-:W-:Y:S01]  /*9f70*/  LOP3.LUT R67, R67, 0xffff0000, RZ, 0xc0, !PT ;  /* 0xffff000043437812 */ /* 0x000fe200078ec0ff */
[----:B------:R-:W-:-:S02]  /*9f80*/  IMAD.U32 R6, R5, 0x10000, RZ ;  /* 0x0001000005067824 */ /* 0x000fc400078e00ff */
[----:B------:R-:W-:Y:S01]  /*9f90*/  FMUL.FTZ R13, R13, R62 ;  /* 0x0000003e0d0d7220 */ /* 0x000fe20000410000 */
[----:B------:R-:W-:Y:S01]  /*9fa0*/  LOP3.LUT R5, R5, 0xffff0000, RZ, 0xc0, !PT ;  /* 0xffff000005057812 */ /* 0x000fe200078ec0ff */
[----:B------:R-:W-:Y:S01]  /*9fb0*/  IMAD.U32 R9, R10, 0x10000, RZ ;  /* 0x000100000a097824 */ /* 0x000fe200078e00ff */
[----:B------:R-:W-:Y:S01]  /*9fc0*/  LOP3.LUT R4, R4, 0xffff0000, RZ, 0xc0, !PT ;  /* 0xffff000004047812 */ /* 0x000fe200078ec0ff */
[----:B------:R-:W-:Y:S01]  /*9fd0*/  FFMA.FTZ R32, R7, R63, R32 ;  /* 0x0000003f07207223 */ /* 0x000fe20000010020 */
[----:B------:R-:W-:Y:S01]  /*9fe0*/  LOP3.LUT R10, R10, 0xffff0000, RZ, 0xc0, !PT ;  /* 0xffff00000a0a7812 */ /* 0x000fe200078ec0ff */
[----:B------:R-:W-:Y:S01]  /*9ff0*/  FMUL.FTZ R34, R58, R12 ;  /* 0x0000000c3a227220 */ /* 0x000fe20000410000 */
[----:B------:R-:W-:Y:S01]  /*a000*/  LOP3.LUT R11, R11, 0xffff0000, RZ, 0xc0, !PT ;  /* 0xffff00000b0b7812 */ /* 0x000fe200078ec0ff */
[C---:B------:R-:W-:Y:S01]  /*a010*/  FFMA.FTZ R62, R8.reuse, R62, -R33 ;  /* 0x0000003e083e7223 */ /* 0x040fe20000010821 */
[----:B------:R-:W-:Y:S01]  /*a020*/  FFMA.FTZ R64, R8, R64, R13 ;  /* 0x0000004008407223 */ /* 0x000fe2000001000d */
[----:B------:R-:W-:Y:S01]  /*a030*/  FMUL.FTZ R58, R58, R6 ;  /* 0x000000063a3a7220 */ /* 0x000fe20000410000 */
[C---:B------:R-:W-:Y:S01]  /*a040*/  FMUL.FTZ R7, R14.reuse, R67 ;  /* 0x000000430e077220 */ /* 0x040fe20000410000 */
[C---:B------:R-:W-:Y:S01]  /*a050*/  FMUL.FTZ R8, R15.reuse, R68 ;  /* 0x000000440f087220 */ /* 0x040fe20000410000 */
[-C--:B------:R-:W-:Y:S01]  /*a060*/  FMUL.FTZ R14, R14, R5.reuse ;  /* 0x000000050e0e7220 */ /* 0x080fe20000410000 */
[----:B------:R-:W-:Y:S01]  /*a070*/  FMUL.FTZ R15, R15, R4 ;  /* 0x000000040f0f7220 */ /* 0x000fe20000410000 */
[C---:B------:R-:W-:Y:S01]  /*a080*/  FFMA.FTZ R6, R9.reuse, R6, -R34 ;  /* 0x0000000609067223 */ /* 0x040fe20000010822 */
[----:B------:R-:W-:Y:S01]  /*a090*/  FFMA.FTZ R58, R9, R12, R58 ;  /* 0x0000000c093a7223 */ /* 0x000fe2000001003a */
[C---:B------:R-:W-:Y:S01]  /*a0a0*/  FFMA.FTZ R7, R10.reuse, R5, -R7 ;  /* 0x000000050a077223 */ /* 0x040fe20000010807 */
[C---:B------:R-:W-:Y:S01]  /*a0b0*/  FFMA.FTZ R12, R11.reuse, R4, -R8 ;  /* 0x000000040b0c7223 */ /* 0x040fe20000010808 */
[----:B------:R-:W-:Y:S01]  /*a0c0*/  FFMA.FTZ R67, R10, R67, R14 ;  /* 0x000000430a437223 */ /* 0x000fe2000001000e */
[----:B------:R-:W-:Y:S01]  /*a0d0*/  FFMA.FTZ R68, R11, R68, R15 ;  /* 0x000000440b447223 */ /* 0x000fe2000001000f */
[----:B------:R-:W-:-:S02]  /*a0e0*/  F2FP.BF16.F32.PACK_AB R4, R60, R69 ;  /* 0x000000453c04723e */ /* 0x000fc400000010ff */
[----:B------:R-:W-:Y:S02]  /*a0f0*/  F2FP.BF16.F32.PACK_AB R6, R7, R6 ;  /* 0x000000060706723e */ /* 0x000fe400000010ff */
[----:B------:R-:W-:Y:S02]  /*a100*/  F2FP.BF16.F32.PACK_AB R5, R62, R61 ;  /* 0x0000003d3e05723e */ /* 0x000fe400000010ff */
[----:B------:R-:W-:Y:S02]  /*a110*/  F2FP.BF16.F32.PACK_AB R7, R12, R59 ;  /* 0x0000003b0c07723e */ /* 0x000fe400000010ff */
[----:B------:R-:W-:Y:S02]  /*a120*/  F2FP.BF16.F32.PACK_AB R8, R32, R71 ;  /* 0x000000472008723e */ /* 0x000fe400000010ff */
[----:B------:R-:W-:Y:S02]  /*a130*/  F2FP.BF16.F32.PACK_AB R9, R64, R35 ;  /* 0x000000234009723e */ /* 0x000fe400000010ff */
[----:B------:R-:W-:-:S02]  /*a140*/  F2FP.BF16.F32.PACK_AB R10, R67, R58 ;  /* 0x0000003a430a723e */ /* 0x000fc400000010ff */
[----:B------:R-:W-:Y:S01]  /*a150*/  F2FP.BF16.F32.PACK_AB R11, R68, R65 ;  /* 0x00000041440b723e */ /* 0x000fe200000010ff */
[----:B------:R0:W-:Y:S04]  /*a160*/  STS.128 [R77], R4 ;  /* 0x000000044d007388 */ /* 0x0001e80000000c00 */
[----:B------:R0:W-:Y:S02]  /*a170*/  STS.128 [R0+0xda00], R8 ;  /* 0x00da000800007388 */ /* 0x0001e40000000c00 */
.L_x_413:
[----:B------:R-:W-:Y:S05]  /*a180*/  BSYNC B1 ;  /* 0x0000000000017941 */ /* 0x000fea0003800000 */
.L_x_412:
[----:B------:R-:W-:Y:S04]  /*a190*/  BSSY B1, `(.L_x_414) ;  /* 0x000006c000017945 */ /* 0x000fe80003800000 */
[----:B------:R-:W-:Y:S05]  /*a1a0*/  @P1 BRA `(.L_x_415) ;  /* 0x0000000400a81947 */ /* 0x000fea0003800000 */
[----:B------:R-:W2:Y:S01]  /*a1b0*/  LDL R58, [R1+0x88] ;  /* 0x00008800013a7983 */ /* 0x000ea20000100800 */
[----:B0-----:R-:W-:Y:S02]  /*a1c0*/  SHF.R.S32.HI R0, RZ, 0x1f, R76 ;  /* 0x0000001fff007819 */ /* 0x001fe4000001144c */
[----:B------:R-:W-:Y:S02]  /*a1d0*/  SHF.R.U64 R33, R36, 0x10, R37 ;  /* 0x0000001024217819 */ /* 0x000fe40000001225 */
[----:B------:R-:W-:Y:S02]  /*a1e0*/  LEA.HI R0, R0, R76, RZ, 0x3 ;  /* 0x0000004c00007211 */ /* 0x000fe400078f18ff */
[--C-:B------:R-:W-:Y:S02]  /*a1f0*/  SHF.R.U64 R13, R24, 0x10, R25.reuse ;  /* 0x00000010180d7819 */ /* 0x100fe40000001219 */
[----:B------:R-:W-:Y:S02]  /*a200*/  SHF.R.S32.HI R0, RZ, 0x3, R0 ;  /* 0x00000003ff007819 */ /* 0x000fe40000011400 */
[----:B------:R-:W-:-:S02]  /*a210*/  SHF.R.U32.HI R24, RZ, 0x10, R25 ;  /* 0x00000010ff187819 */ /* 0x000fc40000011619 */
[----:B------:R-:W-:Y:S02]  /*a220*/  LEA.HI R0, R3, R0, RZ, 0x1d ;  /* 0x0000000003007211 */ /* 0x000fe400078fe8ff */
[----:B------:R-:W-:Y:S02]  /*a230*/  PRMT R50, R50, 0x5410, R33 ;  /* 0x0000541032327816 */ /* 0x000fe40000000021 */
[----:B------:R-:W-:Y:S02]  /*a240*/  SHF.R.S32.HI R5, RZ, 0x1f, R0 ;  /* 0x0000001fff057819 */ /* 0x000fe40000011400 */
[----:B------:R-:W-:Y:S01]  /*a250*/  PRMT R52, R52, 0x5410, R13 ;  /* 0x0000541034347816 */ /* 0x000fe2000000000d */
[----:B------:R-:W-:Y:S01]  /*a260*/  IMAD.U32 R33, R50, 0x10000, RZ ;  /* 0x0001000032217824 */ /* 0x000fe200078e00ff */
[----:B------:R-:W-:Y:S01]  /*a270*/  LEA.HI R5, R5, R0, RZ, 0x2 ;  /* 0x0000000005057211 */ /* 0x000fe200078f10ff */
[----:B------:R-:W-:Y:S01]  /*a280*/  IMAD.SHL.U32 R0, R0, 0x8, RZ ;  /* 0x0000000800007824 */ /* 0x000fe200078e00ff */
[----:B------:R-:W-:Y:S01]  /*a290*/  SHF.R.U32.HI R36, RZ, 0x10, R37 ;  /* 0x00000010ff247819 */ /* 0x000fe20000011625 */
[----:B------:R-:W-:Y:S01]  /*a2a0*/  IMAD.U32 R35, R52, 0x10000, RZ ;  /* 0x0001000034237824 */ /* 0x000fe200078e00ff */
[----:B------:R-:W-:-:S02]  /*a2b0*/  SHF.R.S32.HI R5, RZ, 0x2, R5 ;  /* 0x00000002ff057819 */ /* 0x000fc40000011405 */
[----:B-----5:R-:W-:Y:S02]  /*a2c0*/  LOP3.LUT R0, R74, 0x18, R0, 0xf8, !PT ;  /* 0x000000184a007812 */ /* 0x020fe400078ef800 */
[----:B------:R-:W-:Y:S01]  /*a2d0*/  SHF.R.U64 R12, R26, 0x10, R27 ;  /* 0x000000101a0c7819 */ /* 0x000fe2000000121b */
[----:B------:R-:W-:Y:S01]  /*a2e0*/  IMAD R5, R5, 0x1800, R73 ;  /* 0x0000180005057824 */ /* 0x000fe200078e0249 */
[----:B------:R-:W-:Y:S02]  /*a2f0*/  LOP3.LUT R0, R0, R72, RZ, 0x3c, !PT ;  /* 0x0000004800007212 */ /* 0x000fe400078e3cff */
[----:B------:R-:W-:Y:S02]  /*a300*/  PRMT R53, R53, 0x5410, R24 ;  /* 0x0000541035357816 */ /* 0x000fe40000000018 */
[----:B------:R-:W-:Y:S01]  /*a310*/  SHF.R.U64 R15, R38, 0x10, R39 ;  /* 0x00000010260f7819 */ /* 0x000fe20000001227 */
[----:B------:R-:W-:Y:S01]  /*a320*/  IMAD.IADD R9, R5, 0x1, R0 ;  /* 0x0000000105097824 */ /* 0x000fe200078e0200 */
[----:B------:R-:W-:Y:S01]  /*a330*/  SHF.R.U32.HI R27, RZ, 0x10, R27 ;  /* 0x00000010ff1b7819 */ /* 0x000fe2000001161b */
[----:B------:R-:W-:Y:S01]  /*a340*/  IMAD.U32 R32, R53, 0x10000, RZ ;  /* 0x0001000035207824 */ /* 0x000fe200078e00ff */
[----:B------:R-:W-:Y:S01]  /*a350*/  SHF.R.U32.HI R38, RZ, 0x10, R39 ;  /* 0x00000010ff267819 */ /* 0x000fe20000011627 */
[----:B------:R-:W-:Y:S01]  /*a360*/  IMAD R0, R9, 0x2, R18 ;  /* 0x0000000209007824 */ /* 0x000fe200078e0212 */
[----:B------:R-:W-:-:S02]  /*a370*/  PRMT R57, R57, 0x5410, R36 ;  /* 0x0000541039397816 */ /* 0x000fc40000000024 */
[----:B------:R-:W-:Y:S02]  /*a380*/  PRMT R55, R55, 0x5410, R12 ;  /* 0x0000541037377816 */ /* 0x000fe4000000000c */
[----:B------:R-:W0:Y:S01]  /*a390*/  LDS.128 R8, [R0+0xda00] ;  /* 0x00da000000087984 */ /* 0x000e220000000c00 */
[----:B------:R-:W-:Y:S02]  /*a3a0*/  PRMT R54, R54, 0x5410, R27 ;  /* 0x0000541036367816 */ /* 0x000fe4000000001b */
[----:B------:R-:W-:Y:S02]  /*a3b0*/  PRMT R51, R51, 0x5410, R38 ;  /* 0x0000541033337816 */ /* 0x000fe40000000026 */
[----:B------:R-:W-:Y:S01]  /*a3c0*/  PRMT R56, R56, 0x5410, R15 ;  /* 0x0000541038387816 */ /* 0x000fe2000000000f */
[C---:B------:R-:W-:Y:S01]  /*a3d0*/  IMAD.U32 R34, R54.reuse, 0x10000, RZ ;  /* 0x0001000036227824 */ /* 0x040fe200078e00ff */
[----:B------:R-:W-:Y:S01]  /*a3e0*/  LOP3.LUT R54, R54, 0xffff0000, RZ, 0xc0, !PT ;  /* 0xffff000036367812 */ /* 0x000fe200078ec0ff */
[C---:B0-----:R-:W-:Y:S01]  /*a3f0*/  IMAD.U32 R24, R8.reuse, 0x10000, RZ ;  /* 0x0001000008187824 */ /* 0x041fe200078e00ff */
[----:B------:R-:W-:Y:S01]  /*a400*/  LOP3.LUT R8, R8, 0xffff0000, RZ, 0xc0, !PT ;  /* 0xffff000008087812 */ /* 0x000fe200078ec0ff */
[C---:B------:R-:W-:Y:S01]  /*a410*/  IMAD.U32 R25, R9.reuse, 0x10000, RZ ;  /* 0x0001000009197824 */ /* 0x040fe200078e00ff */
[----:B------:R-:W-:Y:S01]  /*a420*/  LOP3.LUT R9, R9, 0xffff0000, RZ, 0xc0, !PT ;  /* 0xffff000009097812 */ /* 0x000fe200078ec0ff */
[C---:B------:R-:W-:Y:S01]  /*a430*/  FMUL.FTZ R37, R24.reuse, R35 ;  /* 0x0000002318257220 */ /* 0x040fe20000410000 */
[----:B------:R-:W-:Y:S01]  /*a440*/  FMUL.FTZ R39, R24, R33 ;  /* 0x0000002118277220 */ /* 0x000fe20000410000 */
[----:B------:R-:W-:-:S02]  /*a450*/  IMAD.U32 R24, R57, 0x10000, RZ ;  /* 0x0001000039187824 */ /* 0x000fc400078e00ff */
[----:B------:R-:W-:Y:S01]  /*a460*/  FMUL.FTZ R36, R25, R32 ;  /* 0x0000002019247220 */ /* 0x000fe20000410000 */
[C---:B------:R-:W-:Y:S01]  /*a470*/  IMAD.U32 R27, R11.reuse, 0x10000, RZ ;  /* 0x000100000b1b7824 */ /* 0x040fe200078e00ff */
[----:B------:R-:W-:Y:S01]  /*a480*/  LOP3.LUT R11, R11, 0xffff0000, RZ, 0xc0, !PT ;  /* 0xffff00000b0b7812 */ /* 0x000fe200078ec0ff */
[----:B------:R-:W-:Y:S01]  /*a490*/  FMUL.FTZ R38, R25, R24 ;  /* 0x0000001819267220 */ /* 0x000fe20000410000 */
[----:B------:R-:W-:Y:S01]  /*a4a0*/  LOP3.LUT R25, R52, 0xffff0000, RZ, 0xc0, !PT ;  /* 0xffff000034197812 */ /* 0x000fe200078ec0ff */
[C---:B------:R-:W-:Y:S01]  /*a4b0*/  IMAD.U32 R26, R10.reuse, 0x10000, RZ ;  /* 0x000100000a1a7824 */ /* 0x040fe200078e00ff */
[----:B------:R-:W-:Y:S01]  /*a4c0*/  LOP3.LUT R10, R10, 0xffff0000, RZ, 0xc0, !PT ;  /* 0xffff00000a0a7812 */ /* 0x000fe200078ec0ff */
[----:B--2---:R-:W0:Y:S02]  /*a4d0*/  LDS.128 R4, [R58] ;  /* 0x000000003a047984 */ /* 0x004e240000000c00 */
[C---:B0-----:R-:W-:Y:S01]  /*a4e0*/  IMAD.U32 R12, R4.reuse, 0x10000, RZ ;  /* 0x00010000040c7824 */ /* 0x041fe200078e00ff */
[----:B------:R-:W-:Y:S01]  /*a4f0*/  LOP3.LUT R4, R4, 0xffff0000, RZ, 0xc0, !PT ;  /* 0xffff000004047812 */ /* 0x000fe200078ec0ff */
[C---:B------:R-:W-:Y:S01]  /*a500*/  IMAD.U32 R13, R5.reuse, 0x10000, RZ ;  /* 0x00010000050d7824 */ /* 0x040fe200078e00ff */
[----:B------:R-:W-:Y:S01]  /*a510*/  LOP3.LUT R5, R5, 0xffff0000, RZ, 0xc0, !PT ;  /* 0xffff000005057812 */ /* 0x000fe200078ec0ff */
[C---:B------:R-:W-:Y:S01]  /*a520*/  FFMA.FTZ R37, R12.reuse, R33, -R37 ;  /* 0x000000210c257223 */ /* 0x040fe20000010825 */
[----:B------:R-:W-:Y:S01]  /*a530*/  FFMA.FTZ R39, R12, R35, R39 ;  /* 0x000000230c277223 */ /* 0x000fe20000010027 */
[----:B------:R-:W-:-:S02]  /*a540*/  IMAD.U32 R12, R51, 0x10000, RZ ;  /* 0x00010000330c7824 */ /* 0x000fc400078e00ff */
[----:B------:R-:W-:Y:S01]  /*a550*/  FFMA.FTZ R36, R13, R24, -R36 ;  /* 0x000000180d247223 */ /* 0x000fe20000010824 */
[----:B------:R-:W-:Y:S01]  /*a560*/  FMUL.FTZ R24, R27, R34 ;  /* 0x000000221b187220 */ /* 0x000fe20000410000 */
[----:B------:R-:W-:Y:S02]  /*a570*/  IMAD.U32 R15, R7, 0x10000, RZ ;  /* 0x00010000070f7824 */ /* 0x000fe400078e00ff */
[----:B------:R-:W-:Y:S01]  /*a580*/  FMUL.FTZ R27, R27, R12 ;  /* 0x0000000c1b1b7220 */ /* 0x000fe20000410000 */
[----:B------:R-:W-:Y:S01]  /*a590*/  FFMA.FTZ R38, R13, R32, R38 ;  /* 0x000000200d267223 */ /* 0x000fe20000010026 */
[----:B------:R-:W-:Y:S01]  /*a5a0*/  LOP3.LUT R13, R50, 0xffff0000, RZ, 0xc0, !PT ;  /* 0xffff0000320d7812 */ /* 0x000fe200078ec0ff */
[C---:B------:R-:W-:Y:S01]  /*a5b0*/  FFMA.FTZ R35, R15.reuse, R12, -R24 ;  /* 0x0000000c0f237223 */ /* 0x040fe20000010818 */
[----:B------:R-:W-:Y:S01]  /*a5c0*/  FFMA.FTZ R50, R15, R34, R27 ;  /* 0x000000220f327223 */ /* 0x000fe2000001001b */
[C---:B------:R-:W-:Y:S01]  /*a5d0*/  FMUL.FTZ R15, R8.reuse, R25 ;  /* 0x00000019080f7220 */ /* 0x040fe20000410000 */
[----:B------:R-:W-:Y:S01]  /*a5e0*/  LOP3.LUT R12, R57, 0xffff0000, RZ, 0xc0, !PT ;  /* 0xffff0000390c7812 */ /* 0x000fe200078ec0ff */
[-C--:B------:R-:W-:Y:S01]  /*a5f0*/  FMUL.FTZ R27, R8, R13.reuse ;  /* 0x0000000d081b7220 */ /* 0x080fe20000410000 */
[----:B------:R-:W-:Y:S01]  /*a600*/  LOP3.LUT R24, R53, 0xffff0000, RZ, 0xc0, !PT ;  /* 0xffff000035187812 */ /* 0x000fe200078ec0ff */
[----:B------:R-:W-:Y:S01]  /*a610*/  FFMA.FTZ R8, R4, R13, -R15 ;  /* 0x0000000d04087223 */ /* 0x000fe2000001080f */
[----:B------:R-:W-:-:S02]  /*a620*/  IMAD.U32 R15, R55, 0x10000, RZ ;  /* 0x00010000370f7824 */ /* 0x000fc400078e00ff */
[C---:B------:R-:W-:Y:S01]  /*a630*/  FMUL.FTZ R33, R9.reuse, R12 ;  /* 0x0000000c09217220 */ /* 0x040fe20000410000 */
[----:B------:R-:W-:Y:S02]  /*a640*/  IMAD.U32 R13, R56, 0x10000, RZ ;  /* 0x00010000380d7824 */ /* 0x000fe400078e00ff */
[----:B------:R-:W-:Y:S01]  /*a650*/  FMUL.FTZ R34, R9, R24 ;  /* 0x0000001809227220 */ /* 0x000fe20000410000 */
[----:B------:R-:W-:Y:S01]  /*a660*/  FFMA.FTZ R32, R4, R25, R27 ;  /* 0x0000001904207223 */ /* 0x000fe2000001001b */
[----:B-1----:R-:W-:Y:S02]  /*a670*/  IMAD.U32 R14, R6, 0x10000, RZ ;  /* 0x00010000060e7824 */ /* 0x002fe400078e00ff */
[C---:B------:R-:W-:Y:S01]  /*a680*/  FMUL.FTZ R25, R26.reuse, R15 ;  /* 0x0000000f1a197220 */ /* 0x040fe20000410000 */
[C---:B------:R-:W-:Y:S01]  /*a690*/  FFMA.FTZ R9, R5.reuse, R12, -R34 ;  /* 0x0000000c05097223 */ /* 0x040fe20000010822 */
[----:B------:R-:W-:Y:S01]  /*a6a0*/  FFMA.FTZ R33, R5, R24, R33 ;  /* 0x0000001805217223 */ /* 0x000fe20000010021 */
[-C--:B------:R-:W-:Y:S01]  /*a6b0*/  FMUL.FTZ R27, R26, R13.reuse ;  /* 0x0000000d1a1b7220 */ /* 0x080fe20000410000 */
[----:B------:R-:W-:Y:S01]  /*a6c0*/  LOP3.LUT R55, R55, 0xffff0000, RZ, 0xc0, !PT ;  /* 0xffff000037377812 */ /* 0x000fe200078ec0ff */
[----:B------:R-:W-:Y:S01]  /*a6d0*/  FFMA.FTZ R25, R14, R13, -R25 ;  /* 0x0000000d0e197223 */ /* 0x000fe20000010819 */
[----:B------:R-:W-:Y:S01]  /*a6e0*/  LOP3.LUT R5, R56, 0xffff0000, RZ, 0xc0, !PT ;  /* 0xffff000038057812 */ /* 0x000fe200078ec0ff */
[----:B------:R-:W-:Y:S01]  /*a6f0*/  FFMA.FTZ R27, R14, R15, R27 ;  /* 0x0000000f0e1b7223 */ /* 0x000fe2000001001b */
[----:B------:R-:W-:Y:S01]  /*a700*/  LOP3.LUT R4, R51, 0xffff0000, RZ, 0xc0, !PT ;  /* 0xffff000033047812 */ /* 0x000fe200078ec0ff */
[----:B------:R-:W-:Y:S01]  /*a710*/  FMUL.FTZ R13, R10, R55 ;  /* 0x000000370a0d7220 */ /* 0x000fe20000410000 */
[----:B------:R-:W-:Y:S01]  /*a720*/  LOP3.LUT R6, R6, 0xffff0000, RZ, 0xc0, !PT ;  /* 0xffff000006067812 */ /* 0x000fe200078ec0ff */
[----:B------:R-:W-:Y:S01]  /*a730*/  FMUL.FTZ R14, R11, R54 ;  /* 0x000000360b0e7220 */ /* 0x000fe20000410000 */
[----:B------:R-:W-:Y:S01]  /*a740*/  LOP3.LUT R7, R7, 0xffff0000, RZ, 0xc0, !PT ;  /* 0xffff000007077812 */ /* 0x000fe200078ec0ff */
[-C--:B------:R-:W-:Y:S01]  /*a750*/  FMUL.FTZ R12, R10, R5.reuse ;  /* 0x000000050a0c7220 */ /* 0x080fe20000410000 */
[----:B------:R-:W-:Y:S01]  /*a760*/  FMUL.FTZ R11, R11, R4 ;  /* 0x000000040b0b7220 */ /* 0x000fe20000410000 */
[C---:B------:R-:W-:Y:S01]  /*a770*/  FFMA.FTZ R10, R6.reuse, R5, -R13 ;  /* 0x00000005060a7223 */ /* 0x040fe2000001080d */
[----:B------:R-:W-:Y:S01]  /*a780*/  F2FP.BF16.F32.PACK_AB R5, R9, R36 ;  /* 0x000000240905723e */ /* 0x000fe200000010ff */
[C---:B------:R-:W-:Y:S01]  /*a790*/  FFMA.FTZ R14, R7.reuse, R4, -R14 ;  /* 0x00000004070e7223 */ /* 0x040fe2000001080e */
[----:B------:R-:W-:Y:S01]  /*a7a0*/  FFMA.FTZ R12, R6, R55, R12 ;  /* 0x00000037060c7223 */ /* 0x000fe2000001000c */
[----:B------:R-:W-:Y:S01]  /*a7b0*/  FFMA.FTZ R11, R7, R54, R11 ;  /* 0x00000036070b7223 */ /* 0x000fe2000001000b */
[----:B------:R-:W-:-:S02]  /*a7c0*/  F2FP.BF16.F32.PACK_AB R4, R8, R37 ;  /* 0x000000250804723e */ /* 0x000fc400000010ff */
[----:B------:R-:W-:Y:S02]  /*a7d0*/  F2FP.BF16.F32.PACK_AB R6, R10, R25 ;  /* 0x000000190a06723e */ /* 0x000fe400000010ff */
[----:B------:R-:W-:Y:S02]  /*a7e0*/  F2FP.BF16.F32.PACK_AB R7, R14, R35 ;  /* 0x000000230e07723e */ /* 0x000fe400000010ff */
[----:B------:R-:W-:Y:S02]  /*a7f0*/  F2FP.BF16.F32.PACK_AB R8, R32, R39 ;  /* 0x000000272008723e */ /* 0x000fe400000010ff */
[----:B------:R-:W-:Y:S01]  /*a800*/  F2FP.BF16.F32.PACK_AB R9, R33, R38 ;  /* 0x000000262109723e */ /* 0x000fe200000010ff */
[----:B------:R2:W-:Y:S01]  /*a810*/  STS.128 [R58], R4 ;  /* 0x000000043a007388 */ /* 0x0005e20000000c00 */
[----:B------:R-:W-:Y:S02]  /*a820*/  F2FP.BF16.F32.PACK_AB R10, R12, R27 ;  /* 0x0000001b0c0a723e */ /* 0x000fe400000010ff */
[----:B------:R-:W-:-:S05]  /*a830*/  F2FP.BF16.F32.PACK_AB R11, R11, R50 ;  /* 0x000000320b0b723e */ /* 0x000fca00000010ff */
[----:B------:R2:W-:Y:S02]  /*a840*/  STS.128 [R0+0xda00], R8 ;  /* 0x00da000800007388 */ /* 0x0005e40000000c00 */
.L_x_415:
[----:B------:R-:W-:Y:S05]  /*a850*/  BSYNC B1 ;  /* 0x0000000000017941 */ /* 0x000fea0003800000 */
.L_x_414:
[----:B------:R-:W-:Y:S05]  /*a860*/  @P2 BRA `(.L_x_393) ;  /* 0x0000000400a82947 */ /* 0x000fea0003800000 */
[----:B------:R-:W3:Y:S01]  /*a870*/  LDL R34, [R1+0x84] ;  /* 0x0000840001227983 */ /* 0x000ee20000100800 */
[----:B0-2---:R-:W-:Y:S02]  /*a880*/  SHF.R.S32.HI R0, RZ, 0x1f, R75 ;  /* 0x0000001fff007819 */ /* 0x005fe4000001144b */
        /* <DEDUP_REMOVED lines=12> */
[----:B------:R-:W-:-:S02]  /*a950*/  SHF.R.U32.HI R40, RZ, 0x10, R41 ;  /* 0x00000010ff287819 */ /* 0x000fc40000011629 */
[----:B------:R-:W-:Y:S02]  /*a960*/  SHF.R.S32.HI R0, RZ, 0x2, R0 ;  /* 0x00000002ff007819 */ /* 0x000fe40000011400 */
[----:B-----5:R-:W-:Y:S02]  /*a970*/  LOP3.LUT R3, R74, 0x18, R3, 0xf8, !PT ;  /* 0x000000184a037812 */ /* 0x020fe400078ef803 */
[----:B------:R-:W-:Y:S01]  /*a980*/  PRMT R27, R21, 0x5410, R28 ;  /* 0x00005410151b7816 */ /* 0x000fe2000000001c */
[----:B------:R-:W-:Y:S01]  /*a990*/  IMAD R0, R0, 0x1800, R73 ;  /* 0x0000180000007824 */ /* 0x000fe200078e0249 */
[----:B------:R-:W-:Y:S01]  /*a9a0*/  LOP3.LUT R3, R3, R72, RZ, 0x3c, !PT ;  /* 0x0000004803037212 */ /* 0x000fe200078e3cff */
[----:B------:R-:W-:Y:S01]  /*a9b0*/  IMAD.U32 R28, R25, 0x10000, RZ ;  /* 0x00010000191c7824 */ /* 0x000fe200078e00ff */
[--C-:B------:R-:W-:Y:S01]  /*a9c0*/  SHF.R.U64 R13, R42, 0x10, R43.reuse ;  /* 0x000000102a0d7819 */ /* 0x100fe2000000122b */
[----:B------:R-:W-:Y:S01]  /*a9d0*/  IMAD.U32 R29, R27, 0x10000, RZ ;  /* 0x000100001b1d7824 */ /* 0x000fe200078e00ff */
[----:B------:R-:W-:Y:S01]  /*a9e0*/  SHF.R.U32.HI R42, RZ, 0x10, R43 ;  /* 0x00000010ff2a7819 */ /* 0x000fe2000001162b */
[----:B------:R-:W-:Y:S01]  /*a9f0*/  IMAD.IADD R3, R0, 0x1, R3 ;  /* 0x0000000100037824 */ /* 0x000fe200078e0203 */
[----:B------:R-:W-:-:S02]  /*aa00*/  PRMT R47, R47, 0x5410, R40 ;  /* 0x000054102f2f7816 */ /* 0x000fc40000000028 */
[----:B------:R-:W-:Y:S01]  /*aa10*/  PRMT R49, R49, 0x5410, R42 ;  /* 0x0000541031317816 */ /* 0x000fe2000000002a */
[----:B------:R-:W-:Y:S01]  /*aa20*/  IMAD R0, R3, 0x2, R18 ;  /* 0x0000000203007824 */ /* 0x000fe200078e0212 */
[--C-:B------:R-:W-:Y:S02]  /*aa30*/  SHF.R.U64 R3, R30, 0x10, R31.reuse ;  /* 0x000000101e037819 */ /* 0x100fe4000000121f */
[----:B------:R-:W-:Y:S02]  /*aa40*/  SHF.R.U32.HI R30, RZ, 0x10, R31 ;  /* 0x00000010ff1e7819 */ /* 0x000fe4000001161f */
[----:B------:R-:W0:Y:S01]  /*aa50*/  LDS.128 R8, [R0+0xda00] ;  /* 0x00da000000087984 */ /* 0x000e220000000c00 */
[----:B------:R-:W-:Y:S02]  /*aa60*/  PRMT R44, R44, 0x5410, R3 ;  /* 0x000054102c2c7816 */ /* 0x000fe40000000003 */
[----:B------:R-:W-:Y:S02]  /*aa70*/  PRMT R45, R45, 0x5410, R30 ;  /* 0x000054102d2d7816 */ /* 0x000fe4000000001e */
[----:B------:R-:W-:-:S02]  /*aa80*/  LOP3.LUT R25, R25, 0xffff0000, RZ, 0xc0, !PT ;  /* 0xffff000019197812 */ /* 0x000fc400078ec0ff */
[----:B------:R-:W-:Y:S01]  /*aa90*/  PRMT R48, R48, 0x5410, R13 ;  /* 0x0000541030307816 */ /* 0x000fe2000000000d */
[----:B------:R-:W-:Y:S02]  /*aaa0*/  IMAD.U32 R31, R45, 0x10000, RZ ;  /* 0x000100002d1f7824 */ /* 0x000fe400078e00ff */
[C---:B0-----:R-:W-:Y:S01]  /*aab0*/  IMAD.U32 R15, R8.reuse, 0x10000, RZ ;  /* 0x00010000080f7824 */ /* 0x041fe200078e00ff */
[----:B------:R-:W-:Y:S01]  /*aac0*/  LOP3.LUT R8, R8, 0xffff0000, RZ, 0xc0, !PT ;  /* 0xffff000008087812 */ /* 0x000fe200078ec0ff */
[C---:B------:R-:W-:Y:S01]  /*aad0*/  IMAD.U32 R20, R9.reuse, 0x10000, RZ ;  /* 0x0001000009147824 */ /* 0x040fe200078e00ff */
[----:B------:R-:W-:Y:S01]  /*aae0*/  LOP3.LUT R9, R9, 0xffff0000, RZ, 0xc0, !PT ;  /* 0xffff000009097812 */ /* 0x000fe200078ec0ff */
[C---:B------:R-:W-:Y:S01]  /*aaf0*/  FMUL.FTZ R30, R15.reuse, R28 ;  /* 0x0000001c0f1e7220 */ /* 0x040fe20000410000 */
[-C--:B------:R-:W-:Y:S01]  /*ab00*/  FMUL.FTZ R32, R15, R26.reuse ;  /* 0x0000001a0f207220 */ /* 0x080fe20000410000 */
[----:B------:R-:W-:Y:S02]  /*ab10*/  IMAD.U32 R15, R47, 0x10000, RZ ;  /* 0x000100002f0f7824 */ /* 0x000fe400078e00ff */
[C---:B------:R-:W-:Y:S01]  /*ab20*/  FMUL.FTZ R33, R20.reuse, R29 ;  /* 0x0000001d14217220 */ /* 0x040fe20000410000 */
[C---:B------:R-:W-:Y:S01]  /*ab30*/  IMAD.U32 R24, R11.reuse, 0x10000, RZ ;  /* 0x000100000b187824 */ /* 0x040fe200078e00ff */
[----:B------:R-:W-:Y:S01]  /*ab40*/  LOP3.LUT R11, R11, 0xffff0000, RZ, 0xc0, !PT ;  /* 0xffff00000b0b7812 */ /* 0x000fe200078ec0ff */
[----:B------:R-:W-:Y:S01]  /*ab50*/  FMUL.FTZ R35, R20, R15 ;  /* 0x0000000f14237220 */ /* 0x000fe20000410000 */
[C---:B------:R-:W-:Y:S01]  /*ab60*/  IMAD.U32 R21, R10.reuse, 0x10000, RZ ;  /* 0x000100000a157824 */ /* 0x040fe200078e00ff */
[----:B------:R-:W-:Y:S01]  /*ab70*/  LOP3.LUT R10, R10, 0xffff0000, RZ, 0xc0, !PT ;  /* 0xffff00000a0a7812 */ /* 0x000fe200078ec0ff */
[----:B------:R-:W-:Y:S01]  /*ab80*/  IMAD.U32 R20, R44, 0x10000, RZ ;  /* 0x000100002c147824 */ /* 0x000fe200078e00ff */
[----:B---3--:R-:W0:Y:S02]  /*ab90*/  LDS.128 R4, [R34] ;  /* 0x0000000022047984 */ /* 0x008e240000000c00 */
        /* <DEDUP_REMOVED lines=8> */
[----:B-1----:R-:W-:Y:S02]  /*ac20*/  IMAD.U32 R14, R7, 0x10000, RZ ;  /* 0x00010000070e7824 */ /* 0x002fe400078e00ff */
[C---:B------:R-:W-:Y:S01]  /*ac30*/  FMUL.FTZ R15, R24.reuse, R31 ;  /* 0x0000001f180f7220 */ /* 0x040fe20000410000 */
[----:B------:R-:W-:Y:S01]  /*ac40*/  FMUL.FTZ R24, R24, R3 ;  /* 0x0000000318187220 */ /* 0x000fe20000410000 */
[----:B------:R-:W-:Y:S01]  /*ac50*/  FFMA.FTZ R35, R12, R29, R35 ;  /* 0x0000001d0c237223 */ /* 0x000fe20000010023 */
[----:B------:R-:W-:Y:S01]  /*ac60*/  LOP3.LUT R12, R47, 0xffff0000, RZ, 0xc0, !PT ;  /* 0xffff00002f0c7812 */ /* 0x000fe200078ec0ff */
[----:B------:R-:W-:Y:S01]  /*ac70*/  FFMA.FTZ R28, R14, R3, -R15 ;  /* 0x000000030e1c7223 */ /* 0x000fe2000001080f */
[----:B------:R-:W-:Y:S01]  /*ac80*/  LOP3.LUT R3, R46, 0xffff0000, RZ, 0xc0, !PT ;  /* 0xffff00002e037812 */ /* 0x000fe200078ec0ff */
[----:B------:R-:W-:Y:S01]  /*ac90*/  FFMA.FTZ R31, R14, R31, R24 ;  /* 0x0000001f0e1f7223 */ /* 0x000fe20000010018 */
[----:B------:R-:W-:Y:S01]  /*aca0*/  LOP3.LUT R14, R27, 0xffff0000, RZ, 0xc0, !PT ;  /* 0xffff00001b0e7812 */ /* 0x000fe200078ec0ff */
[----:B------:R-:W-:Y:S01]  /*acb0*/  FMUL.FTZ R15, R8, R25 ;  /* 0x00000019080f7220 */ /* 0x000fe20000410000 */
[----:B------:R-:W-:-:S02]  /*acc0*/  IMAD.U32 R13, R6, 0x10000, RZ ;  /* 0x00010000060d7824 */ /* 0x000fc400078e00ff */
[-C--:B------:R-:W-:Y:S01]  /*acd0*/  FMUL.FTZ R27, R8, R3.reuse ;  /* 0x00000003081b7220 */ /* 0x080fe20000410000 */
[----:B------:R-:W-:Y:S02]  /*ace0*/  IMAD.U32 R8, R48, 0x10000, RZ ;  /* 0x0001000030087824 */ /* 0x000fe400078e00ff */
[C---:B------:R-:W-:Y:S01]  /*acf0*/  FMUL.FTZ R24, R9.reuse, R14 ;  /* 0x0000000e09187220 */ /* 0x040fe20000410000 */
[C---:B------:R-:W-:Y:S01]  /*ad00*/  FFMA.FTZ R15, R4.reuse, R3, -R15 ;  /* 0x00000003040f7223 */ /* 0x040fe2000001080f */
[----:B------:R-:W-:Y:S01]  /*ad10*/  FMUL.FTZ R9, R9, R12 ;  /* 0x0000000c09097220 */ /* 0x000fe20000410000 */
[----:B------:R-:W-:Y:S01]  /*ad20*/  FFMA.FTZ R27, R4, R25, R27 ;  /* 0x00000019041b7223 */ /* 0x000fe2000001001b */
[----:B------:R-:W-:Y:S01]  /*ad30*/  FMUL.FTZ R4, R21, R20 ;  /* 0x0000001415047220 */ /* 0x000fe20000410000 */
[C---:B------:R-:W-:Y:S01]  /*ad40*/  FFMA.FTZ R24, R5.reuse, R12, -R24 ;  /* 0x0000000c05187223 */ /* 0x040fe20000010818 */
[----:B------:R-:W-:Y:S01]  /*ad50*/  FFMA.FTZ R14, R5, R14, R9 ;  /* 0x0000000e050e7223 */ /* 0x000fe20000010009 */
[-C--:B------:R-:W-:Y:S01]  /*ad60*/  FMUL.FTZ R26, R21, R8.reuse ;  /* 0x00000008151a7220 */ /* 0x080fe20000410000 */
[----:B------:R-:W-:Y:S01]  /*ad70*/  FFMA.FTZ R12, R13, R8, -R4 ;  /* 0x000000080d0c7223 */ /* 0x000fe20000010804 */
[----:B------:R-:W-:-:S02]  /*ad80*/  LOP3.LUT R5, R44, 0xffff0000, RZ, 0xc0, !PT ;  /* 0xffff00002c057812 */ /* 0x000fc400078ec0ff */
[----:B------:R-:W-:Y:S01]  /*ad90*/  LOP3.LUT R3, R48, 0xffff0000, RZ, 0xc0, !PT ;  /* 0xffff000030037812 */ /* 0x000fe200078ec0ff */
[----:B------:R-:W-:Y:S01]  /*ada0*/  FFMA.FTZ R26, R13, R20, R26 ;  /* 0x000000140d1a7223 */ /* 0x000fe2000001001a */
[----:B------:R-:W-:Y:S01]  /*adb0*/  LOP3.LUT R8, R45, 0xffff0000, RZ, 0xc0, !PT ;  /* 0xffff00002d087812 */ /* 0x000fe200078ec0ff */
[C---:B------:R-:W-:Y:S01]  /*adc0*/  FMUL.FTZ R9, R10.reuse, R5 ;  /* 0x000000050a097220 */ /* 0x040fe20000410000 */
[----:B------:R-:W-:Y:S01]  /*add0*/  LOP3.LUT R4, R49, 0xffff0000, RZ, 0xc0, !PT ;  /* 0xffff000031047812 */ /* 0x000fe200078ec0ff */
[-C--:B------:R-:W-:Y:S01]  /*ade0*/  FMUL.FTZ R10, R10, R3.reuse ;  /* 0x000000030a0a7220 */ /* 0x080fe20000410000 */
[----:B------:R-:W-:Y:S01]  /*adf0*/  LOP3.LUT R6, R6, 0xffff0000, RZ, 0xc0, !PT ;  /* 0xffff000006067812 */ /* 0x000fe200078ec0ff */
[----:B------:R-:W-:Y:S01]  /*ae00*/  FMUL.FTZ R20, R11, R8 ;  /* 0x000000080b147220 */ /* 0x000fe20000410000 */
[----:B------:R-:W-:Y:S01]  /*ae10*/  LOP3.LUT R7, R7, 0xffff0000, RZ, 0xc0, !PT ;  /* 0xffff000007077812 */ /* 0x000fe200078ec0ff */
[-C--:B------:R-:W-:Y:S02]  /*ae20*/  FMUL.FTZ R21, R11, R4.reuse ;  /* 0x000000040b157220 */ /* 0x080fe40000410000 */
[C---:B------:R-:W-:Y:S01]  /*ae30*/  FFMA.FTZ R3, R6.reuse, R3, -R9 ;  /* 0x0000000306037223 */ /* 0x040fe20000010809 */
[----:B------:R-:W-:Y:S01]  /*ae40*/  FFMA.FTZ R11, R6, R5, R10 ;  /* 0x00000005060b7223 */ /* 0x000fe2000001000a */
[C---:B------:R-:W-:Y:S01]  /*ae50*/  FFMA.FTZ R13, R7.reuse, R4, -R20 ;  /* 0x00000004070d7223 */ /* 0x040fe20000010814 */
[----:B------:R-:W-:Y:S01]  /*ae60*/  FFMA.FTZ R20, R7, R8, R21 ;  /* 0x0000000807147223 */ /* 0x000fe20000010015 */
[----:B------:R-:W-:-:S02]  /*ae70*/  F2FP.BF16.F32.PACK_AB R4, R15, R30 ;  /* 0x0000001e0f04723e */ /* 0x000fc400000010ff */
[----:B------:R-:W-:Y:S02]  /*ae80*/  F2FP.BF16.F32.PACK_AB R5, R24, R33 ;  /* 0x000000211805723e */ /* 0x000fe400000010ff */
[----:B------:R-:W-:Y:S02]  /*ae90*/  F2FP.BF16.F32.PACK_AB R6, R3, R12 ;  /* 0x0000000c0306723e */ /* 0x000fe400000010ff */
[----:B------:R-:W-:Y:S02]  /*aea0*/  F2FP.BF16.F32.PACK_AB R10, R11, R26 ;  /* 0x0000001a0b0a723e */ /* 0x000fe400000010ff */
[----:B------:R-:W-:Y:S02]  /*aeb0*/  F2FP.BF16.F32.PACK_AB R7, R13, R28 ;  /* 0x0000001c0d07723e */ /* 0x000fe400000010ff */
[----:B------:R-:W-:Y:S02]  /*aec0*/  F2FP.BF16.F32.PACK_AB R8, R27, R32 ;  /* 0x000000201b08723e */ /* 0x000fe400000010ff */
[----:B------:R-:W-:Y:S01]  /*aed0*/  F2FP.BF16.F32.PACK_AB R9, R14, R35 ;  /* 0x000000230e09723e */ /* 0x000fe200000010ff */
[----:B------:R0:W-:Y:S01]  /*aee0*/  STS.128 [R34], R4 ;  /* 0x0000000422007388 */ /* 0x0001e20000000c00 */
[----:B------:R-:W-:-:S05]  /*aef0*/  F2FP.BF16.F32.PACK_AB R11, R20, R31 ;  /* 0x0000001f140b723e */ /* 0x000fca00000010ff */
[----:B------:R0:W-:Y:S02]  /*af00*/  STS.128 [R0+0xda00], R8 ;  /* 0x00da000800007388 */ /* 0x0001e40000000c00 */
.L_x_393:
[----:B------:R-:W-:Y:S05]  /*af10*/  BSYNC B0 ;  /* 0x0000000000007941 */ /* 0x000fea0003800000 */
.L_x_383:
[----:B------:R-:W-:Y:S01]  /*af20*/  @!PT LDS RZ, [RZ] ;  /* 0x00000000fffff984 */ /* 0x000fe20000000800 */
[----:B------:R-:W-:Y:S01]  /*af30*/  @!PT LDS RZ, [RZ] ;  /* 0x00000000fffff984 */ /* 0x000fe20000000800 */
[----:B------:R-:W-:Y:S01]  /*af40*/  @!PT LDS RZ, [RZ] ;  /* 0x00000000fffff984 */ /* 0x000fe20000000800 */
[----:B------:R-:W-:Y:S01]  /*af50*/  @!PT LDS RZ, [RZ] ;  /* 0x00000000fffff984 */ /* 0x000fe20000000800 */
[----:B------:R1:W-:Y:S06]  /*af60*/  MEMBAR.ALL.CTA ;  /* 0x0000000000007992 */ /* 0x0003ec0000008000 */
[----:B-1----:R-:W1:Y:S01]  /*af70*/  FENCE.VIEW.ASYNC.S ;  /* 0x00000000000073c6 */ /* 0x002e620000000000 */
[----:B------:R-:W-:Y:S05]  /*af80*/  WARPSYNC.ALL ;  /* 0x0000000000007948 */ /* 0x000fea0003800000 */
[----:B-1----:R-:W-:Y:S06]  /*af90*/  BAR.SYNC.DEFER_BLOCKING 0xd, 0x180 ;  /* 0x0346000000007b1d */ /* 0x002fec0000010000 */
.L_x_381:
[----:B0-23--:R-:W2:Y:S02]  /*afa0*/  LDL R0, [R1+0x48] ;  /* 0x0000480001007983 */ /* 0x00dea40000100800 */
[----:B--2---:R-:W-:-:S13]  /*afb0*/  R2UR UR4, R0 ;  /* 0x00000000000472ca */ /* 0x004fda00000e0000 */
[----:B------:R-:W-:-:S05]  /*afc0*/  IMAD.U32 R0, RZ, RZ, UR4 ;  /* 0x00000004ff007e24 */ /* 0x000fca000f8e00ff */
[----:B------:R-:W-:-:S13]  /*afd0*/  ISETP.NE.AND P0, PT, R0, 0x3, PT ;  /* 0x000000030000780c */ /* 0x000fda0003f05270 */
[----:B------:R-:W-:Y:S05]  /*afe0*/  @!P0 BRA `(.L_x_416) ;  /* 0x0000000000048947 */ /* 0x000fea0003800000 */
[----:B------:R-:W-:Y:S01]  /*aff0*/  BPT.TRAP 0x1 ;  /* 0x000000040000795c */ /* 0x000fe20000300000 */
.L_x_416:
[----:B----4-:R-:W2:Y:S01]  /*b000*/  LDL R3, [R1+0x44] ;  /* 0x0000440001037983 */ /* 0x010ea20000100800 */
[----:B------:R-:W-:Y:S01]  /*b010*/  IMAD R0, R146, 0x8, R18 ;  /* 0x0000000892007824 */ /* 0x000fe200078e0212 */
[----:B--2---:R-:W-:-:S04]  /*b020*/  SHF.L.U32 R5, R3, 0x1f, RZ ;  /* 0x0000001f03057819 */ /* 0x004fc800000006ff */
[----:B------:R0:W2:Y:S01]  /*b030*/  SYNCS.PHASECHK.TRANS64.TRYWAIT P1, [R0+URZ+0x31c30], R5 ;  /* 0x031c3005000075a7 */ /* 0x0000a2000802017f */
[----:B------:R-:W-:Y:S05]  /*b040*/  @!P0 BRA `(.L_x_417) ;  /* 0x0000000000048947 */ /* 0x000fea0003800000 */
[----:B------:R-:W-:Y:S01]  /*b050*/  BPT.TRAP 0x1 ;  /* 0x000000040000795c */ /* 0x000fe20000300000 */
.L_x_417:
[----:B------:R-:W-:Y:S02]  /*b060*/  IMAD R2, R2, 0x1000, R18 ;  /* 0x0000100002027824 */ /* 0x000fe400078e0212 */
[----:B------:R-:W-:Y:S02]  /*b070*/  VIADD R4, R18, 0x16a00 ;  /* 0x00016a0012047836 */ /* 0x000fe40000000000 */
[----:B------:R-:W-:-:S03]  /*b080*/  VIADD R3, R2, 0xda00 ;  /* 0x0000da0002037836 */ /* 0x000fc60000000000 */
[----:B------:R-:W-:Y:S02]  /*b090*/  SHF.R.U32.HI R2, RZ, 0x4, R4 ;  /* 0x00000004ff027819 */ /* 0x000fe40000011604 */
[----:B------:R-:W-:Y:S02]  /*b0a0*/  SHF.R.U32.HI R3, RZ, 0x4, R3 ;  /* 0x00000004ff037819 */ /* 0x000fe40000011603 */
[----:B------:R-:W-:Y:S02]  /*b0b0*/  LOP3.LUT R2, R2, 0x3fff, RZ, 0xc0, !PT ;  /* 0x00003fff02027812 */ /* 0x000fe400078ec0ff */
[----:B------:R-:W-:Y:S02]  /*b0c0*/  LOP3.LUT R3, R3, 0x3fff, RZ, 0xc0, !PT ;  /* 0x00003fff03037812 */ /* 0x000fe400078ec0ff */
[----:B------:R-:W-:-:S05]  /*b0d0*/  LOP3.LUT R2, R2, 0x10000, RZ, 0xfc, !PT ;  /* 0x0001000002027812 */ /* 0x000fca00078efcff */
[----:B------:R3:W-:Y:S01]  /*b0e0*/  STL [R1+0x54], R2 ;  /* 0x0000540201007387 */ /* 0x0007e20000100800 */
[----:B--2---:R-:W-:Y:S05]  /*b0f0*/  @P1 BRA `(.L_x_418) ;  /* 0x0000000000081947 */ /* 0x004fea0003800000 */
[----:B------:R-:W2:Y:S02]  /*b100*/  SYNCS.PHASECHK.TRANS64.TRYWAIT P1, [R0+URZ+0x31c30], R5 ;  /* 0x031c3005000075a7 */ /* 0x000ea4000802017f */
[----:B--2---:R-:W-:Y:S05]  /*b110*/  @!P1 BRA `(.L_x_419) ;  /* 0x0000011c00989947 */ /* 0x004fea0003800000 */
.L_x_418:
[----:B------:R-:W1:Y:S01]  /*b120*/  LDL R4, [R1+0x54] ;  /* 0x0000540001047983 */ /* 0x000e620000100800 */
[----:B---3--:R-:W-:Y:S01]  /*b130*/  LOP3.LUT R2, R3, 0x10000, RZ, 0xfc, !PT ;  /* 0x0001000003027812 */ /* 0x008fe200078efcff */
[----:B------:R-:W-:Y:S02]  /*b140*/  IMAD.MOV.U32 R15, RZ, RZ, -0x7fffffe0 ;  /* 0x80000020ff0f7424 */ /* 0x000fe400078e00ff */
[----:B------:R-:W-:Y:S01]  /*b150*/  IMAD.MOV.U32 R3, RZ, RZ, -0x7fffffe0 ;  /* 0x80000020ff037424 */ /* 0x000fe200078e00ff */
[----:B------:R-:W-:Y:S05]  /*b160*/  WARPSYNC.ALL ;  /* 0x0000000000007948 */ /* 0x000fea0003800000 */
[----:B------:R-:W-:Y:S01]  /*b170*/  R2UR UR7, R15 ;  /* 0x000000000f0772ca */ /* 0x000fe200000e0000 */
[----:B------:R-:W3:Y:S01]  /*b180*/  LDL R98, [R1+0x90] ;  /* 0x0000900001627983 */ /* 0x000ee20000100800 */
[----:B------:R-:W-:-:S02]  /*b190*/  R2UR UR4, R2 ;  /* 0x00000000020472ca */ /* 0x000fc400000e0000 */
[C---:B------:R-:W-:Y:S01]  /*b1a0*/  R2UR UR5, R3.reuse ;  /* 0x00000000030572ca */ /* 0x040fe200000e0000 */
[----:B------:R-:W-:Y:S01]  /*b1b0*/  WARPGROUP.ARRIVE ;  /* 0x00000000000079c5 */ /* 0x000fe20000000000 */
[----:B0-2---:R-:W-:Y:S02]  /*b1c0*/  IMAD.MOV.U32 R5, RZ, RZ, -0x7fffffe0 ;  /* 0x80000020ff057424 */ /* 0x005fe400078e00ff */
[----:B------:R-:W-:Y:S01]  /*b1d0*/  IMAD.MOV.U32 R7, RZ, RZ, -0x7fffffe0 ;  /* 0x80000020ff077424 */ /* 0x000fe200078e00ff */
[C---:B------:R-:W-:Y:S02]  /*b1e0*/  R2UR UR8, R2.reuse ;  /* 0x00000000020872ca */ /* 0x040fe400000e0000 */
[----:B------:R-:W-:Y:S02]  /*b1f0*/  R2UR UR9, R3 ;  /* 0x00000000030972ca */ /* 0x000fe400000e0000 */
[----:B------:R-:W-:Y:S02]  /*b200*/  R2UR UR11, R7 ;  /* 0x00000000070b72ca */ /* 0x000fe400000e0000 */
[----:B------:R-:W-:-:S02]  /*b210*/  R2UR UR12, R2 ;  /* 0x00000000020c72ca */ /* 0x000fc400000e0000 */
[C---:B------:R-:W-:Y:S01]  /*b220*/  R2UR UR13, R3.reuse ;  /* 0x00000000030d72ca */ /* 0x040fe200000e0000 */
[----:B------:R-:W-:Y:S01]  /*b230*/  IMAD.MOV.U32 R9, RZ, RZ, -0x7fffffe0 ;  /* 0x80000020ff097424 */ /* 0x000fe200078e00ff */
[----:B------:R-:W-:Y:S02]  /*b240*/  R2UR UR16, R2 ;  /* 0x00000000021072ca */ /* 0x000fe400000e0000 */
[----:B------:R-:W-:Y:S02]  /*b250*/  R2UR UR17, R3 ;  /* 0x00000000031172ca */ /* 0x000fe400000e0000 */
[----:B------:R-:W-:Y:S01]  /*b260*/  R2UR UR19, R9 ;  /* 0x00000000091372ca */ /* 0x000fe200000e0000 */
[----:B-1----:R-:W-:-:S05]  /*b270*/  IMAD R14, R146, 0x6c0, R4 ;  /* 0x000006c0920e7824 */ /* 0x002fca00078e0204 */
[----:B------:R-:W-:-:S13]  /*b280*/  R2UR UR6, R14 ;  /* 0x000000000e0672ca */ /* 0x000fda00000e0000 */
[----:B------:R-:W-:Y:S01]  /*b290*/  HGMMA.64x16x16.F32.BF16 R88, gdesc[UR4], RZ, !UPT, gsb0 ;  /* 0x00200000045879f0 */ /* 0x000fe2000c0018ff */
[----:B------:R-:W-:Y:S01]  /*b2a0*/  VIADD R4, R14, 0x40 ;  /* 0x000000400e047836 */ /* 0x000fe20000000000 */
[----:B------:R-:W-:Y:S02]  /*b2b0*/  R2UR UR7, R5 ;  /* 0x00000000050772ca */ /* 0x000fe400000e0000 */
[----:B------:R-:W-:Y:S02]  /*b2c0*/  R2UR UR4, R2 ;  /* 0x00000000020472ca */ /* 0x000fe400000e0000 */
[----:B------:R-:W-:Y:S02]  /*b2d0*/  R2UR UR6, R4 ;  /* 0x00000000040672ca */ /* 0x000fe400000e0000 */
[----:B------:R-:W-:Y:S01]  /*b2e0*/  R2UR UR5, R3 ;  /* 0x00000000030572ca */ /* 0x000fe200000e0000 */
[----:B------:R-:W-:Y:S02]  /*b2f0*/  WARPGROUP.DEPBAR.LE gsb0, 0x0 ;  /* 0x00008000000079c5 */ /* 0x000fe40000010000 */
[----:B------:R-:W-:-:S10]  /*b300*/  WARPGROUP.ARRIVE ;  /* 0x00000000000079c5 */ /* 0x000fd40000000000 */
[----:B------:R-:W-:Y:S01]  /*b310*/  HGMMA.64x16x16.F32.BF16 R80, gdesc[UR4], RZ, !UPT, gsb0 ;  /* 0x00200000045079f0 */ /* 0x000fe2000c0018ff */
[----:B------:R-:W-:-:S05]  /*b320*/  VIADD R6, R14, 0x80 ;  /* 0x000000800e067836 */ /* 0x000fca0000000000 */
[----:B------:R-:W-:Y:S01]  /*b330*/  R2UR UR10, R6 ;  /* 0x00000000060a72ca */ /* 0x000fe200000e0000 */
[----:B------:R-:W-:Y:S02]  /*b340*/  WARPGROUP.DEPBAR.LE gsb0, 0x0 ;  /* 0x00008000000079c5 */ /* 0x000fe40000010000 */
[----:B-----5:R-:W-:-:S10]  /*b350*/  WARPGROUP.ARRIVE ;  /* 0x00000000000079c5 */ /* 0x020fd40000000000 */
[----:B------:R-:W-:Y:S01]  /*b360*/  HGMMA.64x16x16.F32.BF16 R72, gdesc[UR8], RZ, !UPT, gsb0 ;  /* 0x00200000084879f0 */ /* 0x000fe2000c0018ff */
[----:B------:R-:W-:Y:S02]  /*b370*/  VIADD R4, R14, 0xc0 ;  /* 0x000000c00e047836 */ /* 0x000fe40000000000 */
[----:B------:R-:W-:-:S03]  /*b380*/  IMAD.MOV.U32 R5, RZ, RZ, -0x7fffffe0 ;  /* 0x80000020ff057424 */ /* 0x000fc600078e00ff */
        /* <DEDUP_REMOVED lines=8> */
[----:B------:R-:W-:-:S10]  /*b410*/  WARPGROUP.ARRIVE ;  /* 0x00000000000079c5 */ /* 0x000fd40000000000 */
[----:B------:R-:W-:Y:S01]  /*b420*/  HGMMA.64x16x16.F32.BF16 R56, gdesc[UR16], RZ, !UPT, gsb0 ;  /* 0x00200000103879f0 */ /* 0x000fe2000c0018ff */
[----:B------:R-:W-:Y:S02]  /*b430*/  VIADD R6, R14, 0x140 ;  /* 0x000001400e067836 */ /* 0x000fe40000000000 */
[----:B------:R-:W-:Y:S01]  /*b440*/  IMAD.MOV.U32 R7, RZ, RZ, -0x7fffffe0 ;  /* 0x80000020ff077424 */ /* 0x000fe200078e00ff */
[----:B------:R-:W-:Y:S02]  /*b450*/  R2UR UR20, R2 ;  /* 0x00000000021472ca */ /* 0x000fe400000e0000 */
[----:B------:R-:W-:Y:S02]  /*b460*/  R2UR UR22, R6 ;  /* 0x00000000061672ca */ /* 0x000fe400000e0000 */
[----:B------:R-:W-:Y:S02]  /*b470*/  R2UR UR23, R7 ;  /* 0x00000000071772ca */ /* 0x000fe400000e0000 */
[----:B------:R-:W-:Y:S01]  /*b480*/  R2UR UR21, R3 ;  /* 0x00000000031572ca */ /* 0x000fe200000e0000 */
[----:B------:R-:W-:-:S02]  /*b490*/  WARPGROUP.DEPBAR.LE gsb0, 0x0 ;  /* 0x00008000000079c5 */ /* 0x000fc40000010000 */
        /* <DEDUP_REMOVED lines=30> */
[----:B------:R-:W-:Y:S02]  /*b680*/  IMAD.MOV.U32 R5, RZ, RZ, -0x7fffffe0 ;  /* 0x80000020ff057424 */ /* 0x000fe400078e00ff */
[----:B------:R-:W-:Y:S02]  /*b690*/  VIADD R8, R2, 0x2 ;  /* 0x0000000202087836 */ /* 0x000fe40000000000 */
[----:B------:R-:W-:Y:S01]  /*b6a0*/  IMAD.MOV.U32 R9, RZ, RZ, -0x7fffffe0 ;  /* 0x80000020ff097424 */ /* 0x000fe200078e00ff */
[----:B------:R-:W-:Y:S02]  /*b6b0*/  R2UR UR38, R4 ;  /* 0x00000000042672ca */ /* 0x000fe400000e0000 */
[----:B------:R-:W-:-:S02]  /*b6c0*/  R2UR UR39, R5 ;  /* 0x00000000052772ca */ /* 0x000fc400000e0000 */
[----:B------:R-:W-:Y:S02]  /*b6d0*/  R2UR UR36, R8 ;  /* 0x00000000082472ca */ /* 0x000fe400000e0000 */
[----:B------:R-:W-:Y:S01]  /*b6e0*/  R2UR UR37, R9 ;  /* 0x00000000092572ca */ /* 0x000fe200000e0000 */
[----:B------:R-:W-:Y:S02]  /*b6f0*/  WARPGROUP.DEPBAR.LE gsb0, 0x0 ;  /* 0x00008000000079c5 */ /* 0x000fe40000010000 */
[----:B------:R-:W-:-:S10]  /*b700*/  WARPGROUP.ARRIVE ;  /* 0x00000000000079c5 */ /* 0x000fd40000000000 */
[----:B------:R-:W-:Y:S01]  /*b710*/  HGMMA.64x16x16.F32.BF16 R88, gdesc[UR36], R88, gsb0 ;  /* 0x00200000245879f0 */ /* 0x000fe20008001858 */
        /* <DEDUP_REMOVED lines=239> */
[----:B------:R-:W-:-:S03]  /*c610*/  IMAD.MOV.U32 R7, RZ, RZ, -0x7fffffe0 ;  /* 0x80000020ff077424 */ /* 0x000fc600078e00ff */
[----:B------:R-:W-:Y:S01]  /*c620*/  R2UR UR38, R6 ;  /* 0x00000000062672ca */ /* 0x000fe200000e0000 */
[----:B------:R-:W-:Y:S01]  /*c630*/  VIADD R6, R2, 0x600 ;  /* 0x0000060002067836 */ /* 0x000fe20000000000 */
[----:B------:R-:W-:Y:S01]  /*c640*/  R2UR UR39, R7 ;  /* 0x00000000072772ca */ /* 0x000fe200000e0000 */
[----:B------:R-:W-:-:S03]  /*c650*/  IMAD.MOV.U32 R7, RZ, RZ, -0x7fffffe0 ;  /* 0x80000020ff077424 */ /* 0x000fc600078e00ff */
        /* <DEDUP_REMOVED lines=78> */
[----:B------:R-:W-:Y:S02]  /*cb40*/  VIADD R4, R2, 0x602 ;  /* 0x0000060202047836 */ /* 0x000fe40000000000 */
[----:B------:R-:W-:Y:S02]  /*cb50*/  IMAD.MOV.U32 R97, RZ, RZ, -0x7fffffe0 ;  /* 0x80000020ff617424 */ /* 0x000fe400078e00ff */
        /* <DEDUP_REMOVED lines=17> */
[----:B------:R-:W-:Y:S01]  /*cc70*/  VIADD R20, R14, 0x502 ;  /* 0x000005020e147836 */ /* 0x000fe20000000000 */
[----:B------:R-:W-:Y:S01]  /*cc80*/  R2UR UR8, R4 ;  /* 0x00000000040872ca */ /* 0x000fe200000e0000 */
[----:B------:R-:W-:Y:S01]  /*cc90*/  IMAD.MOV.U32 R21, RZ, RZ, -0x7fffffe0 ;  /* 0x80000020ff157424 */ /* 0x000fe200078e00ff */
[----:B------:R-:W-:Y:S01]  /*cca0*/  R2UR UR9, R5 ;  /* 0x00000000050972ca */ /* 0x000fe200000e0000 */
[----:B------:R-:W-:Y:S01]  /*ccb0*/  ULDC UR4, c[0x0][0x9d8] ;  /* 0x0002760000047ab9 */ /* 0x000fe20000000800 */
[----:B------:R-:W-:Y:S01]  /*ccc0*/  R2UR UR10, R20 ;  /* 0x00000000140a72ca */ /* 0x000fe200000e0000 */
[----:B------:R-:W-:Y:S01]  /*ccd0*/  ULDC UR5, c[0x0][0x988] ;  /* 0x0002620000057ab9 */ /* 0x000fe20000000800 */
        /* <DEDUP_REMOVED lines=40> */
[----:B---3--:R-:W-:Y:S02]  /*cf60*/  IMAD.IADD R21, R98, 0x1, R108 ;  /* 0x0000000162157824 */ /* 0x008fe400078e026c */
[----:B------:R-:W-:Y:S01]  /*cf70*/  VIADD R20, R14, 0x642 ;  /* 0x000006420e147836 */ /* 0x000fe20000000000 */
[----:B------:R-:W-:Y:S01]  /*cf80*/  R2UR UR8, R4 ;  /* 0x00000000040872ca */ /* 0x000fe200000e0000 */
[----:B------:R-:W-:Y:S01]  /*cf90*/  FMUL.FTZ R15, R88, UR4 ;  /* 0x00000004580f7c20 */ /* 0x000fe20008410000 */
[----:B------:R-:W-:Y:S02]  /*cfa0*/  R2UR UR9, R5 ;  /* 0x00000000050972ca */ /* 0x000fe400000e0000 */
[----:B------:R-:W-:Y:S01]  /*cfb0*/  R2UR UR10, R20 ;  /* 0x00000000140a72ca */ /* 0x000fe200000e0000 */
[----:B------:R-:W-:Y:S01]  /*cfc0*/  FMUL.FTZ R88, R89, UR4 ;  /* 0x0000000459587c20 */ /* 0x000fe20008410000 */
[----:B------:R-:W-:Y:S01]  /*cfd0*/  FMUL.FTZ R89, R90, UR4 ;  /* 0x000000045a597c20 */ /* 0x000fe20008410000 */
[----:B------:R-:W-:Y:S01]  /*cfe0*/  FMUL.FTZ R90, R91, UR4 ;  /* 0x000000045b5a7c20 */ /* 0x000fe20008410000 */
[----:B------:R-:W-:Y:S01]  /*cff0*/  FMUL.FTZ R91, R92, UR4 ;  /* 0x000000045c5b7c20 */ /* 0x000fe20008410000 */
[----:B------:R-:W-:Y:S01]  /*d000*/  FMUL.FTZ R92, R93, UR4 ;  /* 0x000000045d5c7c20 */ /* 0x000fe20008410000 */
[----:B------:R-:W-:Y:S01]  /*d010*/  FMUL.FTZ R93, R94, UR4 ;  /* 0x000000045e5d7c20 */ /* 0x000fe20008410000 */
[----:B------:R-:W-:Y:S01]  /*d020*/  FMUL.FTZ R94, R95, UR4 ;  /* 0x000000045f5e7c20 */ /* 0x000fe20008410000 */
[----:B------:R-:W-:Y:S01]  /*d030*/  FMUL.FTZ R74, R74, UR4 ;  /* 0x000000044a4a7c20 */ /* 0x000fe20008410000 */
[----:B------:R-:W-:Y:S08]  /*d040*/  MUFU.TANH R15, R15 ;  /* 0x0000000f000f7308 */ /* 0x000ff00000002400 */
[----:B------:R-:W-:Y:S01]  /*d050*/  MUFU.TANH R92, R92 ;  /* 0x0000005c005c7308 */ /* 0x000fe20000002400 */
[----:B------:R-:W-:-:S02]  /*d060*/  WARPGROUP.DEPBAR.LE gsb0, 0x0 ;  /* 0x00008000000079c5 */ /* 0x000fc40000010000 */
[----:B------:R-:W-:Y:S01]  /*d070*/  FMUL.FTZ R97, R40, UR4 ;  /* 0x0000000428617c20 */ /* 0x000fe20008410000 */
[----:B------:R-:W-:Y:S02]  /*d080*/  VIADD R40, R14, 0x682 ;  /* 0x000006820e287836 */ /* 0x000fe40000000000 */
[----:B------:R-:W-:Y:S02]  /*d090*/  IMAD R14, R112, -0x90, R21 ;  /* 0xffffff70700e7824 */ /* 0x000fe400078e0215 */
[----:B------:R-:W-:-:S05]  /*d0a0*/  IMAD.MOV.U32 R21, RZ, RZ, -0x7fffffe0 ;  /* 0x80000020ff157424 */ /* 0x000fca00078e00ff */
[----:B------:R-:W-:Y:S01]  /*d0b0*/  R2UR UR11, R21 ;  /* 0x00000000150b72ca */ /* 0x000fe200000e0000 */
[----:B------:R-:W-:Y:S01]  /*d0c0*/  WARPGROUP.ARRIVE ;  /* 0x00000000000079c5 */ /* 0x000fe20000000000 */
[----:B------:R-:W0:Y:S01]  /*d0d0*/  MUFU.TANH R94, R94 ;  /* 0x0000005e005e7308 */ /* 0x000e220000002400 */
[----:B------:R-:W-:-:S07]  /*d0e0*/  FMUL.FTZ R80, R80, UR4 ;  /* 0x0000000450507c20 */ /* 0x000fce0008410000 */
[----:B------:R-:W1:Y:S03]  /*d0f0*/  MUFU.TANH R88, R88 ;  /* 0x0000005800587308 */ /* 0x000e660000002400 */
[----:B------:R-:W-:Y:S05]  /*d100*/  HGMMA.64x16x16.F32.BF16 R32, gdesc[UR8], R32, gsb0 ;  /* 0x00200000082079f0 */ /* 0x000fea0008001820 */
[----:B------:R-:W-:Y:S01]  /*d110*/  MUFU.TANH R74, R74 ;  /* 0x0000004a004a7308 */ /* 0x000fe20000002400 */
[----:B------:R-:W-:-:S07]  /*d120*/  FMUL.FTZ R81, R81, UR4 ;  /* 0x0000000451517c20 */ /* 0x000fce0008410000 */
[----:B------:R-:W2:Y:S01]  /*d130*/  MUFU.TANH R91, R91 ;  /* 0x0000005b005b7308 */ /* 0x000ea20000002400 */
[----:B------:R-:W-:Y:S01]  /*d140*/  ISETP.GT.AND P3, PT, R14, 0x9, PT ;  /* 0x000000090e00780c */ /* 0x000fe20003f64270 */
[----:B------:R-:W-:Y:S01]  /*d150*/  FMUL.FTZ R84, R84, UR4 ;  /* 0x0000000454547c20 */ /* 0x000fe20008410000 */
[C---:B------:R-:W-:Y:S02]  /*d160*/  ISETP.GT.AND P5, PT, R14.reuse, RZ, PT ;  /* 0x000000ff0e00720c */ /* 0x040fe40003fa4270 */
[----:B------:R-:W-:-:S03]  /*d170*/  ISETP.GT.AND P1, PT, R14, 0x1, PT ;  /* 0x000000010e00780c */ /* 0x000fc60003f24270 */
[----:B------:R-:W3:Y:S01]  /*d180*/  MUFU.TANH R89, R89 ;  /* 0x0000005900597308 */ /* 0x000ee20000002400 */
[----:B------:R-:W-:Y:S01]  /*d190*/  FMUL.FTZ R53, R53, UR4 ;  /* 0x0000000435357c20 */ /* 0x000fe20008410000 */
[----:B0-----:R-:W-:Y:S02]  /*d1a0*/  FSEL R94, R94, -INF , P3 ;  /* 0xff8000005e5e7808 */ /* 0x001fe40001800000 */
[----:B------:R-:W-:-:S04]  /*d1b0*/  FSEL R92, R92, -INF , P3 ;  /* 0xff8000005c5c7808 */ /* 0x000fc80001800000 */
[----:B------:R-:W0:Y:S01]  /*d1c0*/  MUFU.TANH R80, R80 ;  /* 0x0000005000507308 */ /* 0x000e220000002400 */
[C---:B------:R-:W-:Y:S01]  /*d1d0*/  ISETP.GT.AND P3, PT, R14.reuse, 0x20, PT ;  /* 0x000000200e00780c */ /* 0x040fe20003f64270 */
[----:B------:R-:W-:Y:S01]  /*d1e0*/  FMUL.FTZ R96, R55, UR4 ;  /* 0x0000000437607c20 */ /* 0x000fe20008410000 */
[----:B------:R-:W-:Y:S01]  /*d1f0*/  FMUL.FTZ R98, R41, UR4 ;  /* 0x0000000429627c20 */ /* 0x000fe20008410000 */
[----:B------:R-:W-:Y:S01]  /*d200*/  ISETP.GT.AND P2, PT, R14, 0x8, PT ;  /* 0x000000080e00780c */ /* 0x000fe20003f44270 */
[----:B------:R-:W-:Y:S01]  /*d210*/  FMUL.FTZ R85, R85, UR4 ;  /* 0x0000000455557c20 */ /* 0x000fe20008410000 */
[----:B------:R-:W-:Y:S02]  /*d220*/  FSEL R21, R15, -INF , P5 ;  /* 0xff8000000f157808 */ /* 0x000fe40002800000 */
[----:B------:R-:W4:Y:S01]  /*d230*/  MUFU.TANH R90, R90 ;  /* 0x0000005a005a7308 */ /* 0x000f220000002400 */
[----:B-1----:R-:W-:Y:S01]  /*d240*/  FSEL R88, R88, -INF , P1 ;  /* 0xff80000058587808 */ /* 0x002fe20000800000 */
[----:B------:R-:W-:Y:S01]  /*d250*/  FMUL.FTZ R55, R42, UR4 ;  /* 0x000000042a377c20 */ /* 0x000fe20008410000 */
[----:B------:R-:W-:-:S05]  /*d260*/  IMAD.MOV.U32 R41, RZ, RZ, -0x7fffffe0 ;  /* 0x80000020ff297424 */ /* 0x000fca00078e00ff */
[----:B------:R-:W1:Y:S01]  /*d270*/  MUFU.TANH R81, R81 ;  /* 0x0000005100517308 */ /* 0x000e620000002400 */
[----:B------:R-:W-:Y:S01]  /*d280*/  FMUL.FTZ R82, R82, UR4 ;  /* 0x0000000452527c20 */ /* 0x000fe20008410000 */
[----:B--2---:R-:W-:Y:S01]  /*d290*/  FSEL R91, R91, -INF , P2 ;  /* 0xff8000005b5b7808 */ /* 0x004fe20001000000 */
[----:B------:R-:W-:Y:S01]  /*d2a0*/  FMUL.FTZ R72, R72, UR4 ;  /* 0x0000000448487c20 */ /* 0x000fe20008410000 */
[----:B------:R-:W-:-:S04]  /*d2b0*/  R2UR UR15, R41 ;  /* 0x00000000290f72ca */ /* 0x000fc800000e0000 */
[----:B------:R-:W2:Y:S01]  /*d2c0*/  MUFU.TANH R93, R93 ;  /* 0x0000005d005d7308 */ /* 0x000ea20000002400 */
[----:B------:R-:W-:Y:S01]  /*d2d0*/  FMUL.FTZ R83, R83, UR4 ;  /* 0x0000000453537c20 */ /* 0x000fe20008410000 */
[----:B------:R-:W-:-:S06]  /*d2e0*/  ISETP.GT.AND P4, PT, R14, 0x10, PT ;  /* 0x000000100e00780c */ /* 0x000fcc0003f84270 */
[----:B------:R3:W-:Y:S01]  /*d2f0*/  MUFU.TANH R42, R53 ;  /* 0x00000035002a7308 */ /* 0x0007e20000002400 */
[----:B------:R-:W-:-:S07]  /*d300*/  FMUL.FTZ R73, R73, UR4 ;  /* 0x0000000449497c20 */ /* 0x000fce0008410000 */
[----:B------:R-:W2:Y:S01]  /*d310*/  MUFU.TANH R84, R84 ;  /* 0x0000005400547308 */ /* 0x000ea20000002400 */
[----:B---3--:R-:W-:Y:S02]  /*d320*/  FSEL R53, R74, -INF , P3 ;  /* 0xff8000004a357808 */ /* 0x008fe40001800000 */
[----:B------:R-:W-:-:S05]  /*d330*/  FMNMX.FTZ R74, R21, R88, !PT ;  /* 0x00000058154a7209 */ /* 0x000fca0007810000 */
[----:B------:R-:W3:Y:S01]  /*d340*/  MUFU.TANH R85, R85 ;  /* 0x0000005500557308 */ /* 0x000ee20000002400 */
[----:B------:R-:W-:Y:S01]  /*d350*/  FSEL R89, R89, -INF , P5 ;  /* 0xff80000059597808 */ /* 0x000fe20002800000 */
[----:B------:R-:W-:Y:S01]  /*d360*/  FMUL.FTZ R86, R86, UR4 ;  /* 0x0000000456567c20 */ /* 0x000fe20008410000 */
[----:B------:R-:W-:-:S05]  /*d370*/  ISETP.GT.AND P5, PT, R14, 0x11, PT ;  /* 0x000000110e00780c */ /* 0x000fca0003fa4270 */
[----:B------:R4:W-:Y:S01]  /*d380*/  MUFU.TANH R41, R55 ;  /* 0x0000003700297308 */ /* 0x0009e20000002400 */
[----:B0-----:R-:W-:Y:S01]  /*d390*/  FSEL R80, R80, -INF , P4 ;  /* 0xff80000050507808 */ /* 0x001fe20002000000 */
[----:B------:R-:W-:Y:S01]  /*d3a0*/  FMUL.FTZ R76, R76, UR4 ;  /* 0x000000044c4c7c20 */ /* 0x000fe20008410000 */
[----:B----4-:R-:W-:-:S05]  /*d3b0*/  FMNMX.FTZ R55, R91, R74, !PT ;  /* 0x0000004a5b377209 */ /* 0x010fca0007810000 */
[----:B------:R-:W0:Y:S01]  /*d3c0*/  MUFU.TANH R82, R82 ;  /* 0x0000005200527308 */ /* 0x000e220000002400 */
[----:B------:R-:W-:-:S07]  /*d3d0*/  FMNMX.FTZ R55, R92, R55, !PT ;  /* 0x000000375c377209 */ /* 0x000fce0007810000 */
[----:B------:R-:W4:Y:S01]  /*d3e0*/  MUFU.TANH R72, R72 ;  /* 0x0000004800487308 */ /* 0x000f220000002400 */
[----:B------:R-:W-:Y:S01]  /*d3f0*/  FSEL R90, R90, -INF , P1 ;  /* 0xff8000005a5a7808 */ /* 0x000fe20000800000 */
[----:B------:R-:W-:Y:S01]  /*d400*/  FMUL.FTZ R87, R87, UR4 ;  /* 0x0000000457577c20 */ /* 0x000fe20008410000 */
[----:B------:R-:W-:Y:S01]  /*d410*/  ISETP.GT.AND P1, PT, R14, 0x18, PT ;  /* 0x000000180e00780c */ /* 0x000fe20003f24270 */
[----:B------:R-:W-:Y:S01]  /*d420*/  FMUL.FTZ R77, R77, UR4 ;  /* 0x000000044d4d7c20 */ /* 0x000fe20008410000 */
[----:B-1----:R-:W-:-:S03]  /*d430*/  FSEL R81, R81, -INF , P5 ;  /* 0xff80000051517808 */ /* 0x002fc60002800000 */
[----:B------:R-:W1:Y:S01]  /*d440*/  MUFU.TANH R83, R83 ;  /* 0x0000005300537308 */ /* 0x000e620000002400 */
[----:B------:R-:W-:Y:S02]  /*d450*/  FMNMX.FTZ R74, R80, R55, !PT ;  /* 0x00000037504a7209 */ /* 0x000fe40007810000 */
[----:B--2---:R-:W-:-:S05]  /*d460*/  FSEL R93, R93, -INF , P2 ;  /* 0xff8000005d5d7808 */ /* 0x004fca0001000000 */
[----:B------:R-:W2:Y:S01]  /*d470*/  MUFU.TANH R73, R73 ;  /* 0x0000004900497308 */ /* 0x000ea20000002400 */
[----:B------:R-:W-:Y:S01]  /*d480*/  ISETP.GT.AND P2, PT, R14, 0x19, PT ;  /* 0x000000190e00780c */ /* 0x000fe20003f44270 */
[----:B------:R-:W-:Y:S01]  /*d490*/  FMUL.FTZ R64, R64, UR4 ;  /* 0x0000000440407c20 */ /* 0x000fe20008410000 */
[----:B------:R-:W-:Y:S02]  /*d4a0*/  FSEL R84, R84, -INF , P1 ;  /* 0xff80000054547808 */ /* 0x000fe40000800000 */
[----:B------:R-:W-:-:S03]  /*d4b0*/  FMNMX.FTZ R55, R81, R74, !PT ;  /* 0x0000004a51377209 */ /* 0x000fc60007810000 */
[----:B------:R-:W2:Y:S01]  /*d4c0*/  MUFU.TANH R86, R86 ;  /* 0x0000005600567308 */ /* 0x000ea20000002400 */
[----:B------:R-:W-:Y:S01]  /*d4d0*/  FMUL.FTZ R75, R75, UR4 ;  /* 0x000000044b4b7c20 */ /* 0x000fe20008410000 */
[----:B---3--:R-:W-:-:S06]  /*d4e0*/  FSEL R85, R85, -INF , P2 ;  /* 0xff80000055557808 */ /* 0x008fcc0001000000 */
[----:B------:R-:W3:Y:S01]  /*d4f0*/  MUFU.TANH R76, R76 ;  /* 0x0000004c004c7308 */ /* 0x000ee20000002400 */
[----:B------:R-:W-:Y:S01]  /*d500*/  FMNMX.FTZ R74, R84, R55, !PT ;  /* 0x00000037544a7209 */ /* 0x000fe20007810000 */
[----:B------:R-:W-:Y:S01]  /*d510*/  FMUL.FTZ R65, R65, UR4 ;  /* 0x0000000441417c20 */ /* 0x000fe20008410000 */
[----:B------:R-:W-:-:S05]  /*d520*/  R2UR UR14, R40 ;  /* 0x00000000280e72ca */ /* 0x000fca00000e0000 */
[----:B------:R-:W3:Y:S01]  /*d530*/  MUFU.TANH R87, R87 ;  /* 0x0000005700577308 */ /* 0x000ee20000002400 */
[----:B------:R-:W-:Y:S02]  /*d540*/  R2UR UR12, R4 ;  /* 0x00000000040c72ca */ /* 0x000fe400000e0000 */
[----:B------:R-:W-:-:S05]  /*d550*/  R2UR UR13, R5 ;  /* 0x00000000050d72ca */ /* 0x000fca00000e0000 */
[----:B------:R-:W3:Y:S01]  /*d560*/  MUFU.TANH R77, R77 ;  /* 0x0000004d004d7308 */ /* 0x000ee20000002400 */
[----:B0-----:R-:W-:Y:S01]  /*d570*/  FSEL R82, R82, -INF , P4 ;  /* 0xff80000052527808 */ /* 0x001fe20002000000 */
[----:B------:R-:W-:Y:S01]  /*d580*/  FMUL.FTZ R78, R78, UR4 ;  /* 0x000000044e4e7c20 */ /* 0x000fe20008410000 */
[----:B------:R-:W-:Y:S01]  /*d590*/  ISETP.GT.AND P4, PT, R14, 0x21, PT ;  /* 0x000000210e00780c */ /* 0x000fe20003f84270 */
[----:B------:R-:W-:Y:S01]  /*d5a0*/  FMUL.FTZ R68, R68, UR4 ;  /* 0x0000000444447c20 */ /* 0x000fe20008410000 */
[----:B----4-:R-:W-:Y:S02]  /*d5b0*/  FSEL R72, R72, -INF , P3 ;  /* 0xff80000048487808 */ /* 0x010fe40001800000 */
[----:B------:R-:W-:Y:S01]  /*d5c0*/  FMNMX.FTZ R55, R85, R74, !PT ;  /* 0x0000004a55377209 */ /* 0x000fe20007810000 */
[----:B------:R-:W0:Y:S01]  /*d5d0*/  MUFU.TANH R64, R64 ;  /* 0x0000004000407308 */ /* 0x000e220000002400 */
[----:B-1----:R-:W-:Y:S01]  /*d5e0*/  FSEL R83, R83, -INF , P5 ;  /* 0xff80000053537808 */ /* 0x002fe20002800000 */
[----:B------:R-:W-:Y:S01]  /*d5f0*/  FMUL.FTZ R79, R79, UR4 ;  /* 0x000000044f4f7c20 */ /* 0x000fe20008410000 */
[----:B------:R-:W-:-:S02]  /*d600*/  WARPGROUP.DEPBAR.LE gsb0, 0x0 ;  /* 0x00008000000079c5 */ /* 0x000fc40000010000 */
[----:B------:R-:W-:-:S03]  /*d610*/  ISETP.GT.AND P5, PT, R14, 0x28, PT ;  /* 0x000000280e00780c */ /* 0x000fc60003fa4270 */
[----:B------:R-:W1:Y:S01]  /*d620*/  MUFU.TANH R75, R75 ;  /* 0x0000004b004b7308 */ /* 0x000e620000002400 */
[----:B--2---:R-:W-:Y:S01]  /*d630*/  FSEL R73, R73, -INF , P4 ;  /* 0xff80000049497808 */ /* 0x004fe20002000000 */
[----:B------:R-:W-:Y:S01]  /*d640*/  FMUL.FTZ R69, R69, UR4 ;  /* 0x0000000445457c20 */ /* 0x000fe20008410000 */
[----:B------:R-:W-:Y:S01]  /*d650*/  FMNMX.FTZ R74, R72, R55, !PT ;  /* 0x00000037484a7209 */ /* 0x000fe20007810000 */
[----:B------:R-:W-:-:S04]  /*d660*/  WARPGROUP.ARRIVE ;  /* 0x00000000000079c5 */ /* 0x000fc80000000000 */
[----:B------:R-:W2:Y:S01]  /*d670*/  MUFU.TANH R65, R65 ;  /* 0x0000004100417308 */ /* 0x000ea20000002400 */
[----:B------:R-:W-:Y:S01]  /*d680*/  FSEL R86, R86, -INF , P1 ;  /* 0xff80000056567808 */ /* 0x000fe20000800000 */
[----:B------:R-:W-:Y:S01]  /*d690*/  FMUL.FTZ R66, R66, UR4 ;  /* 0x0000000442427c20 */ /* 0x000fe20008410000 */
[----:B------:R-:W-:Y:S01]  /*d6a0*/  ISETP.GT.AND P1, PT, R14, 0x29, PT ;  /* 0x000000290e00780c */ /* 0x000fe20003f24270 */
[----:B------:R-:W-:Y:S01]  /*d6b0*/  FMUL.FTZ R56, R56, UR4 ;  /* 0x0000000438387c20 */ /* 0x000fe20008410000 */
[----:B---3--:R-:W-:Y:S01]  /*d6c0*/  FSEL R76, R76, -INF , P5 ;  /* 0xff8000004c4c7808 */ /* 0x008fe20002800000 */
[----:B------:R-:W-:Y:S02]  /*d6d0*/  HGMMA.64x16x16.F32.BF16 R24, gdesc[UR12], R24, gsb0 ;  /* 0x002000000c1879f0 */ /* 0x000fe40008001818 */
[----:B------:R-:W3:Y:S01]  /*d6e0*/  MUFU.TANH R78, R78 ;  /* 0x0000004e004e7308 */ /* 0x000ee20000002400 */
[----:B------:R-:W-:Y:S01]  /*d6f0*/  FMNMX.FTZ R55, R73, R74, !PT ;  /* 0x0000004a49377209 */ /* 0x000fe20007810000 */
[----:B------:R-:W-:Y:S01]  /*d700*/  FMUL.FTZ R67, R67, UR4 ;  /* 0x0000000443437c20 */ /* 0x000fe20008410000 */
[----:B------:R-:W-:-:S05]  /*d710*/  FSEL R87, R87, -INF , P2 ;  /* 0xff80000057577808 */ /* 0x000fca0001000000 */
[----:B------:R-:W4:Y:S01]  /*d720*/  MUFU.TANH R68, R68 ;  /* 0x0000004400447308 */ /* 0x000f220000002400 */
[----:B------:R-:W-:Y:S01]  /*d730*/  ISETP.GT.AND P2, PT, R14, 0x30, PT ;  /* 0x000000300e00780c */ /* 0x000fe20003f44270 */
[----:B------:R-:W-:Y:S01]  /*d740*/  FMUL.FTZ R57, R57, UR4 ;  /* 0x0000000439397c20 */ /* 0x000fe20008410000 */
[----:B------:R-:W-:Y:S02]  /*d750*/  FSEL R77, R77, -INF , P1 ;  /* 0xff8000004d4d7808 */ /* 0x000fe40000800000 */
[----:B------:R-:W-:-:S03]  /*d760*/  FMNMX.FTZ R74, R76, R55, !PT ;  /* 0x000000374c4a7209 */ /* 0x000fc60007810000 */
[----:B------:R-:W4:Y:S01]  /*d770*/  MUFU.TANH R79, R79 ;  /* 0x0000004f004f7308 */ /* 0x000f220000002400 */
[----:B------:R-:W-:Y:S01]  /*d780*/  FMUL.FTZ R70, R70, UR4 ;  /* 0x0000000446467c20 */ /* 0x000fe20008410000 */
[----:B------:R-:W-:-:S06]  /*d790*/  ISETP.GT.AND P3, PT, R14, 0x31, PT ;  /* 0x000000310e00780c */ /* 0x000fcc0003f64270 */
[----:B------:R-:W4:Y:S01]  /*d7a0*/  MUFU.TANH R69, R69 ;  /* 0x0000004500457308 */ /* 0x000f220000002400 */
[----:B0-----:R-:W-:Y:S01]  /*d7b0*/  FSEL R64, R64, -INF , P2 ;  /* 0xff80000040407808 */ /* 0x001fe20001000000 */
[----:B------:R-:W-:Y:S01]  /*d7c0*/  FMUL.FTZ R60, R60, UR4 ;  /* 0x000000043c3c7c20 */ /* 0x000fe20008410000 */
[----:B------:R-:W-:-:S05]  /*d7d0*/  FMNMX.FTZ R55, R77, R74, !PT ;  /* 0x0000004a4d377209 */ /* 0x000fca0007810000 */
[----:B------:R-:W0:Y:S01]  /*d7e0*/  MUFU.TANH R66, R66 ;  /* 0x0000004200427308 */ /* 0x000e220000002400 */
[----:B-1----:R-:W-:Y:S01]  /*d7f0*/  FSEL R75, R75, -INF , P4 ;  /* 0xff8000004b4b7808 */ /* 0x002fe20002000000 */
[----:B------:R-:W-:Y:S01]  /*d800*/  FMUL.FTZ R71, R71, UR4 ;  /* 0x0000000447477c20 */ /* 0x000fe20008410000 */
[----:B------:R-:W-:-:S05]  /*d810*/  ISETP.GT.AND P4, PT, R14, 0x38, PT ;  /* 0x000000380e00780c */ /* 0x000fca0003f84270 */
[----:B------:R-:W1:Y:S01]  /*d820*/  MUFU.TANH R56, R56 ;  /* 0x0000003800387308 */ /* 0x000e620000002400 */
[----:B--2---:R-:W-:Y:S01]  /*d830*/  FSEL R65, R65, -INF , P3 ;  /* 0xff80000041417808 */ /* 0x004fe20001800000 */
[----:B------:R-:W-:Y:S01]  /*d840*/  FMUL.FTZ R61, R61, UR4 ;  /* 0x000000043d3d7c20 */ /* 0x000fe20008410000 */
[----:B------:R-:W-:Y:S01]  /*d850*/  FMNMX.FTZ R74, R64, R55, !PT ;  /* 0x00000037404a7209 */ /* 0x000fe20007810000 */
[----:B------:R-:W-:-:S04]  /*d860*/  FMUL.FTZ R95, R54, UR4 ;  /* 0x00000004365f7c20 */ /* 0x000fc80008410000 */
[----:B------:R-:W2:Y:S01]  /*d870*/  MUFU.TANH R67, R67 ;  /* 0x0000004300437308 */ /* 0x000ea20000002400 */
[----:B---3--:R-:W-:Y:S01]  /*d880*/  FSEL R78, R78, -INF , P5 ;  /* 0xff8000004e4e7808 */ /* 0x008fe20002800000 */
[----:B------:R-:W-:Y:S01]  /*d890*/  FMUL.FTZ R58, R58, UR4 ;  /* 0x000000043a3a7c20 */ /* 0x000fe20008410000 */
[----:B------:R-:W-:-:S05]  /*d8a0*/  ISETP.GT.AND P5, PT, R14, 0x39, PT ;  /* 0x000000390e00780c */ /* 0x000fca0003fa4270 */
[----:B------:R-:W3:Y:S01]  /*d8b0*/  MUFU.TANH R57, R57 ;  /* 0x0000003900397308 */ /* 0x000ee20000002400 */
[----:B----4-:R-:W-:Y:S01]  /*d8c0*/  FSEL R68, R68, -INF , P4 ;  /* 0xff80000044447808 */ /* 0x010fe20002000000 */
[----:B------:R-:W-:Y:S01]  /*d8d0*/  FMUL.FTZ R48, R48, UR4 ;  /* 0x0000000430307c20 */ /* 0x000fe20008410000 */
[----:B------:R-:W-:Y:S01]  /*d8e0*/  FMNMX.FTZ R55, R65, R74, !PT ;  /* 0x0000004a41377209 */ /* 0x000fe20007810000 */
[----:B------:R-:W-:-:S04]  /*d8f0*/  FMUL.FTZ R54, R43, UR4 ;  /* 0x000000042b367c20 */ /* 0x000fc80008410000 */
[----:B------:R-:W4:Y:S01]  /*d900*/  MUFU.TANH R70, R70 ;  /* 0x0000004600467308 */ /* 0x000f220000002400 */
[----:B------:R-:W-:Y:S01]  /*d910*/  FSEL R79, R79, -INF , P1 ;  /* 0xff8000004f4f7808 */ /* 0x000fe20000800000 */
[----:B------:R-:W-:Y:S01]  /*d920*/  FMUL.FTZ R59, R59, UR4 ;  /* 0x000000043b3b7c20 */ /* 0x000fe20008410000 */
[----:B------:R-:W-:-:S05]  /*d930*/  ISETP.GT.AND P1, PT, R14, 0x40, PT ;  /* 0x000000400e00780c */ /* 0x000fca0003f24270 */
[----:B------:R-:W4:Y:S01]  /*d940*/  MUFU.TANH R60, R60 ;  /* 0x0000003c003c7308 */ /* 0x000f220000002400 */
[----:B------:R-:W-:Y:S01]  /*d950*/  FSEL R69, R69, -INF , P5 ;  /* 0xff80000045457808 */ /* 0x000fe20002800000 */
[----:B------:R-:W-:Y:S01]  /*d960*/  FMUL.FTZ R49, R49, UR4 ;  /* 0x0000000431317c20 */ /* 0x000fe20008410000 */
[----:B0-----:R-:W-:-:S05]  /*d970*/  FSEL R66, R66, -INF , P2 ;  /* 0xff80000042427808 */ /* 0x001fca0001000000 */
[----:B------:R-:W0:Y:S01]  /*d980*/  MUFU.TANH R71, R71 ;  /* 0x0000004700477308 */ /* 0x000e220000002400 */
[----:B------:R-:W-:Y:S01]  /*d990*/  FMUL.FTZ R62, R62, UR4 ;  /* 0x000000043e3e7c20 */ /* 0x000fe20008410000 */
[----:B------:R-:W-:-:S06]  /*d9a0*/  ISETP.GT.AND P2, PT, R14, 0x41, PT ;  /* 0x000000410e00780c */ /* 0x000fcc0003f44270 */
[----:B------:R2:W-:Y:S01]  /*d9b0*/  MUFU.TANH R43, R95 ;  /* 0x0000005f002b7308 */ /* 0x0005e20000002400 */
[----:B-1----:R-:W-:Y:S01]  /*d9c0*/  FSEL R56, R56, -INF , P1 ;  /* 0xff80000038387808 */ /* 0x002fe20000800000 */
[----:B------:R-:W-:-:S06]  /*d9d0*/  FMUL.FTZ R52, R52, UR4 ;  /* 0x0000000434347c20 */ /* 0x000fcc0008410000 */
[----:B------:R-:W1:Y:S01]  /*d9e0*/  MUFU.TANH R61, R61 ;  /* 0x0000003d003d7308 */ /* 0x000e620000002400 */
[----:B--2---:R-:W-:Y:S01]  /*d9f0*/  FMUL.FTZ R95, R34, UR4 ;  /* 0x00000004225f7c20 */ /* 0x004fe20008410000 */
[----:B------:R-:W-:-:S04]  /*da00*/  FMNMX.FTZ R34, R68, R55, !PT ;  /* 0x0000003744227209 */ /* 0x000fc80007810000 */
[----:B------:R-:W-:Y:S02]  /*da10*/  FMNMX.FTZ R55, R69, R34, !PT ;  /* 0x0000002245377209 */ /* 0x000fe40007810000 */
[----:B------:R-:W2:Y:S01]  /*da20*/  MUFU.TANH R58, R58 ;  /* 0x0000003a003a7308 */ /* 0x000ea20000002400 */
[----:B------:R-:W-:Y:S01]  /*da30*/  FSEL R67, R67, -INF , P3 ;  /* 0xff80000043437808 */ /* 0x000fe20001800000 */
[----:B------:R-:W-:Y:S01]  /*da40*/  FMUL.FTZ R63, R63, UR4 ;  /* 0x000000043f3f7c20 */ /* 0x000fe20008410000 */
[----:B------:R-:W-:-:S05]  /*da50*/  ISETP.GT.AND P3, PT, R14, 0x48, PT ;  /* 0x000000480e00780c */ /* 0x000fca0003f64270 */
[----:B------:R-:W2:Y:S01]  /*da60*/  MUFU.TANH R48, R48 ;  /* 0x0000003000307308 */ /* 0x000ea20000002400 */
[----:B---3--:R-:W-:Y:S02]  /*da70*/  FSEL R57, R57, -INF , P2 ;  /* 0xff80000039397808 */ /* 0x008fe40001000000 */
[----:B------:R-:W-:-:S05]  /*da80*/  FMNMX.FTZ R34, R56, R55, !PT ;  /* 0x0000003738227209 */ /* 0x000fca0007810000 */
[----:B------:R-:W3:Y:S01]  /*da90*/  MUFU.TANH R59, R59 ;  /* 0x0000003b003b7308 */ /* 0x000ee20000002400 */
[----:B----4-:R-:W-:Y:S01]  /*daa0*/  FSEL R70, R70, -INF , P4 ;  /* 0xff80000046467808 */ /* 0x010fe20002000000 */
[----:B------:R-:W-:Y:S01]  /*dab0*/  FMUL.FTZ R50, R50, UR4 ;  /* 0x0000000432327c20 */ /* 0x000fe20008410000 */
[----:B------:R-:W-:-:S05]  /*dac0*/  ISETP.GT.AND P4, PT, R14, 0x49, PT ;  /* 0x000000490e00780c */ /* 0x000fca0003f84270 */
[----:B------:R-:W4:Y:S01]  /*dad0*/  MUFU.TANH R49, R49 ;  /* 0x0000003100317308 */ /* 0x000f220000002400 */
[----:B------:R-:W-:Y:S01]  /*dae0*/  FSEL R60, R60, -INF , P3 ;  /* 0xff8000003c3c7808 */ /* 0x000fe20001800000 */
[----:B------:R-:W-:Y:S01]  /*daf0*/  FMUL.FTZ R51, R51, UR4 ;  /* 0x0000000433337c20 */ /* 0x000fe20008410000 */
[----:B0-----:R-:W-:-:S05]  /*db00*/  FSEL R71, R71, -INF , P5 ;  /* 0xff80000047477808 */ /* 0x001fca0002800000 */
[----:B------:R-:W0:Y:S01]  /*db10*/  MUFU.TANH R62, R62 ;  /* 0x0000003e003e7308 */ /* 0x000e220000002400 */
[----:B------:R-:W-:Y:S02]  /*db20*/  ISETP.GT.AND P5, PT, R14, 0x50, PT ;  /* 0x000000500e00780c */ /* 0x000fe40003fa4270 */
[----:B-1----:R-:W-:-:S05]  /*db30*/  FSEL R61, R61, -INF , P4 ;  /* 0xff8000003d3d7808 */ /* 0x002fca0002000000 */
[----:B------:R-:W1:Y:S08]  /*db40*/  MUFU.TANH R52, R52 ;  /* 0x0000003400347308 */ /* 0x000e700000002400 */
[----:B------:R3:W-:Y:S01]  /*db50*/  MUFU.TANH R15, R97 ;  /* 0x00000061000f7308 */ /* 0x0007e20000002400 */
[----:B--2---:R-:W-:Y:S01]  /*db60*/  FSEL R58, R58, -INF , P1 ;  /* 0xff8000003a3a7808 */ /* 0x004fe20000800000 */
[----:B------:R-:W-:Y:S01]  /*db70*/  FMUL.FTZ R55, R37, UR4 ;  /* 0x0000000425377c20 */ /* 0x000fe20008410000 */
[----:B---3--:R-:W-:-:S05]  /*db80*/  FMNMX.FTZ R97, R57, R34, !PT ;  /* 0x0000002239617209 */ /* 0x008fca0007810000 */
[----:B------:R-:W2:Y:S01]  /*db90*/  MUFU.TANH R63, R63 ;  /* 0x0000003f003f7308 */ /* 0x000ea20000002400 */
[----:B------:R-:W-:Y:S01]  /*dba0*/  FMNMX.FTZ R34, R60, R97, !PT ;  /* 0x000000613c227209 */ /* 0x000fe20007810000 */
[----:B------:R-:W-:Y:S01]  /*dbb0*/  FMUL.FTZ R44, R44, UR4 ;  /* 0x000000042c2c7c20 */ /* 0x000fe20008410000 */
[----:B------:R-:W-:-:S05]  /*dbc0*/  ISETP.GT.AND P1, PT, R14, 0x51, PT ;  /* 0x000000510e00780c */ /* 0x000fca0003f24270 */
[----:B------:R-:W3:Y:S01]  /*dbd0*/  MUFU.TANH R50, R50 ;  /* 0x0000003200327308 */ /* 0x000ee20000002400 */
[----:B------:R-:W-:Y:S02]  /*dbe0*/  FSEL R48, R48, -INF , P5 ;  /* 0xff80000030307808 */ /* 0x000fe40002800000 */
[----:B------:R-:W-:Y:S02]  /*dbf0*/  FMNMX.FTZ R37, R61, R34, !PT ;  /* 0x000000223d257209 */ /* 0x000fe40007810000 */
[----:B------:R-:W-:-:S03]  /*dc00*/  FSEL R59, R59, -INF , P2 ;  /* 0xff8000003b3b7808 */ /* 0x000fc60001000000 */
[----:B------:R-:W3:Y:S01]  /*dc10*/  MUFU.TANH R51, R51 ;  /* 0x0000003300337308 */ /* 0x000ee20000002400 */
[----:B------:R-:W-:Y:S01]  /*dc20*/  ISETP.GT.AND P2, PT, R14, 0x58, PT ;  /* 0x000000580e00780c */ /* 0x000fe20003f44270 */
[----:B------:R-:W-:Y:S01]  /*dc30*/  FMUL.FTZ R45, R45, UR4 ;  /* 0x000000042d2d7c20 */ /* 0x000fe20008410000 */
[----:B----4-:R-:W-:Y:S02]  /*dc40*/  FSEL R49, R49, -INF , P1 ;  /* 0xff80000031317808 */ /* 0x010fe40000800000 */
[----:B------:R-:W-:-:S03]  /*dc50*/  FMNMX.FTZ R34, R48, R37, !PT ;  /* 0x0000002530227209 */ /* 0x000fc60007810000 */
[----:B------:R-:W4:Y:S01]  /*dc60*/  MUFU.TANH R40, R98 ;  /* 0x0000006200287308 */ /* 0x000f220000002400 */
[----:B0-----:R-:W-:Y:S01]  /*dc70*/  FSEL R62, R62, -INF , P3 ;  /* 0xff8000003e3e7808 */ /* 0x001fe20001800000 */
[----:B------:R-:W-:Y:S01]  /*dc80*/  FMUL.FTZ R32, R32, UR4 ;  /* 0x0000000420207c20 */ /* 0x000fe20008410000 */
[----:B------:R-:W-:Y:S02]  /*dc90*/  ISETP.GT.AND P3, PT, R14, 0x59, PT ;  /* 0x000000590e00780c */ /* 0x000fe40003f64270 */
[----:B-1----:R-:W-:Y:S02]  /*dca0*/  FSEL R52, R52, -INF , P2 ;  /* 0xff80000034347808 */ /* 0x002fe40001000000 */
[----:B------:R-:W-:Y:S01]  /*dcb0*/  FMNMX.FTZ R37, R49, R34, !PT ;  /* 0x0000002231257209 */ /* 0x000fe20007810000 */
[----:B------:R-:W0:Y:S01]  /*dcc0*/  MUFU.TANH R44, R44 ;  /* 0x0000002c002c7308 */ /* 0x000e220000002400 */
[----:B--2---:R-:W-:Y:S01]  /*dcd0*/  FSEL R63, R63, -INF , P4 ;  /* 0xff8000003f3f7808 */ /* 0x004fe20002000000 */
[----:B------:R-:W-:Y:S01]  /*dce0*/  FMUL.FTZ R33, R33, UR4 ;  /* 0x0000000421217c20 */ /* 0x000fe20008410000 */
[----:B------:R-:W-:-:S02]  /*dcf0*/  ISETP.GT.AND P4, PT, R14, 0x60, PT ;  /* 0x000000600e00780c */ /* 0x000fc40003f84270 */
[----:B------:R-:W-:-:S03]  /*dd00*/  FSEL R42, R42, -INF , P3 ;  /* 0xff8000002a2a7808 */ /* 0x000fc60001800000 */
[----:B------:R-:W1:Y:S01]  /*dd10*/  MUFU.TANH R20, R96 ;  /* 0x0000006000147308 */ /* 0x000e620000002400 */
[----:B------:R-:W-:Y:S01]  /*dd20*/  FMNMX.FTZ R37, R52, R37, !PT ;  /* 0x0000002534257209 */ /* 0x000fe20007810000 */
[----:B------:R-:W-:Y:S02]  /*dd30*/  WARPGROUP.DEPBAR.LE gsb0, 0x0 ;  /* 0x00008000000079c5 */ /* 0x000fe40000010000 */
[----:B---3--:R-:W-:-:S04]  /*dd40*/  FSEL R50, R50, -INF , P5 ;  /* 0xff80000032327808 */ /* 0x008fc80002800000 */
[----:B------:R-:W2:Y:S01]  /*dd50*/  MUFU.TANH R45, R45 ;  /* 0x0000002d002d7308 */ /* 0x000ea20000002400 */
[----:B------:R-:W-:Y:S01]  /*dd60*/  FMUL.FTZ R34, R24, UR4 ;  /* 0x0000000418227c20 */ /* 0x000fe20008410000 */
[----:B------:R-:W-:Y:S01]  /*dd70*/  FMUL.FTZ R46, R46, UR4 ;  /* 0x000000042e2e7c20 */ /* 0x000fe20008410000 */
[----:B------:R-:W-:Y:S01]  /*dd80*/  FMUL.FTZ R47, R47, UR4 ;  /* 0x000000042f2f7c20 */ /* 0x000fe20008410000 */
[----:B------:R-:W-:Y:S01]  /*dd90*/  ISETP.GT.AND P5, PT, R14, 0x61, PT ;  /* 0x000000610e00780c */ /* 0x000fe20003fa4270 */
[----:B------:R-:W-:Y:S01]  /*dda0*/  FMUL.FTZ R74, R36, UR4 ;  /* 0x00000004244a7c20 */ /* 0x000fe20008410000 */
[----:B------:R-:W-:Y:S02]  /*ddb0*/  FSEL R24, R15, -INF , P4 ;  /* 0xff8000000f187808 */ /* 0x000fe40002000000 */
[----:B------:R-:W-:Y:S01]  /*ddc0*/  MUFU.TANH R32, R32 ;  /* 0x0000002000207308 */ /* 0x000fe20000002400 */
[----:B------:R-:W-:Y:S02]  /*ddd0*/  FMNMX.FTZ R37, R42, R37, !PT ;  /* 0x000000252a257209 */ /* 0x000fe40007810000 */
[----:B------:R-:W-:-:S02]  /*dde0*/  FSEL R51, R51, -INF , P1 ;  /* 0xff80000033337808 */ /* 0x000fc40000800000 */
[----:B------:R-:W-:-:S03]  /*ddf0*/  ISETP.GT.AND P1, PT, R14, 0x68, PT ;  /* 0x000000680e00780c */ /* 0x000fc60003f24270 */
[----:B------:R-:W3:Y:S01]  /*de00*/  MUFU.TANH R54, R54 ;  /* 0x0000003600367308 */ /* 0x000ee20000002400 */
[----:B----4-:R-:W-:Y:S02]  /*de10*/  FSEL R40, R40, -INF , P5 ;  /* 0xff80000028287808 */ /* 0x010fe40002800000 */
[----:B------:R-:W-:-:S05]  /*de20*/  FMNMX.FTZ R37, R24, R37, !PT ;  /* 0x0000002518257209 */ /* 0x000fca0007810000 */
[----:B------:R-:W4:Y:S01]  /*de30*/  MUFU.TANH R33, R33 ;  /* 0x0000002100217308 */ /* 0x000f220000002400 */
[----:B------:R-:W-:Y:S02]  /*de40*/  FSEL R43, R43, -INF , P2 ;  /* 0xff8000002b2b7808 */ /* 0x000fe40001000000 */
[----:B------:R-:W-:Y:S02]  /*de50*/  ISETP.GT.AND P2, PT, R14, 0x69, PT ;  /* 0x000000690e00780c */ /* 0x000fe40003f44270 */
[----:B0-----:R-:W-:-:S03]  /*de60*/  FSEL R44, R44, -INF , P1 ;  /* 0xff8000002c2c7808 */ /* 0x001fc60000800000 */
[----:B------:R-:W0:Y:S01]  /*de70*/  MUFU.TANH R46, R46 ;  /* 0x0000002e002e7308 */ /* 0x000e220000002400 */
[----:B------:R-:W-:Y:S01]  /*de80*/  FMNMX.FTZ R37, R40, R37, !PT ;  /* 0x0000002528257209 */ /* 0x000fe20007810000 */
[----:B------:R-:W-:Y:S01]  /*de90*/  FMUL.FTZ R36, R38, UR4 ;  /* 0x0000000426247c20 */ /* 0x000fe20008410000 */
[----:B-1----:R-:W-:-:S05]  /*dea0*/  FSEL R20, R20, -INF , P3 ;  /* 0xff80000014147808 */ /* 0x002fca0001800000 */
[----:B------:R-:W1:Y:S01]  /*deb0*/  MUFU.TANH R47, R47 ;  /* 0x0000002f002f7308 */ /* 0x000e620000002400 */
[----:B------:R-:W-:Y:S01]  /*dec0*/  FMUL.FTZ R35, R35, UR4 ;  /* 0x0000000423237c20 */ /* 0x000fe20008410000 */
[----:B------:R-:W-:-:S06]  /*ded0*/  ISETP.GT.AND P3, PT, R14, 0x70, PT ;  /* 0x000000700e00780c */ /* 0x000fcc0003f64270 */
[----:B------:R-:W1:Y:S01]  /*dee0*/  MUFU.TANH R74, R74 ;  /* 0x0000004a004a7308 */ /* 0x000e620000002400 */
[----:B--2---:R-:W-:Y:S01]  /*def0*/  FSEL R45, R45, -INF , P2 ;  /* 0xff8000002d2d7808 */ /* 0x004fe20001000000 */
[----:B------:R-:W-:Y:S01]  /*df00*/  FMUL.FTZ R25, R25, UR4 ;  /* 0x0000000419197c20 */ /* 0x000fe20008410000 */
[----:B------:R-:W-:-:S05]  /*df10*/  FMNMX.FTZ R38, R44, R37, !PT ;  /* 0x000000252c267209 */ /* 0x000fca0007810000 */
[----:B------:R-:W2:Y:S01]  /*df20*/  MUFU.TANH R55, R55 ;  /* 0x0000003700377308 */ /* 0x000ea20000002400 */
[----:B------:R-:W-:Y:S02]  /*df30*/  FSEL R41, R41, -INF , P4 ;  /* 0xff80000029297808 */ /* 0x000fe40002000000 */
[----:B------:R-:W-:Y:S02]  /*df40*/  ISETP.GT.AND P4, PT, R14, 0x71, PT ;  /* 0x000000710e00780c */ /* 0x000fe40003f84270 */
[----:B------:R-:W-:-:S03]  /*df50*/  FMNMX.FTZ R97, R45, R38, !PT ;  /* 0x000000262d617209 */ /* 0x000fc60007810000 */
[----:B------:R-:W2:Y:S01]  /*df60*/  MUFU.TANH R95, R95 ;  /* 0x0000005f005f7308 */ /* 0x000ea20000002400 */
[----:B---3--:R-:W-:Y:S01]  /*df70*/  FSEL R54, R54, -INF , P5 ;  /* 0xff80000036367808 */ /* 0x008fe20002800000 */
[----:B------:R-:W-:Y:S01]  /*df80*/  FMUL.FTZ R28, R28, UR4 ;  /* 0x000000041c1c7c20 */ /* 0x000fe20008410000 */
[----:B------:R-:W-:-:S05]  /*df90*/  ISETP.GT.AND P5, PT, R14, 0x78, PT ;  /* 0x000000780e00780c */ /* 0x000fca0003fa4270 */
[----:B------:R3:W2:Y:S01]  /*dfa0*/  MUFU.TANH R15, R34 ;  /* 0x00000022000f7308 */ /* 0x0006a20000002400 */
[----:B----4-:R-:W-:Y:S01]  /*dfb0*/  FSEL R33, R33, -INF , P4 ;  /* 0xff80000021217808 */ /* 0x010fe20002000000 */
[----:B------:R-:W-:Y:S01]  /*dfc0*/  FMUL.FTZ R96, R29, UR4 ;  /* 0x000000041d607c20 */ /* 0x000fe20008410000 */
[----:B---3--:R-:W-:-:S05]  /*dfd0*/  FSEL R34, R32, -INF , P3 ;  /* 0xff80000020227808 */ /* 0x008fca0001800000 */
[----:B------:R-:W3:Y:S01]  /*dfe0*/  MUFU.TANH R35, R35 ;  /* 0x0000002300237308 */ /* 0x000ee20000002400 */
[----:B------:R-:W-:-:S07]  /*dff0*/  FMNMX.FTZ R32, R34, R97, !PT ;  /* 0x0000006122207209 */ /* 0x000fce0007810000 */
[----:B------:R-:W4:Y:S01]  /*e000*/  MUFU.TANH R25, R25 ;  /* 0x0000001900197308 */ /* 0x000f220000002400 */
[----:B0-----:R-:W-:Y:S02]  /*e010*/  FSEL R46, R46, -INF , P1 ;  /* 0xff8000002e2e7808 */ /* 0x001fe40000800000 */
[----:B-1----:R-:W-:Y:S02]  /*e020*/  FSEL R29, R47, -INF , P2 ;  /* 0xff8000002f1d7808 */ /* 0x002fe40001000000 */
[----:B------:R-:W-:-:S03]  /*e030*/  ISETP.GT.AND P1, PT, R14, 0x79, PT ;  /* 0x000000790e00780c */ /* 0x000fc60003f24270 */
[----:B------:R-:W0:Y:S01]  /*e040*/  MUFU.TANH R36, R36 ;  /* 0x0000002400247308 */ /* 0x000e220000002400 */
[----:B------:R-:W-:Y:S02]  /*e050*/  FSEL R74, R74, -INF , P5 ;  /* 0xff8000004a4a7808 */ /* 0x000fe40002800000 */
[----:B------:R-:W-:-:S05]  /*e060*/  FMNMX.FTZ R47, R33, R32, !PT ;  /* 0x00000020212f7209 */ /* 0x000fca0007810000 */
[----:B------:R3:W1:Y:S01]  /*e070*/  MUFU.TANH R37, R28 ;  /* 0x0000001c00257308 */ /* 0x0006620000002400 */
[----:B------:R-:W-:Y:S02]  /*e080*/  ISETP.GT.AND P2, PT, R14, 0x80, PT ;  /* 0x000000800e00780c */ /* 0x000fe40003f44270 */
[----:B--2---:R-:W-:Y:S02]  /*e090*/  FSEL R55, R55, -INF , P1 ;  /* 0xff80000037377808 */ /* 0x004fe40000800000 */
[----:B------:R-:W-:-:S03]  /*e0a0*/  FMNMX.FTZ R38, R74, R47, !PT ;  /* 0x0000002f4a267209 */ /* 0x000fc60007810000 */
[----:B------:R-:W2:Y:S01]  /*e0b0*/  MUFU.TANH R96, R96 ;  /* 0x0000006000607308 */ /* 0x000ea20000002400 */
[----:B------:R-:W-:Y:S02]  /*e0c0*/  FSEL R32, R95, -INF , P3 ;  /* 0xff8000005f207808 */ /* 0x000fe40001800000 */
[C---:B------:R-:W-:Y:S02]  /*e0d0*/  ISETP.GT.AND P3, PT, R14.reuse, 0x81, PT ;  /* 0x000000810e00780c */ /* 0x040fe40003f64270 */
[----:B------:R-:W-:Y:S02]  /*e0e0*/  FSEL R47, R15, -INF , P2 ;  /* 0xff8000000f2f7808 */ /* 0x000fe40001000000 */
[----:B------:R-:W-:Y:S02]  /*e0f0*/  FMNMX.FTZ R98, R55, R38, !PT ;  /* 0x0000002637627209 */ /* 0x000fe40007810000 */
[----:B---3--:R-:W-:Y:S02]  /*e100*/  FSEL R28, R35, -INF , P4 ;  /* 0xff800000231c7808 */ /* 0x008fe40002000000 */
[----:B------:R-:W-:-:S02]  /*e110*/  ISETP.GT.AND P4, PT, R14, 0x88, PT ;  /* 0x000000880e00780c */ /* 0x000fc40003f84270 */
[----:B----4-:R-:W-:Y:S02]  /*e120*/  FSEL R38, R25, -INF , P3 ;  /* 0xff80000019267808 */ /* 0x010fe40001800000 */
[----:B------:R-:W-:Y:S02]  /*e130*/  FMNMX.FTZ R15, R47, R98, !PT ;  /* 0x000000622f0f7209 */ /* 0x000fe40007810000 */
[----:B0-----:R-:W-:Y:S02]  /*e140*/  FSEL R25, R36, -INF , P5 ;  /* 0xff80000024197808 */ /* 0x001fe40002800000 */
[----:B------:R-:W-:Y:S02]  /*e150*/  ISETP.GT.AND P5, PT, R14, 0x89, PT ;  /* 0x000000890e00780c */ /* 0x000fe40003fa4270 */
[----:B-1----:R-:W-:Y:S02]  /*e160*/  FSEL R37, R37, -INF , P4 ;  /* 0xff80000025257808 */ /* 0x002fe40002000000 */
[----:B------:R-:W-:-:S02]  /*e170*/  FMNMX.FTZ R14, R38, R15, !PT ;  /* 0x0000000f260e7209 */ /* 0x000fc40007810000 */
[----:B--2---:R-:W-:Y:S02]  /*e180*/  FSEL R35, R96, -INF , P5 ;  /* 0xff80000060237808 */ /* 0x004fe40002800000 */
[----:B------:R-:W-:-:S04]  /*e190*/  FMNMX.FTZ R14, R37, R14, !PT ;  /* 0x0000000e250e7209 */ /* 0x000fc80007810000 */
[----:B------:R-:W-:-:S05]  /*e1a0*/  FMNMX.FTZ R95, R35, R14, !PT ;  /* 0x0000000e235f7209 */ /* 0x000fca0007810000 */
[----:B------:R-:W0:Y:S02]  /*e1b0*/  SHFL.BFLY PT, R14, R95, 0x2, 0x1f ;  /* 0x0c401f005f0e7f89 */ /* 0x000e2400000e0000 */
[----:B0-----:R-:W-:-:S05]  /*e1c0*/  FMNMX.FTZ R98, R95, R14, !PT ;  /* 0x0000000e5f627209 */ /* 0x001fca0007810000 */
[----:B------:R-:W0:Y:S01]  /*e1d0*/  SHFL.BFLY PT, R15, R98, 0x1, 0x1f ;  /* 0x0c201f00620f7f89 */ /* 0x000e2200000e0000 */
[----:B------:R-:W-:Y:S01]  /*e1e0*/  FMUL.FTZ R97, R26, UR4 ;  /* 0x000000041a617c20 */ /* 0x000fe20008410000 */
[----:B0-----:R-:W-:Y:S01]  /*e1f0*/  FMNMX.FTZ R14, R98, R15, !PT ;  /* 0x0000000f620e7209 */ /* 0x001fe20007810000 */
[----:B------:R-:W-:-:S03]  /*e200*/  IMAD.U32 R15, RZ, RZ, UR5 ;  /* 0x00000005ff0f7e24 */ /* 0x000fc6000f8e00ff */
[C---:B------:R-:W-:Y:S01]  /*e210*/  FSETP.NEU.FTZ.AND P6, PT, R14.reuse, -INF , PT ;  /* 0xff8000000e00780b */ /* 0x040fe20003fdd000 */
[----:B------:R-:W-:Y:S01]  /*e220*/  FMUL.FTZ R36, R14, R15 ;  /* 0x0000000f0e247220 */ /* 0x000fe20000410000 */
[----:B------:R-:W-:-:S04]  /*e230*/  FMUL.FTZ R98, R27, UR4 ;  /* 0x000000041b627c20 */ /* 0x000fc80008410000 */
[----:B------:R-:W-:-:S05]  /*e240*/  FSEL R36, R36, RZ, P6 ;  /* 0x000000ff24247208 */ /* 0x000fca0003000000 */
[-CC-:B------:R-:W-:Y:S01]  /*e250*/  FFMA.FTZ R27, R88, R15.reuse, -R36.reuse ;  /* 0x0000000f581b7223 */ /* 0x180fe20000010824 */
[----:B------:R-:W-:Y:S01]  /*e260*/  FMNMX.FTZ R88, R89, R90, !PT ;  /* 0x0000005a59587209 */ /* 0x000fe20007810000 */
[----:B------:R-:W-:-:S03]  /*e270*/  FFMA.FTZ R26, R21, R15, -R36 ;  /* 0x0000000f151a7223 */ /* 0x000fc60000010824 */
[----:B------:R-:W-:-:S04]  /*e280*/  FMNMX.FTZ R21, R93, R88, !PT ;  /* 0x000000585d157209 */ /* 0x000fc80007810000 */
[----:B------:R-:W-:-:S04]  /*e290*/  FMNMX.FTZ R21, R94, R21, !PT ;  /* 0x000000155e157209 */ /* 0x000fc80007810000 */
[----:B------:R-:W-:-:S04]  /*e2a0*/  FMNMX.FTZ R88, R82, R21, !PT ;  /* 0x0000001552587209 */ /* 0x000fc80007810000 */
[----:B------:R-:W-:Y:S01]  /*e2b0*/  FMNMX.FTZ R21, R83, R88, !PT ;  /* 0x0000005853157209 */ /* 0x000fe20007810000 */
[----:B------:R-:W-:-:S03]  /*e2c0*/  FMUL.FTZ R96, R39, UR4 ;  /* 0x0000000427607c20 */ /* 0x000fc60008410000 */
[----:B------:R-:W-:Y:S01]  /*e2d0*/  FMNMX.FTZ R88, R86, R21, !PT ;  /* 0x0000001556587209 */ /* 0x000fe20007810000 */
[----:B------:R-:W-:-:S03]  /*e2e0*/  FFMA.FTZ R39, R72, R15, -R36 ;  /* 0x0000000f48277223 */ /* 0x000fc60000010824 */
[----:B------:R-:W-:-:S04]  /*e2f0*/  FMNMX.FTZ R72, R87, R88, !PT ;  /* 0x0000005857487209 */ /* 0x000fc80007810000 */
[----:B------:R-:W-:-:S04]  /*e300*/  FMNMX.FTZ R72, R53, R72, !PT ;  /* 0x0000004835487209 */ /* 0x000fc80007810000 */
[----:B------:R-:W-:-:S04]  /*e310*/  FMNMX.FTZ R21, R75, R72, !PT ;  /* 0x000000484b157209 */ /* 0x000fc80007810000 */
[----:B------:R-:W-:-:S04]  /*e320*/  FMNMX.FTZ R72, R78, R21, !PT ;  /* 0x000000154e487209 */ /* 0x000fc80007810000 */
[----:B------:R-:W-:-:S04]  /*e330*/  FMNMX.FTZ R21, R79, R72, !PT ;  /* 0x000000484f157209 */ /* 0x000fc80007810000 */
[----:B------:R-:W-:-:S04]  /*e340*/  FMNMX.FTZ R72, R66, R21, !PT ;  /* 0x0000001542487209 */ /* 0x000fc80007810000 */
[----:B------:R-:W-:-:S04]  /*e350*/  FMNMX.FTZ R21, R67, R72, !PT ;  /* 0x0000004843157209 */ /* 0x000fc80007810000 */
[----:B------:R-:W-:Y:S01]  /*e360*/  FMNMX.FTZ R72, R70, R21, !PT ;  /* 0x0000001546487209 */ /* 0x000fe20007810000 */
[----:B------:R0:W-:Y:S03]  /*e370*/  MUFU.EX2 R88, R39 ;  /* 0x0000002700587308 */ /* 0x0001e60000000800 */
[----:B------:R-:W-:Y:S01]  /*e380*/  FMNMX.FTZ R21, R71, R72, !PT ;  /* 0x0000004847157209 */ /* 0x000fe20007810000 */
[----:B0-----:R-:W-:-:S03]  /*e390*/  FFMA.FTZ R39, R64, R15, -R36 ;  /* 0x0000000f40277223 */ /* 0x001fc60000010824 */
[----:B------:R-:W-:-:S04]  /*e3a0*/  FMNMX.FTZ R64, R58, R21, !PT ;  /* 0x000000153a407209 */ /* 0x000fc80007810000 */
[----:B------:R-:W-:Y:S01]  /*e3b0*/  FMNMX.FTZ R21, R59, R64, !PT ;  /* 0x000000403b157209 */ /* 0x000fe20007810000 */
[----:B------:R-:W-:-:S03]  /*e3c0*/  FMUL.FTZ R99, R30, UR4 ;  /* 0x000000041e637c20 */ /* 0x000fc60008410000 */
[----:B------:R-:W-:Y:S01]  /*e3d0*/  FMNMX.FTZ R72, R62, R21, !PT ;  /* 0x000000153e487209 */ /* 0x000fe20007810000 */
[-CC-:B------:R-:W-:Y:S01]  /*e3e0*/  FFMA.FTZ R30, R91, R15.reuse, -R36.reuse ;  /* 0x0000000f5b1e7223 */ /* 0x180fe20000010824 */
[-CC-:B------:R-:W-:Y:S02]  /*e3f0*/  FFMA.FTZ R91, R73, R15.reuse, -R36.reuse ;  /* 0x0000000f495b7223 */ /* 0x180fe40000010824 */
[----:B------:R-:W-:Y:S01]  /*e400*/  FMNMX.FTZ R21, R63, R72, !PT ;  /* 0x000000483f157209 */ /* 0x000fe20007810000 */
[-CC-:B------:R-:W-:Y:S01]  /*e410*/  FFMA.FTZ R73, R65, R15.reuse, -R36.reuse ;  /* 0x0000000f41497223 */ /* 0x180fe20000010824 */
[----:B------:R-:W-:Y:S02]  /*e420*/  FFMA.FTZ R65, R68, R15, -R36 ;  /* 0x0000000f44417223 */ /* 0x000fe40000010824 */
        /* <DEDUP_REMOVED lines=8> */
[----:B------:R-:W-:-:S04]  /*e4b0*/  FMNMX.FTZ R56, R20, R21, !PT ;  /* 0x0000001514387209 */ /* 0x000fc80007810000 */
[----:B------:R-:W-:Y:S01]  /*e4c0*/  FMNMX.FTZ R21, R41, R56, !PT ;  /* 0x0000003829157209 */ /* 0x000fe20007810000 */
[----:B------:R-:W0:Y:S03]  /*e4d0*/  MUFU.TANH R96, R96 ;  /* 0x0000006000607308 */ /* 0x000e260000002400 */
[----:B------:R-:W-:-:S04]  /*e4e0*/  FMNMX.FTZ R21, R54, R21, !PT ;  /* 0x0000001536157209 */ /* 0x000fc80007810000 */
[----:B------:R-:W-:Y:S01]  /*e4f0*/  FMNMX.FTZ R56, R46, R21, !PT ;  /* 0x000000152e387209 */ /* 0x000fe20007810000 */
[----:B------:R-:W1:Y:S03]  /*e500*/  MUFU.TANH R97, R97 ;  /* 0x0000006100617308 */ /* 0x000e660000002400 */
[----:B------:R-:W-:-:S04]  /*e510*/  FMNMX.FTZ R21, R29, R56, !PT ;  /* 0x000000381d157209 */ /* 0x000fc80007810000 */
[----:B------:R-:W-:Y:S01]  /*e520*/  FMNMX.FTZ R21, R32, R21, !PT ;  /* 0x0000001520157209 */ /* 0x000fe20007810000 */
[----:B------:R-:W2:Y:S03]  /*e530*/  MUFU.TANH R98, R98 ;  /* 0x0000006200627308 */ /* 0x000ea60000002400 */
[----:B------:R-:W-:-:S05]  /*e540*/  FMNMX.FTZ R56, R28, R21, !PT ;  /* 0x000000151c387209 */ /* 0x000fca0007810000 */
[----:B------:R-:W3:Y:S01]  /*e550*/  MUFU.TANH R99, R99 ;  /* 0x0000006300637308 */ /* 0x000ee20000002400 */
[----:B0-----:R-:W-:Y:S02]  /*e560*/  FSEL R96, R96, -INF , P1 ;  /* 0xff80000060607808 */ /* 0x001fe40000800000 */
[----:B------:R-:W-:-:S05]  /*e570*/  FMNMX.FTZ R21, R25, R56, !PT ;  /* 0x0000003819157209 */ /* 0x000fca0007810000 */
[----:B------:R-:W0:Y:S01]  /*e580*/  MUFU.TANH R100, R100 ;  /* 0x0000006400647308 */ /* 0x000e220000002400 */
[----:B-1----:R-:W-:Y:S02]  /*e590*/  FSEL R102, R97, -INF , P2 ;  /* 0xff80000061667808 */ /* 0x002fe40001000000 */
[----:B------:R-:W-:Y:S02]  /*e5a0*/  FMNMX.FTZ R21, R96, R21, !PT ;  /* 0x0000001560157209 */ /* 0x000fe40007810000 */
[----:B--2---:R-:W-:Y:S02]  /*e5b0*/  FSEL R98, R98, -INF , P3 ;  /* 0xff80000062627808 */ /* 0x004fe40001800000 */
[----:B------:R-:W-:Y:S02]  /*e5c0*/  FMNMX.FTZ R21, R102, R21, !PT ;  /* 0x0000001566157209 */ /* 0x000fe40007810000 */
[----:B---3--:R-:W-:Y:S02]  /*e5d0*/  FSEL R104, R99, -INF , P4 ;  /* 0xff80000063687808 */ /* 0x008fe40002000000 */
[----:B------:R-:W-:-:S04]  /*e5e0*/  FMNMX.FTZ R21, R98, R21, !PT ;  /* 0x0000001562157209 */ /* 0x000fc80007810000 */
[----:B------:R-:W-:Y:S02]  /*e5f0*/  FMNMX.FTZ R21, R104, R21, !PT ;  /* 0x0000001568157209 */ /* 0x000fe40007810000 */
[----:B0-----:R-:W-:-:S04]  /*e600*/  FSEL R100, R100, -INF , P5 ;  /* 0xff80000064647808 */ /* 0x001fc80002800000 */
[----:B------:R-:W-:Y:S01]  /*e610*/  FMNMX.FTZ R21, R100, R21, !PT ;  /* 0x0000001564157209 */ /* 0x000fe20007810000 */
[----:B------:R-:W-:-:S04]  /*e620*/  FFMA.FTZ R56, R42, R15, -R36 ;  /* 0x0000000f2a387223 */ /* 0x000fc80000010824 */
[----:B------:R-:W0:Y:S01]  /*e630*/  SHFL.BFLY PT, R42, R21, 0x2, 0x1f ;  /* 0x0c401f00152a7f89 */ /* 0x000e2200000e0000 */
[-CC-:B------:R-:W-:Y:S01]  /*e640*/  FFMA.FTZ R72, R57, R15.reuse, -R36.reuse ;  /* 0x0000000f39487223 */ /* 0x180fe20000010824 */
[----:B------:R-:W-:Y:S01]  /*e650*/  FFMA.FTZ R57, R24, R15, -R36 ;  /* 0x0000000f18397223 */ /* 0x000fe20000010824 */
[----:B0-----:R-:W-:-:S05]  /*e660*/  FMNMX.FTZ R24, R21, R42, !PT ;  /* 0x0000002a15187209 */ /* 0x001fca0007810000 */
[----:B------:R-:W0:Y:S01]  /*e670*/  SHFL.BFLY PT, R21, R24, 0x1, 0x1f ;  /* 0x0c201f0018157f89 */ /* 0x000e2200000e0000 */
[----:B------:R1:W-:Y:S01]  /*e680*/  MUFU.EX2 R64, R73 ;  /* 0x0000004900407308 */ /* 0x0003e20000000800 */
[----:B------:R-:W2:Y:S01]  /*e690*/  S2R R101, SR_TID.X ;  /* 0x0000000000657919 */ /* 0x000ea20000002100 */
[-CC-:B-1----:R-:W-:Y:S01]  /*e6a0*/  FFMA.FTZ R73, R44, R15.reuse, -R36.reuse ;  /* 0x0000000f2c497223 */ /* 0x182fe20000010824 */
[----:B------:R-:W-:Y:S01]  /*e6b0*/  FFMA.FTZ R44, R74, R15, -R36 ;  /* 0x0000000f4a2c7223 */ /* 0x000fe20000010824 */
[----:B0-----:R-:W-:-:S04]  /*e6c0*/  FMNMX.FTZ R74, R24, R21, !PT ;  /* 0x00000015184a7209 */ /* 0x001fc80007810000 */
[C---:B------:R-:W-:Y:S01]  /*e6d0*/  FSETP.NEU.FTZ.AND P1, PT, R74.reuse, -INF , PT ;  /* 0xff8000004a00780b */ /* 0x040fe20003f3d000 */
[-C--:B------:R-:W-:Y:S01]  /*e6e0*/  FMUL.FTZ R24, R74, R15.reuse ;  /* 0x0000000f4a187220 */ /* 0x080fe20000410000 */
[----:B------:R0:W-:Y:S04]  /*e6f0*/  MUFU.EX2 R68, R76 ;  /* 0x0000004c00447308 */ /* 0x0001e80000000800 */
[----:B------:R-:W-:Y:S01]  /*e700*/  FSEL R24, R24, RZ, P1 ;  /* 0x000000ff18187208 */ /* 0x000fe20000800000 */
[-CC-:B------:R-:W-:Y:S01]  /*e710*/  FFMA.FTZ R42, R33, R15.reuse, -R36.reuse ;  /* 0x0000000f212a7223 */ /* 0x180fe20000010824 */
[-CC-:B------:R-:W-:Y:S01]  /*e720*/  FFMA.FTZ R95, R77, R15.reuse, -R36.reuse ;  /* 0x0000000f4d5f7223 */ /* 0x180fe20000010824 */
[-CC-:B------:R-:W-:Y:S01]  /*e730*/  FFMA.FTZ R77, R45, R15.reuse, -R36.reuse ;  /* 0x0000000f2d4d7223 */ /* 0x180fe20000010824 */
[-C--:B0-----:R-:W-:Y:S01]  /*e740*/  FFMA.FTZ R76, R61, R15.reuse, -R36 ;  /* 0x0000000f3d4c7223 */ /* 0x081fe20000010824 */
[-CC-:B------:R-:W-:Y:S01]  /*e750*/  FFMA.FTZ R33, R89, R15.reuse, -R24.reuse ;  /* 0x0000000f59217223 */ /* 0x180fe20000010818 */
[-C--:B------:R-:W-:Y:S01]  /*e760*/  FFMA.FTZ R90, R90, R15.reuse, -R24 ;  /* 0x0000000f5a5a7223 */ /* 0x080fe20000010818 */
[-CC-:B------:R-:W-:Y:S01]  /*e770*/  FFMA.FTZ R61, R40, R15.reuse, -R36.reuse ;  /* 0x0000000f283d7223 */ /* 0x180fe20000010824 */
        /* <DEDUP_REMOVED lines=13> */
[-C--:B------:R-:W-:Y:S01]  /*e850*/  FFMA.FTZ R36, R35, R15.reuse, -R36 ;  /* 0x0000000f23247223 */ /* 0x080fe20000010824 */
[-CC-:B------:R-:W-:Y:S01]  /*e860*/  FFMA.FTZ R35, R93, R15.reuse, -R24.reuse ;  /* 0x0000000f5d237223 */ /* 0x180fe20000010818 */
[----:B------:R-:W-:Y:S01]  /*e870*/  MUFU.EX2 R26, R26 ;  /* 0x0000001a001a7308 */ /* 0x000fe20000000800 */
[----:B------:R-:W-:-:S07]  /*e880*/  FFMA.FTZ R94, R94, R15, -R24 ;  /* 0x0000000f5e5e7223 */ /* 0x000fce0000010818 */
[----:B------:R-:W0:Y:S01]  /*e890*/  MUFU.EX2 R27, R27 ;  /* 0x0000001b001b7308 */ /* 0x000e220000000800 */
[----:B------:R-:W-:-:S07]  /*e8a0*/  FFMA.FTZ R55, R82, R15, -R24 ;  /* 0x0000000f52377223 */ /* 0x000fce0000010818 */
[----:B------:R-:W-:Y:S01]  /*e8b0*/  MUFU.EX2 R33, R33 ;  /* 0x0000002100217308 */ /* 0x000fe20000000800 */
[----:B--2---:R-:W-:-:S07]  /*e8c0*/  LOP3.LUT R101, R101, 0x7f, RZ, 0xc0, !PT ;  /* 0x0000007f65657812 */ /* 0x004fce00078ec0ff */
[----:B------:R-:W1:Y:S01]  /*e8d0*/  MUFU.EX2 R90, R90 ;  /* 0x0000005a005a7308 */ /* 0x000e620000000800 */
[----:B------:R-:W-:-:S07]  /*e8e0*/  FFMA.FTZ R82, R83, R15, -R24 ;  /* 0x0000000f53527223 */ /* 0x000fce0000010818 */
[----:B------:R-:W2:Y:S01]  /*e8f0*/  MUFU.EX2 R30, R30 ;  /* 0x0000001e001e7308 */ /* 0x000ea20000000800 */
[----:B------:R-:W-:-:S07]  /*e900*/  ISETP.NE.AND P1, PT, R101, RZ, PT ;  /* 0x000000ff6500720c */ /* 0x000fce0003f25270 */
[----:B------:R-:W3:Y:S01]  /*e910*/  MUFU.EX2 R35, R35 ;  /* 0x0000002300237308 */ /* 0x000ee20000000800 */
[----:B------:R-:W-:-:S07]  /*e920*/  FFMA.FTZ R83, R86, R15, -R24 ;  /* 0x0000000f56537223 */ /* 0x000fce0000010818 */
[----:B------:R-:W4:Y:S01]  /*e930*/  MUFU.EX2 R31, R31 ;  /* 0x0000001f001f7308 */ /* 0x000f220000000800 */
[----:B------:R-:W-:-:S07]  /*e940*/  FFMA.FTZ R89, R51, R15, -R24 ;  /* 0x0000000f33597223 */ /* 0x000fce0000010818 */
[----:B------:R-:W4:Y:S01]  /*e950*/  MUFU.EX2 R94, R94 ;  /* 0x0000005e005e7308 */ /* 0x000f220000000800 */
[-CC-:B------:R-:W-:Y:S01]  /*e960*/  FFMA.FTZ R93, R43, R15.reuse, -R24.reuse ;  /* 0x0000000f2b5d7223 */ /* 0x180fe20000010818 */
[----:B------:R-:W-:Y:S01]  /*e970*/  FFMA.FTZ R43, R20, R15, -R24 ;  /* 0x0000000f142b7223 */ /* 0x000fe20000010818 */
[----:B0-----:R-:W-:-:S05]  /*e980*/  FADD.FTZ R51, R26, R27 ;  /* 0x0000001b1a337221 */ /* 0x001fca0000010000 */
[----:B------:R-:W0:Y:S01]  /*e990*/  MUFU.EX2 R80, R80 ;  /* 0x0000005000507308 */ /* 0x000e220000000800 */
[----:B------:R-:W-:Y:S01]  /*e9a0*/  FFMA.FTZ R37, R66, R15, -R24 ;  /* 0x0000000f42257223 */ /* 0x000fe20000010818 */
[----:B-1----:R-:W-:-:S06]  /*e9b0*/  FADD.FTZ R20, R33, R90 ;  /* 0x0000005a21147221 */ /* 0x002fcc0000010000 */
[----:B------:R-:W1:Y:S01]  /*e9c0*/  MUFU.EX2 R55, R55 ;  /* 0x0000003700377308 */ /* 0x000e620000000800 */
[-CC-:B------:R-:W-:Y:S01]  /*e9d0*/  FFMA.FTZ R86, R87, R15.reuse, -R24.reuse ;  /* 0x0000000f57567223 */ /* 0x180fe20000010818 */
[-CC-:B------:R-:W-:Y:S01]  /*e9e0*/  FFMA.FTZ R66, R67, R15.reuse, -R24.reuse ;  /* 0x0000000f43427223 */ /* 0x180fe20000010818 */
[----:B------:R-:W-:-:S05]  /*e9f0*/  FFMA.FTZ R67, R54, R15, -R24 ;  /* 0x0000000f36437223 */ /* 0x000fca0000010818 */
[----:B------:R-:W1:Y:S01]  /*ea00*/  MUFU.EX2 R81, R81 ;  /* 0x0000005100517308 */ /* 0x000e620000000800 */
[----:B--2---:R-:W-:Y:S01]  /*ea10*/  FADD.FTZ R54, R30, R51 ;  /* 0x000000331e367221 */ /* 0x004fe20000010000 */
[----:B---3--:R-:W-:-:S06]  /*ea20*/  FADD.FTZ R97, R35, R20 ;  /* 0x0000001423617221 */ /* 0x008fcc0000010000 */
[----:B------:R-:W2:Y:S01]  /*ea30*/  MUFU.EX2 R82, R82 ;  /* 0x0000005200527308 */ /* 0x000ea20000000800 */
[----:B------:R-:W-:Y:S01]  /*ea40*/  FFMA.FTZ R87, R53, R15, -R24 ;  /* 0x0000000f35577223 */ /* 0x000fe20000010818 */
[----:B------:R-:W-:Y:S02]  /*ea50*/  @!P1 VIADD R0, R0, 0x31c40 ;  /* 0x00031c4000009836 */ /* 0x000fe40000000000 */
[----:B----4-:R-:W-:-:S04]  /*ea60*/  FADD.FTZ R99, R31, R54 ;  /* 0x000000361f637221 */ /* 0x010fc80000010000 */
[----:B------:R-:W3:Y:S01]  /*ea70*/  MUFU.EX2 R84, R84 ;  /* 0x0000005400547308 */ /* 0x000ee20000000800 */
[-CC-:B------:R-:W-:Y:S01]  /*ea80*/  FFMA.FTZ R51, R32, R15.reuse, -R24.reuse ;  /* 0x0000000f20337223 */ /* 0x180fe20000010818 */
[-CC-:B------:R-:W-:Y:S01]  /*ea90*/  FFMA.FTZ R106, R75, R15.reuse, -R24.reuse ;  /* 0x0000000f4b6a7223 */ /* 0x180fe20000010818 */
[----:B------:R-:W-:-:S05]  /*eaa0*/  FFMA.FTZ R53, R70, R15, -R24 ;  /* 0x0000000f46357223 */ /* 0x000fca0000010818 */
[----:B------:R-:W-:Y:S01]  /*eab0*/  MUFU.EX2 R83, R83 ;  /* 0x0000005300537308 */ /* 0x000fe20000000800 */
[----:B------:R-:W-:Y:S01]  /*eac0*/  FADD.FTZ R32, R94, R97 ;  /* 0x000000615e207221 */ /* 0x000fe20000010000 */
[-CC-:B------:R-:W-:Y:S01]  /*ead0*/  FFMA.FTZ R75, R78, R15.reuse, -R24.reuse ;  /* 0x0000000f4e4b7223 */ /* 0x180fe20000010818 */
[-CC-:B------:R-:W-:Y:S01]  /*eae0*/  FFMA.FTZ R70, R71, R15.reuse, -R24.reuse ;  /* 0x0000000f47467223 */ /* 0x180fe20000010818 */
[----:B------:R-:W-:-:S04]  /*eaf0*/  FFMA.FTZ R78, R79, R15, -R24 ;  /* 0x0000000f4f4e7223 */ /* 0x000fc80000010818 */
[----:B------:R-:W4:Y:S01]  /*eb00*/  MUFU.EX2 R85, R85 ;  /* 0x0000005500557308 */ /* 0x000f220000000800 */
[-CC-:B------:R-:W-:Y:S01]  /*eb10*/  FFMA.FTZ R71, R46, R15.reuse, -R24.reuse ;  /* 0x0000000f2e477223 */ /* 0x180fe20000010818 */
[----:B------:R-:W-:Y:S01]  /*eb20*/  FFMA.FTZ R79, R29, R15, -R24 ;  /* 0x0000000f1d4f7223 */ /* 0x000fe20000010818 */
[----:B0-----:R-:W-:-:S05]  /*eb30*/  FADD.FTZ R46, R80, R99 ;  /* 0x00000063502e7221 */ /* 0x001fca0000010000 */
[----:B------:R-:W0:Y:S01]  /*eb40*/  MUFU.EX2 R86, R86 ;  /* 0x0000005600567308 */ /* 0x000e220000000800 */
[----:B------:R-:W-:Y:S01]  /*eb50*/  @!P1 PRMT R0, RZ, 0x654, R0 ;  /* 0x00000654ff009816 */ /* 0x000fe20000000000 */
[----:B-1----:R-:W-:Y:S01]  /*eb60*/  FADD.FTZ R29, R55, R32 ;  /* 0x00000020371d7221 */ /* 0x002fe20000010000 */
[-CC-:B------:R-:W-:Y:S01]  /*eb70*/  FFMA.FTZ R50, R50, R15.reuse, -R24.reuse ;  /* 0x0000000f32327223 */ /* 0x180fe20000010818 */
[----:B------:R-:W-:-:S04]  /*eb80*/  FFMA.FTZ R54, R28, R15, -R24 ;  /* 0x0000000f1c367223 */ /* 0x000fc80000010818 */
[----:B------:R-:W1:Y:S01]  /*eb90*/  MUFU.EX2 R87, R87 ;  /* 0x0000005700577308 */ /* 0x000e620000000800 */
[----:B------:R-:W-:Y:S01]  /*eba0*/  FADD.FTZ R97, R81, R46 ;  /* 0x0000002e51617221 */ /* 0x000fe20000010000 */
[----:B--2---:R-:W-:Y:S01]  /*ebb0*/  FADD.FTZ R28, R82, R29 ;  /* 0x0000001d521c7221 */ /* 0x004fe20000010000 */
[----:B------:R2:W-:Y:S05]  /*ebc0*/  @!P1 SYNCS.ARRIVE.TRANS64.RED.A1T0 RZ, [R0+URZ], RZ ;  /* 0x000000ff00ff99a7 */ /* 0x0005ea000810043f */
[----:B------:R-:W1:Y:S01]  /*ebd0*/  MUFU.EX2 R91, R91 ;  /* 0x0000005b005b7308 */ /* 0x000e620000000800 */
[----:B---3--:R-:W-:-:S07]  /*ebe0*/  FADD.FTZ R32, R84, R97 ;  /* 0x0000006154207221 */ /* 0x008fce0000010000 */
[----:B------:R-:W3:Y:S01]  /*ebf0*/  MUFU.EX2 R106, R106 ;  /* 0x0000006a006a7308 */ /* 0x000ee20000000800 */
[----:B----4-:R-:W-:-:S07]  /*ec00*/  FADD.FTZ R29, R85, R32 ;  /* 0x00000020551d7221 */ /* 0x010fce0000010000 */
[----:B------:R-:W4:Y:S08]  /*ec10*/  MUFU.EX2 R92, R92 ;  /* 0x0000005c005c7308 */ /* 0x000f300000000800 */
[----:B--2---:R2:W-:Y:S08]  /*ec20*/  MUFU.EX2 R0, R50 ;  /* 0x0000003200007308 */ /* 0x0045f00000000800 */
[----:B------:R-:W4:Y:S01]  /*ec30*/  MUFU.EX2 R75, R75 ;  /* 0x0000004b004b7308 */ /* 0x000f220000000800 */
[----:B--2---:R-:W-:Y:S01]  /*ec40*/  FFMA.FTZ R50, R25, R15, -R24 ;  /* 0x0000000f19327223 */ /* 0x004fe20000010818 */
[----:B------:R-:W-:Y:S01]  /*ec50*/  FADD.FTZ R25, R83, R28 ;  /* 0x0000001c53197221 */ /* 0x000fe20000010000 */
[----:B------:R-:W-:-:S03]  /*ec60*/  FADD.FTZ R32, R88, R29 ;  /* 0x0000001d58207221 */ /* 0x000fc60000010000 */
[----:B0-----:R-:W-:Y:S02]  /*ec70*/  FADD.FTZ R28, R86, R25 ;  /* 0x00000019561c7221 */ /* 0x001fe40000010000 */
[----:B------:R-:W0:Y:S01]  /*ec80*/  MUFU.EX2 R95, R95 ;  /* 0x0000005f005f7308 */ /* 0x000e220000000800 */
[----:B------:R-:W-:Y:S01]  /*ec90*/  FFMA.FTZ R58, R58, R15, -R24 ;  /* 0x0000000f3a3a7223 */ /* 0x000fe20000010818 */
[----:B-1----:R-:W-:-:S06]  /*eca0*/  FADD.FTZ R25, R87, R28 ;  /* 0x0000001c57197221 */ /* 0x002fcc0000010000 */
[----:B------:R-:W1:Y:S01]  /*ecb0*/  MUFU.EX2 R78, R78 ;  /* 0x0000004e004e7308 */ /* 0x000e620000000800 */
[-CC-:B------:R-:W-:Y:S01]  /*ecc0*/  FFMA.FTZ R59, R59, R15.reuse, -R24.reuse ;  /* 0x0000000f3b3b7223 */ /* 0x180fe20000010818 */
[-CC-:B------:R-:W-:Y:S01]  /*ecd0*/  FFMA.FTZ R62, R62, R15.reuse, -R24.reuse ;  /* 0x0000000f3e3e7223 */ /* 0x180fe20000010818 */
[-CC-:B------:R-:W-:Y:S01]  /*ece0*/  FFMA.FTZ R63, R63, R15.reuse, -R24.reuse ;  /* 0x0000000f3f3f7223 */ /* 0x180fe20000010818 */
[-CC-:B------:R-:W-:Y:S01]  /*ecf0*/  FFMA.FTZ R34, R41, R15.reuse, -R24.reuse ;  /* 0x0000000f29227223 */ /* 0x180fe20000010818 */
[----:B------:R-:W-:-:S03]  /*ed00*/  FFMA.FTZ R96, R96, R15, -R24 ;  /* 0x0000000f60607223 */ /* 0x000fc60000010818 */
[----:B------:R-:W2:Y:S01]  /*ed10*/  MUFU.EX2 R39, R39 ;  /* 0x0000002700277308 */ /* 0x000ea20000000800 */
[-CC-:B------:R-:W-:Y:S01]  /*ed20*/  FFMA.FTZ R102, R102, R15.reuse, -R24.reuse ;  /* 0x0000000f66667223 */ /* 0x180fe20000010818 */
[-CC-:B------:R-:W-:Y:S01]  /*ed30*/  FFMA.FTZ R98, R98, R15.reuse, -R24.reuse ;  /* 0x0000000f62627223 */ /* 0x180fe20000010818 */
[-CC-:B------:R-:W-:Y:S01]  /*ed40*/  FFMA.FTZ R104, R104, R15.reuse, -R24.reuse ;  /* 0x0000000f68687223 */ /* 0x180fe20000010818 */
[----:B------:R-:W-:Y:S01]  /*ed50*/  FFMA.FTZ R100, R100, R15, -R24 ;  /* 0x0000000f64647223 */ /* 0x000fe20000010818 */
[----:B------:R-:W-:-:S03]  /*ed60*/  F2FP.BF16.F32.PACK_AB R24, R27, R26 ;  /* 0x0000001a1b18723e */ /* 0x000fc600000010ff */
[----:B------:R-:W2:Y:S01]  /*ed70*/  MUFU.EX2 R37, R37 ;  /* 0x0000002500257308 */ /* 0x000ea20000000800 */
[----:B------:R-:W-:Y:S01]  /*ed80*/  FADD.FTZ R29, R91, R32 ;  /* 0x000000205b1d7221 */ /* 0x000fe20000010000 */
[----:B------:R-:W-:Y:S01]  /*ed90*/  F2FP.BF16.F32.PACK_AB R26, R31, R30 ;  /* 0x0000001e1f1a723e */ /* 0x000fe200000010ff */
[----:B---3--:R-:W-:-:S05]  /*eda0*/  FADD.FTZ R30, R106, R25 ;  /* 0x000000196a1e7221 */ /* 0x008fca0000010000 */
[----:B------:R-:W3:Y:S01]  /*edb0*/  MUFU.EX2 R66, R66 ;  /* 0x0000004200427308 */ /* 0x000ee20000000800 */
[----:B----4-:R-:W-:Y:S01]  /*edc0*/  FADD.FTZ R32, R92, R29 ;  /* 0x0000001d5c207221 */ /* 0x010fe20000010000 */
[----:B------:R-:W-:Y:S01]  /*edd0*/  FADD.FTZ R25, R75, R30 ;  /* 0x0000001e4b197221 */ /* 0x000fe20000010000 */
[----:B------:R-:W-:-:S05]  /*ede0*/  F2FP.BF16.F32.PACK_AB R28, R81, R80 ;  /* 0x00000050511c723e */ /* 0x000fca00000010ff */
[----:B------:R-:W4:Y:S01]  /*edf0*/  MUFU.EX2 R65, R65 ;  /* 0x0000004100417308 */ /* 0x000f220000000800 */
[----:B0-----:R-:W-:Y:S01]  /*ee00*/  FADD.FTZ R80, R95, R32 ;  /* 0x000000205f507221 */ /* 0x001fe20000010000 */
[----:B------:R-:W-:Y:S01]  /*ee10*/  F2FP.BF16.F32.PACK_AB R30, R85, R84 ;  /* 0x00000054551e723e */ /* 0x000fe200000010ff */
[----:B-1----:R-:W-:-:S05]  /*ee20*/  FADD.FTZ R84, R78, R25 ;  /* 0x000000194e547221 */ /* 0x002fca0000010000 */
[----:B------:R-:W0:Y:S01]  /*ee30*/  MUFU.EX2 R53, R53 ;  /* 0x0000003500357308 */ /* 0x000e220000000800 */
[----:B--2---:R-:W-:Y:S01]  /*ee40*/  FADD.FTZ R25, R39, R80 ;  /* 0x0000005027197221 */ /* 0x004fe20000010000 */
[----:B------:R-:W-:-:S06]  /*ee50*/  FADD.FTZ R29, R37, R84 ;  /* 0x00000054251d7221 */ /* 0x000fcc0000010000 */
[----:B------:R-:W1:Y:S01]  /*ee60*/  MUFU.EX2 R70, R70 ;  /* 0x0000004600467308 */ /* 0x000e620000000800 */
[----:B------:R-:W-:Y:S01]  /*ee70*/  FADD.FTZ R80, R64, R25 ;  /* 0x0000001940507221 */ /* 0x000fe20000010000 */
[----:B---3--:R-:W-:-:S06]  /*ee80*/  FADD.FTZ R84, R66, R29 ;  /* 0x0000001d42547221 */ /* 0x008fcc0000010000 */
[----:B------:R-:W2:Y:S08]  /*ee90*/  MUFU.EX2 R69, R69 ;  /* 0x0000004500457308 */ /* 0x000eb00000000800 */
[----:B------:R-:W3:Y:S01]  /*eea0*/  MUFU.EX2 R58, R58 ;  /* 0x0000003a003a7308 */ /* 0x000ee20000000800 */
[----:B------:R-:W-:Y:S01]  /*eeb0*/  F2FP.BF16.F32.PACK_AB R27, R94, R35 ;  /* 0x000000235e1b723e */ /* 0x000fe200000010ff */
[----:B----4-:R-:W-:-:S06]  /*eec0*/  FADD.FTZ R31, R65, R80 ;  /* 0x00000050411f7221 */ /* 0x010fcc0000010000 */
[----:B------:R-:W4:Y:S01]  /*eed0*/  MUFU.EX2 R72, R72 ;  /* 0x0000004800487308 */ /* 0x000f220000000800 */
[----:B0-----:R-:W-:-:S07]  /*eee0*/  FADD.FTZ R35, R53, R84 ;  /* 0x0000005435237221 */ /* 0x001fce0000010000 */
[----:B------:R-:W0:Y:S01]  /*eef0*/  MUFU.EX2 R59, R59 ;  /* 0x0000003b003b7308 */ /* 0x000e220000000800 */
[----:B------:R-:W-:Y:S01]  /*ef00*/  F2FP.BF16.F32.PACK_AB R29, R82, R55 ;  /* 0x00000037521d723e */ /* 0x000fe200000010ff */
[----:B------:R-:W-:-:S06]  /*ef10*/  FADD.FTZ R82, R68, R31 ;  /* 0x0000001f44527221 */ /* 0x000fcc0000010000 */
[----:B------:R-:W0:Y:S01]  /*ef20*/  MUFU.EX2 R60, R60 ;  /* 0x0000003c003c7308 */ /* 0x000e220000000800 */
[----:B-1----:R-:W-:-:S07]  /*ef30*/  FADD.FTZ R55, R70, R35 ;  /* 0x0000002346377221 */ /* 0x002fce0000010000 */
[----:B------:R-:W1:Y:S01]  /*ef40*/  MUFU.EX2 R62, R62 ;  /* 0x0000003e003e7308 */ /* 0x000e620000000800 */
[----:B--2---:R-:W-:Y:S01]  /*ef50*/  FADD.FTZ R81, R69, R82 ;  /* 0x0000005245517221 */ /* 0x004fe20000010000 */
[----:B------:R-:W-:-:S06]  /*ef60*/  F2FP.BF16.F32.PACK_AB R35, R78, R75 ;  /* 0x0000004b4e23723e */ /* 0x000fcc00000010ff */
[----:B------:R-:W2:Y:S01]  /*ef70*/  MUFU.EX2 R76, R76 ;  /* 0x0000004c004c7308 */ /* 0x000ea20000000800 */
[----:B---3--:R-:W-:-:S07]  /*ef80*/  FADD.FTZ R78, R58, R55 ;  /* 0x000000373a4e7221 */ /* 0x008fce0000010000 */
[----:B------:R-:W3:Y:S01]  /*ef90*/  MUFU.EX2 R63, R63 ;  /* 0x0000003f003f7308 */ /* 0x000ee20000000800 */
[----:B----4-:R-:W-:Y:S01]  /*efa0*/  FADD.FTZ R81, R72, R81 ;  /* 0x0000005148517221 */ /* 0x010fe20000010000 */
[----:B0-----:R-:W-:-:S06]  /*efb0*/  FADD.FTZ R55, R59, R78 ;  /* 0x0000004e3b377221 */ /* 0x001fcc0000010000 */
[----:B------:R-:W0:Y:S01]  /*efc0*/  MUFU.EX2 R48, R48 ;  /* 0x0000003000307308 */ /* 0x000e220000000800 */
[----:B------:R-:W-:Y:S01]  /*efd0*/  F2FP.BF16.F32.PACK_AB R25, R90, R33 ;  /* 0x000000215a19723e */ /* 0x000fe200000010ff */
[----:B------:R-:W-:-:S06]  /*efe0*/  FADD.FTZ R81, R60, R81 ;  /* 0x000000513c517221 */ /* 0x000fcc0000010000 */
[----:B------:R-:W4:Y:S01]  /*eff0*/  MUFU.EX2 R49, R49 ;  /* 0x0000003100317308 */ /* 0x000f220000000800 */
[----:B-1----:R-:W-:-:S07]  /*f000*/  FADD.FTZ R78, R62, R55 ;  /* 0x000000373e4e7221 */ /* 0x002fce0000010000 */
[----:B------:R-:W1:Y:S01]  /*f010*/  MUFU.EX2 R41, R89 ;  /* 0x0000005900297308 */ /* 0x000e620000000800 */
[----:B------:R3:W-:Y:S01]  /*f020*/  STSM.16.M88.4 [R22+0x24300], R24 ;  /* 0x0243001816007844 */ /* 0x0007e20000000200 */
[----:B--2---:R-:W-:-:S06]  /*f030*/  FADD.FTZ R81, R76, R81 ;  /* 0x000000514c517221 */ /* 0x004fcc0000010000 */
[----:B------:R-:W2:Y:S01]  /*f040*/  MUFU.EX2 R52, R52 ;  /* 0x0000003400347308 */ /* 0x000ea20000000800 */
[----:B------:R-:W-:-:S07]  /*f050*/  F2FP.BF16.F32.PACK_AB R31, R86, R83 ;  /* 0x00000053561f723e */ /* 0x000fce00000010ff */
[----:B------:R-:W2:Y:S01]  /*f060*/  MUFU.EX2 R20, R93 ;  /* 0x0000005d00147308 */ /* 0x000ea20000000800 */
[----:B---3--:R-:W-:Y:S01]  /*f070*/  F2FP.BF16.F32.PACK_AB R24, R64, R39 ;  /* 0x000000274018723e */ /* 0x008fe200000010ff */
[----:B------:R-:W-:Y:S01]  /*f080*/  FADD.FTZ R39, R63, R78 ;  /* 0x0000004e3f277221 */ /* 0x000fe20000010000 */
[----:B------:R-:W-:-:S05]  /*f090*/  F2FP.BF16.F32.PACK_AB R26, R68, R65 ;  /* 0x00000041441a723e */ /* 0x000fca00000010ff */
[----:B------:R-:W3:Y:S01]  /*f0a0*/  MUFU.EX2 R56, R56 ;  /* 0x0000003800387308 */ /* 0x000ee20000000800 */
[----:B0-----:R-:W-:Y:S01]  /*f0b0*/  FADD.FTZ R64, R48, R81 ;  /* 0x0000005130407221 */ /* 0x001fe20000010000 */
[----:B------:R-:W-:-:S06]  /*f0c0*/  FADD.FTZ R68, R0, R39 ;  /* 0x0000002700447221 */ /* 0x000fcc0000010000 */
[----:B------:R-:W0:Y:S01]  /*f0d0*/  MUFU.EX2 R43, R43 ;  /* 0x0000002b002b7308 */ /* 0x000e220000000800 */
[----:B------:R-:W-:Y:S01]  /*f0e0*/  F2FP.BF16.F32.PACK_AB R32, R91, R88 ;  /* 0x000000585b20723e */ /* 0x000fe200000010ff */
[----:B------:R1:W-:Y:S01]  /*f0f0*/  STSM.16.M88.4 [R22+0x25b00], R28 ;  /* 0x025b001c16007844 */ /* 0x0003e20000000200 */
[----:B------:R-:W-:-:S05]  /*f100*/  F2FP.BF16.F32.PACK_AB R33, R106, R87 ;  /* 0x000000576a21723e */ /* 0x000fca00000010ff */
[----:B------:R-:W0:Y:S01]  /*f110*/  MUFU.EX2 R57, R57 ;  /* 0x0000003900397308 */ /* 0x000e220000000800 */
[----:B----4-:R-:W-:-:S07]  /*f120*/  FADD.FTZ R27, R49, R64 ;  /* 0x00000040311b7221 */ /* 0x010fce0000010000 */
[----:B------:R4:W0:Y:S01]  /*f130*/  MUFU.EX2 R46, R34 ;  /* 0x00000022002e7308 */ /* 0x0008220000000800 */
[----:B-1----:R-:W-:Y:S01]  /*f140*/  FADD.FTZ R29, R41, R68 ;  /* 0x00000044291d7221 */ /* 0x002fe20000010000 */
[----:B--2---:R-:W-:-:S06]  /*f150*/  FADD.FTZ R31, R52, R27 ;  /* 0x0000001b341f7221 */ /* 0x004fcc0000010000 */
[----:B------:R-:W1:Y:S01]  /*f160*/  MUFU.EX2 R61, R61 ;  /* 0x0000003d003d7308 */ /* 0x000e620000000800 */
[----:B----4-:R-:W-:-:S07]  /*f170*/  F2FP.BF16.F32.PACK_AB R34, R95, R92 ;  /* 0x0000005c5f22723e */ /* 0x010fce00000010ff */
[----:B------:R-:W2:Y:S01]  /*f180*/  MUFU.EX2 R67, R67 ;  /* 0x0000004300437308 */ /* 0x000ea20000000800 */
[----:B------:R4:W-:Y:S07]  /*f190*/  STSM.16.M88.4 [R22+0x27300], R32 ;  /* 0x0273002016007844 */ /* 0x0009ee0000000200 */
[----:B------:R-:W2:Y:S08]  /*f1a0*/  MUFU.EX2 R73, R73 ;  /* 0x0000004900497308 */ /* 0x000eb00000000800 */
[----:B------:R-:W2:Y:S01]  /*f1b0*/  MUFU.EX2 R71, R71 ;  /* 0x0000004700477308 */ /* 0x000ea20000000800 */
[----:B----4-:R-:W-:Y:S01]  /*f1c0*/  FADD.FTZ R32, R20, R29 ;  /* 0x0000001d14207221 */ /* 0x010fe20000010000 */
[----:B---3--:R-:W-:-:S03]  /*f1d0*/  FADD.FTZ R34, R56, R31 ;  /* 0x0000001f38227221 */ /* 0x008fc60000010000 */
[----:B0-----:R-:W-:-:S03]  /*f1e0*/  FADD.FTZ R33, R43, R32 ;  /* 0x000000202b217221 */ /* 0x001fc60000010000 */
[----:B------:R-:W-:Y:S01]  /*f1f0*/  MUFU.EX2 R77, R77 ;  /* 0x0000004d004d7308 */ /* 0x000fe20000000800 */
[----:B------:R-:W-:Y:S01]  /*f200*/  FADD.FTZ R34, R57, R34 ;  /* 0x0000002239227221 */ /* 0x000fe20000010000 */
[----:B------:R-:W-:-:S06]  /*f210*/  FADD.FTZ R32, R46, R33 ;  /* 0x000000212e207221 */ /* 0x000fcc0000010000 */
[----:B------:R-:W0:Y:S01]  /*f220*/  MUFU.EX2 R80, R79 ;  /* 0x0000004f00507308 */ /* 0x000e220000000800 */
[----:B-1----:R-:W-:Y:S01]  /*f230*/  FADD.FTZ R34, R61, R34 ;  /* 0x000000223d227221 */ /* 0x002fe20000010000 */
[----:B--2---:R-:W-:-:S06]  /*f240*/  FADD.FTZ R32, R67, R32 ;  /* 0x0000002043207221 */ /* 0x004fcc0000010000 */
[----:B------:R-:W1:Y:S01]  /*f250*/  MUFU.EX2 R40, R40 ;  /* 0x0000002800287308 */ /* 0x000e620000000800 */
[----:B------:R-:W-:-:S07]  /*f260*/  F2FP.BF16.F32.PACK_AB R25, R66, R37 ;  /* 0x000000254219723e */ /* 0x000fce00000010ff */
[----:B------:R-:W2:Y:S01]  /*f270*/  MUFU.EX2 R51, R51 ;  /* 0x0000003300337308 */ /* 0x000ea20000000800 */
[----:B------:R-:W-:Y:S01]  /*f280*/  F2FP.BF16.F32.PACK_AB R27, R70, R53 ;  /* 0x00000035461b723e */ /* 0x000fe200000010ff */
[----:B------:R-:W-:-:S06]  /*f290*/  FADD.FTZ R34, R73, R34 ;  /* 0x0000002249227221 */ /* 0x000fcc0000010000 */
[----:B------:R-:W3:Y:S01]  /*f2a0*/  MUFU.EX2 R42, R42 ;  /* 0x0000002a002a7308 */ /* 0x000ee20000000800 */
[----:B------:R-:W-:-:S07]  /*f2b0*/  FADD.FTZ R33, R71, R32 ;  /* 0x0000002047217221 */ /* 0x000fce0000010000 */
[----:B------:R-:W4:Y:S01]  /*f2c0*/  MUFU.EX2 R54, R54 ;  /* 0x0000003600367308 */ /* 0x000f220000000800 */
[----:B------:R-:W-:Y:S01]  /*f2d0*/  F2FP.BF16.F32.PACK_AB R28, R72, R69 ;  /* 0x00000045481c723e */ /* 0x000fe200000010ff */
[----:B------:R1:W-:Y:S01]  /*f2e0*/  STSM.16.M88.4 [R22+0x28b00], R24 ;  /* 0x028b001816007844 */ /* 0x0003e20000000200 */
[----:B------:R-:W-:-:S05]  /*f2f0*/  F2FP.BF16.F32.PACK_AB R30, R76, R60 ;  /* 0x0000003c4c1e723e */ /* 0x000fca00000010ff */
[----:B------:R-:W4:Y:S01]  /*f300*/  MUFU.EX2 R44, R44 ;  /* 0x0000002c002c7308 */ /* 0x000f220000000800 */
[----:B------:R-:W-:Y:S02]  /*f310*/  F2FP.BF16.F32.PACK_AB R29, R59, R58 ;  /* 0x0000003a3b1d723e */ /* 0x000fe400000010ff */
[----:B------:R-:W-:-:S05]  /*f320*/  F2FP.BF16.F32.PACK_AB R31, R63, R62 ;  /* 0x0000003e3f1f723e */ /* 0x000fca00000010ff */
[----:B------:R-:W4:Y:S01]  /*f330*/  MUFU.EX2 R50, R50 ;  /* 0x0000003200327308 */ /* 0x000f220000000800 */
[----:B0-----:R-:W-:Y:S01]  /*f340*/  FADD.FTZ R32, R80, R33 ;  /* 0x0000002150207221 */ /* 0x001fe20000010000 */
[----:B-1----:R-:W-:Y:S01]  /*f350*/  FADD.FTZ R25, R77, R34 ;  /* 0x000000224d197221 */ /* 0x002fe20000010000 */
[----:B------:R2:W-:Y:S05]  /*f360*/  STSM.16.M88.4 [R22+0x2a300], R28 ;  /* 0x02a3001c16007844 */ /* 0x0005ea0000000200 */
[----:B------:R-:W0:Y:S01]  /*f370*/  MUFU.EX2 R45, R45 ;  /* 0x0000002d002d7308 */ /* 0x000e220000000800 */
[----:B------:R-:W-:-:S07]  /*f380*/  FADD.FTZ R27, R40, R25 ;  /* 0x00000019281b7221 */ /* 0x000fce0000010000 */
[----:B------:R-:W1:Y:S01]  /*f390*/  MUFU.EX2 R35, R96 ;  /* 0x0000006000237308 */ /* 0x000e620000000800 */
[----:B--2---:R-:W-:-:S07]  /*f3a0*/  FADD.FTZ R31, R51, R32 ;  /* 0x00000020331f7221 */ /* 0x004fce0000010000 */
[----:B------:R-:W2:Y:S01]  /*f3b0*/  MUFU.EX2 R47, R47 ;  /* 0x0000002f002f7308 */ /* 0x000ea20000000800 */
[----:B------:R-:W-:Y:S01]  /*f3c0*/  F2FP.BF16.F32.PACK_AB R25, R41, R0 ;  /* 0x000000002919723e */ /* 0x000fe200000010ff */
[----:B---3--:R-:W-:Y:S01]  /*f3d0*/  FADD.FTZ R33, R42, R27 ;  /* 0x0000001b2a217221 */ /* 0x008fe20000010000 */
[----:B----4-:R-:W-:-:S05]  /*f3e0*/  FADD.FTZ R41, R54, R31 ;  /* 0x0000001f36297221 */ /* 0x010fca0000010000 */
[----:B------:R-:W3:Y:S01]  /*f3f0*/  MUFU.EX2 R102, R102 ;  /* 0x0000006600667308 */ /* 0x000ee20000000800 */
[----:B------:R-:W-:Y:S01]  /*f400*/  F2FP.BF16.F32.PACK_AB R27, R43, R20 ;  /* 0x000000142b1b723e */ /* 0x000fe200000010ff */
[----:B------:R-:W-:-:S06]  /*f410*/  FADD.FTZ R0, R44, R33 ;  /* 0x000000212c007221 */ /* 0x000fcc0000010000 */
[----:B------:R-:W4:Y:S01]  /*f420*/  MUFU.EX2 R38, R38 ;  /* 0x0000002600267308 */ /* 0x000f220000000800 */
[----:B------:R-:W-:-:S07]  /*f430*/  FADD.FTZ R20, R50, R41 ;  /* 0x0000002932147221 */ /* 0x000fce0000010000 */
[----:B------:R-:W-:Y:S08]  /*f440*/  MUFU.EX2 R21, R21 ;  /* 0x0000001500157308 */ /* 0x000ff00000000800 */
[----:B------:R-:W-:Y:S08]  /*f450*/  MUFU.EX2 R36, R36 ;  /* 0x0000002400247308 */ /* 0x000ff00000000800 */
[----:B------:R-:W4:Y:S08]  /*f460*/  MUFU.EX2 R37, R98 ;  /* 0x0000006200257308 */ /* 0x000f300000000800 */
[----:B------:R-:W-:Y:S08]  /*f470*/  MUFU.EX2 R104, R104 ;  /* 0x0000006800687308 */ /* 0x000ff00000000800 */
[----:B------:R-:W4:Y:S01]  /*f480*/  MUFU.EX2 R39, R100 ;  /* 0x0000006400277308 */ /* 0x000f220000000800 */
[----:B0-----:R-:W-:Y:S01]  /*f490*/  FADD.FTZ R0, R45, R0 ;  /* 0x000000002d007221 */ /* 0x001fe20000010000 */
[----:B-1----:R-:W-:Y:S01]  /*f4a0*/  FADD.FTZ R33, R35, R20 ;  /* 0x0000001423217221 */ /* 0x002fe20000010000 */
[----:B------:R-:W-:-:S02]  /*f4b0*/  F2FP.BF16.F32.PACK_AB R24, R49, R48 ;  /* 0x000000303118723e */ /* 0x000fc400000010ff */
[----:B------:R-:W-:Y:S01]  /*f4c0*/  F2FP.BF16.F32.PACK_AB R26, R56, R52 ;  /* 0x00000034381a723e */ /* 0x000fe200000010ff */
[----:B--2---:R-:W-:Y:S01]  /*f4d0*/  FADD.FTZ R41, R47, R0 ;  /* 0x000000002f297221 */ /* 0x004fe20000010000 */
[----:B---3--:R-:W-:Y:S01]  /*f4e0*/  FADD.FTZ R0, R102, R33 ;  /* 0x0000002166007221 */ /* 0x008fe20000010000 */
[----:B------:R-:W-:Y:S02]  /*f4f0*/  F2FP.BF16.F32.PACK_AB R28, R61, R57 ;  /* 0x000000393d1c723e */ /* 0x000fe400000010ff */
[----:B------:R-:W-:Y:S01]  /*f500*/  F2FP.BF16.F32.PACK_AB R30, R77, R73 ;  /* 0x000000494d1e723e */ /* 0x000fe200000010ff */
[----:B------:R0:W-:Y:S01]  /*f510*/  STSM.16.M88.4 [R22+0x2bb00], R24 ;  /* 0x02bb001816007844 */ /* 0x0001e20000000200 */
[----:B------:R-:W-:Y:S01]  /*f520*/  F2FP.BF16.F32.PACK_AB R29, R67, R46 ;  /* 0x0000002e431d723e */ /* 0x000fe200000010ff */
[----:B----4-:R-:W-:Y:S01]  /*f530*/  FADD.FTZ R20, R38, R41 ;  /* 0x0000002926147221 */ /* 0x010fe20000010000 */
[----:B------:R-:W-:Y:S01]  /*f540*/  F2FP.BF16.F32.PACK_AB R31, R80, R71 ;  /* 0x00000047501f723e */ /* 0x000fe200000010ff */
[----:B------:R-:W-:Y:S01]  /*f550*/  FADD.FTZ R41, R37, R0 ;  /* 0x0000000025297221 */ /* 0x000fe20000010000 */
[----:B------:R-:W-:-:S02]  /*f560*/  F2FP.BF16.F32.PACK_AB R32, R42, R40 ;  /* 0x000000282a20723e */ /* 0x000fc400000010ff */
[----:B------:R-:W-:Y:S02]  /*f570*/  F2FP.BF16.F32.PACK_AB R34, R45, R44 ;  /* 0x0000002c2d22723e */ /* 0x000fe400000010ff */
[----:B------:R-:W-:Y:S02]  /*f580*/  F2FP.BF16.F32.PACK_AB R33, R54, R51 ;  /* 0x000000333621723e */ /* 0x000fe400000010ff */
[----:B------:R-:W-:Y:S01]  /*f590*/  F2FP.BF16.F32.PACK_AB R35, R35, R50 ;  /* 0x000000322323723e */ /* 0x000fe200000010ff */
[----:B------:R-:W-:Y:S01]  /*f5a0*/  STSM.16.M88.4 [R22+0x2d300], R28 ;  /* 0x02d3001c16007844 */ /* 0x000fe20000000200 */
[----:B0-----:R-:W-:Y:S02]  /*f5b0*/  F2FP.BF16.F32.PACK_AB R24, R38, R47 ;  /* 0x0000002f2618723e */ /* 0x001fe400000010ff */
[----:B------:R-:W-:Y:S02]  /*f5c0*/  F2FP.BF16.F32.PACK_AB R25, R37, R102 ;  /* 0x000000662519723e */ /* 0x000fe400000010ff */
[----:B------:R-:W-:-:S02]  /*f5d0*/  F2FP.BF16.F32.PACK_AB R26, R36, R21 ;  /* 0x00000015241a723e */ /* 0x000fc400000010ff */
[----:B------:R-:W-:Y:S01]  /*f5e0*/  F2FP.BF16.F32.PACK_AB R27, R39, R104 ;  /* 0x00000068271b723e */ /* 0x000fe200000010ff */
[----:B------:R-:W-:Y:S01]  /*f5f0*/  FADD.FTZ R21, R21, R20 ;  /* 0x0000001415157221 */ /* 0x000fe20000010000 */
[----:B------:R0:W-:Y:S01]  /*f600*/  STSM.16.M88.4 [R22+0x2eb00], R32 ;  /* 0x02eb002016007844 */ /* 0x0001e20000000200 */
[----:B------:R-:W-:-:S03]  /*f610*/  FADD.FTZ R104, R104, R41 ;  /* 0x0000002968687221 */ /* 0x000fc60000010000 */
[----:B------:R1:W-:Y:S01]  /*f620*/  STSM.16.M88.4 [R22+0x30300], R24 ;  /* 0x0303001816007844 */ /* 0x0003e20000000200 */
[----:B------:R-:W-:Y:S01]  /*f630*/  FADD.FTZ R20, R36, R21 ;  /* 0x0000001524147221 */ /* 0x000fe20000010000 */
[----:B------:R-:W-:Y:S01]  /*f640*/  FADD.FTZ R0, R39, R104 ;  /* 0x0000006827007221 */ /* 0x000fe20000010000 */
[----:B------:R2:W-:Y:S06]  /*f650*/  MEMBAR.ALL.CTA ;  /* 0x0000000000007992 */ /* 0x0005ec0000008000 */
[----:B--2---:R-:W2:Y:S04]  /*f660*/  FENCE.VIEW.ASYNC.S ;  /* 0x00000000000073c6 */ /* 0x004ea80000000000 */
[----:B------:R3:W-:Y:S04]  /*f670*/  STL [R1+0x20], R20 ;  /* 0x0000201401007387 */ /* 0x0007e80000100800 */
[----:B------:R3:W-:Y:S01]  /*f680*/  STL [R1+0x28], R0 ;  /* 0x0000280001007387 */ /* 0x0007e20000100800 */
[----:B------:R-:W-:Y:S01]  /*f690*/  ISETP.GE.AND P2, PT, R108, 0x91, PT ;  /* 0x000000916c00780c */ /* 0x000fe20003f46270 */
[----:B------:R-:W-:-:S04]  /*f6a0*/  IMAD.MOV.U32 R71, RZ, RZ, RZ ;  /* 0x000000ffff477224 */ /* 0x000fc800078e00ff */
[--C-:B------:R-:W-:Y:S02]  /*f6b0*/  IMAD.MOV.U32 R70, RZ, RZ, R71.reuse ;  /* 0x000000ffff467224 */ /* 0x100fe400078e0047 */
[--C-:B------:R-:W-:Y:S02]  /*f6c0*/  IMAD.MOV.U32 R69, RZ, RZ, R71.reuse ;  /* 0x000000ffff457224 */ /* 0x100fe400078e0047 */
[--C-:B------:R-:W-:Y:S02]  /*f6d0*/  IMAD.MOV.U32 R68, RZ, RZ, R71.reuse ;  /* 0x000000ffff447224 */ /* 0x100fe400078e0047 */
[--C-:B------:R-:W-:Y:S02]  /*f6e0*/  IMAD.MOV.U32 R67, RZ, RZ, R71.reuse ;  /* 0x000000ffff437224 */ /* 0x100fe400078e0047 */
[--C-:B------:R-:W-:Y:S02]  /*f6f0*/  IMAD.MOV.U32 R66, RZ, RZ, R71.reuse ;  /* 0x000000ffff427224 */ /* 0x100fe400078e0047 */
[----:B------:R-:W-:-:S02]  /*f700*/  IMAD.MOV.U32 R65, RZ, RZ, R71 ;  /* 0x000000ffff417224 */ /* 0x000fc400078e0047 */
        /* <DEDUP_REMOVED lines=29> */
[----:B0-----:R-:W-:-:S02]  /*f8e0*/  IMAD.MOV.U32 R35, RZ, RZ, R71 ;  /* 0x000000ffff237224 */ /* 0x001fc400078e0047 */
[--C-:B------:R-:W-:Y:S02]  /*f8f0*/  IMAD.MOV.U32 R34, RZ, RZ, R71.reuse ;  /* 0x000000ffff227224 */ /* 0x100fe400078e0047 */
[--C-:B------:R-:W-:Y:S02]  /*f900*/  IMAD.MOV.U32 R33, RZ, RZ, R71.reuse ;  /* 0x000000ffff217224 */ /* 0x100fe400078e0047 */
[--C-:B------:R-:W-:Y:S02]  /*f910*/  IMAD.MOV.U32 R32, RZ, RZ, R71.reuse ;  /* 0x000000ffff207224 */ /* 0x100fe400078e0047 */
[--C-:B------:R-:W-:Y:S02]  /*f920*/  IMAD.MOV.U32 R31, RZ, RZ, R71.reuse ;  /* 0x000000ffff1f7224 */ /* 0x100fe400078e0047 */
[--C-:B------:R-:W-:Y:S02]  /*f930*/  IMAD.MOV.U32 R30, RZ, RZ, R71.reuse ;  /* 0x000000ffff1e7224 */ /* 0x100fe400078e0047 */
[----:B------:R-:W-:-:S02]  /*f940*/  IMAD.MOV.U32 R29, RZ, RZ, R71 ;  /* 0x000000ffff1d7224 */ /* 0x000fc400078e0047 */
[--C-:B------:R-:W-:Y:S02]  /*f950*/  IMAD.MOV.U32 R28, RZ, RZ, R71.reuse ;  /* 0x000000ffff1c7224 */ /* 0x100fe400078e0047 */
[--C-:B-1----:R-:W-:Y:S02]  /*f960*/  IMAD.MOV.U32 R27, RZ, RZ, R71.reuse ;  /* 0x000000ffff1b7224 */ /* 0x102fe400078e0047 */
[--C-:B------:R-:W-:Y:S02]  /*f970*/  IMAD.MOV.U32 R26, RZ, RZ, R71.reuse ;  /* 0x000000ffff1a7224 */ /* 0x100fe400078e0047 */
[--C-:B------:R-:W-:Y:S02]  /*f980*/  IMAD.MOV.U32 R25, RZ, RZ, R71.reuse ;  /* 0x000000ffff197224 */ /* 0x100fe400078e0047 */
[----:B------:R-:W-:Y:S01]  /*f990*/  IMAD.MOV.U32 R24, RZ, RZ, R71 ;  /* 0x000000ffff187224 */ /* 0x000fe200078e0047 */
[----:B--2---:R-:W-:Y:S01]  /*f9a0*/  NOP ;  /* 0x0000000000007918 */ /* 0x004fe20000000000 */
[----:B---3--:R-:W-:Y:S05]  /*f9b0*/  @!P2 BRA `(.L_x_420) ;  /* 0x00000054000ca947 */ /* 0x008fea0003800000 */
[----:B------:R-:W-:Y:S01]  /*f9c0*/  VIADD R0, R112, 0xfffffffe ;  /* 0xfffffffe70007836 */ /* 0x000fe20000000000 */
[----:B------:R-:W-:Y:S01]  /*f9d0*/  STL [R1+0x1c], R74 ;  /* 0x00001c4a01007387 */ /* 0x000fe20000100800 */
[----:B------:R-:W-:-:S03]  /*f9e0*/  IMAD.MOV.U32 R152, RZ, RZ, R14 ;  /* 0x000000ffff987224 */ /* 0x000fc600078e000e */
[----:B------:R0:W-:Y:S04]  /*f9f0*/  STL [R1+0x24], R0 ;  /* 0x0000240001007387 */ /* 0x0001e80000100800 */
[----:B------:R1:W5:Y:S01]  /*fa00*/  LDL.LU R153, [R1+0x44] ;  /* 0x0000440001997983 */ /* 0x0003620000300800 */
[----:B------:R-:W-:Y:S02]  /*fa10*/  CS2R R70, SRZ ;  /* 0x0000000000467805 */ /* 0x000fe4000001ff00 */
[----:B------:R-:W-:Y:S02]  /*fa20*/  CS2R R68, SRZ ;  /* 0x0000000000447805 */ /* 0x000fe4000001ff00 */
[----:B------:R-:W-:Y:S02]  /*fa30*/  CS2R R66, SRZ ;  /* 0x0000000000427805 */ /* 0x000fe4000001ff00 */
[----:B------:R-:W-:-:S02]  /*fa40*/  CS2R R64, SRZ ;  /* 0x0000000000407805 */ /* 0x000fc4000001ff00 */
[----:B------:R-:W-:Y:S01]  /*fa50*/  CS2R R62, SRZ ;  /* 0x00000000003e7805 */ /* 0x000fe2000001ff00 */
[----:B0-----:R-:W-:Y:S01]  /*fa60*/  IMAD.MOV.U32 R0, RZ, RZ, R146 ;  /* 0x000000ffff007224 */ /* 0x001fe200078e0092 */
        /* <DEDUP_REMOVED lines=18> */
[----:B-1----:R-:W-:-:S07]  /*fb90*/  CS2R R24, SRZ ;  /* 0x0000000000187805 */ /* 0x002fce000001ff00 */
.L_x_430:
[----:B------:R-:W2:Y:S01]  /*fba0*/  LDL R15, [R1+0x50] ;  /* 0x00005000010f7983 */ /* 0x000ea20000100800 */
[----:B------:R-:W-:Y:S01]  /*fbb0*/  VIADD R146, R0, 0x1 ;  /* 0x0000000100927836 */ /* 0x000fe20000000000 */
[----:B------:R-:W-:Y:S05]  /*fbc0*/  YIELD ;  /* 0x0000000000007946 */ /* 0x000fea0003800000 */
[----:B------:R-:W-:-:S04]  /*fbd0*/  ISETP.NE.AND P3, PT, R146, 0x2, PT ;  /* 0x000000029200780c */ /* 0x000fc80003f65270 */
[----:B------:R-:W-:Y:S02]  /*fbe0*/  SEL R14, RZ, 0x1, P3 ;  /* 0x00000001ff0e7807 */ /* 0x000fe40001800000 */
[----:B------:R-:W-:Y:S02]  /*fbf0*/  SEL R146, R146, RZ, P3 ;  /* 0x000000ff92927207 */ /* 0x000fe40001800000 */
[----:B--2---:R-:W-:Y:S02]  /*fc00*/  ISETP.NE.AND P2, PT, R15, RZ, PT ;  /* 0x000000ff0f00720c */ /* 0x004fe40003f45270 */
[----:B-----5:R-:W-:-:S05]  /*fc10*/  LOP3.LUT R15, R153, R14, RZ, 0x3c, !PT ;  /* 0x0000000e990f7212 */ /* 0x020fca00078e3cff */
[----:B------:R0:W-:Y:S06]  /*fc20*/  STL [R1+0x44], R15 ;  /* 0x0000440f01007387 */ /* 0x0001ec0000100800 */
[----:B------:R-:W-:Y:S05]  /*fc30*/  @P2 BRA `(.L_x_421) ;  /* 0x0000000000302947 */ /* 0x000fea0003800000 */
[----:B------:R-:W-:Y:S05]  /*fc40*/  @!P0 BRA `(.L_x_422) ;  /* 0x0000000000048947 */ /* 0x000fea0003800000 */
[----:B------:R-:W-:Y:S01]  /*fc50*/  BPT.TRAP 0x1 ;  /* 0x000000040000795c */ /* 0x000fe20000300000 */
.L_x_422:
[----:B------:R-:W-:Y:S01]  /*fc60*/  IMAD R14, R146, 0x8, R18 ;  /* 0x00000008920e7824 */ /* 0x000fe200078e0212 */
[----:B0-----:R-:W-:-:S04]  /*fc70*/  SHF.L.U32 R15, R15, 0x1f, RZ ;  /* 0x0000001f0f0f7819 */ /* 0x001fc800000006ff */
[----:B------:R0:W1:Y:S01]  /*fc80*/  SYNCS.PHASECHK.TRANS64.TRYWAIT P3, [R14+URZ+0x31c30], R15 ;  /* 0x031c300f0e0075a7 */ /* 0x000062000806017f */
[----:B------:R-:W-:Y:S05]  /*fc90*/  @!P0 BRA `(.L_x_423) ;  /* 0x0000000000048947 */ /* 0x000fea0003800000 */
[----:B------:R-:W-:Y:S01]  /*fca0*/  BPT.TRAP 0x1 ;  /* 0x000000040000795c */ /* 0x000fe20000300000 */
.L_x_423:
[----:B------:R-:W-:Y:S04]  /*fcb0*/  BSSY B0, `(.L_x_421) ;  /* 0x0000004000007945 */ /* 0x000fe80003800000 */
[----:B-1----:R-:W-:Y:S05]  /*fcc0*/  @P3 BRA `(.L_x_424) ;  /* 0x0000000000083947 */ /* 0x002fea0003800000 */
[----:B------:R-:W1:Y:S02]  /*fcd0*/  SYNCS.PHASECHK.TRANS64.TRYWAIT P3, [R14+URZ+0x31c30], R15 ;  /* 0x031c300f0e0075a7 */ /* 0x000e64000806017f */
[----:B-1----:R-:W-:Y:S05]  /*fce0*/  @!P3 BRA `(.L_x_425) ;  /* 0x000000d000b8b947 */ /* 0x002fea0003800000 */
.L_x_424:
[----:B------:R-:W-:Y:S05]  /*fcf0*/  BSYNC B0 ;  /* 0x0000000000007941 */ /* 0x000fea0003800000 */
.L_x_421:
[----:B01----:R-:W2:Y:S01]  /*fd00*/  LDL R14, [R1+0x54] ;  /* 0x00005400010e7983 */ /* 0x003ea20000100800 */
[----:B------:R-:W-:Y:S01]  /*fd10*/  IMAD.MOV.U32 R21, RZ, RZ, -0x7fffffe0 ;  /* 0x80000020ff157424 */ /* 0x000fe200078e00ff */
[----:B------:R-:W-:Y:S05]  /*fd20*/  WARPSYNC.ALL ;  /* 0x0000000000007948 */ /* 0x000fea0003800000 */
[----:B------:R-:W0:Y:S01]  /*fd30*/  S2R R20, SR_TID.X ;  /* 0x0000000000147919 */ /* 0x000e220000002100 */
[----:B------:R-:W-:Y:S01]  /*fd40*/  R2UR UR59, R21 ;  /* 0x00000000153b72ca */ /* 0x000fe200000e0000 */
[----:B------:R-:W-:Y:S01]  /*fd50*/  IMAD.MOV.U32 R149, RZ, RZ, -0x7fffffe0 ;  /* 0x80000020ff957424 */ /* 0x000fe200078e00ff */
[----:B------:R-:W-:Y:S01]  /*fd60*/  R2UR UR56, R2 ;  /* 0x00000000023872ca */ /* 0x000fe200000e0000 */
[----:B------:R-:W-:Y:S01]  /*fd70*/  IMAD.MOV.U32 R73, RZ, RZ, -0x7fffffe0 ;  /* 0x80000020ff497424 */ /* 0x000fe200078e00ff */
[----:B------:R-:W-:Y:S01]  /*fd80*/  R2UR UR57, R3 ;  /* 0x00000000033972ca */ /* 0x000fe200000e0000 */
[----:B------:R-:W-:Y:S01]  /*fd90*/  IMAD.MOV.U32 R15, RZ, RZ, -0x7fffffe0 ;  /* 0x80000020ff0f7424 */ /* 0x000fe200078e00ff */
[----:B------:R-:W-:Y:S01]  /*fda0*/  R2UR UR19, R21 ;  /* 0x00000000151372ca */ /* 0x000fe200000e0000 */
[----:B------:R-:W-:Y:S01]  /*fdb0*/  STL [R1+0xb8], R22 ;  /* 0x0000b81601007387 */ /* 0x000fe20000100800 */
[C---:B------:R-:W-:Y:S01]  /*fdc0*/  R2UR UR7, R73.reuse ;  /* 0x00000000490772ca */ /* 0x040fe200000e0000 */
[----:B------:R-:W-:Y:S01]  /*fdd0*/  IMAD.MOV.U32 R151, RZ, RZ, -0x7fffffe0 ;  /* 0x80000020ff977424 */ /* 0x000fe200078e00ff */
[----:B------:R-:W-:Y:S01]  /*fde0*/  R2UR UR11, R73 ;  /* 0x00000000490b72ca */ /* 0x000fe200000e0000 */
[----:B------:R-:W-:Y:S01]  /*fdf0*/  STL [R1+0xb4], R19 ;  /* 0x0000b41301007387 */ /* 0x000fe20000100800 */
[----:B------:R-:W-:-:S02]  /*fe00*/  R2UR UR9, R15 ;  /* 0x000000000f0972ca */ /* 0x000fc400000e0000 */
[----:B------:R-:W-:Y:S01]  /*fe10*/  MOV R80, UR59 ;  /* 0x0000003b00507c02 */ /* 0x000fe20008000f00 */
[----:B------:R1:W-:Y:S01]  /*fe20*/  STL [R1+0xb0], R18 ;  /* 0x0000b01201007387 */ /* 0x0003e20000100800 */
[----:B------:R-:W-:Y:S02]  /*fe30*/  R2UR UR59, R149 ;  /* 0x00000000953b72ca */ /* 0x000fe400000e0000 */
[C---:B------:R-:W-:Y:S01]  /*fe40*/  R2UR UR5, R15.reuse ;  /* 0x000000000f0572ca */ /* 0x040fe200000e0000 */
[----:B------:R3:W-:Y:S01]  /*fe50*/  STL [R1+0xac], R17 ;  /* 0x0000ac1101007387 */ /* 0x0007e20000100800 */
[C---:B------:R-:W-:Y:S02]  /*fe60*/  R2UR UR15, R15.reuse ;  /* 0x000000000f0f72ca */ /* 0x040fe400000e0000 */
[C---:B------:R-:W-:Y:S01]  /*fe70*/  R2UR UR23, R15.reuse ;  /* 0x000000000f1772ca */ /* 0x040fe200000e0000 */
[----:B------:R-:W-:Y:S01]  /*fe80*/  STL [R1+0xa8], R16 ;  /* 0x0000a81001007387 */ /* 0x000fe20000100800 */
[----:B------:R-:W-:-:S02]  /*fe90*/  R2UR UR35, R15 ;  /* 0x000000000f2372ca */ /* 0x000fc400000e0000 */
[----:B------:R-:W-:Y:S01]  /*fea0*/  MOV R77, UR9 ;  /* 0x00000009004d7c02 */ /* 0x000fe20008000f00 */
[----:B------:R4:W-:Y:S01]  /*feb0*/  STL [R1+0xa4], R0 ;  /* 0x0000a40001007387 */ /* 0x0009e20000100800 */
[----:B------:R-:W-:Y:S02]  /*fec0*/  R2UR UR9, R3 ;  /* 0x00000000030972ca */ /* 0x000fe400000e0000 */
[C---:B------:R-:W-:Y:S02]  /*fed0*/  R2UR UR47, R15.reuse ;  /* 0x000000000f2f72ca */ /* 0x040fe400000e0000 */
[----:B0-----:R-:W-:Y:S02]  /*fee0*/  SHF.R.U32.HI R20, RZ, 0x7, R20 ;  /* 0x00000007ff147819 */ /* 0x001fe40000011614 */
[----:B------:R-:W-:Y:S02]  /*fef0*/  R2UR UR55, R15 ;  /* 0x000000000f3772ca */ /* 0x000fe400000e0000 */
[C---:B------:R-:W-:Y:S01]  /*ff00*/  R2UR UR31, R21.reuse ;  /* 0x00000000151f72ca */ /* 0x040fe200000e0000 */
[----:B------:R-:W-:Y:S01]  /*ff10*/  VIADD R74, R20, 0x8 ;  /* 0x00000008144a7836 */ /* 0x000fe20000000000 */
[----:B------:R-:W-:-:S02]  /*ff20*/  R2UR UR39, R21 ;  /* 0x00000000152772ca */ /* 0x000fc400000e0000 */
[C---:B------:R-:W-:Y:S02]  /*ff30*/  R2UR UR41, R21.reuse ;  /* 0x00000000152972ca */ /* 0x040fe400000e0000 */
[----:B------:R0:W-:Y:S01]  /*ff40*/  BAR.SYNC.DEFER_BLOCKING R74, 0x100 ;  /* 0x0004004a0000751d */ /* 0x0001e20000010000 */
[----:B------:R-:W-:Y:S02]  /*ff50*/  R2UR UR45, R21 ;  /* 0x00000000152d72ca */ /* 0x000fe400000e0000 */
[----:B------:R-:W-:Y:S02]  /*ff60*/  R2UR UR12, R2 ;  /* 0x00000000020c72ca */ /* 0x000fe400000e0000 */
[----:B------:R-:W-:Y:S02]  /*ff70*/  R2UR UR13, R3 ;  /* 0x00000000030d72ca */ /* 0x000fe400000e0000 */
[----:B------:R-:W-:Y:S02]  /*ff80*/  R2UR UR27, R73 ;  /* 0x00000000491b72ca */ /* 0x000fe400000e0000 */
[----:B0-----:R-:W-:Y:S01]  /*ff90*/  MOV R74, UR7 ;  /* 0x00000007004a7c02 */ /* 0x001fe20008000f00 */
[----:B------:R-:W-:Y:S01]  /*ffa0*/  UMOV UR7, UR11 ;  /* 0x0000000b00077c82 */ /* 0x000fe20008000000 */
[----:B------:R-:W-:-:S02]  /*ffb0*/  R2UR UR11, R21 ;  /* 0x00000000150b72ca */ /* 0x000fc400000e0000 */
[C---:B------:R-:W-:Y:S02]  /*ffc0*/  R2UR UR43, R73.reuse ;  /* 0x00000000492b72ca */ /* 0x040fe400000e0000 */
[C---:B------:R-:W-:Y:S02]  /*ffd0*/  R2UR UR51, R73.reuse ;  /* 0x00000000493372ca */ /* 0x040fe400000e0000 */
[C---:B------:R-:W-:Y:S02]  /*ffe0*/  R2UR UR29, R73.reuse ;  /* 0x00000000491d72ca */ /* 0x040fe400000e0000 */
[C---:B------:R-:W-:Y:S02]  /*fff0*/  R2UR UR49, R73.reuse ;  /* 0x00000000493172ca */ /* 0x040fe400000e0000 */
[----:B------:R-:W-:Y:S01]  /*10000*/  R2UR UR37, R73 ;  /* 0x00000000492572ca */ /* 0x000fe200000e0000 */
[----:B------:R-:W-:Y:S01]  /*10010*/  IMAD.MOV.U32 R73, RZ, RZ, -0x7fffffe0 ;  /* 0x80000020ff497424 */ /* 0x000fe200078e00ff */
[----:B-1----:R-:W-:Y:S01]  /*10020*/  MOV R18, UR61 ;  /* 0x0000003d00127c02 */ /* 0x002fe20008000f00 */
[----:B------:R-:W-:Y:S01]  /*10030*/  WARPGROUP.ARRIVE ;  /* 0x00000000000079c5 */ /* 0x000fe20000000000 */
[----:B------:R-:W-:Y:S01]  /*10040*/  MOV R78, UR11 ;  /* 0x0000000b004e7c02 */ /* 0x000fe20008000f00 */
[----:B------:R-:W-:Y:S01]  /*10050*/  UMOV UR11, UR5 ;  /* 0x00000005000b7c82 */ /* 0x000fe20008000000 */
[----:B------:R-:W-:Y:S01]  /*10060*/  R2UR UR5, R21 ;  /* 0x00000000150572ca */ /* 0x000fe200000e0000 */
[----:B------:R-:W-:Y:S01]  /*10070*/  IMAD.MOV.U32 R21, RZ, RZ, -0x7fffffe0 ;  /* 0x80000020ff157424 */ /* 0x000fe200078e00ff */
[----:B------:R-:W-:Y:S01]  /*10080*/  R2UR UR33, R73 ;  /* 0x00000000492172ca */ /* 0x000fe200000e0000 */
[----:B------:R-:W-:Y:S01]  /*10090*/  IMAD.MOV.U32 R73, RZ, RZ, -0x7fffffe0 ;  /* 0x80000020ff497424 */ /* 0x000fe200078e00ff */
[----:B---3--:R-:W-:-:S02]  /*100a0*/  MOV R17, UR60 ;  /* 0x0000003c00117c02 */ /* 0x008fc40008000f00 */
[----:B------:R-:W-:Y:S01]  /*100b0*/  R2UR UR25, R21 ;  /* 0x00000000151972ca */ /* 0x000fe200000e0000 */
[----:B------:R-:W-:Y:S01]  /*100c0*/  IMAD.MOV.U32 R21, RZ, RZ, -0x7fffffe0 ;  /* 0x80000020ff157424 */ /* 0x000fe200078e00ff */
[----:B------:R-:W-:Y:S01]  /*100d0*/  R2UR UR61, R73 ;  /* 0x00000000493d72ca */ /* 0x000fe200000e0000 */
[----:B------:R-:W-:Y:S01]  /*100e0*/  IMAD.MOV.U32 R73, RZ, RZ, -0x7fffffe0 ;  /* 0x80000020ff497424 */ /* 0x000fe200078e00ff */
[----:B------:R-:W-:Y:S02]  /*100f0*/  R2UR UR16, R2 ;  /* 0x00000000021072ca */ /* 0x000fe400000e0000 */
[C---:B------:R-:W-:Y:S01]  /*10100*/  R2UR UR17, R3.reuse ;  /* 0x00000000031172ca */ /* 0x040fe200000e0000 */
[----:B------:R-:W-:Y:S01]  /*10110*/  IMAD.U32 R15, RZ, RZ, UR5 ;  /* 0x00000005ff0f7e24 */ /* 0x000fe2000f8e00ff */
[----:B------:R-:W-:Y:S02]  /*10120*/  R2UR UR5, R3 ;  /* 0x00000000030572ca */ /* 0x000fe400000e0000 */
[----:B------:R-:W-:-:S02]  /*10130*/  R2UR UR20, R8 ;  /* 0x00000000081472ca */ /* 0x000fc400000e0000 */
[C---:B------:R-:W-:Y:S02]  /*10140*/  R2UR UR21, R9.reuse ;  /* 0x00000000091572ca */ /* 0x040fe400000e0000 */
[----:B------:R-:W-:Y:S02]  /*10150*/  R2UR UR52, R8 ;  /* 0x00000000083472ca */ /* 0x000fe400000e0000 */
[----:B------:R-:W-:Y:S01]  /*10160*/  R2UR UR53, R9 ;  /* 0x00000000093572ca */ /* 0x000fe200000e0000 */
[----:B--2---:R-:W-:-:S04]  /*10170*/  IMAD R148, R146, 0x6c0, R14 ;  /* 0x000006c092947824 */ /* 0x004fc800078e020e */
[C---:B------:R-:W-:Y:S02]  /*10180*/  VIADD R20, R148.reuse, 0xc0 ;  /* 0x000000c094147836 */ /* 0x040fe40000000000 */
[C---:B------:R-:W-:Y:S02]  /*10190*/  VIADD R72, R148.reuse, 0x80 ;  /* 0x0000008094487836 */ /* 0x040fe40000000000 */
[----:B------:R-:W-:Y:S01]  /*101a0*/  VIADD R14, R148, 0x40 ;  /* 0x00000040940e7836 */ /* 0x000fe20000000000 */
[----:B------:R-:W-:Y:S01]  /*101b0*/  R2UR UR58, R20 ;  /* 0x00000000143a72ca */ /* 0x000fe200000e0000 */
[----:B------:R-:W-:Y:S01]  /*101c0*/  VIADD R20, R148, 0x180 ;  /* 0x0000018094147836 */ /* 0x000fe20000000000 */
[----:B------:R-:W-:Y:S01]  /*101d0*/  R2UR UR10, R72 ;  /* 0x00000000480a72ca */ /* 0x000fe200000e0000 */
[----:B------:R-:W-:Y:S01]  /*101e0*/  VIADD R72, R148, 0x140 ;  /* 0x0000014094487836 */ /* 0x000fe20000000000 */
[----:B------:R-:W-:Y:S01]  /*101f0*/  R2UR UR4, R14 ;  /* 0x000000000e0472ca */ /* 0x000fe200000e0000 */
[----:B------:R-:W-:-:S02]  /*10200*/  VIADD R14, R148, 0x100 ;  /* 0x00000100940e7836 */ /* 0x000fc40000000000 */
[----:B------:R-:W-:Y:S01]  /*10210*/  VIADD R150, R148, 0x382 ;  /* 0x0000038294967836 */ /* 0x000fe20000000000 */
[----:B------:R-:W-:Y:S01]  /*10220*/  R2UR UR6, R72 ;  /* 0x00000000480672ca */ /* 0x000fe200000e0000 */
[----:B------:R-:W-:Y:S01]  /*10230*/  VIADD R72, R148, 0x42 ;  /* 0x0000004294487836 */ /* 0x000fe20000000000 */
[----:B------:R-:W-:Y:S01]  /*10240*/  R2UR UR8, R14 ;  /* 0x000000000e0872ca */ /* 0x000fe200000e0000 */
[C---:B------:R-:W-:Y:S02]  /*10250*/  VIADD R14, R148.reuse, 0x1c0 ;  /* 0x000001c0940e7836 */ /* 0x040fe40000000000 */
[----:B------:R-:W-:Y:S02]  /*10260*/  MOV R81, UR58 ;  /* 0x0000003a00517c02 */ /* 0x000fe40008000f00 */
[----:B------:R-:W-:Y:S02]  /*10270*/  R2UR UR58, R148 ;  /* 0x00000000943a72ca */ /* 0x000fe400000e0000 */
[----:B------:R-:W-:Y:S01]  /*10280*/  R2UR UR14, R14 ;  /* 0x000000000e0e72ca */ /* 0x000fe200000e0000 */
[----:B------:R-:W-:Y:S01]  /*10290*/  VIADD R14, R148, 0x2 ;  /* 0x00000002940e7836 */ /* 0x000fe20000000000 */
[----:B------:R-:W-:Y:S01]  /*102a0*/  R2UR UR26, R72 ;  /* 0x00000000481a72ca */ /* 0x000fe200000e0000 */
[----:B------:R-:W-:Y:S01]  /*102b0*/  VIADD R72, R148, 0x142 ;  /* 0x0000014294487836 */ /* 0x000fe20000000000 */
[----:B------:R-:W-:Y:S01]  /*102c0*/  MOV R75, UR6 ;  /* 0x00000006004b7c02 */ /* 0x000fe20008000f00 */
[----:B------:R-:W-:Y:S01]  /*102d0*/  UMOV UR6, UR10 ;  /* 0x0000000a00067c82 */ /* 0x000fe20008000000 */
[----:B------:R-:W-:Y:S01]  /*102e0*/  R2UR UR10, R20 ;  /* 0x00000000140a72ca */ /* 0x000fe200000e0000 */
[----:B------:R-:W-:Y:S01]  /*102f0*/  VIADD R20, R148, 0x200 ;  /* 0x0000020094147836 */ /* 0x000fe20000000000 */
[----:B------:R-:W-:-:S02]  /*10300*/  MOV R76, UR8 ;  /* 0x00000008004c7c02 */ /* 0x000fc40008000f00 */
[----:B------:R-:W-:Y:S01]  /*10310*/  R2UR UR8, R2 ;  /* 0x00000000020872ca */ /* 0x000fe200000e0000 */
[----:B------:R-:W-:Y:S01]  /*10320*/  HGMMA.64x16x16.F32.BF16 R136, gdesc[UR56], RZ, !UPT, gsb0 ;  /* 0x00200000388879f0 */ /* 0x000fe2000c0018ff */
[----:B------:R-:W-:Y:S01]  /*10330*/  R2UR UR18, R20 ;  /* 0x00000000141272ca */ /* 0x000fe200000e0000 */
[----:B------:R-:W-:Y:S01]  /*10340*/  VIADD R20, R148, 0x82 ;  /* 0x0000008294147836 */ /* 0x000fe20000000000 */
[----:B------:R-:W-:Y:S01]  /*10350*/  R2UR UR22, R14 ;  /* 0x000000000e1672ca */ /* 0x000fe200000e0000 */
[----:B------:R-:W-:Y:S01]  /*10360*/  VIADD R14, R148, 0xc2 ;  /* 0x000000c2940e7836 */ /* 0x000fe20000000000 */
[----:B------:R-:W-:Y:S02]  /*10370*/  R2UR UR59, R80 ;  /* 0x00000000503b72ca */ /* 0x000fe400000e0000 */
[----:B------:R-:W-:Y:S01]  /*10380*/  R2UR UR30, R20 ;  /* 0x00000000141e72ca */ /* 0x000fe200000e0000 */
[----:B------:R-:W-:Y:S01]  /*10390*/  VIADD R20, R148, 0x102 ;  /* 0x0000010294147836 */ /* 0x000fe20000000000 */
[----:B------:R-:W-:Y:S01]  /*103a0*/  MOV R79, UR10 ;  /* 0x0000000a004f7c02 */ /* 0x000fe20008000f00 */
[----:B------:R-:W-:Y:S01]  /*103b0*/  UMOV UR10, UR4 ;  /* 0x00000004000a7c82 */ /* 0x000fe20008000000 */
[----:B------:R-:W-:Y:S01]  /*103c0*/  R2UR UR34, R14 ;  /* 0x000000000e2272ca */ /* 0x000fe200000e0000 */
[----:B------:R-:W-:Y:S01]  /*103d0*/  VIADD R14, R148, 0x182 ;  /* 0x00000182940e7836 */ /* 0x000fe20000000000 */
[----:B------:R-:W-:Y:S01]  /*103e0*/  R2UR UR38, R20 ;  /* 0x00000000142672ca */ /* 0x000fe200000e0000 */
[----:B------:R-:W-:Y:S01]  /*103f0*/  VIADD R20, R148, 0x240 ;  /* 0x0000024094147836 */ /* 0x000fe20000000000 */
[----:B------:R-:W-:-:S02]  /*10400*/  R2UR UR58, R81 ;  /* 0x00000000513a72ca */ /* 0x000fc400000e0000 */
[----:B------:R-:W-:Y:S01]  /*10410*/  R2UR UR46, R14 ;  /* 0x000000000e2e72ca */ /* 0x000fe200000e0000 */
[----:B------:R-:W-:Y:S01]  /*10420*/  VIADD R14, R148, 0x202 ;  /* 0x00000202940e7836 */ /* 0x000fe20000000000 */
[----:B------:R-:W-:Y:S01]  /*10430*/  R2UR UR4, R20 ;  /* 0x00000000140472ca */ /* 0x000fe200000e0000 */
[----:B------:R-:W-:Y:S01]  /*10440*/  VIADD R20, R148, 0x2c0 ;  /* 0x000002c094147836 */ /* 0x000fe20000000000 */
[----:B------:R-:W-:Y:S02]  /*10450*/  R2UR UR56, R2 ;  /* 0x00000000023872ca */ /* 0x000fe400000e0000 */
[----:B------:R-:W-:Y:S02]  /*10460*/  R2UR UR54, R14 ;  /* 0x000000000e3672ca */ /* 0x000fe400000e0000 */
[----:B------:R-:W-:Y:S02]  /*10470*/  R2UR UR57, R3 ;  /* 0x00000000033972ca */ /* 0x000fe400000e0000 */
[----:B------:R-:W-:Y:S01]  /*10480*/  R2UR UR40, R20 ;  /* 0x00000000142872ca */ /* 0x000fe200000e0000 */
[----:B------:R-:W-:Y:S01]  /*10490*/  VIADD R20, R148, 0x340 ;  /* 0x0000034094147836 */ /* 0x000fe20000000000 */
[----:B------:R-:W-:Y:S01]  /*104a0*/  R2UR UR42, R72 ;  /* 0x00000000482a72ca */ /* 0x000fe200000e0000 */
[----:B------:R-:W-:-:S02]  /*104b0*/  VIADD R72, R148, 0x1c2 ;  /* 0x000001c294487836 */ /* 0x000fc40000000000 */
[----:B------:R-:W-:Y:S01]  /*104c0*/  IMAD.U32 R14, RZ, RZ, UR4 ;  /* 0x00000004ff0e7e24 */ /* 0x000fe2000f8e00ff */
[----:B------:R-:W-:Y:S02]  /*104d0*/  R2UR UR4, R2 ;  /* 0x00000000020472ca */ /* 0x000fe400000e0000 */
[----:B------:R-:W-:Y:S01]  /*104e0*/  R2UR UR44, R20 ;  /* 0x00000000142c72ca */ /* 0x000fe200000e0000 */
[----:B------:R-:W-:Y:S01]  /*104f0*/  VIADD R20, R148, 0x3c0 ;  /* 0x000003c094147836 */ /* 0x000fe20000000000 */
[----:B------:R-:W-:Y:S01]  /*10500*/  R2UR UR50, R72 ;  /* 0x00000000483272ca */ /* 0x000fe200000e0000 */
[----:B------:R-:W-:-:S03]  /*10510*/  VIADD R72, R148, 0x280 ;  /* 0x0000028094487836 */ /* 0x000fc60000000000 */
[----:B------:R-:W-:Y:S01]  /*10520*/  R2UR UR24, R20 ;  /* 0x00000000141872ca */ /* 0x000fe200000e0000 */
[----:B------:R-:W-:Y:S01]  /*10530*/  VIADD R20, R148, 0x440 ;  /* 0x0000044094147836 */ /* 0x000fe20000000000 */
[----:B------:R-:W-:Y:S01]  /*10540*/  R2UR UR28, R72 ;  /* 0x00000000481c72ca */ /* 0x000fe200000e0000 */
[----:B------:R-:W-:-:S05]  /*10550*/  VIADD R72, R148, 0x300 ;  /* 0x0000030094487836 */ /* 0x000fca0000000000 */
[----:B------:R-:W-:Y:S01]  /*10560*/  R2UR UR48, R72 ;  /* 0x00000000483072ca */ /* 0x000fe200000e0000 */
[----:B------:R-:W-:Y:S01]  /*10570*/  VIADD R72, R148, 0x380 ;  /* 0x0000038094487836 */ /* 0x000fe20000000000 */
[----:B------:R-:W-:Y:S02]  /*10580*/  WARPGROUP.DEPBAR.LE gsb0, 0x0 ;  /* 0x00008000000079c5 */ /* 0x000fe40000010000 */
[----:B------:R-:W-:Y:S02]  /*10590*/  WARPGROUP.ARRIVE ;  /* 0x00000000000079c5 */ /* 0x000fe40000000000 */
[----:B------:R-:W-:Y:S01]  /*105a0*/  R2UR UR36, R72 ;  /* 0x00000000482472ca */ /* 0x000fe200000e0000 */
[----:B------:R-:W-:-:S03]  /*105b0*/  VIADD R72, R148, 0x400 ;  /* 0x0000040094487836 */ /* 0x000fc60000000000 */
[----:B------:R-:W-:Y:S01]  /*105c0*/  HGMMA.64x16x16.F32.BF16 R128, gdesc[UR8], RZ, !UPT, gsb0 ;  /* 0x00200000088079f0 */ /* 0x000fe2000c0018ff */
[----:B------:R-:W-:Y:S02]  /*105d0*/  R2UR UR9, R77 ;  /* 0x000000004d0972ca */ /* 0x000fe400000e0000 */
[----:B------:R-:W-:Y:S02]  /*105e0*/  R2UR UR8, R76 ;  /* 0x000000004c0872ca */ /* 0x000fe400000e0000 */
[----:B------:R-:W-:Y:S02]  /*105f0*/  R2UR UR11, R78 ;  /* 0x000000004e0b72ca */ /* 0x000fe400000e0000 */
[----:B------:R-:W-:Y:S02]  /*10600*/  R2UR UR10, R79 ;  /* 0x000000004f0a72ca */ /* 0x000fe400000e0000 */
[----:B------:R-:W-:Y:S01]  /*10610*/  R2UR UR32, R72 ;  /* 0x00000000482072ca */ /* 0x000fe200000e0000 */
[----:B------:R-:W-:-:S05]  /*10620*/  VIADD R72, R148, 0x242 ;  /* 0x0000024294487836 */ /* 0x000fca0000000000 */
[----:B------:R-:W-:Y:S01]  /*10630*/  R2UR UR60, R72 ;  /* 0x00000000483c72ca */ /* 0x000fe200000e0000 */
[----:B------:R-:W-:Y:S01]  /*10640*/  VIADD R72, R148, 0x2c2 ;  /* 0x000002c294487836 */ /* 0x000fe20000000000 */
[----:B------:R-:W-:Y:S02]  /*10650*/  WARPGROUP.DEPBAR.LE gsb0, 0x0 ;  /* 0x00008000000079c5 */ /* 0x000fe40000010000 */
[----:B------:R-:W-:-:S06]  /*10660*/  WARPGROUP.ARRIVE ;  /* 0x00000000000079c5 */ /* 0x000fcc0000000000 */
[----:B------:R-:W-:Y:S01]  /*10670*/  HGMMA.64x16x16.F32.BF16 R120, gdesc[UR4], RZ, !UPT, gsb0 ;  /* 0x00200000047879f0 */ /* 0x000fe2000c0018ff */
[----:B------:R-:W-:Y:S01]  /*10680*/  R2UR UR7, R74 ;  /* 0x000000004a0772ca */ /* 0x000fe200000e0000 */
[----:B------:R-:W-:Y:S01]  /*10690*/  VIADD R74, R148, 0x302 ;  /* 0x00000302944a7836 */ /* 0x000fe20000000000 */
[----:B------:R-:W-:Y:S01]  /*106a0*/  R2UR UR6, R75 ;  /* 0x000000004b0672ca */ /* 0x000fe200000e0000 */
[----:B------:R-:W-:Y:S01]  /*106b0*/  IMAD.MOV.U32 R75, RZ, RZ, -0x7fffffe0 ;  /* 0x80000020ff4b7424 */ /* 0x000fe200078e00ff */
[----:B------:R-:W-:Y:S02]  /*106c0*/  R2UR UR4, R2 ;  /* 0x00000000020472ca */ /* 0x000fe400000e0000 */
[----:B------:R-:W-:Y:S01]  /*106d0*/  R2UR UR5, R3 ;  /* 0x00000000030572ca */ /* 0x000fe200000e0000 */
        /* <DEDUP_REMOVED lines=8> */
[----:B------:R-:W-:-:S07]  /*10760*/  R2UR UR57, R3 ;  /* 0x00000000033972ca */ /* 0x000fce00000e0000 */
[----:B------:R-:W-:Y:S01]  /*10770*/  MOV R22, UR58 ;  /* 0x0000003a00167c02 */ /* 0x000fe20008000f00 */
[----:B------:R-:W-:Y:S01]  /*10780*/  UMOV UR58, UR8 ;  /* 0x00000008003a7c82 */ /* 0x000fe20008000000 */
[----:B------:R-:W-:Y:S01]  /*10790*/  MOV R154, UR59 ;  /* 0x0000003b009a7c02 */ /* 0x000fe20008000f00 */
[----:B------:R-:W-:Y:S01]  /*107a0*/  UMOV UR59, UR9 ;  /* 0x00000009003b7c82 */ /* 0x000fe20008000000 */
        /* <DEDUP_REMOVED lines=8> */
[----:B------:R-:W-:-:S03]  /*10830*/  IMAD.MOV.U32 R73, RZ, RZ, -0x7fffffe0 ;  /* 0x80000020ff497424 */ /* 0x000fc600078e00ff */
[----:B------:R-:W-:Y:S02]  /*10840*/  R2UR UR56, R72 ;  /* 0x00000000483872ca */ /* 0x000fe400000e0000 */
[----:B------:R-:W-:Y:S01]  /*10850*/  R2UR UR57, R73 ;  /* 0x00000000493972ca */ /* 0x000fe200000e0000 */
[----:B------:R-:W-:Y:S02]  /*10860*/  WARPGROUP.DEPBAR.LE gsb0, 0x0 ;  /* 0x00008000000079c5 */ /* 0x000fe40000010000 */
[----:B------:R-:W-:-:S06]  /*10870*/  WARPGROUP.ARRIVE ;  /* 0x00000000000079c5 */ /* 0x000fcc0000000000 */
[----:B------:R-:W-:Y:S01]  /*10880*/  HGMMA.64x16x16.F32.BF16 R96, gdesc[UR4], RZ, !UPT, gsb0 ;  /* 0x00200000046079f0 */ /* 0x000fe2000c0018ff */
[----:B------:R-:W-:Y:S02]  /*10890*/  R2UR UR4, R20 ;  /* 0x00000000140472ca */ /* 0x000fe400000e0000 */
[----:B------:R-:W-:Y:S02]  /*108a0*/  R2UR UR5, R21 ;  /* 0x00000000150572ca */ /* 0x000fe400000e0000 */
[----:B------:R-:W-:Y:S01]  /*108b0*/  R2UR UR6, R150 ;  /* 0x00000000960672ca */ /* 0x000fe200000e0000 */
[----:B------:R-:W-:Y:S01]  /*108c0*/  VIADD R150, R148, 0x3c2 ;  /* 0x000003c294967836 */ /* 0x000fe20000000000 */
[----:B------:R-:W-:Y:S01]  /*108d0*/  R2UR UR7, R151 ;  /* 0x00000000970772ca */ /* 0x000fe200000e0000 */
[----:B------:R-:W-:-:S06]  /*108e0*/  IMAD.MOV.U32 R151, RZ, RZ, -0x7fffffe0 ;  /* 0x80000020ff977424 */ /* 0x000fcc00078e00ff */
[----:B------:R-:W-:Y:S01]  /*108f0*/  IMAD.U32 R20, RZ, RZ, UR4 ;  /* 0x00000004ff147e24 */ /* 0x000fe2000f8e00ff */
[----:B------:R-:W-:Y:S01]  /*10900*/  UMOV UR4, UR44 ;  /* 0x0000002c00047c82 */ /* 0x000fe20008000000 */
[----:B------:R-:W-:Y:S01]  /*10910*/  IMAD.U32 R21, RZ, RZ, UR5 ;  /* 0x00000005ff157e24 */ /* 0x000fe2000f8e00ff */
[----:B------:R-:W-:Y:S01]  /*10920*/  UMOV UR5, UR45 ;  /* 0x0000002d00057c82 */ /* 0x000fe20008000000 */
[C---:B------:R-:W-:Y:S02]  /*10930*/  R2UR UR44, R8.reuse ;  /* 0x00000000082c72ca */ /* 0x040fe400000e0000 */
[----:B------:R-:W-:Y:S02]  /*10940*/  R2UR UR45, R9 ;  /* 0x00000000092d72ca */ /* 0x000fe400000e0000 */
[----:B------:R-:W-:Y:S01]  /*10950*/  MOV R19, UR7 ;  /* 0x0000000700137c02 */ /* 0x000fe20008000f00 */
[----:B------:R-:W-:Y:S01]  /*10960*/  UMOV UR7, UR49 ;  /* 0x0000003100077c82 */ /* 0x000fe20008000000 */
[----:B------:R-:W-:Y:S01]  /*10970*/  MOV R157, UR6 ;  /* 0x00000006009d7c02 */ /* 0x000fe20008000f00 */
[----:B------:R-:W-:Y:S01]  /*10980*/  UMOV UR6, UR48 ;  /* 0x0000003000067c82 */ /* 0x000fe20008000000 */
[----:B------:R-:W-:-:S02]  /*10990*/  R2UR UR48, R8 ;  /* 0x00000000083072ca */ /* 0x000fc400000e0000 */
        /* <DEDUP_REMOVED lines=9> */
[----:B------:R-:W-:Y:S01]  /*10a30*/  IMAD.MOV.U32 R151, RZ, RZ, -0x7fffffe0 ;  /* 0x80000020ff977424 */ /* 0x000fe200078e00ff */
[----:B------:R-:W-:Y:S02]  /*10a40*/  WARPGROUP.DEPBAR.LE gsb0, 0x0 ;  /* 0x00008000000079c5 */ /* 0x000fe40000010000 */
[----:B------:R-:W-:-:S06]  /*10a50*/  WARPGROUP.ARRIVE ;  /* 0x00000000000079c5 */ /* 0x000fcc0000000000 */
[----:B------:R-:W-:Y:S01]  /*10a60*/  HGMMA.64x16x16.F32.BF16 R80, gdesc[UR12], RZ, !UPT, gsb0 ;  /* 0x002000000c5079f0 */ /* 0x000fe2000c0018ff */
[----:B------:R-:W-:Y:S01]  /*10a70*/  UMOV UR12, UR36 ;  /* 0x00000024000c7c82 */ /* 0x000fe20008000000 */
[----:B------:R-:W-:Y:S01]  /*10a80*/  UMOV UR13, UR37 ;  /* 0x00000025000d7c82 */ /* 0x000fe20008000000 */
[----:B------:R-:W-:Y:S02]  /*10a90*/  R2UR UR36, R8 ;  /* 0x00000000082472ca */ /* 0x000fe400000e0000 */
[----:B------:R-:W-:Y:S02]  /*10aa0*/  R2UR UR37, R9 ;  /* 0x00000000092572ca */ /* 0x000fe400000e0000 */
[----:B------:R-:W-:Y:S01]  /*10ab0*/  R2UR UR14, R150 ;  /* 0x00000000960e72ca */ /* 0x000fe200000e0000 */
[----:B------:R-:W-:Y:S01]  /*10ac0*/  VIADD R150, R148, 0x442 ;  /* 0x0000044294967836 */ /* 0x000fe20000000000 */
[----:B------:R-:W-:Y:S01]  /*10ad0*/  R2UR UR15, R151 ;  /* 0x00000000970f72ca */ /* 0x000fe200000e0000 */
[----:B------:R-:W-:Y:S01]  /*10ae0*/  IMAD.MOV.U32 R151, RZ, RZ, -0x7fffffe0 ;  /* 0x80000020ff977424 */ /* 0x000fe200078e00ff */
[----:B------:R-:W-:-:S02]  /*10af0*/  WARPGROUP.DEPBAR.LE gsb0, 0x0 ;  /* 0x00008000000079c5 */ /* 0x000fc40000010000 */
        /* <DEDUP_REMOVED lines=12> */
[----:B------:R-:W-:Y:S01]  /*10bc0*/  HGMMA.64x16x16.F32.BF16 R136, gdesc[UR20], R136, gsb0 ;  /* 0x00200000148879f0 */ /* 0x000fe20008001888 */
[----:B------:R-:W-:Y:S01]  /*10bd0*/  UMOV UR20, UR28 ;  /* 0x0000001c00147c82 */ /* 0x000fe20008000000 */
[----:B------:R-:W-:Y:S01]  /*10be0*/  UMOV UR21, UR29 ;  /* 0x0000001d00157c82 */ /* 0x000fe20008000000 */
[C---:B------:R-:W-:Y:S01]  /*10bf0*/  R2UR UR28, R8.reuse ;  /* 0x00000000081c72ca */ /* 0x040fe200000e0000 */
[----:B------:R-:W-:Y:S01]  /*10c00*/  UMOV UR22, UR32 ;  /* 0x0000002000167c82 */ /* 0x000fe20008000000 */
[C---:B------:R-:W-:Y:S01]  /*10c10*/  R2UR UR29, R9.reuse ;  /* 0x00000000091d72ca */ /* 0x040fe200000e0000 */
[----:B------:R-:W-:Y:S01]  /*10c20*/  UMOV UR23, UR33 ;  /* 0x0000002100177c82 */ /* 0x000fe20008000000 */
[----:B------:R-:W-:Y:S02]  /*10c30*/  R2UR UR32, R8 ;  /* 0x00000000082072ca */ /* 0x000fe400000e0000 */
[----:B------:R-:W-:Y:S01]  /*10c40*/  R2UR UR33, R9 ;  /* 0x00000000092172ca */ /* 0x000fe200000e0000 */
[----:B------:R-:W-:-:S02]  /*10c50*/  WARPGROUP.DEPBAR.LE gsb0, 0x0 ;  /* 0x00008000000079c5 */ /* 0x000fc40000010000 */
        /* <DEDUP_REMOVED lines=9> */
[----:B------:R-:W-:Y:S01]  /*10cf0*/  UMOV UR35, UR41 ;  /* 0x0000002900237c82 */ /* 0x000fe20008000000 */
[----:B------:R-:W-:Y:S02]  /*10d00*/  R2UR UR40, R8 ;  /* 0x00000000082872ca */ /* 0x000fe400000e0000 */
[----:B------:R-:W-:Y:S02]  /*10d10*/  R2UR UR41, R9 ;  /* 0x00000000092972ca */ /* 0x000fe400000e0000 */
[----:B------:R-:W-:Y:S02]  /*10d20*/  R2UR UR32, R12 ;  /* 0x000000000c2072ca */ /* 0x000fe400000e0000 */
[----:B------:R-:W-:Y:S01]  /*10d30*/  R2UR UR33, R13 ;  /* 0x000000000d2172ca */ /* 0x000fe200000e0000 */
[----:B------:R-:W-:-:S02]  /*10d40*/  WARPGROUP.DEPBAR.LE gsb0, 0x0 ;  /* 0x00008000000079c5 */ /* 0x000fc40000010000 */
[----:B------:R-:W-:-:S06]  /*10d50*/  WARPGROUP.ARRIVE ;  /* 0x00000000000079c5 */ /* 0x000fcc0000000000 */
[----:B------:R-:W-:Y:S01]  /*10d60*/  HGMMA.64x16x16.F32.BF16 R104, gdesc[UR36], R104, gsb0 ;  /* 0x00200000246879f0 */ /* 0x000fe20008001868 */
[----:B------:R-:W-:Y:S02]  /*10d70*/  R2UR UR36, R12 ;  /* 0x000000000c2472ca */ /* 0x000fe400000e0000 */
[----:B------:R-:W-:Y:S01]  /*10d80*/  R2UR UR37, R13 ;  /* 0x000000000d2572ca */ /* 0x000fe200000e0000 */
[----:B------:R-:W-:Y:S02]  /*10d90*/  WARPGROUP.DEPBAR.LE gsb0, 0x0 ;  /* 0x00008000000079c5 */ /* 0x000fe40000010000 */
[----:B------:R-:W-:-:S06]  /*10da0*/  WARPGROUP.ARRIVE ;  /* 0x00000000000079c5 */ /* 0x000fcc0000000000 */
[----:B------:R-:W-:Y:S01]  /*10db0*/  HGMMA.64x16x16.F32.BF16 R96, gdesc[UR40], R96, gsb0 ;  /* 0x00200000286079f0 */ /* 0x000fe20008001860 */
[----:B------:R-:W-:Y:S01]  /*10dc0*/  UMOV UR42, UR22 ;  /* 0x00000016002a7c82 */ /* 0x000fe20008000000 */
[----:B------:R-:W-:Y:S01]  /*10dd0*/  UMOV UR43, UR23 ;  /* 0x00000017002b7c82 */ /* 0x000fe20008000000 */
[----:B------:R-:W-:Y:S01]  /*10de0*/  R2UR UR22, R150 ;  /* 0x00000000961672ca */ /* 0x000fe200000e0000 */
[----:B------:R-:W-:Y:S01]  /*10df0*/  VIADD R150, R148, 0x4c0 ;  /* 0x000004c094967836 */ /* 0x000fe20000000000 */
[----:B------:R-:W-:Y:S01]  /*10e00*/  R2UR UR23, R151 ;  /* 0x00000000971772ca */ /* 0x000fe200000e0000 */
[----:B------:R-:W-:-:S03]  /*10e10*/  IMAD.MOV.U32 R151, RZ, RZ, -0x7fffffe0 ;  /* 0x80000020ff977424 */ /* 0x000fc600078e00ff */
[----:B------:R-:W-:Y:S01]  /*10e20*/  R2UR UR38, R150 ;  /* 0x00000000962672ca */ /* 0x000fe200000e0000 */
[----:B------:R-:W-:Y:S01]  /*10e30*/  IMAD.MOV.U32 R150, RZ, RZ, R154 ;  /* 0x000000ffff967224 */ /* 0x000fe200078e009a */
[----:B------:R-:W-:-:S05]  /*10e40*/  R2UR UR39, R151 ;  /* 0x00000000972772ca */ /* 0x000fca00000e0000 */
[----:B----4-:R-:W-:Y:S01]  /*10e50*/  MOV R0, UR22 ;  /* 0x0000001600007c02 */ /* 0x010fe20008000f00 */
[----:B------:R-:W-:Y:S01]  /*10e60*/  UMOV UR22, UR20 ;  /* 0x0000001400167c82 */ /* 0x000fe20008000000 */
[----:B------:R-:W-:Y:S01]  /*10e70*/  MOV R16, UR23 ;  /* 0x0000001700107c02 */ /* 0x000fe20008000f00 */
[----:B------:R-:W-:Y:S01]  /*10e80*/  UMOV UR23, UR21 ;  /* 0x0000001500177c82 */ /* 0x000fe20008000000 */
[----:B------:R-:W-:Y:S02]  /*10e90*/  R2UR UR20, R12 ;  /* 0x000000000c1472ca */ /* 0x000fe400000e0000 */
[----:B------:R-:W-:Y:S02]  /*10ea0*/  MOV R155, UR38 ;  /* 0x00000026009b7c02 */ /* 0x000fe40008000f00 */
[----:B------:R-:W-:Y:S02]  /*10eb0*/  MOV R156, UR39 ;  /* 0x00000027009c7c02 */ /* 0x000fe40008000f00 */
[----:B------:R-:W-:Y:S01]  /*10ec0*/  R2UR UR38, R14 ;  /* 0x000000000e2672ca */ /* 0x000fe200000e0000 */
[----:B------:R-:W-:Y:S01]  /*10ed0*/  VIADD R14, R148, 0x500 ;  /* 0x00000500940e7836 */ /* 0x000fe20000000000 */
[----:B------:R-:W-:Y:S01]  /*10ee0*/  R2UR UR39, R15 ;  /* 0x000000000f2772ca */ /* 0x000fe200000e0000 */
[----:B------:R-:W-:Y:S01]  /*10ef0*/  IMAD.MOV.U32 R15, RZ, RZ, -0x7fffffe0 ;  /* 0x80000020ff0f7424 */ /* 0x000fe200078e00ff */
[----:B------:R-:W-:-:S02]  /*10f00*/  R2UR UR21, R13 ;  /* 0x000000000d1572ca */ /* 0x000fc400000e0000 */
[----:B------:R-:W-:Y:S02]  /*10f10*/  R2UR UR40, R12 ;  /* 0x000000000c2872ca */ /* 0x000fe400000e0000 */
[----:B------:R-:W-:Y:S02]  /*10f20*/  R2UR UR41, R13 ;  /* 0x000000000d2972ca */ /* 0x000fe400000e0000 */
[----:B------:R-:W-:Y:S01]  /*10f30*/  R2UR UR30, R14 ;  /* 0x000000000e1e72ca */ /* 0x000fe200000e0000 */
[----:B------:R-:W-:Y:S01]  /*10f40*/  VIADD R14, R148, 0x540 ;  /* 0x00000540940e7836 */ /* 0x000fe20000000000 */
[----:B------:R-:W-:Y:S01]  /*10f50*/  R2UR UR31, R15 ;  /* 0x000000000f1f72ca */ /* 0x000fe200000e0000 */
[----:B------:R-:W-:-:S03]  /*10f60*/  IMAD.MOV.U32 R15, RZ, RZ, -0x7fffffe0 ;  /* 0x80000020ff0f7424 */ /* 0x000fc600078e00ff */
[----:B------:R-:W-:Y:S01]  /*10f70*/  R2UR UR26, R14 ;  /* 0x000000000e1a72ca */ /* 0x000fe200000e0000 */
[----:B------:R-:W-:Y:S01]  /*10f80*/  IMAD.MOV.U32 R14, RZ, RZ, R150 ;  /* 0x000000ffff0e7224 */ /* 0x000fe200078e0096 */
[----:B------:R-:W-:-:S05]  /*10f90*/  R2UR UR27, R15 ;  /* 0x000000000f1b72ca */ /* 0x000fca00000e0000 */
[----:B------:R-:W-:Y:S01]  /*10fa0*/  MOV R151, UR30 ;  /* 0x0000001e00977c02 */ /* 0x000fe20008000f00 */
[----:B------:R-:W-:Y:S01]  /*10fb0*/  UMOV UR30, UR58 ;  /* 0x0000003a001e7c82 */ /* 0x000fe20008000000 */
[----:B------:R-:W-:Y:S01]  /*10fc0*/  MOV R154, UR31 ;  /* 0x0000001f009a7c02 */ /* 0x000fe20008000f00 */
[----:B------:R-:W-:Y:S02]  /*10fd0*/  WARPGROUP.DEPBAR.LE gsb0, 0x0 ;  /* 0x00008000000079c5 */ /* 0x000fe40000010000 */
[----:B------:R-:W-:Y:S01]  /*10fe0*/  WARPGROUP.ARRIVE ;  /* 0x00000000000079c5 */ /* 0x000fe20000000000 */
[----:B------:R-:W-:Y:S01]  /*10ff0*/  UMOV UR31, UR59 ;  /* 0x0000003b001f7c82 */ /* 0x000fe20008000000 */
[----:B------:R-:W-:Y:S02]  /*11000*/  R2UR UR59, R14 ;  /* 0x000000000e3b72ca */ /* 0x000fe400000e0000 */
[----:B------:R-:W-:Y:S02]  /*11010*/  R2UR UR58, R22 ;  /* 0x00000000163a72ca */ /* 0x000fe400000e0000 */
[----:B------:R-:W-:Y:S01]  /*11020*/  HGMMA.64x16x16.F32.BF16 R88, gdesc[UR44], R88, gsb0 ;  /* 0x002000002c5879f0 */ /* 0x000fe20008001858 */
[----:B------:R-:W-:Y:S01]  /*11030*/  R2UR UR44, R12 ;  /* 0x000000000c2c72ca */ /* 0x000fe200000e0000 */
[----:B------:R-:W-:Y:S01]  /*11040*/  UMOV UR46, UR16 ;  /* 0x00000010002e7c82 */ /* 0x000fe20008000000 */
[----:B------:R-:W-:Y:S01]  /*11050*/  R2UR UR45, R13 ;  /* 0x000000000d2d72ca */ /* 0x000fe200000e0000 */
[----:B------:R-:W-:Y:S01]  /*11060*/  UMOV UR47, UR17 ;  /* 0x00000011002f7c82 */ /* 0x000fe20008000000 */
[----:B------:R-:W-:-:S02]  /*11070*/  MOV R150, UR27 ;  /* 0x0000001b00967c02 */ /* 0x000fc40008000f00 */
[----:B------:R-:W-:Y:S02]  /*11080*/  MOV R149, UR26 ;  /* 0x0000001a00957c02 */ /* 0x000fe40008000f00 */
[C---:B------:R-:W-:Y:S02]  /*11090*/  R2UR UR24, R10.reuse ;  /* 0x000000000a1872ca */ /* 0x040fe400000e0000 */
[C---:B------:R-:W-:Y:S02]  /*110a0*/  R2UR UR25, R11.reuse ;  /* 0x000000000b1972ca */ /* 0x040fe400000e0000 */
[----:B------:R-:W-:Y:S02]  /*110b0*/  R2UR UR28, R10 ;  /* 0x000000000a1c72ca */ /* 0x000fe400000e0000 */
[----:B------:R-:W-:Y:S01]  /*110c0*/  R2UR UR29, R11 ;  /* 0x000000000b1d72ca */ /* 0x000fe200000e0000 */
[----:B------:R-:W-:Y:S01]  /*110d0*/  VIADD R14, R148, 0x580 ;  /* 0x00000580940e7836 */ /* 0x000fe20000000000 */
[----:B------:R-:W-:Y:S01]  /*110e0*/  R2UR UR26, R20 ;  /* 0x00000000141a72ca */ /* 0x000fe200000e0000 */
[----:B------:R-:W-:Y:S01]  /*110f0*/  IMAD.MOV.U32 R15, RZ, RZ, -0x7fffffe0 ;  /* 0x80000020ff0f7424 */ /* 0x000fe200078e00ff */
[----:B------:R-:W-:Y:S01]  /*11100*/  R2UR UR27, R21 ;  /* 0x00000000151b72ca */ /* 0x000fe200000e0000 */
[----:B------:R0:W5:Y:S01]  /*11110*/  LDL.LU R22, [R1+0xb8] ;  /* 0x0000b80001167983 */ /* 0x0001620000300800 */
[----:B------:R-:W-:-:S02]  /*11120*/  WARPGROUP.DEPBAR.LE gsb0, 0x0 ;  /* 0x00008000000079c5 */ /* 0x000fc40000010000 */
[----:B------:R-:W-:-:S06]  /*11130*/  WARPGROUP.ARRIVE ;  /* 0x00000000000079c5 */ /* 0x000fcc0000000000 */
[----:B------:R-:W-:Y:S01]  /*11140*/  HGMMA.64x16x16.F32.BF16 R80, gdesc[UR48], R80, gsb0 ;  /* 0x00200000305079f0 */ /* 0x000fe20008001850 */
[----:B------:R-:W-:Y:S01]  /*11150*/  R2UR UR48, R12 ;  /* 0x000000000c3072ca */ /* 0x000fe200000e0000 */
[----:B------:R-:W-:Y:S01]  /*11160*/  UMOV UR50, UR12 ;  /* 0x0000000c00327c82 */ /* 0x000fe20008000000 */
[----:B------:R-:W-:Y:S01]  /*11170*/  R2UR UR49, R13 ;  /* 0x000000000d3172ca */ /* 0x000fe200000e0000 */
[----:B------:R-:W-:Y:S01]  /*11180*/  UMOV UR51, UR13 ;  /* 0x0000000d00337c82 */ /* 0x000fe20008000000 */
[----:B------:R-:W-:Y:S02]  /*11190*/  WARPGROUP.DEPBAR.LE gsb0, 0x0 ;  /* 0x00008000000079c5 */ /* 0x000fe40000010000 */
[----:B------:R-:W-:-:S06]  /*111a0*/  WARPGROUP.ARRIVE ;  /* 0x00000000000079c5 */ /* 0x000fcc0000000000 */
[----:B------:R-:W-:Y:S01]  /*111b0*/  HGMMA.64x16x16.F32.BF16 R72, gdesc[UR52], R72, gsb0 ;  /* 0x00200000344879f0 */ /* 0x000fe20008001848 */
[----:B------:R-:W-:Y:S01]  /*111c0*/  UMOV UR54, UR4 ;  /* 0x0000000400367c82 */ /* 0x000fe20008000000 */
[----:B------:R-:W-:Y:S01]  /*111d0*/  UMOV UR55, UR5 ;  /* 0x0000000500377c82 */ /* 0x000fe20008000000 */
[C---:B------:R-:W-:Y:S02]  /*111e0*/  R2UR UR4, R12.reuse ;  /* 0x000000000c0472ca */ /* 0x040fe400000e0000 */
[C---:B------:R-:W-:Y:S02]  /*111f0*/  R2UR UR5, R13.reuse ;  /* 0x000000000d0572ca */ /* 0x040fe400000e0000 */
        /* <DEDUP_REMOVED lines=29> */
[----:B------:R-:W-:Y:S01]  /*113d0*/  R2UR UR57, R13 ;  /* 0x000000000d3972ca */ /* 0x000fe200000e0000 */
[----:B------:R-:W-:Y:S02]  /*113e0*/  WARPGROUP.DEPBAR.LE gsb0, 0x0 ;  /* 0x00008000000079c5 */ /* 0x000fe40000010000 */
[----:B------:R-:W-:-:S10]  /*113f0*/  WARPGROUP.ARRIVE ;  /* 0x00000000000079c5 */ /* 0x000fd40000000000 */
[----:B------:R-:W-:Y:S01]  /*11400*/  HGMMA.64x16x16.F32.BF16 R72, gdesc[UR56], R72, gsb0 ;  /* 0x00200000384879f0 */ /* 0x000fe20008001848 */
[----:B------:R-:W-:Y:S02]  /*11410*/  R2UR UR56, R10 ;  /* 0x000000000a3872ca */ /* 0x000fe400000e0000 */
[----:B------:R-:W-:Y:S01]  /*11420*/  R2UR UR57, R11 ;  /* 0x000000000b3972ca */ /* 0x000fe200000e0000 */
[----:B------:R-:W-:Y:S01]  /*11430*/  UMOV UR58, UR60 ;  /* 0x0000003c003a7c82 */ /* 0x000fe20008000000 */
[----:B------:R-:W-:Y:S01]  /*11440*/  UMOV UR59, UR61 ;  /* 0x0000003d003b7c82 */ /* 0x000fe20008000000 */
[----:B------:R-:W-:Y:S02]  /*11450*/  WARPGROUP.DEPBAR.LE gsb0, 0x0 ;  /* 0x00008000000079c5 */ /* 0x000fe40000010000 */
[----:B------:R-:W-:-:S08]  /*11460*/  WARPGROUP.ARRIVE ;  /* 0x00000000000079c5 */ /* 0x000fd00000000000 */
[----:B------:R-:W-:Y:S03]  /*11470*/  HGMMA.64x16x16.F32.BF16 R136, gdesc[UR56], R136, gsb0 ;  /* 0x00200000388879f0 */ /* 0x000fe60008001888 */
[----:B------:R-:W-:Y:S02]  /*11480*/  WARPGROUP.DEPBAR.LE gsb0, 0x0 ;  /* 0x00008000000079c5 */ /* 0x000fe40000010000 */
[----:B------:R-:W-:-:S06]  /*11490*/  WARPGROUP.ARRIVE ;  /* 0x00000000000079c5 */ /* 0x000fcc0000000000 */
[----:B------:R-:W-:Y:S03]  /*114a0*/  HGMMA.64x16x16.F32.BF16 R128, gdesc[UR24], R128, gsb0 ;  /* 0x00200000188079f0 */ /* 0x000fe60008001880 */
[----:B------:R-:W-:Y:S02]  /*114b0*/  WARPGROUP.DEPBAR.LE gsb0, 0x0 ;  /* 0x00008000000079c5 */ /* 0x000fe40000010000 */
[----:B------:R-:W-:-:S06]  /*114c0*/  WARPGROUP.ARRIVE ;  /* 0x00000000000079c5 */ /* 0x000fcc0000000000 */
[----:B------:R-:W-:Y:S01]  /*114d0*/  HGMMA.64x16x16.F32.BF16 R120, gdesc[UR28], R120, gsb0 ;  /* 0x002000001c7879f0 */ /* 0x000fe20008001878 */
[----:B------:R-:W-:Y:S02]  /*114e0*/  R2UR UR36, R10 ;  /* 0x000000000a2472ca */ /* 0x000fe400000e0000 */
[----:B------:R-:W-:Y:S01]  /*114f0*/  R2UR UR37, R11 ;  /* 0x000000000b2572ca */ /* 0x000fe200000e0000 */
[----:B------:R-:W-:Y:S01]  /*11500*/  UMOV UR38, UR8 ;  /* 0x0000000800267c82 */ /* 0x000fe20008000000 */
[----:B------:R-:W-:Y:S01]  /*11510*/  UMOV UR39, UR9 ;  /* 0x0000000900277c82 */ /* 0x000fe20008000000 */
[----:B------:R-:W-:Y:S02]  /*11520*/  WARPGROUP.DEPBAR.LE gsb0, 0x0 ;  /* 0x00008000000079c5 */ /* 0x000fe40000010000 */
[----:B------:R-:W-:-:S08]  /*11530*/  WARPGROUP.ARRIVE ;  /* 0x00000000000079c5 */ /* 0x000fd00000000000 */
[----:B------:R-:W-:Y:S01]  /*11540*/  HGMMA.64x16x16.F32.BF16 R112, gdesc[UR36], R112, gsb0 ;  /* 0x00200000247079f0 */ /* 0x000fe20008001870 */
[----:B------:R-:W-:Y:S02]  /*11550*/  R2UR UR20, R10 ;  /* 0x000000000a1472ca */ /* 0x000fe400000e0000 */
[----:B------:R-:W-:Y:S01]  /*11560*/  R2UR UR21, R11 ;  /* 0x000000000b1572ca */ /* 0x000fe200000e0000 */
[----:B------:R-:W-:Y:S02]  /*11570*/  WARPGROUP.DEPBAR.LE gsb0, 0x0 ;  /* 0x00008000000079c5 */ /* 0x000fe40000010000 */
[----:B------:R-:W-:-:S10]  /*11580*/  WARPGROUP.ARRIVE ;  /* 0x00000000000079c5 */ /* 0x000fd40000000000 */
[----:B------:R-:W-:Y:S01]  /*11590*/  HGMMA.64x16x16.F32.BF16 R104, gdesc[UR20], R104, gsb0 ;  /* 0x00200000146879f0 */ /* 0x000fe20008001868 */
[----:B------:R-:W-:Y:S02]  /*115a0*/  R2UR UR7, R19 ;  /* 0x00000000130772ca */ /* 0x000fe400000e0000 */
[----:B------:R-:W-:Y:S01]  /*115b0*/  R2UR UR6, R157 ;  /* 0x000000009d0672ca */ /* 0x000fe200000e0000 */
[----:B------:R0:W5:Y:S01]  /*115c0*/  LDL.LU R19, [R1+0xb4] ;  /* 0x0000b40001137983 */ /* 0x0001620000300800 */
[----:B------:R-:W-:Y:S02]  /*115d0*/  R2UR UR4, R10 ;  /* 0x000000000a0472ca */ /* 0x000fe400000e0000 */
[----:B------:R-:W-:Y:S01]  /*115e0*/  R2UR UR5, R11 ;  /* 0x000000000b0572ca */ /* 0x000fe200000e0000 */
[----:B------:R-:W-:Y:S02]  /*115f0*/  WARPGROUP.DEPBAR.LE gsb0, 0x0 ;  /* 0x00008000000079c5 */ /* 0x000fe40000010000 */
[----:B------:R-:W-:-:S10]  /*11600*/  WARPGROUP.ARRIVE ;  /* 0x00000000000079c5 */ /* 0x000fd40000000000 */
        /* <DEDUP_REMOVED lines=17> */
[----:B------:R-:W-:Y:S02]  /*11720*/  R2UR UR22, R0 ;  /* 0x00000000001672ca */ /* 0x000fe400000e0000 */
        /* <DEDUP_REMOVED lines=110> */
[----:B------:R-:W-:-:S02]  /*11e10*/  R2UR UR17, R5 ;  /* 0x00000000051172ca */ /* 0x000fc400000e0000 */
[----:B------:R-:W-:Y:S02]  /*11e20*/  R2UR UR61, R18 ;  /* 0x00000000123d72ca */ /* 0x000fe400000e0000 */
[----:B------:R0:W5:Y:S01]  /*11e30*/  LDL.LU R18, [R1+0xb0] ;  /* 0x0000b00001127983 */ /* 0x0001620000300800 */
[----:B------:R-:W-:-:S03]  /*11e40*/  R2UR UR60, R17 ;  /* 0x00000000113c72ca */ /* 0x000fc600000e0000 */
[----:B------:R0:W5:Y:S04]  /*11e50*/  LDL.LU R17, [R1+0xac] ;  /* 0x0000ac0001117983 */ /* 0x0001680000300800 */
[----:B------:R0:W5:Y:S04]  /*11e60*/  LDL.LU R16, [R1+0xa8] ;  /* 0x0000a80001107983 */ /* 0x0001680000300800 */
[----:B------:R0:W5:Y:S01]  /*11e70*/  LDL.LU R0, [R1+0xa4] ;  /* 0x0000a40001007983 */ /* 0x0001620000300800 */
[----:B------:R-:W-:Y:S02]  /*11e80*/  WARPGROUP.DEPBAR.LE gsb0, 0x0 ;  /* 0x00008000000079c5 */ /* 0x000fe40000010000 */
[----:B------:R-:W-:-:S06]  /*11e90*/  WARPGROUP.ARRIVE ;  /* 0x00000000000079c5 */ /* 0x000fcc0000000000 */
        /* <DEDUP_REMOVED lines=36> */
[----:B------:R-:W-:Y:S03]  /*120e0*/  HGMMA.64x16x16.F32.BF16 R72, gdesc[UR32], R72, gsb0 ;  /* 0x00200000204879f0 */ /* 0x000fe60008001848 */
[----:B------:R-:W-:Y:S02]  /*120f0*/  WARPGROUP.DEPBAR.LE gsb0, 0x0 ;  /* 0x00008000000079c5 */ /* 0x000fe40000010000 */
[----:B0-----:R-:W-:Y:S05]  /*12100*/  @P2 BRA `(.L_x_426) ;  /* 0x0000000000282947 */ /* 0x001fea0003800000 */
[----:B------:R-:W-:Y:S05]  /*12110*/  @!P0 BRA `(.L_x_427) ;  /* 0x0000000000048947 */ /* 0x000fea0003800000 */
[----:B------:R-:W-:Y:S01]  /*12120*/  BPT.TRAP 0x1 ;  /* 0x000000040000795c */ /* 0x000fe20000300000 */
.L_x_427:
[----:B------:R-:W-:Y:S01]  /*12130*/  SHF.L.U32 R14, R153, 0x1f, RZ ;  /* 0x0000001f990e7819 */ /* 0x000fe200000006ff */
[----:B-----5:R-:W-:-:S04]  /*12140*/  IMAD R15, R0, 0x8, R18 ;  /* 0x00000008000f7824 */ /* 0x020fc800078e0212 */
[----:B------:R0:W1:Y:S01]  /*12150*/  SYNCS.PHASECHK.TRANS64.TRYWAIT P2, [R15+URZ+0x31c50], R14 ;  /* 0x031c500e0f0075a7 */ /* 0x000062000804017f */
[----:B------:R-:W-:Y:S05]  /*12160*/  @!P0 BRA `(.L_x_428) ;  /* 0x0000000000048947 */ /* 0x000fea0003800000 */
[----:B------:R-:W-:Y:S01]  /*12170*/  BPT.TRAP 0x1 ;  /* 0x000000040000795c */ /* 0x000fe20000300000 */
.L_x_428:
[----:B-1----:R-:W-:Y:S05]  /*12180*/  @P2 BRA `(.L_x_426) ;  /* 0x0000000000082947 */ /* 0x002fea0003800000 */
[----:B------:R-:W1:Y:S02]  /*12190*/  SYNCS.PHASECHK.TRANS64.TRYWAIT P2, [R15+URZ+0x31c50], R14 ;  /* 0x031c500e0f0075a7 */ /* 0x000e64000804017f */
[----:B-1----:R-:W-:Y:S05]  /*121a0*/  @!P2 BRA `(.L_x_429) ;  /* 0x000000ac009ca947 */ /* 0x002fea0003800000 */
.L_x_426:
[----:B------:R-:W-:Y:S05]  /*121b0*/  WARPSYNC.ALL ;  /* 0x0000000000007948 */ /* 0x000fea0003800000 */
[----:B------:R-:W-:Y:S01]  /*121c0*/  ULDC UR4, c[0x0][0x9d8] ;  /* 0x0002760000047ab9 */ /* 0x000fe20000000800 */
[----:B------:R-:W-:Y:S01]  /*121d0*/  STL [R1+0xbc], R8 ;  /* 0x0000bc0801007387 */ /* 0x000fe20000100800 */
[----:B------:R-:W-:Y:S01]  /*121e0*/  FMUL.FTZ R157, R136, UR4 ;  /* 0x00000004889d7c20 */ /* 0x000fe20008410000 */
[----:B------:R-:W-:Y:S01]  /*121f0*/  FMUL.FTZ R156, R137, UR4 ;  /* 0x00000004899c7c20 */ /* 0x000fe20008410000 */
[----:B------:R-:W-:Y:S01]  /*12200*/  FMUL.FTZ R138, R138, UR4 ;  /* 0x000000048a8a7c20 */ /* 0x000fe20008410000 */
[----:B------:R-:W-:Y:S01]  /*12210*/  STL [R1+0xb8], R7 ;  /* 0x0000b80701007387 */ /* 0x000fe20000100800 */
[----:B------:R-:W-:Y:S01]  /*12220*/  FMUL.FTZ R140, R140, UR4 ;  /* 0x000000048c8c7c20 */ /* 0x000fe20008410000 */
[----:B------:R-:W-:Y:S01]  /*12230*/  FMUL.FTZ R137, R128, UR4 ;  /* 0x0000000480897c20 */ /* 0x000fe20008410000 */
[----:B------:R-:W0:Y:S01]  /*12240*/  MUFU.TANH R157, R157 ;  /* 0x0000009d009d7308 */ /* 0x000e220000002400 */
[----:B------:R-:W-:Y:S01]  /*12250*/  STL [R1+0xb4], R6 ;  /* 0x0000b40601007387 */ /* 0x000fe20000100800 */
[----:B------:R-:W-:Y:S01]  /*12260*/  FMUL.FTZ R136, R129, UR4 ;  /* 0x0000000481887c20 */ /* 0x000fe20008410000 */
[----:B------:R-:W-:Y:S01]  /*12270*/  FMUL.FTZ R129, R132, UR4 ;  /* 0x0000000484817c20 */ /* 0x000fe20008410000 */
[----:B------:R-:W-:Y:S01]  /*12280*/  FMUL.FTZ R128, R133, UR4 ;  /* 0x0000000485807c20 */ /* 0x000fe20008410000 */
[----:B------:R-:W-:Y:S01]  /*12290*/  STL [R1+0xb0], R5 ;  /* 0x0000b00501007387 */ /* 0x000fe20000100800 */
[----:B------:R-:W-:Y:S01]  /*122a0*/  FMUL.FTZ R133, R120, UR4 ;  /* 0x0000000478857c20 */ /* 0x000fe20008410000 */
[----:B------:R-:W-:Y:S01]  /*122b0*/  FMUL.FTZ R132, R121, UR4 ;  /* 0x0000000479847c20 */ /* 0x000fe20008410000 */
[----:B------:R-:W2:Y:S01]  /*122c0*/  MUFU.TANH R156, R156 ;  /* 0x0000009c009c7308 */ /* 0x000ea20000002400 */
[----:B------:R-:W-:Y:S01]  /*122d0*/  STL [R1+0xac], R4 ;  /* 0x0000ac0401007387 */ /* 0x000fe20000100800 */
[----:B------:R-:W-:Y:S01]  /*122e0*/  FMUL.FTZ R121, R124, UR4 ;  /* 0x000000047c797c20 */ /* 0x000fe20008410000 */
[----:B------:R-:W-:Y:S01]  /*122f0*/  FMUL.FTZ R124, R125, UR4 ;  /* 0x000000047d7c7c20 */ /* 0x000fe20008410000 */
[----:B------:R-:W-:Y:S01]  /*12300*/  FMUL.FTZ R120, R112, UR4 ;  /* 0x0000000470787c20 */ /* 0x000fe20008410000 */
[----:B------:R-:W-:Y:S01]  /*12310*/  STL [R1+0xa8], R3 ;  /* 0x0000a80301007387 */ /* 0x000fe20000100800 */
[----:B------:R-:W-:Y:S01]  /*12320*/  FMUL.FTZ R20, R113, UR4 ;  /* 0x0000000471147c20 */ /* 0x000fe20008410000 */
[----:B------:R-:W-:Y:S01]  /*12330*/  FMUL.FTZ R21, R116, UR4 ;  /* 0x0000000474157c20 */ /* 0x000fe20008410000 */
[----:B------:R-:W3:Y:S01]  /*12340*/  MUFU.TANH R140, R140 ;  /* 0x0000008c008c7308 */ /* 0x000ee20000002400 */
[----:B------:R4:W-:Y:S01]  /*12350*/  STL [R1+0xa4], R2 ;  /* 0x0000a40201007387 */ /* 0x0009e20000100800 */
[----:B01----:R-:W-:Y:S01]  /*12360*/  FMNMX.FTZ R14, R157, R152, !PT ;  /* 0x000000989d0e7209 */ /* 0x003fe20007810000 */
[----:B------:R-:W-:Y:S01]  /*12370*/  FMUL.FTZ R112, R117, UR4 ;  /* 0x0000000475707c20 */ /* 0x000fe20008410000 */
[----:B------:R-:W-:Y:S01]  /*12380*/  FMUL.FTZ R104, R104, UR4 ;  /* 0x0000000468687c20 */ /* 0x000fe20008410000 */
[----:B------:R-:W-:Y:S01]  /*12390*/  FMUL.FTZ R105, R105, UR4 ;  /* 0x0000000469697c20 */ /* 0x000fe20008410000 */
[----:B------:R-:W-:Y:S01]  /*123a0*/  FMUL.FTZ R108, R108, UR4 ;  /* 0x000000046c6c7c20 */ /* 0x000fe20008410000 */
[----:B------:R-:W-:Y:S01]  /*123b0*/  FMUL.FTZ R109, R109, UR4 ;  /* 0x000000046d6d7c20 */ /* 0x000fe20008410000 */
[----:B------:R-:W-:Y:S01]  /*123c0*/  MUFU.TANH R137, R137 ;  /* 0x0000008900897308 */ /* 0x000fe20000002400 */
[----:B--2---:R-:W-:Y:S01]  /*123d0*/  FMNMX.FTZ R14, R156, R14, !PT ;  /* 0x0000000e9c0e7209 */ /* 0x004fe20007810000 */
[----:B------:R-:W-:Y:S01]  /*123e0*/  FMUL.FTZ R96, R96, UR4 ;  /* 0x0000000460607c20 */ /* 0x000fe20008410000 */
[----:B------:R-:W-:Y:S01]  /*123f0*/  FMUL.FTZ R97, R97, UR4 ;  /* 0x0000000461617c20 */ /* 0x000fe20008410000 */
[----:B------:R-:W-:Y:S01]  /*12400*/  FMUL.FTZ R100, R100, UR4 ;  /* 0x0000000464647c20 */ /* 0x000fe20008410000 */
[----:B------:R-:W-:Y:S01]  /*12410*/  FMUL.FTZ R101, R101, UR4 ;  /* 0x0000000465657c20 */ /* 0x000fe20008410000 */
[----:B------:R-:W-:Y:S01]  /*12420*/  FMUL.FTZ R88, R88, UR4 ;  /* 0x0000000458587c20 */ /* 0x000fe20008410000 */
[----:B------:R-:W-:Y:S01]  /*12430*/  FMUL.FTZ R89, R89, UR4 ;  /* 0x0000000459597c20 */ /* 0x000fe20008410000 */
[----:B----4-:R0:W1:Y:S01]  /*12440*/  MUFU.TANH R2, R138 ;  /* 0x0000008a00027308 */ /* 0x0100620000002400 */
[----:B---3--:R-:W-:Y:S01]  /*12450*/  FMNMX.FTZ R14, R140, R14, !PT ;  /* 0x0000000e8c0e7209 */ /* 0x008fe20007810000 */
[----:B------:R-:W-:Y:S01]  /*12460*/  FMUL.FTZ R113, R92, UR4 ;  /* 0x000000045c717c20 */ /* 0x000fe20008410000 */
[----:B------:R-:W-:Y:S01]  /*12470*/  FMUL.FTZ R116, R93, UR4 ;  /* 0x000000045d747c20 */ /* 0x000fe20008410000 */
[----:B------:R-:W-:Y:S01]  /*12480*/  FMUL.FTZ R153, R81, UR4 ;  /* 0x0000000451997c20 */ /* 0x000fe20008410000 */
[----:B------:R-:W-:Y:S01]  /*12490*/  FMUL.FTZ R150, R84, UR4 ;  /* 0x0000000454967c20 */ /* 0x000fe20008410000 */
[----:B------:R-:W-:Y:S01]  /*124a0*/  FMUL.FTZ R149, R85, UR4 ;  /* 0x0000000455957c20 */ /* 0x000fe20008410000 */
[----:B------:R-:W-:Y:S01]  /*124b0*/  FMUL.FTZ R151, R72, UR4 ;  /* 0x0000000448977c20 */ /* 0x000fe20008410000 */
[----:B------:R-:W-:Y:S01]  /*124c0*/  MUFU.TANH R136, R136 ;  /* 0x0000008800887308 */ /* 0x000fe20000002400 */
[----:B0-----:R-:W-:Y:S01]  /*124d0*/  FMUL.FTZ R138, R141, UR4 ;  /* 0x000000048d8a7c20 */ /* 0x001fe20008410000 */
[----:B------:R-:W-:Y:S01]  /*124e0*/  FMUL.FTZ R141, R80, UR4 ;  /* 0x00000004508d7c20 */ /* 0x000fe20008410000 */
[----:B------:R-:W-:Y:S01]  /*124f0*/  FMUL.FTZ R148, R73, UR4 ;  /* 0x0000000449947c20 */ /* 0x000fe20008410000 */
[----:B------:R-:W-:Y:S01]  /*12500*/  FMUL.FTZ R154, R76, UR4 ;  /* 0x000000044c9a7c20 */ /* 0x000fe20008410000 */
[----:B------:R-:W-:Y:S01]  /*12510*/  FMUL.FTZ R155, R77, UR4 ;  /* 0x000000044d9b7c20 */ /* 0x000fe20008410000 */
[----:B------:R-:W-:Y:S01]  /*12520*/  FMUL.FTZ R115, R115, UR4 ;  /* 0x0000000473737c20 */ /* 0x000fe20008410000 */
[----:B------:R-:W-:Y:S01]  /*12530*/  FMUL.FTZ R126, R126, UR4 ;  /* 0x000000047e7e7c20 */ /* 0x000fe20008410000 */
[----:B------:R-:W0:Y:S01]  /*12540*/  MUFU.TANH R138, R138 ;  /* 0x0000008a008a7308 */ /* 0x000e220000002400 */
[----:B------:R-:W-:Y:S01]  /*12550*/  ULDC UR5, c[0x0][0x988] ;  /* 0x0002620000057ab9 */ /* 0x000fe20000000800 */
[----:B------:R-:W-:Y:S01]  /*12560*/  FMUL.FTZ R134, R134, UR4 ;  /* 0x0000000486867c20 */ /* 0x000fe20008410000 */
[----:B-1----:R1:W-:Y:S01]  /*12570*/  STL [R1+0x30], R2 ;  /* 0x0000300201007387 */ /* 0x0023e20000100800 */
[----:B------:R-:W-:Y:S01]  /*12580*/  FMUL.FTZ R135, R135, UR4 ;  /* 0x0000000487877c20 */ /* 0x000fe20008410000 */
[----:B------:R-:W-:Y:S01]  /*12590*/  FMUL.FTZ R114, R114, UR4 ;  /* 0x0000000472727c20 */ /* 0x000fe20008410000 */
[----:B------:R-:W-:Y:S01]  /*125a0*/  FMUL.FTZ R118, R118, UR4 ;  /* 0x0000000476767c20 */ /* 0x000fe20008410000 */
[----:B------:R-:W-:Y:S01]  /*125b0*/  FMUL.FTZ R122, R122, UR4 ;  /* 0x000000047a7a7c20 */ /* 0x000fe20008410000 */
[----:B------:R-:W2:Y:S01]  /*125c0*/  MUFU.TANH R129, R129 ;  /* 0x0000008100817308 */ /* 0x000ea20000002400 */
[----:B------:R-:W-:Y:S01]  /*125d0*/  FMUL.FTZ R127, R127, UR4 ;  /* 0x000000047f7f7c20 */ /* 0x000fe20008410000 */
[----:B------:R-:W-:Y:S01]  /*125e0*/  FMUL.FTZ R123, R123, UR4 ;  /* 0x000000047b7b7c20 */ /* 0x000fe20008410000 */
[----:B------:R-:W-:Y:S01]  /*125f0*/  FMUL.FTZ R139, R139, UR4 ;  /* 0x000000048b8b7c20 */ /* 0x000fe20008410000 */
[----:B------:R-:W-:Y:S01]  /*12600*/  FMUL.FTZ R142, R142, UR4 ;  /* 0x000000048e8e7c20 */ /* 0x000fe20008410000 */
[----:B------:R-:W-:Y:S01]  /*12610*/  FMUL.FTZ R143, R143, UR4 ;  /* 0x000000048f8f7c20 */ /* 0x000fe20008410000 */
[----:B------:R-:W-:Y:S01]  /*12620*/  FMUL.FTZ R130, R130, UR4 ;  /* 0x0000000482827c20 */ /* 0x000fe20008410000 */
[----:B------:R-:W-:Y:S01]  /*12630*/  FMUL.FTZ R131, R131, UR4 ;  /* 0x0000000483837c20 */ /* 0x000fe20008410000 */
[----:B------:R-:W3:Y:S01]  /*12640*/  MUFU.TANH R128, R128 ;  /* 0x0000008000807308 */ /* 0x000ee20000002400 */
[----:B0-----:R-:W-:-:S04]  /*12650*/  FMNMX.FTZ R14, R138, R14, !PT ;  /* 0x0000000e8a0e7209 */ /* 0x001fc80007810000 */
[----:B------:R-:W-:-:S03]  /*12660*/  FMNMX.FTZ R14, R137, R14, !PT ;  /* 0x0000000e890e7209 */ /* 0x000fc60007810000 */
[----:B------:R-:W0:Y:S01]  /*12670*/  MUFU.TANH R133, R133 ;  /* 0x0000008500857308 */ /* 0x000e220000002400 */
[----:B------:R-:W-:-:S04]  /*12680*/  FMNMX.FTZ R14, R136, R14, !PT ;  /* 0x0000000e880e7209 */ /* 0x000fc80007810000 */
[----:B--2---:R-:W-:-:S03]  /*12690*/  FMNMX.FTZ R14, R129, R14, !PT ;  /* 0x0000000e810e7209 */ /* 0x004fc60007810000 */
[----:B------:R-:W2:Y:S01]  /*126a0*/  MUFU.TANH R132, R132 ;  /* 0x0000008400847308 */ /* 0x000ea20000002400 */
[----:B---3--:R-:W-:-:S07]  /*126b0*/  FMNMX.FTZ R14, R128, R14, !PT ;  /* 0x0000000e800e7209 */ /* 0x008fce0007810000 */
[----:B------:R-:W3:Y:S01]  /*126c0*/  MUFU.TANH R121, R121 ;  /* 0x0000007900797308 */ /* 0x000ee20000002400 */
[----:B0-----:R-:W-:-:S07]  /*126d0*/  FMNMX.FTZ R14, R133, R14, !PT ;  /* 0x0000000e850e7209 */ /* 0x001fce0007810000 */
[----:B------:R-:W0:Y:S01]  /*126e0*/  MUFU.TANH R124, R124 ;  /* 0x0000007c007c7308 */ /* 0x000e220000002400 */
[----:B--2---:R-:W-:-:S07]  /*126f0*/  FMNMX.FTZ R14, R132, R14, !PT ;  /* 0x0000000e840e7209 */ /* 0x004fce0007810000 */
        /* <DEDUP_REMOVED lines=51> */
[----:B0-----:R-:W-:-:S05]  /*12a30*/  FMNMX.FTZ R14, R155, R14, !PT ;  /* 0x0000000e9b0e7209 */ /* 0x001fca0007810000 */
[----:B------:R-:W0:Y:S02]  /*12a40*/  SHFL.BFLY PT, R15, R14, 0x2, 0x1f ;  /* 0x0c401f000e0f7f89 */ /* 0x000e2400000e0000 */
[----:B------:R4:W-:Y:S08]  /*12a50*/  MUFU.TANH R3, R134 ;  /* 0x0000008600037308 */ /* 0x0009f00000002400 */
[----:B-1----:R1:W-:Y:S08]  /*12a60*/  MUFU.TANH R2, R135 ;  /* 0x0000008700027308 */ /* 0x0023f00000002400 */
[----:B------:R3:W-:Y:S01]  /*12a70*/  MUFU.TANH R85, R114 ;  /* 0x0000007200557308 */ /* 0x0007e20000002400 */
[----:B0-----:R-:W-:-:S07]  /*12a80*/  FMNMX.FTZ R14, R14, R15, !PT ;  /* 0x0000000f0e0e7209 */ /* 0x001fce0007810000 */
[----:B------:R0:W-:Y:S01]  /*12a90*/  MUFU.TANH R92, R118 ;  /* 0x00000076005c7308 */ /* 0x0001e20000002400 */
[----:B------:R-:W2:Y:S07]  /*12aa0*/  SHFL.BFLY PT, R15, R14, 0x1, 0x1f ;  /* 0x0c201f000e0f7f89 */ /* 0x000eae00000e0000 */
[----:B------:R0:W-:Y:S08]  /*12ab0*/  MUFU.TANH R81, R122 ;  /* 0x0000007a00517308 */ /* 0x0001f00000002400 */
[----:B------:R-:W0:Y:S08]  /*12ac0*/  MUFU.TANH R93, R127 ;  /* 0x0000007f005d7308 */ /* 0x000e300000002400 */
[----:B------:R-:W0:Y:S01]  /*12ad0*/  MUFU.TANH R84, R123 ;  /* 0x0000007b00547308 */ /* 0x000e220000002400 */
[----:B--2---:R-:W-:Y:S01]  /*12ae0*/  FMNMX.FTZ R14, R14, R15, !PT ;  /* 0x0000000f0e0e7209 */ /* 0x004fe20007810000 */
[----:B------:R-:W-:-:S04]  /*12af0*/  IMAD.U32 R15, RZ, RZ, UR5 ;  /* 0x00000005ff0f7e24 */ /* 0x000fc8000f8e00ff */
[CC--:B----4-:R-:W-:Y:S01]  /*12b00*/  FMUL.FTZ R134, R14.reuse, R15.reuse ;  /* 0x0000000f0e867220 */ /* 0x0d0fe20000410000 */
[----:B-1----:R-:W-:Y:S01]  /*12b10*/  FADD.FTZ R135, -R14, R152 ;  /* 0x000000980e877221 */ /* 0x002fe20000010100 */
[----:B------:R-:W-:Y:S02]  /*12b20*/  MUFU.TANH R8, R139 ;  /* 0x0000008b00087308 */ /* 0x000fe40000002400 */
[-CC-:B------:R-:W-:Y:S01]  /*12b30*/  FFMA.FTZ R117, R138, R15.reuse, -R134.reuse ;  /* 0x0000000f8a757223 */ /* 0x180fe20000010886 */
[-CC-:B------:R-:W-:Y:S01]  /*12b40*/  FFMA.FTZ R115, R140, R15.reuse, -R134.reuse ;  /* 0x0000000f8c737223 */ /* 0x180fe20000010886 */
[-C--:B------:R-:W-:Y:S01]  /*12b50*/  FFMA.FTZ R126, R132, R15.reuse, -R134 ;  /* 0x0000000f847e7223 */ /* 0x080fe20000010886 */
[----:B------:R-:W-:Y:S01]  /*12b60*/  IMAD.MOV.U32 R138, RZ, RZ, R125 ;  /* 0x000000ffff8a7224 */ /* 0x000fe200078e007d */
[----:B------:R-:W2:Y:S01]  /*12b70*/  LDL.LU R140, [R1+0x1c] ;  /* 0x00001c00018c7983 */ /* 0x000ea20000300800 */
[----:B---3--:R-:W-:Y:S02]  /*12b80*/  IMAD.MOV.U32 R132, RZ, RZ, R80 ;  /* 0x000000ffff847224 */ /* 0x008fe400078e0050 */
[-CC-:B------:R-:W-:Y:S01]  /*12b90*/  FFMA.FTZ R125, R121, R15.reuse, -R134.reuse ;  /* 0x0000000f797d7223 */ /* 0x180fe20000010886 */
[-CC-:B------:R-:W-:Y:S01]  /*12ba0*/  FFMA.FTZ R80, R105, R15.reuse, -R134.reuse ;  /* 0x0000000f69507223 */ /* 0x180fe20000010886 */
[----:B------:R-:W2:Y:S01]  /*12bb0*/  LDL.LU R121, [R1+0x30] ;  /* 0x0000300001797983 */ /* 0x000ea20000300800 */
[-C--:B------:R-:W-:Y:S01]  /*12bc0*/  FMUL.FTZ R135, R135, R15.reuse ;  /* 0x0000000f87877220 */ /* 0x080fe20000410000 */
[-CC-:B------:R-:W-:Y:S01]  /*12bd0*/  FFMA.FTZ R114, R157, R15.reuse, -R134.reuse ;  /* 0x0000000f9d727223 */ /* 0x180fe20000010886 */
[-CC-:B0-----:R-:W-:Y:S01]  /*12be0*/  FFMA.FTZ R118, R156, R15.reuse, -R134.reuse ;  /* 0x0000000f9c767223 */ /* 0x181fe20000010886 */
[----:B------:R-:W3:Y:S01]  /*12bf0*/  LDL.LU R105, [R1+0x20] ;  /* 0x0000200001697983 */ /* 0x000ee20000300800 */
[-CC-:B------:R-:W-:Y:S01]  /*12c00*/  FFMA.FTZ R122, R20, R15.reuse, -R134.reuse ;  /* 0x0000000f147a7223 */ /* 0x180fe20000010886 */
[-CC-:B------:R-:W-:Y:S01]  /*12c10*/  FFMA.FTZ R73, R104, R15.reuse, -R134.reuse ;  /* 0x0000000f68497223 */ /* 0x180fe20000010886 */
[----:B------:R-:W-:Y:S08]  /*12c20*/  MUFU.EX2 R20, R135 ;  /* 0x0000008700147308 */ /* 0x000ff00000000800 */
[----:B------:R0:W3:Y:S01]  /*12c30*/  MUFU.EX2 R104, R114 ;  /* 0x0000007200687308 */ /* 0x0000e20000000800 */
[----:B------:R-:W-:-:S07]  /*12c40*/  FFMA.FTZ R72, R97, R15, -R134 ;  /* 0x0000000f61487223 */ /* 0x000fce0000010886 */
[----:B------:R-:W1:Y:S01]  /*12c50*/  MUFU.EX2 R118, R118 ;  /* 0x0000007600767308 */ /* 0x000e620000000800 */
[----:B0-----:R-:W-:Y:S01]  /*12c60*/  FMUL.FTZ R114, R106, UR4 ;  /* 0x000000046a727c20 */ /* 0x001fe20008410000 */
[----:B------:R-:W-:-:S06]  /*12c70*/  FFMA.FTZ R123, R120, R15, -R134 ;  /* 0x0000000f787b7223 */ /* 0x000fcc0000010886 */
[----:B------:R-:W0:Y:S01]  /*12c80*/  MUFU.EX2 R106, R115 ;  /* 0x00000073006a7308 */ /* 0x000e220000000800 */
[----:B------:R-:W-:Y:S02]  /*12c90*/  IMAD.MOV.U32 R120, RZ, RZ, R93 ;  /* 0x000000ffff787224 */ /* 0x000fe400078e005d */
[----:B------:R-:W-:-:S05]  /*12ca0*/  FFMA.FTZ R93, R96, R15, -R134 ;  /* 0x0000000f605d7223 */ /* 0x000fca0000010886 */
[----:B------:R-:W4:Y:S08]  /*12cb0*/  MUFU.EX2 R97, R117 ;  /* 0x0000007500617308 */ /* 0x000f300000000800 */
[----:B------:R-:W2:Y:S08]  /*12cc0*/  MUFU.TANH R7, R142 ;  /* 0x0000008e00077308 */ /* 0x000eb00000002400 */
[----:B------:R-:W2:Y:S08]  /*12cd0*/  MUFU.TANH R6, R143 ;  /* 0x0000008f00067308 */ /* 0x000eb00000002400 */
[----:B------:R-:W2:Y:S08]  /*12ce0*/  MUFU.TANH R5, R130 ;  /* 0x0000008200057308 */ /* 0x000eb00000002400 */
[----:B------:R1:W2:Y:S01]  /*12cf0*/  MUFU.TANH R4, R131 ;  /* 0x0000008300047308 */ /* 0x0002a20000002400 */
[----:B------:R-:W-:Y:S01]  /*12d00*/  FFMA.FTZ R127, R133, R15, -R134 ;  /* 0x0000000f857f7223 */ /* 0x000fe20000010886 */
[----:B------:R-:W-:-:S02]  /*12d10*/  IMAD.MOV.U32 R133, RZ, RZ, R81 ;  /* 0x000000ffff857224 */ /* 0x000fc400078e0051 */
[-C--:B-1----:R-:W-:Y:S01]  /*12d20*/  FFMA.FTZ R131, R137, R15.reuse, -R134 ;  /* 0x0000000f89837223 */ /* 0x082fe20000010886 */
[----:B------:R-:W-:Y:S02]  /*12d30*/  IMAD.MOV.U32 R137, RZ, RZ, R84 ;  /* 0x000000ffff897224 */ /* 0x000fe400078e0054 */
[-CC-:B------:R-:W-:Y:S01]  /*12d40*/  FFMA.FTZ R84, R89, R15.reuse, -R134.reuse ;  /* 0x0000000f59547223 */ /* 0x180fe20000010886 */
[-CC-:B------:R-:W-:Y:S01]  /*12d50*/  FFMA.FTZ R89, R113, R15.reuse, -R134.reuse ;  /* 0x0000000f71597223 */ /* 0x180fe20000010886 */
[----:B------:R-:W-:Y:S01]  /*12d60*/  FMUL.FTZ R113, R119, UR4 ;  /* 0x0000000477717c20 */ /* 0x000fe20008410000 */
[----:B------:R-:W-:Y:S01]  /*12d70*/  FMUL.FTZ R119, R99, UR4 ;  /* 0x0000000463777c20 */ /* 0x000fe20008410000 */
[----:B------:R-:W-:Y:S02]  /*12d80*/  IMAD.MOV.U32 R99, RZ, RZ, R137 ;  /* 0x000000ffff637224 */ /* 0x000fe400078e0089 */
[----:B------:R-:W-:Y:S01]  /*12d90*/  FFMA.FTZ R81, R112, R15, -R134 ;  /* 0x0000000f70517223 */ /* 0x000fe20000010886 */
[----:B------:R-:W-:-:S02]  /*12da0*/  IMAD.MOV.U32 R112, RZ, RZ, R92 ;  /* 0x000000ffff707224 */ /* 0x000fc400078e005c */
[-C--:B------:R-:W-:Y:S01]  /*12db0*/  FFMA.FTZ R92, R100, R15.reuse, -R134 ;  /* 0x0000000f645c7223 */ /* 0x080fe20000010886 */
[----:B------:R-:W-:Y:S02]  /*12dc0*/  IMAD.MOV.U32 R100, RZ, RZ, R132 ;  /* 0x000000ffff647224 */ /* 0x000fe400078e0084 */
[-CC-:B------:R-:W-:Y:S01]  /*12dd0*/  FFMA.FTZ R76, R21, R15.reuse, -R134.reuse ;  /* 0x0000000f154c7223 */ /* 0x180fe20000010886 */
[-CC-:B------:R-:W-:Y:S01]  /*12de0*/  FFMA.FTZ R130, R136, R15.reuse, -R134.reuse ;  /* 0x0000000f88827223 */ /* 0x180fe20000010886 */
[----:B------:R-:W-:Y:S01]  /*12df0*/  FFMA.FTZ R21, R101, R15, -R134 ;  /* 0x0000000f65157223 */ /* 0x000fe20000010886 */
[----:B------:R-:W-:Y:S02]  /*12e00*/  IMAD.MOV.U32 R136, RZ, RZ, R85 ;  /* 0x000000ffff887224 */ /* 0x000fe400078e0055 */
[----:B------:R-:W-:Y:S02]  /*12e10*/  IMAD.MOV.U32 R101, RZ, RZ, R120 ;  /* 0x000000ffff657224 */ /* 0x000fe400078e0078 */
[----:B------:R-:W-:Y:S01]  /*12e20*/  FMUL.FTZ R137, R102, UR4 ;  /* 0x0000000466897c20 */ /* 0x000fe20008410000 */
[----:B------:R-:W1:Y:S01]  /*12e30*/  MUFU.TANH R113, R113 ;  /* 0x0000007100717308 */ /* 0x000e620000002400 */
[----:B------:R-:W-:-:S02]  /*12e40*/  IMAD.MOV.U32 R102, RZ, RZ, R136 ;  /* 0x000000ffff667224 */ /* 0x000fc400078e0088 */
[-C--:B------:R-:W-:Y:S01]  /*12e50*/  FFMA.FTZ R85, R108, R15.reuse, -R134 ;  /* 0x0000000f6c557223 */ /* 0x080fe20000010886 */
[----:B------:R-:W-:Y:S01]  /*12e60*/  FMUL.FTZ R115, R107, UR4 ;  /* 0x000000046b737c20 */ /* 0x000fe20008410000 */
[----:B------:R-:W-:Y:S01]  /*12e70*/  FMUL.FTZ R108, R103, UR4 ;  /* 0x00000004676c7c20 */ /* 0x000fe20008410000 */
[----:B------:R-:W-:Y:S02]  /*12e80*/  IMAD.MOV.U32 R103, RZ, RZ, R138 ;  /* 0x000000ffff677224 */ /* 0x000fe400078e008a */
[----:B------:R-:W-:Y:S01]  /*12e90*/  FFMA.FTZ R139, R116, R15, -R134 ;  /* 0x0000000f748b7223 */ /* 0x000fe20000010886 */
[----:B------:R-:W1:Y:S01]  /*12ea0*/  MUFU.TANH R114, R114 ;  /* 0x0000007200727308 */ /* 0x000e620000002400 */
[----:B------:R-:W-:Y:S01]  /*12eb0*/  FMUL.FTZ R116, R110, UR4 ;  /* 0x000000046e747c20 */ /* 0x000fe20008410000 */
[----:B------:R-:W-:-:S06]  /*12ec0*/  FMUL.FTZ R117, R111, UR4 ;  /* 0x000000046f757c20 */ /* 0x000fcc0008410000 */
[----:B------:R-:W1:Y:S08]  /*12ed0*/  MUFU.TANH R115, R115 ;  /* 0x0000007300737308 */ /* 0x000e700000002400 */
[----:B------:R-:W1:Y:S08]  /*12ee0*/  MUFU.TANH R116, R116 ;  /* 0x0000007400747308 */ /* 0x000e700000002400 */
[----:B------:R-:W1:Y:S01]  /*12ef0*/  MUFU.TANH R117, R117 ;  /* 0x0000007500757308 */ /* 0x000e620000002400 */
[----:B------:R-:W-:Y:S01]  /*12f00*/  FFMA.FTZ R77, R109, R15, -R134 ;  /* 0x0000000f6d4d7223 */ /* 0x000fe20000010886 */
[----:B------:R-:W-:-:S06]  /*12f10*/  FMUL.FTZ R109, R90, UR4 ;  /* 0x000000045a6d7c20 */ /* 0x000fcc0008410000 */
[----:B------:R-:W-:Y:S01]  /*12f20*/  MUFU.TANH R119, R119 ;  /* 0x0000007700777308 */ /* 0x000fe20000002400 */
[----:B------:R-:W-:-:S07]  /*12f30*/  FMUL.FTZ R110, R91, UR4 ;  /* 0x000000045b6e7c20 */ /* 0x000fce0008410000 */
[----:B------:R-:W-:Y:S01]  /*12f40*/  MUFU.TANH R137, R137 ;  /* 0x0000008900897308 */ /* 0x000fe20000002400 */
[----:B------:R-:W-:-:S07]  /*12f50*/  FMUL.FTZ R111, R94, UR4 ;  /* 0x000000045e6f7c20 */ /* 0x000fce0008410000 */
[----:B------:R-:W-:Y:S01]  /*12f60*/  MUFU.TANH R108, R108 ;  /* 0x0000006c006c7308 */ /* 0x000fe20000002400 */
[----:B------:R-:W-:-:S07]  /*12f70*/  FMUL.FTZ R132, R95, UR4 ;  /* 0x000000045f847c20 */ /* 0x000fce0008410000 */
[----:B------:R-:W-:Y:S08]  /*12f80*/  MUFU.TANH R109, R109 ;  /* 0x0000006d006d7308 */ /* 0x000ff00000002400 */
[----:B------:R-:W-:Y:S01]  /*12f90*/  MUFU.TANH R110, R110 ;  /* 0x0000006e006e7308 */ /* 0x000fe20000002400 */
[-CC-:B------:R-:W-:Y:S01]  /*12fa0*/  FFMA.FTZ R129, R129, R15.reuse, -R134.reuse ;  /* 0x0000000f81817223 */ /* 0x180fe20000010886 */
[-CC-:B------:R-:W-:Y:S01]  /*12fb0*/  FFMA.FTZ R128, R128, R15.reuse, -R134.reuse ;  /* 0x0000000f80807223 */ /* 0x180fe20000010886 */
[----:B------:R-:W-:-:S05]  /*12fc0*/  FFMA.FTZ R124, R124, R15, -R134 ;  /* 0x0000000f7c7c7223 */ /* 0x000fca0000010886 */
[----:B------:R-:W-:Y:S01]  /*12fd0*/  MUFU.TANH R111, R111 ;  /* 0x0000006f006f7308 */ /* 0x000fe20000002400 */
[-CC-:B------:R-:W-:Y:S01]  /*12fe0*/  FFMA.FTZ R88, R88, R15.reuse, -R134.reuse ;  /* 0x0000000f58587223 */ /* 0x180fe20000010886 */
[-CC-:B------:R-:W-:Y:S01]  /*12ff0*/  FFMA.FTZ R141, R141, R15.reuse, -R134.reuse ;  /* 0x0000000f8d8d7223 */ /* 0x180fe20000010886 */
[-CC-:B------:R-:W-:Y:S01]  /*13000*/  FFMA.FTZ R142, R153, R15.reuse, -R134.reuse ;  /* 0x0000000f998e7223 */ /* 0x180fe20000010886 */
[-CC-:B------:R-:W-:Y:S01]  /*13010*/  FFMA.FTZ R143, R150, R15.reuse, -R134.reuse ;  /* 0x0000000f968f7223 */ /* 0x180fe20000010886 */
[-CC-:B------:R-:W-:Y:S01]  /*13020*/  FFMA.FTZ R149, R149, R15.reuse, -R134.reuse ;  /* 0x0000000f95957223 */ /* 0x180fe20000010886 */
[-CC-:B------:R-:W-:Y:S01]  /*13030*/  FFMA.FTZ R151, R151, R15.reuse, -R134.reuse ;  /* 0x0000000f97977223 */ /* 0x180fe20000010886 */
[-CC-:B------:R-:W-:Y:S01]  /*13040*/  FFMA.FTZ R152, R148, R15.reuse, -R134.reuse ;  /* 0x0000000f94987223 */ /* 0x180fe20000010886 */
[----:B------:R-:W-:Y:S01]  /*13050*/  MUFU.TANH R132, R132 ;  /* 0x0000008400847308 */ /* 0x000fe20000002400 */
[-CC-:B------:R-:W-:Y:S01]  /*13060*/  FFMA.FTZ R154, R154, R15.reuse, -R134.reuse ;  /* 0x0000000f9a9a7223 */ /* 0x180fe20000010886 */
[----:B------:R-:W-:Y:S01]  /*13070*/  FFMA.FTZ R155, R155, R15, -R134 ;  /* 0x0000000f9b9b7223 */ /* 0x000fe20000010886 */
[----:B------:R-:W-:Y:S01]  /*13080*/  FMUL.FTZ R134, R83, UR4 ;  /* 0x0000000453867c20 */ /* 0x000fe20008410000 */
[----:B------:R-:W-:Y:S01]  /*13090*/  FMUL.FTZ R135, R86, UR4 ;  /* 0x0000000456877c20 */ /* 0x000fe20008410000 */
[----:B---3--:R-:W-:-:S04]  /*130a0*/  FFMA.FTZ R96, R20, R105, R104 ;  /* 0x0000006914607223 */ /* 0x008fc80000010068 */
[----:B------:R-:W-:-:S04]  /*130b0*/  FADD.FTZ R96, R118, R96 ;  /* 0x0000006076607221 */ /* 0x000fc80000010000 */
[----:B0-----:R-:W-:-:S04]  /*130c0*/  FADD.FTZ R96, R106, R96 ;  /* 0x000000606a607221 */ /* 0x001fc80000010000 */
[----:B----4-:R-:W-:Y:S01]  /*130d0*/  FADD.FTZ R157, R97, R96 ;  /* 0x00000060619d7221 */ /* 0x010fe20000010000 */
[----:B--2---:R-:W-:-:S04]  /*130e0*/  FMNMX.FTZ R96, R121, R140, !PT ;  /* 0x0000008c79607209 */ /* 0x004fc80007810000 */
[----:B------:R-:W-:-:S04]  /*130f0*/  FMNMX.FTZ R96, R8, R96, !PT ;  /* 0x0000006008607209 */ /* 0x000fc80007810000 */
[----:B------:R-:W-:-:S04]  /*13100*/  FMNMX.FTZ R96, R7, R96, !PT ;  /* 0x0000006007607209 */ /* 0x000fc80007810000 */
[----:B------:R-:W-:-:S04]  /*13110*/  FMNMX.FTZ R96, R6, R96, !PT ;  /* 0x0000006006607209 */ /* 0x000fc80007810000 */
[----:B------:R-:W-:-:S04]  /*13120*/  FMNMX.FTZ R96, R5, R96, !PT ;  /* 0x0000006005607209 */ /* 0x000fc80007810000 */
[----:B------:R-:W-:Y:S02]  /*13130*/  FMNMX.FTZ R96, R4, R96, !PT ;  /* 0x0000006004607209 */ /* 0x000fe40007810000 */
[----:B------:R-:W-:Y:S02]  /*13140*/  F2FP.BF16.F32.PACK_AB R104, R118, R104 ;  /* 0x000000687668723e */ /* 0x000fe400000010ff */
[----:B------:R-:W-:Y:S01]  /*13150*/  FMNMX.FTZ R96, R3, R96, !PT ;  /* 0x0000006003607209 */ /* 0x000fe20007810000 */
[----:B------:R-:W-:Y:S01]  /*13160*/  FMUL.FTZ R118, R98, UR4 ;  /* 0x0000000462767c20 */ /* 0x000fe20008410000 */
[----:B------:R-:W-:Y:S02]  /*13170*/  IMAD.MOV.U32 R98, RZ, RZ, R133 ;  /* 0x000000ffff627224 */ /* 0x000fe400078e0085 */
        /* <DEDUP_REMOVED lines=8> */
[----:B------:R-:W0:Y:S03]  /*13200*/  MUFU.TANH R118, R118 ;  /* 0x0000007600767308 */ /* 0x000e260000002400 */
[----:B-1----:R-:W-:-:S04]  /*13210*/  FMNMX.FTZ R96, R113, R96, !PT ;  /* 0x0000006071607209 */ /* 0x002fc80007810000 */
[----:B------:R-:W-:-:S04]  /*13220*/  FMNMX.FTZ R96, R114, R96, !PT ;  /* 0x0000006072607209 */ /* 0x000fc80007810000 */
[----:B------:R-:W-:-:S04]  /*13230*/  FMNMX.FTZ R96, R115, R96, !PT ;  /* 0x0000006073607209 */ /* 0x000fc80007810000 */
[----:B------:R-:W-:-:S04]  /*13240*/  FMNMX.FTZ R96, R116, R96, !PT ;  /* 0x0000006074607209 */ /* 0x000fc80007810000 */
[----:B------:R-:W-:-:S04]  /*13250*/  FMNMX.FTZ R96, R117, R96, !PT ;  /* 0x0000006075607209 */ /* 0x000fc80007810000 */
[----:B0-----:R-:W-:-:S04]  /*13260*/  FMNMX.FTZ R96, R118, R96, !PT ;  /* 0x0000006076607209 */ /* 0x001fc80007810000 */
[----:B------:R-:W-:Y:S01]  /*13270*/  FMNMX.FTZ R96, R119, R96, !PT ;  /* 0x0000006077607209 */ /* 0x000fe20007810000 */
[----:B------:R-:W-:-:S03]  /*13280*/  FMUL.FTZ R133, R82, UR4 ;  /* 0x0000000452857c20 */ /* 0x000fc60008410000 */
[----:B------:R-:W-:-:S04]  /*13290*/  FMNMX.FTZ R96, R137, R96, !PT ;  /* 0x0000006089607209 */ /* 0x000fc80007810000 */
[----:B------:R-:W-:Y:S01]  /*132a0*/  FMNMX.FTZ R96, R108, R96, !PT ;  /* 0x000000606c607209 */ /* 0x000fe20007810000 */
[----:B------:R-:W0:Y:S03]  /*132b0*/  MUFU.TANH R133, R133 ;  /* 0x0000008500857308 */ /* 0x000e260000002400 */
[----:B------:R-:W-:Y:S01]  /*132c0*/  FMNMX.FTZ R96, R109, R96, !PT ;  /* 0x000000606d607209 */ /* 0x000fe20007810000 */
[----:B------:R-:W-:Y:S02]  /*132d0*/  IMAD.MOV.U32 R91, RZ, RZ, R140 ;  /* 0x000000ffff5b7224 */ /* 0x000fe400078e008c */
[----:B------:R-:W-:Y:S01]  /*132e0*/  FMUL.FTZ R140, R87, UR4 ;  /* 0x00000004578c7c20 */ /* 0x000fe20008410000 */
[----:B------:R-:W-:Y:S01]  /*132f0*/  FMNMX.FTZ R96, R110, R96, !PT ;  /* 0x000000606e607209 */ /* 0x000fe20007810000 */
[----:B------:R-:W1:Y:S01]  /*13300*/  MUFU.TANH R134, R134 ;  /* 0x0000008600867308 */ /* 0x000e620000002400 */
[----:B------:R-:W-:-:S02]  /*13310*/  FMUL.FTZ R148, R74, UR4 ;  /* 0x000000044a947c20 */ /* 0x000fc40008410000 */
[----:B------:R-:W-:-:S05]  /*13320*/  FMNMX.FTZ R96, R111, R96, !PT ;  /* 0x000000606f607209 */ /* 0x000fca0007810000 */
[----:B------:R-:W2:Y:S01]  /*13330*/  MUFU.TANH R135, R135 ;  /* 0x0000008700877308 */ /* 0x000ea20000002400 */
[----:B------:R-:W-:Y:S01]  /*13340*/  FMNMX.FTZ R96, R132, R96, !PT ;  /* 0x0000006084607209 */ /* 0x000fe20007810000 */
[----:B------:R-:W-:-:S06]  /*13350*/  FMUL.FTZ R150, R75, UR4 ;  /* 0x000000044b967c20 */ /* 0x000fcc0008410000 */
[----:B------:R-:W3:Y:S01]  /*13360*/  MUFU.TANH R140, R140 ;  /* 0x0000008c008c7308 */ /* 0x000ee20000002400 */
[----:B0-----:R-:W-:Y:S01]  /*13370*/  FMNMX.FTZ R96, R133, R96, !PT ;  /* 0x0000006085607209 */ /* 0x001fe20007810000 */
[----:B------:R-:W-:-:S06]  /*13380*/  FMUL.FTZ R153, R78, UR4 ;  /* 0x000000044e997c20 */ /* 0x000fcc0008410000 */
[----:B------:R-:W0:Y:S01]  /*13390*/  MUFU.TANH R148, R148 ;  /* 0x0000009400947308 */ /* 0x000e220000002400 */
[----:B-1----:R-:W-:Y:S01]  /*133a0*/  FMNMX.FTZ R96, R134, R96, !PT ;  /* 0x0000006086607209 */ /* 0x002fe20007810000 */
[----:B------:R-:W-:-:S06]  /*133b0*/  FMUL.FTZ R136, R79, UR4 ;  /* 0x000000044f887c20 */ /* 0x000fcc0008410000 */
[----:B------:R-:W1:Y:S01]  /*133c0*/  MUFU.TANH R150, R150 ;  /* 0x0000009600967308 */ /* 0x000e620000002400 */
[----:B--2---:R-:W-:-:S07]  /*133d0*/  FMNMX.FTZ R96, R135, R96, !PT ;  /* 0x0000006087607209 */ /* 0x004fce0007810000 */
[----:B------:R-:W2:Y:S01]  /*133e0*/  MUFU.TANH R153, R153 ;  /* 0x0000009900997308 */ /* 0x000ea20000002400 */
[----:B---3--:R-:W-:-:S07]  /*133f0*/  FMNMX.FTZ R96, R140, R96, !PT ;  /* 0x000000608c607209 */ /* 0x008fce0007810000 */
[----:B------:R-:W3:Y:S01]  /*13400*/  MUFU.TANH R136, R136 ;  /* 0x0000008800887308 */ /* 0x000ee20000002400 */
[----:B0-----:R-:W-:-:S04]  /*13410*/  FMNMX.FTZ R96, R148, R96, !PT ;  /* 0x0000006094607209 */ /* 0x001fc80007810000 */
[----:B-1----:R-:W-:-:S04]  /*13420*/  FMNMX.FTZ R96, R150, R96, !PT ;  /* 0x0000006096607209 */ /* 0x002fc80007810000 */
[----:B--2---:R-:W-:-:S04]  /*13430*/  FMNMX.FTZ R74, R153, R96, !PT ;  /* 0x00000060994a7209 */ /* 0x004fc80007810000 */
[----:B---3--:R-:W-:-:S05]  /*13440*/  FMNMX.FTZ R74, R136, R74, !PT ;  /* 0x0000004a884a7209 */ /* 0x008fca0007810000 */
[----:B------:R-:W0:Y:S02]  /*13450*/  SHFL.BFLY PT, R75, R74, 0x2, 0x1f ;  /* 0x0c401f004a4b7f89 */ /* 0x000e2400000e0000 */
[----:B0-----:R-:W-:-:S05]  /*13460*/  FMNMX.FTZ R74, R74, R75, !PT ;  /* 0x0000004b4a4a7209 */ /* 0x001fca0007810000 */
[----:B------:R-:W0:Y:S01]  /*13470*/  SHFL.BFLY PT, R75, R74, 0x1, 0x1f ;  /* 0x0c201f004a4b7f89 */ /* 0x000e2200000e0000 */
[----:B------:R-:W-:Y:S02]  /*13480*/  F2FP.BF16.F32.PACK_AB R106, R97, R106 ;  /* 0x0000006a616a723e */ /* 0x000fe400000010ff */
[----:B0-----:R-:W-:-:S05]  /*13490*/  FMNMX.FTZ R74, R74, R75, !PT ;  /* 0x0000004b4a4a7209 */ /* 0x001fca0007810000 */
[----:B------:R-:W-:-:S04]  /*134a0*/  FMUL.FTZ R138, R74, R15 ;  /* 0x0000000f4a8a7220 */ /* 0x000fc80000410000 */
[-CC-:B------:R-:W-:Y:S01]  /*134b0*/  FFMA.FTZ R107, R8, R15.reuse, -R138.reuse ;  /* 0x0000000f086b7223 */ /* 0x180fe2000001088a */
[-CC-:B------:R-:W-:Y:S01]  /*134c0*/  FFMA.FTZ R105, R121, R15.reuse, -R138.reuse ;  /* 0x0000000f79697223 */ /* 0x180fe2000001088a */
[----:B------:R0:W5:Y:S01]  /*134d0*/  LDL.LU R8, [R1+0xbc] ;  /* 0x0000bc0001087983 */ /* 0x0001620000300800 */
[-CC-:B------:R-:W-:Y:S01]  /*134e0*/  FFMA.FTZ R120, R7, R15.reuse, -R138.reuse ;  /* 0x0000000f07787223 */ /* 0x180fe2000001088a */
[-CC-:B------:R-:W-:Y:S01]  /*134f0*/  FFMA.FTZ R121, R6, R15.reuse, -R138.reuse ;  /* 0x0000000f06797223 */ /* 0x180fe2000001088a */
[-CC-:B------:R-:W-:Y:S01]  /*13500*/  FFMA.FTZ R94, R5, R15.reuse, -R138.reuse ;  /* 0x0000000f055e7223 */ /* 0x180fe2000001088a */
[----:B------:R0:W5:Y:S01]  /*13510*/  LDL.LU R7, [R1+0xb8] ;  /* 0x0000b80001077983 */ /* 0x0001620000300800 */
[-CC-:B------:R-:W-:Y:S01]  /*13520*/  FFMA.FTZ R95, R4, R15.reuse, -R138.reuse ;  /* 0x0000000f045f7223 */ /* 0x180fe2000001088a */
[-CC-:B------:R-:W-:Y:S02]  /*13530*/  FFMA.FTZ R96, R3, R15.reuse, -R138.reuse ;  /* 0x0000000f03607223 */ /* 0x180fe4000001088a */
[----:B------:R0:W5:Y:S01]  /*13540*/  LDL.LU R6, [R1+0xb4] ;  /* 0x0000b40001067983 */ /* 0x0001620000300800 */
[----:B------:R-:W-:-:S03]  /*13550*/  FFMA.FTZ R97, R2, R15, -R138 ;  /* 0x0000000f02617223 */ /* 0x000fc6000001088a */
[----:B------:R0:W5:Y:S01]  /*13560*/  LDL.LU R5, [R1+0xb0] ;  /* 0x0000b00001057983 */ /* 0x0001620000300800 */
[----:B------:R-:W-:-:S03]  /*13570*/  FFMA.FTZ R87, R132, R15, -R138 ;  /* 0x0000000f84577223 */ /* 0x000fc6000001088a */
[----:B------:R0:W5:Y:S04]  /*13580*/  LDL.LU R4, [R1+0xac] ;  /* 0x0000ac0001047983 */ /* 0x0001680000300800 */
[----:B------:R0:W5:Y:S04]  /*13590*/  LDL.LU R3, [R1+0xa8] ;  /* 0x0000a80001037983 */ /* 0x0001680000300800 */
[----:B------:R0:W5:Y:S04]  /*135a0*/  LDL.LU R2, [R1+0xa4] ;  /* 0x0000a40001027983 */ /* 0x0001680000300800 */
[----:B------:R-:W2:Y:S01]  /*135b0*/  LDL R132, [R1+0x58] ;  /* 0x0000580001847983 */ /* 0x000ea20000100800 */
[----:B------:R-:W-:Y:S01]  /*135c0*/  FFMA.FTZ R90, R137, R15, -R138 ;  /* 0x0000000f895a7223 */ /* 0x000fe2000001088a */
[----:B------:R-:W-:-:S02]  /*135d0*/  IMAD.MOV.U32 R137, RZ, RZ, R91 ;  /* 0x000000ffff897224 */ /* 0x000fc400078e005b */
[----:B------:R-:W-:Y:S01]  /*135e0*/  FFMA.FTZ R91, R108, R15, -R138 ;  /* 0x0000000f6c5b7223 */ /* 0x000fe2000001088a */
[----:B-----5:R-:W-:-:S05]  /*135f0*/  VIADD R108, R18, 0x200 ;  /* 0x00000200126c7836 */ /* 0x020fca0000000000 */
[----:B------:R-:W-:-:S04]  /*13600*/  SHF.R.U32.HI R108, RZ, 0x4, R108 ;  /* 0x00000004ff6c7819 */ /* 0x000fc8000001166c */
[----:B------:R-:W-:-:S04]  /*13610*/  LOP3.LUT R108, R108, 0x3fff, RZ, 0xc0, !PT ;  /* 0x00003fff6c6c7812 */ /* 0x000fc800078ec0ff */
[----:B------:R-:W-:Y:S01]  /*13620*/  LOP3.LUT R108, R108, 0x2400000, RZ, 0xfc, !PT ;  /* 0x024000006c6c7812 */ /* 0x000fe200078efcff */
[----:B------:R-:W-:-:S04]  /*13630*/  FFMA.FTZ R83, R110, R15, -R138 ;  /* 0x0000000f6e537223 */ /* 0x000fc8000001088a */
[----:B------:R-:W-:-:S04]  /*13640*/  IMAD R108, R0, 0x6c0, R108 ;  /* 0x000006c0006c7824 */ /* 0x000fc800078e026c */
[----:B------:R-:W-:-:S05]  /*13650*/  VIADD R110, R108, 0x40 ;  /* 0x000000406c6e7836 */ /* 0x000fca0000000000 */
[----:B------:R-:W-:Y:S01]  /*13660*/  R2UR UR10, R110 ;  /* 0x000000006e0a72ca */ /* 0x000fe200000e0000 */
        /* <DEDUP_REMOVED lines=8> */
[C---:B------:R-:W-:Y:S02]  /*136f0*/  VIADD R110, R108.reuse, 0x180 ;  /* 0x000001806c6e7836 */ /* 0x040fe40000000000 */
[----:B------:R-:W-:Y:S01]  /*13700*/  FFMA.FTZ R82, R109, R15, -R138 ;  /* 0x0000000f6d527223 */ /* 0x000fe2000001088a */
[----:B------:R-:W-:Y:S01]  /*13710*/  IMAD.MOV.U32 R109, RZ, RZ, -0x7fffffe0 ;  /* 0x80000020ff6d7424 */ /* 0x000fe200078e00ff */
[----:B------:R-:W-:Y:S02]  /*13720*/  R2UR UR6, R108 ;  /* 0x000000006c0672ca */ /* 0x000fe400000e0000 */
[----:B------:R-:W-:Y:S01]  /*13730*/  R2UR UR30, R110 ;  /* 0x000000006e1e72ca */ /* 0x000fe200000e0000 */
[C---:B------:R-:W-:Y:S02]  /*13740*/  VIADD R110, R108.reuse, 0x1c0 ;  /* 0x000001c06c6e7836 */ /* 0x040fe40000000000 */
[----:B------:R-:W-:Y:S01]  /*13750*/  VIADD R108, R108, 0x200 ;  /* 0x000002006c6c7836 */ /* 0x000fe20000000000 */
[----:B------:R-:W-:-:S02]  /*13760*/  R2UR UR7, R109 ;  /* 0x000000006d0772ca */ /* 0x000fc400000e0000 */
[----:B------:R-:W-:Y:S01]  /*13770*/  R2UR UR39, R109 ;  /* 0x000000006d2772ca */ /* 0x000fe200000e0000 */
[----:B------:R-:W-:Y:S01]  /*13780*/  IMAD.MOV.U32 R109, RZ, RZ, -0x3ffffff0 ;  /* 0xc0000010ff6d7424 */ /* 0x000fe200078e00ff */
[----:B------:R-:W-:-:S04]  /*13790*/  R2UR UR38, R108 ;  /* 0x000000006c2672ca */ /* 0x000fc800000e0000 */
[----:B------:R-:W-:Y:S01]  /*137a0*/  R2UR UR5, R109 ;  /* 0x000000006d0572ca */ /* 0x000fe200000e0000 */
[----:B------:R-:W-:Y:S01]  /*137b0*/  WARPGROUP.ARRIVE ;  /* 0x00000000000079c5 */ /* 0x000fe20000000000 */
[----:B------:R-:W-:Y:S01]  /*137c0*/  FFMA.FTZ R86, R111, R15, -R138 ;  /* 0x0000000f6f567223 */ /* 0x000fe2000001088a */
[----:B------:R-:W-:Y:S01]  /*137d0*/  IMAD.MOV.U32 R111, RZ, RZ, -0x7fffffe0 ;  /* 0x80000020ff6f7424 */ /* 0x000fe200078e00ff */
[----:B------:R-:W-:-:S04]  /*137e0*/  R2UR UR34, R110 ;  /* 0x000000006e2272ca */ /* 0x000fc800000e0000 */
[C---:B------:R-:W-:Y:S02]  /*137f0*/  R2UR UR11, R111.reuse ;  /* 0x000000006f0b72ca */ /* 0x040fe400000e0000 */
[C---:B------:R-:W-:Y:S02]  /*13800*/  R2UR UR15, R111.reuse ;  /* 0x000000006f0f72ca */ /* 0x040fe400000e0000 */
[C---:B------:R-:W-:Y:S02]  /*13810*/  R2UR UR19, R111.reuse ;  /* 0x000000006f1372ca */ /* 0x040fe400000e0000 */
[C---:B------:R-:W-:Y:S02]  /*13820*/  R2UR UR23, R111.reuse ;  /* 0x000000006f1772ca */ /* 0x040fe400000e0000 */
[C---:B------:R-:W-:Y:S02]  /*13830*/  R2UR UR27, R111.reuse ;  /* 0x000000006f1b72ca */ /* 0x040fe400000e0000 */
[----:B------:R-:W-:-:S02]  /*13840*/  R2UR UR31, R111 ;  /* 0x000000006f1f72ca */ /* 0x000fc400000e0000 */
[----:B------:R-:W-:Y:S01]  /*13850*/  R2UR UR35, R111 ;  /* 0x000000006f2372ca */ /* 0x000fe200000e0000 */
[----:B------:R-:W-:-:S05]  /*13860*/  IMAD.MOV.U32 R111, RZ, RZ, -0x3ffffff0 ;  /* 0xc0000010ff6f7424 */ /* 0x000fca00078e00ff */
[----:B------:R-:W-:Y:S01]  /*13870*/  R2UR UR9, R111 ;  /* 0x000000006f0972ca */ /* 0x000fe200000e0000 */
[----:B------:R-:W-:Y:S01]  /*13880*/  IMAD.MOV.U32 R111, RZ, RZ, -0x3ffffff0 ;  /* 0xc0000010ff6f7424 */ /* 0x000fe200078e00ff */
[----:B--2---:R-:W-:-:S04]  /*13890*/  LOP3.LUT R108, R132, 0x10000, RZ, 0xfc, !PT ;  /* 0x00010000846c7812 */ /* 0x004fc800078efcff */
[----:B------:R-:W-:Y:S01]  /*138a0*/  R2UR UR13, R111 ;  /* 0x000000006f0d72ca */ /* 0x000fe200000e0000 */
[----:B------:R-:W2:Y:S01]  /*138b0*/  LDL.LU R132, [R1+0x28] ;  /* 0x0000280001847983 */ /* 0x000ea20000300800 */
[----:B------:R-:W-:-:S13]  /*138c0*/  R2UR UR4, R108 ;  /* 0x000000006c0472ca */ /* 0x000fda00000e0000 */
[----:B------:R-:W-:Y:S01]  /*138d0*/  HGMMA.64x96x16.F32.BF16 R24, gdesc[UR4].tnspB, R24, gsb0 ;  /* 0x41600000041879f0 */ /* 0x000fe20008001818 */
[----:B------:R-:W-:-:S05]  /*138e0*/  VIADD R110, R108, 0x180 ;  /* 0x000001806c6e7836 */ /* 0x000fca0000000000 */
[----:B------:R-:W-:Y:S01]  /*138f0*/  R2UR UR8, R110 ;  /* 0x000000006e0872ca */ /* 0x000fe200000e0000 */
[----:B------:R-:W-:Y:S01]  /*13900*/  VIADD R110, R108, 0x300 ;  /* 0x000003006c6e7836 */ /* 0x000fe20000000000 */
[----:B------:R-:W-:Y:S02]  /*13910*/  WARPGROUP.DEPBAR.LE gsb0, 0x0 ;  /* 0x00008000000079c5 */ /* 0x000fe40000010000 */
[----:B------:R-:W-:-:S09]  /*13920*/  WARPGROUP.ARRIVE ;  /* 0x00000000000079c5 */ /* 0x000fd20000000000 */
[----:B------:R-:W-:Y:S01]  /*13930*/  HGMMA.64x96x16.F32.BF16 R24, gdesc[UR8].tnspB, R24, gsb0 ;  /* 0x41600000081879f0 */ /* 0x000fe20008001818 */
[----:B------:R-:W-:Y:S01]  /*13940*/  R2UR UR12, R110 ;  /* 0x000000006e0c72ca */ /* 0x000fe200000e0000 */
[----:B------:R-:W-:Y:S02]  /*13950*/  VIADD R110, R108, 0x480 ;  /* 0x000004806c6e7836 */ /* 0x000fe40000000000 */
[----:B------:R-:W-:-:S03]  /*13960*/  IMAD.MOV.U32 R111, RZ, RZ, -0x3ffffff0 ;  /* 0xc0000010ff6f7424 */ /* 0x000fc600078e00ff */
[----:B------:R-:W-:Y:S02]  /*13970*/  R2UR UR16, R110 ;  /* 0x000000006e1072ca */ /* 0x000fe400000e0000 */
[----:B------:R-:W-:Y:S01]  /*13980*/  R2UR UR17, R111 ;  /* 0x000000006f1172ca */ /* 0x000fe200000e0000 */
[----:B------:R-:W-:Y:S02]  /*13990*/  WARPGROUP.DEPBAR.LE gsb0, 0x0 ;  /* 0x00008000000079c5 */ /* 0x000fe40000010000 */
[----:B------:R-:W-:-:S06]  /*139a0*/  WARPGROUP.ARRIVE ;  /* 0x00000000000079c5 */ /* 0x000fcc0000000000 */
[----:B------:R-:W-:Y:S01]  /*139b0*/  HGMMA.64x96x16.F32.BF16 R24, gdesc[UR12].tnspB, R24, gsb0 ;  /* 0x416000000c1879f0 */ /* 0x000fe20008001818 */
        /* <DEDUP_REMOVED lines=28> */
[----:B------:R-:W-:-:S04]  /*13b80*/  FADD.FTZ R109, -R74, R137 ;  /* 0x000000894a6d7221 */ /* 0x000fc80000010100 */
[----:B------:R-:W-:Y:S01]  /*13b90*/  FMUL.FTZ R109, R109, R15 ;  /* 0x0000000f6d6d7220 */ /* 0x000fe20000410000 */
[----:B------:R-:W-:-:S03]  /*13ba0*/  VIADD R108, R108, 0xc00 ;  /* 0x00000c006c6c7836 */ /* 0x000fc60000000000 */
[----:B------:R1:W-:Y:S01]  /*13bb0*/  MUFU.EX2 R110, R109 ;  /* 0x0000006d006e7308 */ /* 0x0003e20000000800 */
[----:B------:R-:W-:Y:S02]  /*13bc0*/  WARPGROUP.DEPBAR.LE gsb0, 0x0 ;  /* 0x00008000000079c5 */ /* 0x000fe40000010000 */
[----:B------:R-:W-:-:S06]  /*13bd0*/  WARPGROUP.ARRIVE ;  /* 0x00000000000079c5 */ /* 0x000fcc0000000000 */
[----:B------:R-:W-:Y:S01]  /*13be0*/  HGMMA.64x96x16.F32.BF16 R24, gdesc[UR32].tnspB, R24, gsb0 ;  /* 0x41600000201879f0 */ /* 0x000fe20008001818 */
[----:B-1----:R-:W-:Y:S01]  /*13bf0*/  IMAD.MOV.U32 R109, RZ, RZ, -0x3ffffff0 ;  /* 0xc0000010ff6d7424 */ /* 0x002fe200078e00ff */
[----:B------:R-:W-:-:S04]  /*13c00*/  R2UR UR36, R108 ;  /* 0x000000006c2472ca */ /* 0x000fc800000e0000 */
[----:B------:R-:W-:Y:S01]  /*13c10*/  R2UR UR37, R109 ;  /* 0x000000006d2572ca */ /* 0x000fe200000e0000 */
[----:B------:R-:W1:Y:S01]  /*13c20*/  S2R R137, SR_TID.X ;  /* 0x0000000000897919 */ /* 0x000e620000002100 */
[----:B------:R-:W2:Y:S01]  /*13c30*/  MUFU.EX2 R105, R105 ;  /* 0x0000006900697308 */ /* 0x000ea20000000800 */
[----:B------:R-:W-:-:S07]  /*13c40*/  FFMA.FTZ R79, R133, R15, -R138 ;  /* 0x0000000f854f7223 */ /* 0x000fce000001088a */
[----:B------:R-:W3:Y:S01]  /*13c50*/  MUFU.EX2 R108, R107 ;  /* 0x0000006b006c7308 */ /* 0x000ee20000000800 */
[----:B------:R-:W-:Y:S02]  /*13c60*/  WARPGROUP.DEPBAR.LE gsb0, 0x0 ;  /* 0x00008000000079c5 */ /* 0x000fe40000010000 */
[----:B------:R-:W-:-:S06]  /*13c70*/  WARPGROUP.ARRIVE ;  /* 0x00000000000079c5 */ /* 0x000fcc0000000000 */
[----:B------:R-:W-:Y:S01]  /*13c80*/  HGMMA.64x96x16.F32.BF16 R24, gdesc[UR36].tnspB, R24, gsb0 ;  /* 0x41600000241879f0 */ /* 0x000fe20008001818 */
[----:B-1----:R-:W-:Y:S01]  /*13c90*/  SHF.R.U32.HI R133, RZ, 0x7, R137 ;  /* 0x00000007ff857819 */ /* 0x002fe20000011689 */
[----:B------:R-:W-:Y:S01]  /*13ca0*/  MUFU.EX2 R107, R120 ;  /* 0x00000078006b7308 */ /* 0x000fe20000000800 */
[----:B------:R-:W-:-:S03]  /*13cb0*/  ISETP.GE.U32.AND P2, PT, R137, 0x180, PT ;  /* 0x000001808900780c */ /* 0x000fc60003f46070 */
[----:B------:R-:W-:-:S04]  /*13cc0*/  VIADD R109, R133, 0x9 ;  /* 0x00000009856d7836 */ /* 0x000fc80000000000 */
[----:B------:R-:W1:Y:S01]  /*13cd0*/  MUFU.EX2 R131, R131 ;  /* 0x0000008300837308 */ /* 0x000e620000000800 */
[----:B------:R-:W-:Y:S01]  /*13ce0*/  SEL R109, R109, 0x9, !P2 ;  /* 0x000000096d6d7807 */ /* 0x000fe20005000000 */
[----:B--2---:R-:W-:-:S06]  /*13cf0*/  FFMA.FTZ R111, R110, R132, R105 ;  /* 0x000000846e6f7223 */ /* 0x004fcc0000010069 */
[----:B------:R-:W-:Y:S08]  /*13d00*/  MUFU.EX2 R121, R121 ;  /* 0x0000007900797308 */ /* 0x000ff00000000800 */
[----:B------:R-:W2:Y:S08]  /*13d10*/  MUFU.EX2 R130, R130 ;  /* 0x0000008200827308 */ /* 0x000eb00000000800 */
[----:B------:R-:W-:Y:S01]  /*13d20*/  MUFU.EX2 R120, R89 ;  /* 0x0000005900787308 */ /* 0x000fe20000000800 */
[----:B---3--:R-:W-:-:S07]  /*13d30*/  F2FP.BF16.F32.PACK_AB R105, R108, R105 ;  /* 0x000000696c69723e */ /* 0x008fce00000010ff */
[----:B------:R-:W-:Y:S08]  /*13d40*/  MUFU.EX2 R89, R94 ;  /* 0x0000005e00597308 */ /* 0x000ff00000000800 */
[----:B------:R-:W3:Y:S01]  /*13d50*/  MUFU.EX2 R129, R129 ;  /* 0x0000008100817308 */ /* 0x000ee20000000800 */
[----:B-1----:R-:W-:-:S07]  /*13d60*/  FADD.FTZ R157, R131, R157 ;  /* 0x0000009d839d7221 */ /* 0x002fce0000010000 */
[----:B------:R-:W-:Y:S01]  /*13d70*/  MUFU.EX2 R95, R95 ;  /* 0x0000005f005f7308 */ /* 0x000fe20000000800 */
[----:B------:R-:W-:-:S07]  /*13d80*/  FFMA.FTZ R98, R98, R15, -R138 ;  /* 0x0000000f62627223 */ /* 0x000fce000001088a */
[----:B------:R-:W1:Y:S01]  /*13d90*/  MUFU.EX2 R128, R128 ;  /* 0x0000008000807308 */ /* 0x000e620000000800 */
[----:B--2---:R-:W-:-:S07]  /*13da0*/  FADD.FTZ R157, R130, R157 ;  /* 0x0000009d829d7221 */ /* 0x004fce0000010000 */
[----:B------:R-:W2:Y:S01]  /*13db0*/  MUFU.EX2 R96, R96 ;  /* 0x0000006000607308 */ /* 0x000ea20000000800 */
[----:B------:R-:W-:-:S07]  /*13dc0*/  FFMA.FTZ R75, R134, R15, -R138 ;  /* 0x0000000f864b7223 */ /* 0x000fce000001088a */
[----:B------:R-:W4:Y:S01]  /*13dd0*/  MUFU.EX2 R127, R127 ;  /* 0x0000007f007f7308 */ /* 0x000f220000000800 */
[----:B---3--:R-:W-:-:S07]  /*13de0*/  FADD.FTZ R157, R129, R157 ;  /* 0x0000009d819d7221 */ /* 0x008fce0000010000 */
[----:B------:R-:W-:Y:S01]  /*13df0*/  MUFU.EX2 R97, R97 ;  /* 0x0000006100617308 */ /* 0x000fe20000000800 */
[----:B------:R-:W-:Y:S02]  /*13e00*/  WARPGROUP.DEPBAR.LE gsb0, 0x0 ;  /* 0x00008000000079c5 */ /* 0x000fe40000010000 */
[----:B------:R3:W-:Y:S06]  /*13e10*/  BAR.ARV R109, 0x100 ;  /* 0x0004006d0000751d */ /* 0x0007ec0000002000 */
[----:B---3--:R-:W-:Y:S01]  /*13e20*/  FADD.FTZ R109, R108, R111 ;  /* 0x0000006f6c6d7221 */ /* 0x008fe20000010000 */
[----:B------:R-:W-:-:S03]  /*13e30*/  @!P1 IMAD R108, R0, 0x8, R18 ;  /* 0x00000008006c9824 */ /* 0x000fc600078e0212 */
[----:B------:R-:W-:Y:S01]  /*13e40*/  FADD.FTZ R0, R107, R109 ;  /* 0x0000006d6b007221 */ /* 0x000fe20000010000 */
[C---:B------:R-:W-:Y:S01]  /*13e50*/  F2FP.BF16.F32.PACK_AB R107, R121.reuse, R107 ;  /* 0x0000006b796b723e */ /* 0x040fe200000010ff */
[----:B------:R-:W3:Y:S02]  /*13e60*/  MUFU.EX2 R126, R126 ;  /* 0x0000007e007e7308 */ /* 0x000ee40000000800 */
[----:B------:R-:W-:Y:S01]  /*13e70*/  FADD.FTZ R121, R121, R0 ;  /* 0x0000000079797221 */ /* 0x000fe20000010000 */
[----:B------:R-:W-:-:S05]  /*13e80*/  @!P1 IMAD R111, R146, 0x8, R18 ;  /* 0x00000008926f9824 */ /* 0x000fca00078e0212 */
[----:B------:R-:W-:Y:S01]  /*13e90*/  MUFU.EX2 R133, R81 ;  /* 0x0000005100857308 */ /* 0x000fe20000000800 */
[----:B------:R-:W-:Y:S01]  /*13ea0*/  FFMA.FTZ R99, R99, R15, -R138 ;  /* 0x0000000f63637223 */ /* 0x000fe2000001088a */
[----:B------:R-:W-:-:S06]  /*13eb0*/  @!P1 VIADD R111, R111, 0x31c40 ;  /* 0x00031c406f6f9836 */ /* 0x000fcc0000000000 */
[----:B------:R0:W-:Y:S01]  /*13ec0*/  MUFU.EX2 R134, R80 ;  /* 0x0000005000867308 */ /* 0x0001e20000000800 */
[----:B-1----:R-:W-:-:S07]  /*13ed0*/  FADD.FTZ R157, R128, R157 ;  /* 0x0000009d809d7221 */ /* 0x002fce0000010000 */
[----:B------:R-:W1:Y:S01]  /*13ee0*/  MUFU.EX2 R81, R98 ;  /* 0x0000006200517308 */ /* 0x000e620000000800 */
[----:B0-----:R-:W-:-:S07]  /*13ef0*/  FADD.FTZ R80, R89, R121 ;  /* 0x0000007959507221 */ /* 0x001fce0000010000 */
[----:B------:R-:W0:Y:S01]  /*13f00*/  MUFU.EX2 R125, R125 ;  /* 0x0000007d007d7308 */ /* 0x000e220000000800 */
[----:B------:R-:W-:Y:S01]  /*13f10*/  FADD.FTZ R80, R95, R80 ;  /* 0x000000505f507221 */ /* 0x000fe20000010000 */
[----:B------:R-:W-:Y:S01]  /*13f20*/  FFMA.FTZ R100, R100, R15, -R138 ;  /* 0x0000000f64647223 */ /* 0x000fe2000001088a */
[----:B------:R-:W-:-:S05]  /*13f30*/  @!P1 VIADD R108, R108, 0x31c60 ;  /* 0x00031c606c6c9836 */ /* 0x000fca0000000000 */
[----:B------:R-:W0:Y:S01]  /*13f40*/  MUFU.EX2 R124, R124 ;  /* 0x0000007c007c7308 */ /* 0x000e220000000800 */
[----:B--2---:R-:W-:Y:S01]  /*13f50*/  FADD.FTZ R80, R96, R80 ;  /* 0x0000005060507221 */ /* 0x004fe20000010000 */
[----:B----4-:R-:W-:Y:S01]  /*13f60*/  FADD.FTZ R157, R127, R157 ;  /* 0x0000009d7f9d7221 */ /* 0x010fe20000010000 */
[-CC-:B------:R-:W-:Y:S01]  /*13f70*/  FFMA.FTZ R101, R101, R15.reuse, -R138.reuse ;  /* 0x0000000f65657223 */ /* 0x180fe2000001088a */
[-CC-:B------:R-:W-:Y:S01]  /*13f80*/  FFMA.FTZ R102, R102, R15.reuse, -R138.reuse ;  /* 0x0000000f66667223 */ /* 0x180fe2000001088a */
[-CC-:B------:R-:W-:Y:S01]  /*13f90*/  FFMA.FTZ R103, R103, R15.reuse, -R138.reuse ;  /* 0x0000000f67677223 */ /* 0x180fe2000001088a */
[-CC-:B------:R-:W-:Y:S02]  /*13fa0*/  FFMA.FTZ R112, R112, R15.reuse, -R138.reuse ;  /* 0x0000000f70707223 */ /* 0x180fe4000001088a */
[----:B------:R-:W-:Y:S01]  /*13fb0*/  MUFU.EX2 R123, R123 ;  /* 0x0000007b007b7308 */ /* 0x000fe20000000800 */
[-CC-:B------:R-:W-:Y:S01]  /*13fc0*/  FFMA.FTZ R113, R113, R15.reuse, -R138.reuse ;  /* 0x0000000f71717223 */ /* 0x180fe2000001088a */
[-CC-:B------:R-:W-:Y:S01]  /*13fd0*/  FFMA.FTZ R114, R114, R15.reuse, -R138.reuse ;  /* 0x0000000f72727223 */ /* 0x180fe2000001088a */
[-CC-:B------:R-:W-:Y:S01]  /*13fe0*/  FFMA.FTZ R115, R115, R15.reuse, -R138.reuse ;  /* 0x0000000f73737223 */ /* 0x180fe2000001088a */
[-CC-:B------:R-:W-:Y:S01]  /*13ff0*/  FFMA.FTZ R116, R116, R15.reuse, -R138.reuse ;  /* 0x0000000f74747223 */ /* 0x180fe2000001088a */
[-CC-:B------:R-:W-:Y:S01]  /*14000*/  FFMA.FTZ R117, R117, R15.reuse, -R138.reuse ;  /* 0x0000000f75757223 */ /* 0x180fe2000001088a */
[-CC-:B------:R-:W-:Y:S01]  /*14010*/  FFMA.FTZ R118, R118, R15.reuse, -R138.reuse ;  /* 0x0000000f76767223 */ /* 0x180fe2000001088a */
[-CC-:B------:R-:W-:Y:S01]  /*14020*/  FFMA.FTZ R119, R119, R15.reuse, -R138.reuse ;  /* 0x0000000f77777223 */ /* 0x180fe2000001088a */
[----:B------:R-:W2:Y:S01]  /*14030*/  MUFU.EX2 R99, R99 ;  /* 0x0000006300637308 */ /* 0x000ea20000000800 */
[-CC-:B------:R-:W-:Y:S01]  /*14040*/  FFMA.FTZ R78, R135, R15.reuse, -R138.reuse ;  /* 0x0000000f874e7223 */ /* 0x180fe2000001088a */
[-CC-:B------:R-:W-:Y:S01]  /*14050*/  FFMA.FTZ R140, R140, R15.reuse, -R138.reuse ;  /* 0x0000000f8c8c7223 */ /* 0x180fe2000001088a */
[-CC-:B------:R-:W-:Y:S01]  /*14060*/  FFMA.FTZ R148, R148, R15.reuse, -R138.reuse ;  /* 0x0000000f94947223 */ /* 0x180fe2000001088a */
[-CC-:B------:R-:W-:Y:S01]  /*14070*/  FFMA.FTZ R150, R150, R15.reuse, -R138.reuse ;  /* 0x0000000f96967223 */ /* 0x180fe2000001088a */
[-CC-:B------:R-:W-:Y:S01]  /*14080*/  FFMA.FTZ R153, R153, R15.reuse, -R138.reuse ;  /* 0x0000000f99997223 */ /* 0x180fe2000001088a */
[----:B------:R-:W-:Y:S01]  /*14090*/  FFMA.FTZ R156, R136, R15, -R138 ;  /* 0x0000000f889c7223 */ /* 0x000fe2000001088a */
[----:B------:R-:W-:Y:S01]  /*140a0*/  @!P1 PRMT R111, RZ, 0x654, R111 ;  /* 0x00000654ff6f9816 */ /* 0x000fe2000000006f */
[----:B------:R4:W-:Y:S01]  /*140b0*/  MUFU.EX2 R138, R84 ;  /* 0x00000054008a7308 */ /* 0x0009e20000000800 */
[----:B---3--:R-:W-:Y:S01]  /*140c0*/  FADD.FTZ R157, R126, R157 ;  /* 0x0000009d7e9d7221 */ /* 0x008fe20000010000 */
[----:B------:R-:W-:Y:S01]  /*140d0*/  @!P1 PRMT R108, RZ, 0x654, R108 ;  /* 0x00000654ff6c9816 */ /* 0x000fe2000000006c */
[----:B------:R3:W-:Y:S01]  /*140e0*/  @!P1 SYNCS.ARRIVE.TRANS64.RED.A1T0 RZ, [R111+URZ], RZ ;  /* 0x000000ff6fff99a7 */ /* 0x0007e2000810043f */
[----:B------:R-:W-:-:S04]  /*140f0*/  F2FP.BF16.F32.PACK_AB R89, R95, R89 ;  /* 0x000000595f59723e */ /* 0x000fc800000010ff */
[----:B------:R-:W-:Y:S01]  /*14100*/  MUFU.EX2 R132, R122 ;  /* 0x0000007a00847308 */ /* 0x000fe20000000800 */
[----:B----4-:R-:W-:Y:S01]  /*14110*/  FADD.FTZ R84, R97, R80 ;  /* 0x0000005061547221 */ /* 0x010fe20000010000 */
[----:B------:R4:W-:Y:S06]  /*14120*/  @!P1 SYNCS.ARRIVE.TRANS64.RED.A1T0 RZ, [R108+URZ], RZ ;  /* 0x000000ff6cff99a7 */ /* 0x0009ec000810043f */
[----:B------:R-:W4:Y:S08]  /*14130*/  MUFU.EX2 R100, R100 ;  /* 0x0000006400647308 */ /* 0x000f300000000800 */
[----:B------:R1:W-:Y:S08]  /*14140*/  MUFU.EX2 R95, R82 ;  /* 0x00000052005f7308 */ /* 0x0003f00000000800 */
[----:B---3--:R-:W3:Y:S01]  /*14150*/  MUFU.EX2 R111, R76 ;  /* 0x0000004c006f7308 */ /* 0x008ee20000000800 */
[----:B-1----:R-:W-:Y:S01]  /*14160*/  FADD.FTZ R82, R81, R84 ;  /* 0x0000005451527221 */ /* 0x002fe20000010000 */
[----:B0-----:R-:W-:-:S06]  /*14170*/  FADD.FTZ R84, R125, R157 ;  /* 0x0000009d7d547221 */ /* 0x001fcc0000010000 */
[----:B------:R-:W0:Y:S01]  /*14180*/  MUFU.EX2 R101, R101 ;  /* 0x0000006500657308 */ /* 0x000e220000000800 */
[----:B------:R-:W-:Y:S01]  /*14190*/  FADD.FTZ R84, R124, R84 ;  /* 0x000000547c547221 */ /* 0x000fe20000010000 */
[----:B--2---:R-:W-:-:S06]  /*141a0*/  FADD.FTZ R82, R99, R82 ;  /* 0x0000005263527221 */ /* 0x004fcc0000010000 */
[----:B----4-:R-:W-:Y:S08]  /*141b0*/  MUFU.EX2 R108, R85 ;  /* 0x00000055006c7308 */ /* 0x010ff00000000800 */
[----:B------:R-:W1:Y:S01]  /*141c0*/  MUFU.EX2 R85, R102 ;  /* 0x0000006600557308 */ /* 0x000e620000000800 */
[----:B------:R-:W-:-:S07]  /*141d0*/  FADD.FTZ R82, R100, R82 ;  /* 0x0000005264527221 */ /* 0x000fce0000010000 */
[----:B------:R-:W2:Y:S08]  /*141e0*/  MUFU.EX2 R109, R73 ;  /* 0x00000049006d7308 */ /* 0x000eb00000000800 */
[----:B------:R4:W-:Y:S08]  /*141f0*/  MUFU.EX2 R98, R83 ;  /* 0x0000005300627308 */ /* 0x0009f00000000800 */
[----:B------:R-:W2:Y:S01]  /*14200*/  MUFU.EX2 R103, R103 ;  /* 0x0000006700677308 */ /* 0x000ea20000000800 */
[----:B----4-:R-:W-:-:S04]  /*14210*/  FADD.FTZ R83, R123, R84 ;  /* 0x000000547b537221 */ /* 0x010fc80000010000 */
[----:B------:R-:W-:-:S03]  /*14220*/  FADD.FTZ R83, R132, R83 ;  /* 0x0000005384537221 */ /* 0x000fc60000010000 */
[----:B------:R-:W4:Y:S01]  /*14230*/  MUFU.EX2 R112, R112 ;  /* 0x0000007000707308 */ /* 0x000f220000000800 */
[----:B---3--:R-:W-:Y:S01]  /*14240*/  FADD.FTZ R83, R111, R83 ;  /* 0x000000536f537221 */ /* 0x008fe20000010000 */
[----:B0-----:R-:W-:-:S06]  /*14250*/  FADD.FTZ R82, R101, R82 ;  /* 0x0000005265527221 */ /* 0x001fcc0000010000 */
[----:B------:R-:W0:Y:S01]  /*14260*/  MUFU.EX2 R113, R113 ;  /* 0x0000007100717308 */ /* 0x000e220000000800 */
[----:B------:R-:W-:Y:S01]  /*14270*/  FADD.FTZ R83, R133, R83 ;  /* 0x0000005385537221 */ /* 0x000fe20000010000 */
[----:B-1----:R-:W-:Y:S01]  /*14280*/  FADD.FTZ R82, R85, R82 ;  /* 0x0000005255527221 */ /* 0x002fe20000010000 */
[----:B------:R1:W-:Y:S05]  /*14290*/  STSM.16.M88.4 [R22+0x24300], R104 ;  /* 0x0243006816007844 */ /* 0x0003ea0000000200 */
[----:B------:R-:W-:Y:S01]  /*142a0*/  MUFU.EX2 R135, R77 ;  /* 0x0000004d00877308 */ /* 0x000fe20000000800 */
[----:B--2---:R-:W-:Y:S01]  /*142b0*/  FADD.FTZ R83, R109, R83 ;  /* 0x000000536d537221 */ /* 0x004fe20000010000 */
[----:B------:R-:W-:-:S06]  /*142c0*/  FADD.FTZ R82, R103, R82 ;  /* 0x0000005267527221 */ /* 0x000fcc0000010000 */
[----:B------:R-:W2:Y:S01]  /*142d0*/  MUFU.EX2 R114, R114 ;  /* 0x0000007200727308 */ /* 0x000ea20000000800 */
[----:B------:R-:W-:Y:S01]  /*142e0*/  FADD.FTZ R83, R134, R83 ;  /* 0x0000005386537221 */ /* 0x000fe20000010000 */
[----:B----4-:R-:W-:-:S06]  /*142f0*/  FADD.FTZ R82, R112, R82 ;  /* 0x0000005270527221 */ /* 0x010fcc0000010000 */
[----:B-1----:R-:W1:Y:S01]  /*14300*/  MUFU.EX2 R107, R93 ;  /* 0x0000005d006b7308 */ /* 0x002e620000000800 */
[----:B0-----:R-:W-:-:S07]  /*14310*/  FADD.FTZ R82, R113, R82 ;  /* 0x0000005271527221 */ /* 0x001fce0000010000 */
[----:B------:R-:W0:Y:S08]  /*14320*/  MUFU.EX2 R136, R72 ;  /* 0x0000004800887308 */ /* 0x000e300000000800 */
[----:B------:R3:W-:Y:S01]  /*14330*/  MUFU.EX2 R94, R91 ;  /* 0x0000005b005e7308 */ /* 0x0007e20000000800 */
[----:B--2---:R-:W-:-:S07]  /*14340*/  FADD.FTZ R84, R114, R82 ;  /* 0x0000005272547221 */ /* 0x004fce0000010000 */
[----:B------:R-:W2:Y:S01]  /*14350*/  MUFU.EX2 R106, R92 ;  /* 0x0000005c006a7308 */ /* 0x000ea20000000800 */
[----:B---3--:R-:W-:-:S07]  /*14360*/  F2FP.BF16.F32.PACK_AB R91, R97, R96 ;  /* 0x00000060615b723e */ /* 0x008fce00000010ff */
[----:B------:R3:W-:Y:S01]  /*14370*/  MUFU.EX2 R96, R86 ;  /* 0x0000005600607308 */ /* 0x0007e20000000800 */
[----:B------:R-:W-:Y:S02]  /*14380*/  F2FP.BF16.F32.PACK_AB R80, R126, R127 ;  /* 0x0000007f7e50723e */ /* 0x000fe400000010ff */
[----:B------:R-:W-:Y:S01]  /*14390*/  F2FP.BF16.F32.PACK_AB R81, R99, R81 ;  /* 0x000000516351723e */ /* 0x000fe200000010ff */
[----:B---3--:R-:W-:-:S04]  /*143a0*/  FADD.FTZ R86, R108, R83 ;  /* 0x000000536c567221 */ /* 0x008fc80000010000 */
[----:B------:R-:W-:Y:S01]  /*143b0*/  MUFU.EX2 R137, R21 ;  /* 0x0000001500897308 */ /* 0x000fe20000000800 */
[----:B------:R-:W-:Y:S01]  /*143c0*/  F2FP.BF16.F32.PACK_AB R82, R124, R125 ;  /* 0x0000007d7c52723e */ /* 0x000fe200000010ff */
[----:B------:R-:W-:Y:S01]  /*143d0*/  FADD.FTZ R86, R135, R86 ;  /* 0x0000005687567221 */ /* 0x000fe20000010000 */
[----:B------:R-:W-:-:S05]  /*143e0*/  F2FP.BF16.F32.PACK_AB R83, R101, R100 ;  /* 0x000000646553723e */ /* 0x000fca00000010ff */
[----:B------:R3:W-:Y:S01]  /*143f0*/  MUFU.EX2 R105, R88 ;  /* 0x0000005800697308 */ /* 0x0007e20000000800 */
[----:B-1----:R-:W-:-:S07]  /*14400*/  FADD.FTZ R86, R107, R86 ;  /* 0x000000566b567221 */ /* 0x002fce0000010000 */
[----:B------:R1:W-:Y:S01]  /*14410*/  MUFU.EX2 R0, R90 ;  /* 0x0000005a00007308 */ /* 0x0003e20000000800 */
[----:B---3--:R-:W-:-:S07]  /*14420*/  F2FP.BF16.F32.PACK_AB R88, R130, R131 ;  /* 0x000000838258723e */ /* 0x008fce00000010ff */
[----:B------:R-:W3:Y:S01]  /*14430*/  MUFU.EX2 R115, R115 ;  /* 0x0000007300737308 */ /* 0x000ee20000000800 */
[----:B-1----:R-:W-:-:S05]  /*14440*/  F2FP.BF16.F32.PACK_AB R90, R128, R129 ;  /* 0x00000081805a723e */ /* 0x002fca00000010ff */
[----:B------:R-:W-:Y:S02]  /*14450*/  STSM.16.M88.4 [R22+0x25b00], R88 ;  /* 0x025b005816007844 */ /* 0x000fe40000000200 */
[----:B------:R-:W1:Y:S02]  /*14460*/  MUFU.EX2 R116, R116 ;  /* 0x0000007400747308 */ /* 0x000e640000000800 */
[----:B------:R0:W-:Y:S06]  /*14470*/  STSM.16.M88.4 [R22+0x27300], R80 ;  /* 0x0273005016007844 */ /* 0x0001ec0000000200 */
[----:B------:R-:W4:Y:S01]  /*14480*/  MUFU.EX2 R117, R117 ;  /* 0x0000007500757308 */ /* 0x000f220000000800 */
[----:B0-----:R-:W-:-:S07]  /*14490*/  FADD.FTZ R80, R136, R86 ;  /* 0x0000005688507221 */ /* 0x001fce0000010000 */
[----:B------:R-:W0:Y:S01]  /*144a0*/  MUFU.EX2 R118, R118 ;  /* 0x0000007600767308 */ /* 0x000e220000000800 */
[----:B--2---:R-:W-:Y:S01]  /*144b0*/  FADD.FTZ R80, R106, R80 ;  /* 0x000000506a507221 */ /* 0x004fe20000010000 */
[----:B---3--:R-:W-:-:S03]  /*144c0*/  FADD.FTZ R84, R115, R84 ;  /* 0x0000005473547221 */ /* 0x008fc60000010000 */
[----:B------:R-:W-:-:S03]  /*144d0*/  FADD.FTZ R80, R137, R80 ;  /* 0x0000005089507221 */ /* 0x000fc60000010000 */
[----:B------:R-:W2:Y:S01]  /*144e0*/  MUFU.EX2 R122, R139 ;  /* 0x0000008b007a7308 */ /* 0x000ea20000000800 */
[----:B------:R-:W-:-:S07]  /*144f0*/  FADD.FTZ R83, R105, R80 ;  /* 0x0000005069537221 */ /* 0x000fce0000010000 */
[----:B------:R-:W3:Y:S01]  /*14500*/  MUFU.EX2 R119, R119 ;  /* 0x0000007700777308 */ /* 0x000ee20000000800 */
[----:B------:R-:W-:-:S07]  /*14510*/  FADD.FTZ R83, R138, R83 ;  /* 0x000000538a537221 */ /* 0x000fce0000010000 */
[----:B------:R-:W3:Y:S01]  /*14520*/  MUFU.EX2 R93, R141 ;  /* 0x0000008d005d7308 */ /* 0x000ee20000000800 */
[----:B------:R-:W-:-:S07]  /*14530*/  FADD.FTZ R83, R120, R83 ;  /* 0x0000005378537221 */ /* 0x000fce0000010000 */
[----:B------:R1:W-:Y:S08]  /*14540*/  MUFU.EX2 R97, R87 ;  /* 0x0000005700617308 */ /* 0x0003f00000000800 */
[----:B------:R-:W3:Y:S01]  /*14550*/  MUFU.EX2 R104, R142 ;  /* 0x0000008e00687308 */ /* 0x000ee20000000800 */
[----:B-1----:R-:W-:-:S04]  /*14560*/  FADD.FTZ R87, R116, R84 ;  /* 0x0000005474577221 */ /* 0x002fc80000010000 */
[----:B----4-:R-:W-:-:S03]  /*14570*/  FADD.FTZ R87, R117, R87 ;  /* 0x0000005775577221 */ /* 0x010fc60000010000 */
[----:B------:R-:W1:Y:S01]  /*14580*/  MUFU.EX2 R77, R143 ;  /* 0x0000008f004d7308 */ /* 0x000e620000000800 */
[----:B0-----:R-:W-:Y:S01]  /*14590*/  FADD.FTZ R81, R118, R87 ;  /* 0x0000005776517221 */ /* 0x001fe20000010000 */
[----:B--2---:R-:W-:-:S06]  /*145a0*/  FADD.FTZ R82, R122, R83 ;  /* 0x000000537a527221 */ /* 0x004fcc0000010000 */
[----:B------:R-:W0:Y:S01]  /*145b0*/  MUFU.EX2 R92, R149 ;  /* 0x00000095005c7308 */ /* 0x000e220000000800 */
[----:B---3--:R-:W-:Y:S01]  /*145c0*/  FADD.FTZ R81, R119, R81 ;  /* 0x0000005177517221 */ /* 0x008fe20000010000 */
[----:B------:R-:W-:Y:S01]  /*145d0*/  FADD.FTZ R101, R93, R82 ;  /* 0x000000525d657221 */ /* 0x000fe20000010000 */
[----:B------:R-:W-:Y:S02]  /*145e0*/  F2FP.BF16.F32.PACK_AB R84, R132, R123 ;  /* 0x0000007b8454723e */ /* 0x000fe400000010ff */
[----:B------:R-:W-:-:S03]  /*145f0*/  F2FP.BF16.F32.PACK_AB R85, R103, R85 ;  /* 0x000000556755723e */ /* 0x000fc600000010ff */
[----:B------:R-:W-:Y:S01]  /*14600*/  MUFU.EX2 R21, R151 ;  /* 0x0000009700157308 */ /* 0x000fe20000000800 */
[----:B------:R-:W-:Y:S02]  /*14610*/  F2FP.BF16.F32.PACK_AB R86, R133, R111 ;  /* 0x0000006f8556723e */ /* 0x000fe400000010ff */
[----:B------:R-:W-:Y:S01]  /*14620*/  F2FP.BF16.F32.PACK_AB R87, R113, R112 ;  /* 0x000000707157723e */ /* 0x000fe200000010ff */
[----:B------:R-:W-:Y:S01]  /*14630*/  FADD.FTZ R81, R0, R81 ;  /* 0x0000005100517221 */ /* 0x000fe20000010000 */
[----:B------:R-:W-:-:S03]  /*14640*/  F2FP.BF16.F32.PACK_AB R88, R134, R109 ;  /* 0x0000006d8658723e */ /* 0x000fc600000010ff */
[----:B------:R-:W2:Y:S01]  /*14650*/  MUFU.EX2 R72, R152 ;  /* 0x0000009800487308 */ /* 0x000ea20000000800 */
[----:B------:R-:W-:Y:S02]  /*14660*/  F2FP.BF16.F32.PACK_AB R89, R115, R114 ;  /* 0x000000727359723e */ /* 0x000fe400000010ff */
[----:B------:R-:W-:Y:S02]  /*14670*/  F2FP.BF16.F32.PACK_AB R90, R135, R108 ;  /* 0x0000006c875a723e */ /* 0x000fe400000010ff */
[----:B------:R-:W-:Y:S02]  /*14680*/  F2FP.BF16.F32.PACK_AB R91, R117, R116 ;  /* 0x00000074755b723e */ /* 0x000fe400000010ff */
[----:B------:R-:W-:Y:S01]  /*14690*/  F2FP.BF16.F32.PACK_AB R83, R94, R0 ;  /* 0x000000005e53723e */ /* 0x000fe200000010ff */
[----:B------:R-:W-:Y:S01]  /*146a0*/  FADD.FTZ R0, R104, R101 ;  /* 0x0000006568007221 */ /* 0x000fe20000010000 */
[----:B------:R-:W-:Y:S04]  /*146b0*/  STSM.16.M88.4 [R22+0x28b00], R84 ;  /* 0x028b005416007844 */ /* 0x000fe80000000200 */
[----:B------:R1:W-:Y:S01]  /*146c0*/  STSM.16.M88.4 [R22+0x2a300], R88 ;  /* 0x02a3005816007844 */ /* 0x0003e20000000200 */
[----:B------:R-:W-:-:S04]  /*146d0*/  FADD.FTZ R80, R94, R81 ;  /* 0x000000515e507221 */ /* 0x000fc80000010000 */
[----:B------:R-:W-:Y:S01]  /*146e0*/  FADD.FTZ R81, R95, R80 ;  /* 0x000000505f517221 */ /* 0x000fe20000010000 */
[----:B-1----:R-:W-:Y:S01]  /*146f0*/  FADD.FTZ R89, R77, R0 ;  /* 0x000000004d597221 */ /* 0x002fe20000010000 */
[----:B------:R-:W-:-:S03]  /*14700*/  F2FP.BF16.F32.PACK_AB R85, R98, R95 ;  /* 0x0000005f6255723e */ /* 0x000fc600000010ff */
[C---:B0-----:R-:W-:Y:S01]  /*14710*/  FADD.FTZ R0, R92.reuse, R89 ;  /* 0x000000595c007221 */ /* 0x041fe20000010000 */
[----:B------:R-:W-:Y:S02]  /*14720*/  F2FP.BF16.F32.PACK_AB R90, R92, R77 ;  /* 0x0000004d5c5a723e */ /* 0x000fe400000010ff */
[----:B--2---:R-:W-:Y:S01]  /*14730*/  F2FP.BF16.F32.PACK_AB R92, R72, R21 ;  /* 0x00000015485c723e */ /* 0x004fe200000010ff */
[----:B------:R-:W-:Y:S02]  /*14740*/  FADD.FTZ R95, R21, R0 ;  /* 0x00000000155f7221 */ /* 0x000fe40000010000 */
[----:B------:R-:W2:Y:S01]  /*14750*/  LDL.LU R21, [R1+0x24] ;  /* 0x0000240001157983 */ /* 0x000ea20000300800 */
[----:B------:R-:W0:Y:S01]  /*14760*/  MUFU.EX2 R79, R79 ;  /* 0x0000004f004f7308 */ /* 0x000e220000000800 */
[----:B------:R-:W-:-:S07]  /*14770*/  FADD.FTZ R81, R98, R81 ;  /* 0x0000005162517221 */ /* 0x000fce0000010000 */
[----:B------:R-:W1:Y:S01]  /*14780*/  MUFU.EX2 R75, R75 ;  /* 0x0000004b004b7308 */ /* 0x000e620000000800 */
[----:B------:R-:W-:-:S07]  /*14790*/  FADD.FTZ R100, R96, R81 ;  /* 0x0000005160647221 */ /* 0x000fce0000010000 */
[----:B------:R-:W3:Y:S01]  /*147a0*/  MUFU.EX2 R78, R78 ;  /* 0x0000004e004e7308 */ /* 0x000ee20000000800 */
[----:B------:R-:W-:-:S07]  /*147b0*/  FADD.FTZ R100, R97, R100 ;  /* 0x0000006461647221 */ /* 0x000fce0000010000 */
[----:B------:R-:W4:Y:S01]  /*147c0*/  MUFU.EX2 R140, R140 ;  /* 0x0000008c008c7308 */ /* 0x000f220000000800 */
[----:B0-----:R-:W-:-:S07]  /*147d0*/  FADD.FTZ R100, R79, R100 ;  /* 0x000000644f647221 */ /* 0x001fce0000010000 */
[----:B------:R-:W0:Y:S01]  /*147e0*/  MUFU.EX2 R148, R148 ;  /* 0x0000009400947308 */ /* 0x000e220000000800 */
[----:B-1----:R-:W-:-:S07]  /*147f0*/  FADD.FTZ R87, R75, R100 ;  /* 0x000000644b577221 */ /* 0x002fce0000010000 */
[----:B------:R-:W1:Y:S01]  /*14800*/  MUFU.EX2 R99, R150 ;  /* 0x0000009600637308 */ /* 0x000e620000000800 */
[----:B---3--:R-:W-:-:S07]  /*14810*/  FADD.FTZ R89, R78, R87 ;  /* 0x000000574e597221 */ /* 0x008fce0000010000 */
[----:B------:R-:W3:Y:S01]  /*14820*/  MUFU.EX2 R73, R154 ;  /* 0x0000009a00497308 */ /* 0x000ee20000000800 */
[----:B----4-:R-:W-:-:S07]  /*14830*/  FADD.FTZ R91, R140, R89 ;  /* 0x000000598c5b7221 */ /* 0x010fce0000010000 */
[----:B------:R-:W4:Y:S01]  /*14840*/  MUFU.EX2 R153, R153 ;  /* 0x0000009900997308 */ /* 0x000f220000000800 */
[----:B0-----:R-:W-:-:S07]  /*14850*/  FADD.FTZ R0, R148, R91 ;  /* 0x0000005b94007221 */ /* 0x001fce0000010000 */
[----:B------:R-:W0:Y:S08]  /*14860*/  MUFU.EX2 R76, R155 ;  /* 0x0000009b004c7308 */ /* 0x000e300000000800 */
[----:B------:R-:W0:Y:S01]  /*14870*/  MUFU.EX2 R156, R156 ;  /* 0x0000009c009c7308 */ /* 0x000e220000000800 */
[----:B------:R-:W-:Y:S01]  /*14880*/  FADD.FTZ R94, R72, R95 ;  /* 0x0000005f485e7221 */ /* 0x000fe20000010000 */
[----:B-1----:R-:W-:Y:S01]  /*14890*/  FADD.FTZ R0, R99, R0 ;  /* 0x0000000063007221 */ /* 0x002fe20000010000 */
[----:B------:R-:W-:-:S02]  /*148a0*/  F2FP.BF16.F32.PACK_AB R89, R75, R79 ;  /* 0x0000004f4b59723e */ /* 0x000fc400000010ff */
[----:B---3--:R-:W-:Y:S01]  /*148b0*/  FADD.FTZ R75, R73, R94 ;  /* 0x0000005e494b7221 */ /* 0x008fe20000010000 */
[----:B------:R-:W-:Y:S01]  /*148c0*/  F2FP.BF16.F32.PACK_AB R80, R136, R107 ;  /* 0x0000006b8850723e */ /* 0x000fe200000010ff */
[----:B----4-:R-:W-:Y:S01]  /*148d0*/  FADD.FTZ R0, R153, R0 ;  /* 0x0000000099007221 */ /* 0x010fe20000010000 */
[----:B------:R-:W-:Y:S02]  /*148e0*/  F2FP.BF16.F32.PACK_AB R81, R119, R118 ;  /* 0x000000767751723e */ /* 0x000fe400000010ff */
[----:B------:R-:W-:Y:S02]  /*148f0*/  F2FP.BF16.F32.PACK_AB R82, R137, R106 ;  /* 0x0000006a8952723e */ /* 0x000fe400000010ff */
[----:B------:R-:W-:Y:S02]  /*14900*/  F2FP.BF16.F32.PACK_AB R84, R138, R105 ;  /* 0x000000698a54723e */ /* 0x000fe400000010ff */
[----:B------:R-:W-:Y:S02]  /*14910*/  F2FP.BF16.F32.PACK_AB R86, R122, R120 ;  /* 0x000000787a56723e */ /* 0x000fe400000010ff */
[----:B------:R-:W-:Y:S01]  /*14920*/  F2FP.BF16.F32.PACK_AB R87, R97, R96 ;  /* 0x000000606157723e */ /* 0x000fe200000010ff */
[----:B0-----:R-:W-:Y:S01]  /*14930*/  FADD.FTZ R72, R76, R75 ;  /* 0x0000004b4c487221 */ /* 0x001fe20000010000 */
[----:B------:R-:W-:-:S02]  /*14940*/  F2FP.BF16.F32.PACK_AB R88, R104, R93 ;  /* 0x0000005d6858723e */ /* 0x000fc400000010ff */
[----:B------:R-:W-:Y:S01]  /*14950*/  F2FP.BF16.F32.PACK_AB R91, R140, R78 ;  /* 0x0000004e8c5b723e */ /* 0x000fe200000010ff */
[----:B------:R-:W-:Y:S01]  /*14960*/  FADD.FTZ R0, R156, R0 ;  /* 0x000000009c007221 */ /* 0x000fe20000010000 */
[----:B------:R-:W-:Y:S02]  /*14970*/  F2FP.BF16.F32.PACK_AB R93, R99, R148 ;  /* 0x00000094635d723e */ /* 0x000fe400000010ff */
[----:B------:R-:W-:Y:S02]  /*14980*/  F2FP.BF16.F32.PACK_AB R94, R76, R73 ;  /* 0x000000494c5e723e */ /* 0x000fe400000010ff */
[----:B------:R-:W-:Y:S01]  /*14990*/  F2FP.BF16.F32.PACK_AB R95, R156, R153 ;  /* 0x000000999c5f723e */ /* 0x000fe200000010ff */
[----:B------:R-:W-:Y:S04]  /*149a0*/  STSM.16.M88.4 [R22+0x2bb00], R80 ;  /* 0x02bb005016007844 */ /* 0x000fe80000000200 */
[----:B------:R-:W-:Y:S04]  /*149b0*/  STSM.16.M88.4 [R22+0x2d300], R84 ;  /* 0x02d3005416007844 */ /* 0x000fe80000000200 */
[----:B------:R-:W-:Y:S04]  /*149c0*/  STSM.16.M88.4 [R22+0x2eb00], R88 ;  /* 0x02eb005816007844 */ /* 0x000fe80000000200 */
[----:B------:R-:W-:Y:S04]  /*149d0*/  STL [R1+0x20], R72 ;  /* 0x0000204801007387 */ /* 0x000fe80000100800 */
[----:B------:R-:W-:Y:S04]  /*149e0*/  STSM.16.M88.4 [R22+0x30300], R92 ;  /* 0x0303005c16007844 */ /* 0x000fe80000000200 */
[----:B------:R2:W-:Y:S01]  /*149f0*/  STL [R1+0x28], R0 ;  /* 0x0000280001007387 */ /* 0x0005e20000100800 */
[----:B------:R-:W-:Y:S01]  /*14a00*/  @!PT LDS RZ, [RZ] ;  /* 0x00000000fffff984 */ /* 0x000fe20000000800 */
[----:B------:R-:W-:Y:S01]  /*14a10*/  @!PT LDS RZ, [RZ] ;  /* 0x00000000fffff984 */ /* 0x000fe20000000800 */
[----:B------:R-:W-:Y:S01]  /*14a20*/  @!PT LDS RZ, [RZ] ;  /* 0x00000000fffff984 */ /* 0x000fe20000000800 */
[----:B------:R-:W-:Y:S01]  /*14a30*/  @!PT LDS RZ, [RZ] ;  /* 0x00000000fffff984 */ /* 0x000fe20000000800 */
[----:B------:R0:W-:Y:S06]  /*14a40*/  MEMBAR.ALL.CTA ;  /* 0x0000000000007992 */ /* 0x0001ec0000008000 */
[----:B0-----:R-:W0:Y:S04]  /*14a50*/  FENCE.VIEW.ASYNC.S ;  /* 0x00000000000073c6 */ /* 0x001e280000000000 */
[----:B------:R1:W5:Y:S01]  /*14a60*/  LDL R153, [R1+0x44] ;  /* 0x0000440001997983 */ /* 0x0003620000100800 */
        /* <DEDUP_REMOVED lines=48> */
[----:B------:R-:W-:-:S02]  /*14d70*/  IMAD.MOV.U32 R152, RZ, RZ, R14 ;  /* 0x000000ffff987224 */ /* 0x000fc400078e000e */
[----:B--2---:R-:W-:-:S05]  /*14d80*/  VIADD R0, R21, 0xffffffff ;  /* 0xffffffff15007836 */ /* 0x004fca0000000000 */
[----:B------:R2:W-:Y:S04]  /*14d90*/  STL [R1+0x24], R0 ;  /* 0x0000240001007387 */ /* 0x0005e80000100800 */
[----:B------:R1:W-:Y:S01]  /*14da0*/  STL [R1+0x1c], R74 ;  /* 0x00001c4a01007387 */ /* 0x0003e20000100800 */
[----:B------:R-:W-:Y:S01]  /*14db0*/  ISETP.GT.AND P2, PT, R21, RZ, PT ;  /* 0x000000ff1500720c */ /* 0x000fe20003f44270 */
[----:B--2---:R-:W-:Y:S01]  /*14dc0*/  IMAD.MOV.U32 R0, RZ, RZ, R146 ;  /* 0x000000ffff007224 */ /* 0x004fe200078e0092 */
[----:B0-----:R-:W-:-:S11]  /*14dd0*/  NOP ;  /* 0x0000000000007918 */ /* 0x001fd60000000000 */
[----:B-1----:R-:W-:Y:S05]  /*14de0*/  @P2 BRA `(.L_x_430) ;  /* 0xffffffac006c2947 */ /* 0x002fea000383ffff */
.L_x_420:
[----:B------:R-:W-:Y:S05]  /*14df0*/  WARPSYNC.ALL ;  /* 0x0000000000007948 */ /* 0x000fea0003800000 */
[----:B------:R-:W-:Y:S06]  /*14e00*/  BAR.ARV 0x8, 0x1a0 ;  /* 0x0206800000007b1d */ /* 0x000fec0000002000 */
[----:B------:R-:W-:Y:S05]  /*14e10*/  @!P0 BRA `(.L_x_431) ;  /* 0x0000000000048947 */ /* 0x000fea0003800000 */
[----:B------:R-:W-:Y:S01]  /*14e20*/  BPT.TRAP 0x1 ;  /* 0x000000040000795c */ /* 0x000fe20000300000 */
.L_x_431:
[----:B------:R-:W2:Y:S01]  /*14e30*/  LDL R0, [R1+0x44] ;  /* 0x0000440001007983 */ /* 0x000ea20000100800 */
[----:B------:R-:W-:Y:S01]  /*14e40*/  IMAD R9, R146, 0x8, R18 ;  /* 0x0000000892097824 */ /* 0x000fe200078e0212 */
[----:B--2---:R-:W-:-:S04]  /*14e50*/  SHF.L.U32 R0, R0, 0x1f, RZ ;  /* 0x0000001f00007819 */ /* 0x004fc800000006ff */
[----:B------:R0:W1:Y:S01]  /*14e60*/  SYNCS.PHASECHK.TRANS64.TRYWAIT P2, [R9+URZ+0x31c50], R0 ;  /* 0x031c5000090075a7 */ /* 0x000062000804017f */
[----:B------:R-:W-:Y:S05]  /*14e70*/  @!P0 BRA `(.L_x_432) ;  /* 0x0000000000048947 */ /* 0x000fea0003800000 */
[----:B------:R-:W-:Y:S01]  /*14e80*/  BPT.TRAP 0x1 ;  /* 0x000000040000795c */ /* 0x000fe20000300000 */
.L_x_432:
[----:B------:R-:W2:Y:S01]  /*14e90*/  LDL.LU R2, [R1+0x58] ;  /* 0x0000580001027983 */ /* 0x000ea20000300800 */
[----:B------:R-:W-:Y:S02]  /*14ea0*/  VIADD R18, R18, 0x200 ;  /* 0x0000020012127836 */ /* 0x000fe40000000000 */
[----:B------:R-:W-:-:S03]  /*14eb0*/  IMAD.MOV.U32 R3, RZ, RZ, -0x3ffffff0 ;  /* 0xc0000010ff037424 */ /* 0x000fc600078e00ff */
[----:B------:R-:W-:-:S04]  /*14ec0*/  SHF.R.U32.HI R18, RZ, 0x4, R18 ;  /* 0x00000004ff127819 */ /* 0x000fc80000011612 */
[----:B------:R-:W-:-:S04]  /*14ed0*/  LOP3.LUT R18, R18, 0x3fff, RZ, 0xc0, !PT ;  /* 0x00003fff12127812 */ /* 0x000fc800078ec0ff */
[----:B------:R-:W-:Y:S02]  /*14ee0*/  LOP3.LUT R5, R18, 0x2400000, RZ, 0xfc, !PT ;  /* 0x0240000012057812 */ /* 0x000fe400078efcff */
[----:B--2---:R-:W-:Y:S01]  /*14ef0*/  LOP3.LUT R2, R2, 0x10000, RZ, 0xfc, !PT ;  /* 0x0001000002027812 */ /* 0x004fe200078efcff */
[----:B-1----:R-:W-:Y:S06]  /*14f00*/  @P2 BRA `(.L_x_433) ;  /* 0x0000000000082947 */ /* 0x002fec0003800000 */
[----:B------:R-:W1:Y:S02]  /*14f10*/  SYNCS.PHASECHK.TRANS64.TRYWAIT P0, [R9+URZ+0x31c50], R0 ;  /* 0x031c5000090075a7 */ /* 0x000e64000800017f */
[----:B-1----:R-:W-:Y:S05]  /*14f20*/  @!P0 BRA `(.L_x_434) ;  /* 0x0000008000508947 */ /* 0x002fea0003800000 */
.L_x_433:
[----:B------:R-:W-:Y:S01]  /*14f30*/  IMAD R4, R146, 0x6c0, R5 ;  /* 0x000006c092047824 */ /* 0x000fe200078e0205 */
[----:B------:R-:W0:Y:S01]  /*14f40*/  LDL.LU R13, [R1+0x20] ;  /* 0x00002000010d7983 */ /* 0x000e220000300800 */
[----:B------:R-:W-:Y:S01]  /*14f50*/  IMAD.MOV.U32 R5, RZ, RZ, -0x7fffffe0 ;  /* 0x80000020ff057424 */ /* 0x000fe200078e00ff */
[----:B------:R-:W-:Y:S05]  /*14f60*/  WARPSYNC.ALL ;  /* 0x0000000000007948 */ /* 0x000fea0003800000 */
[C---:B------:R-:W-:Y:S01]  /*14f70*/  R2UR UR4, R2.reuse ;  /* 0x00000000020472ca */ /* 0x040fe200000e0000 */
[----:B------:R-:W-:Y:S01]  /*14f80*/  VIADD R10, R2, 0x180 ;  /* 0x00000180020a7836 */ /* 0x000fe20000000000 */
[----:B------:R-:W-:Y:S01]  /*14f90*/  R2UR UR5, R3 ;  /* 0x00000000030572ca */ /* 0x000fe200000e0000 */
[C---:B------:R-:W-:Y:S01]  /*14fa0*/  VIADD R6, R4.reuse, 0x40 ;  /* 0x0000004004067836 */ /* 0x040fe20000000000 */
[----:B------:R-:W-:Y:S01]  /*14fb0*/  R2UR UR6, R4 ;  /* 0x00000000040672ca */ /* 0x000fe200000e0000 */
[----:B------:R-:W-:Y:S01]  /*14fc0*/  IMAD.MOV.U32 R11, RZ, RZ, -0x3ffffff0 ;  /* 0xc0000010ff0b7424 */ /* 0x000fe200078e00ff */
[----:B------:R-:W-:Y:S01]  /*14fd0*/  R2UR UR7, R5 ;  /* 0x00000000050772ca */ /* 0x000fe200000e0000 */
[----:B------:R-:W-:Y:S01]  /*14fe0*/  WARPGROUP.ARRIVE ;  /* 0x00000000000079c5 */ /* 0x000fe20000000000 */
[----:B------:R-:W-:Y:S01]  /*14ff0*/  IMAD.MOV.U32 R7, RZ, RZ, -0x7fffffe0 ;  /* 0x80000020ff077424 */ /* 0x000fe200078e00ff */
[----:B------:R-:W2:Y:S01]  /*15000*/  LDL.LU R12, [R1+0x28] ;  /* 0x00002800010c7983 */ /* 0x000ea20000300800 */
[----:B------:R-:W-:-:S02]  /*15010*/  IMAD.MOV.U32 R3, RZ, RZ, -0x3ffffff0 ;  /* 0xc0000010ff037424 */ /* 0x000fc400078e00ff */
[----:B------:R-:W-:Y:S01]  /*15020*/  IMAD.MOV.U32 R5, RZ, RZ, -0x7fffffe0 ;  /* 0x80000020ff057424 */ /* 0x000fe200078e00ff */
[----:B------:R-:W3:Y:S01]  /*15030*/  LDL.LU R8, [R1+0x44] ;  /* 0x0000440001087983 */ /* 0x000ee20000300800 */
[----:B------:R-:W-:-:S05]  /*15040*/  VIADD R146, R146, 0x1 ;  /* 0x0000000192927836 */ /* 0x000fca0000000000 */
[----:B------:R-:W-:Y:S01]  /*15050*/  HGMMA.64x96x16.F32.BF16 R24, gdesc[UR4].tnspB, R24, gsb0 ;  /* 0x41600000041879f0 */ /* 0x000fe20008001818 */
[----:B------:R-:W-:Y:S01]  /*15060*/  R2UR UR4, R10 ;  /* 0x000000000a0472ca */ /* 0x000fe200000e0000 */
[----:B------:R-:W-:Y:S01]  /*15070*/  VIADD R10, R2, 0x300 ;  /* 0x00000300020a7836 */ /* 0x000fe20000000000 */
[----:B------:R-:W-:Y:S01]  /*15080*/  R2UR UR5, R11 ;  /* 0x000000000b0572ca */ /* 0x000fe200000e0000 */
[----:B------:R-:W-:Y:S01]  /*15090*/  IMAD.MOV.U32 R11, RZ, RZ, -0x3ffffff0 ;  /* 0xc0000010ff0b7424 */ /* 0x000fe200078e00ff */
[----:B------:R-:W-:Y:S01]  /*150a0*/  R2UR UR6, R6 ;  /* 0x00000000060672ca */ /* 0x000fe200000e0000 */
[----:B------:R-:W-:Y:S01]  /*150b0*/  VIADD R6, R4, 0x80 ;  /* 0x0000008004067836 */ /* 0x000fe20000000000 */
[----:B------:R-:W-:Y:S01]  /*150c0*/  R2UR UR7, R7 ;  /* 0x00000000070772ca */ /* 0x000fe200000e0000 */
[----:B------:R-:W-:Y:S01]  /*150d0*/  IMAD.MOV.U32 R7, RZ, RZ, -0x7fffffe0 ;  /* 0x80000020ff077424 */ /* 0x000fe200078e00ff */
[----:B------:R-:W-:Y:S01]  /*150e0*/  ISETP.NE.AND P0, PT, R146, 0x2, PT ;  /* 0x000000029200780c */ /* 0x000fe20003f05270 */
[----:B------:R-:W-:-:S02]  /*150f0*/  WARPGROUP.DEPBAR.LE gsb0, 0x0 ;  /* 0x00008000000079c5 */ /* 0x000fc40000010000 */
[----:B------:R-:W-:-:S08]  /*15100*/  WARPGROUP.ARRIVE ;  /* 0x00000000000079c5 */ /* 0x000fd00000000000 */
        /* <DEDUP_REMOVED lines=9> */
[----:B------:R-:W-:Y:S02]  /*151a0*/  WARPGROUP.DEPBAR.LE gsb0, 0x0 ;  /* 0x00008000000079c5 */ /* 0x000fe40000010000 */
[----:B------:R-:W-:-:S09]  /*151b0*/  WARPGROUP.ARRIVE ;  /* 0x00000000000079c5 */ /* 0x000fd20000000000 */
        /* <DEDUP_REMOVED lines=9> */
[----:B01----:R-:W0:Y:S02]  /*15250*/  SHFL.BFLY PT, R0, R13, 0x2, 0x1f ;  /* 0x0c401f000d007f89 */ /* 0x003e2400000e0000 */
[----:B0-----:R-:W-:Y:S01]  /*15260*/  FADD.FTZ R0, R0, R13 ;  /* 0x0000000d00007221 */ /* 0x001fe20000010000 */
[----:B------:R-:W-:-:S02]  /*15270*/  WARPGROUP.DEPBAR.LE gsb0, 0x0 ;  /* 0x00008000000079c5 */ /* 0x000fc40000010000 */
[----:B------:R-:W-:-:S06]  /*15280*/  WARPGROUP.ARRIVE ;  /* 0x00000000000079c5 */ /* 0x000fcc0000000000 */
        /* <DEDUP_REMOVED lines=30> */
[----:B------:R-:W-:Y:S02]  /*15470*/  IMAD.MOV.U32 R7, RZ, RZ, -0x7fffffe0 ;  /* 0x80000020ff077424 */ /* 0x000fe400078e00ff */
[----:B------:R-:W-:-:S02]  /*15480*/  VIADD R2, R2, 0xc00 ;  /* 0x00000c0002027836 */ /* 0x000fc40000000000 */
[----:B------:R-:W-:Y:S01]  /*15490*/  VIADD R4, R4, 0x200 ;  /* 0x0000020004047836 */ /* 0x000fe20000000000 */
[----:B------:R-:W-:Y:S02]  /*154a0*/  WARPGROUP.DEPBAR.LE gsb0, 0x0 ;  /* 0x00008000000079c5 */ /* 0x000fe40000010000 */
[----:B------:R-:W-:-:S06]  /*154b0*/  WARPGROUP.ARRIVE ;  /* 0x00000000000079c5 */ /* 0x000fcc0000000000 */
[----:B------:R-:W-:Y:S01]  /*154c0*/  HGMMA.64x96x16.F32.BF16 R24, gdesc[UR4].tnspB, R24, gsb0 ;  /* 0x41600000041879f0 */ /* 0x000fe20008001818 */
[----:B------:R-:W-:Y:S02]  /*154d0*/  R2UR UR4, R10 ;  /* 0x000000000a0472ca */ /* 0x000fe400000e0000 */
[----:B------:R-:W-:Y:S02]  /*154e0*/  R2UR UR5, R11 ;  /* 0x000000000b0572ca */ /* 0x000fe400000e0000 */
[----:B------:R-:W-:Y:S02]  /*154f0*/  R2UR UR6, R6 ;  /* 0x00000000060672ca */ /* 0x000fe400000e0000 */
[----:B------:R-:W-:Y:S01]  /*15500*/  R2UR UR7, R7 ;  /* 0x00000000070772ca */ /* 0x000fe200000e0000 */
[----:B------:R-:W-:Y:S02]  /*15510*/  WARPGROUP.DEPBAR.LE gsb0, 0x0 ;  /* 0x00008000000079c5 */ /* 0x000fe40000010000 */
[----:B------:R-:W-:-:S10]  /*15520*/  WARPGROUP.ARRIVE ;  /* 0x00000000000079c5 */ /* 0x000fd40000000000 */
[----:B------:R-:W-:Y:S01]  /*15530*/  HGMMA.64x96x16.F32.BF16 R24, gdesc[UR4].tnspB, R24, gsb0 ;  /* 0x41600000041879f0 */ /* 0x000fe20008001818 */
[----:B------:R-:W-:Y:S02]  /*15540*/  R2UR UR4, R2 ;  /* 0x00000000020472ca */ /* 0x000fe400000e0000 */
[----:B--2---:R-:W0:Y:S01]  /*15550*/  SHFL.BFLY PT, R2, R12, 0x2, 0x1f ;  /* 0x0c401f000c027f89 */ /* 0x004e2200000e0000 */
[----:B------:R-:W-:Y:S02]  /*15560*/  R2UR UR5, R3 ;  /* 0x00000000030572ca */ /* 0x000fe400000e0000 */
[----:B------:R-:W-:Y:S01]  /*15570*/  R2UR UR7, R5 ;  /* 0x00000000050772ca */ /* 0x000fe200000e0000 */
[----:B------:R-:W1:Y:S01]  /*15580*/  SHFL.BFLY PT, R3, R0, 0x1, 0x1f ;  /* 0x0c201f0000037f89 */ /* 0x000e6200000e0000 */
[----:B------:R-:W-:Y:S01]  /*15590*/  R2UR UR6, R4 ;  /* 0x00000000040672ca */ /* 0x000fe200000e0000 */
[----:B------:R-:W-:Y:S02]  /*155a0*/  IMAD.MOV.U32 R4, RZ, RZ, RZ ;  /* 0x000000ffff047224 */ /* 0x000fe400078e00ff */
[----:B0-----:R-:W-:Y:S01]  /*155b0*/  FADD.FTZ R2, R2, R12 ;  /* 0x0000000c02027221 */ /* 0x001fe20000010000 */
[----:B-1----:R-:W-:-:S04]  /*155c0*/  FADD.FTZ R10, R0, R3 ;  /* 0x00000003000a7221 */ /* 0x002fc80000010000 */
[----:B------:R-:W0:Y:S01]  /*155d0*/  SHFL.BFLY PT, R5, R2, 0x1, 0x1f ;  /* 0x0c201f0002057f89 */ /* 0x000e2200000e0000 */
[----:B------:R-:W-:Y:S02]  /*155e0*/  SEL R0, RZ, 0x1, P0 ;  /* 0x00000001ff007807 */ /* 0x000fe40000000000 */
[----:B------:R-:W-:Y:S02]  /*155f0*/  FSETP.NE.FTZ.AND P2, PT, R10, RZ, PT ;  /* 0x000000ff0a00720b */ /* 0x000fe40003f55000 */
[----:B---3--:R-:W-:-:S11]  /*15600*/  LOP3.LUT R8, R8, R0, RZ, 0x3c, !PT ;  /* 0x0000000008087212 */ /* 0x008fd600078e3cff */
[----:B------:R-:W-:Y:S01]  /*15610*/  @P2 MUFU.RCP R4, R10 ;  /* 0x0000000a00042308 */ /* 0x000fe20000001000 */
[----:B0-----:R-:W-:-:S07]  /*15620*/  FADD.FTZ R11, R2, R5 ;  /* 0x00000005020b7221 */ /* 0x001fce0000010000 */
[----:B------:R0:W1:Y:S01]  /*15630*/  @P2 MUFU.LG2 R5, R10 ;  /* 0x0000000a00052308 */ /* 0x0000620000000c00 */
[----:B------:R-:W-:Y:S01]  /*15640*/  FSETP.NE.FTZ.AND P3, PT, R11, RZ, PT ;  /* 0x000000ff0b00720b */ /* 0x000fe20003f75000 */
[----:B0-----:R-:W2:Y:S01]  /*15650*/  LDL.LU R10, [R1+0x78] ;  /* 0x00007800010a7983 */ /* 0x001ea20000300800 */
[----:B------:R-:W-:Y:S02]  /*15660*/  WARPGROUP.DEPBAR.LE gsb0, 0x0 ;  /* 0x00008000000079c5 */ /* 0x000fe40000010000 */
[----:B------:R-:W-:-:S09]  /*15670*/  WARPGROUP.ARRIVE ;  /* 0x00000000000079c5 */ /* 0x000fd20000000000 */
[----:B------:R-:W0:Y:S01]  /*15680*/  @P3 MUFU.LG2 R7, R11 ;  /* 0x0000000b00073308 */ /* 0x000e220000000c00 */
[----:B------:R-:W-:Y:S01]  /*15690*/  HGMMA.64x96x16.F32.BF16 R24, gdesc[UR4].tnspB, R24, gsb0 ;  /* 0x41600000041879f0 */ /* 0x000fe20008001818 */
[----:B------:R3:W-:Y:S02]  /*156a0*/  STL [R1+0x44], R8 ;  /* 0x0000440801007387 */ /* 0x0007e40000100800 */
[----:B---3--:R-:W-:-:S06]  /*156b0*/  IMAD.MOV.U32 R8, RZ, RZ, RZ ;  /* 0x000000ffff087224 */ /* 0x008fcc00078e00ff */
[----:B------:R-:W3:Y:S01]  /*156c0*/  @P3 MUFU.RCP R8, R11 ;  /* 0x0000000b00083308 */ /* 0x000ee20000001000 */
[----:B------:R-:W-:Y:S02]  /*156d0*/  @!P1 VIADD R9, R9, 0x31c60 ;  /* 0x00031c6009099836 */ /* 0x000fe40000000000 */
[----:B------:R-:W-:Y:S01]  /*156e0*/  @P2 FMUL.FTZ R3, R15, 0.69314718246459960938 ;  /* 0x3f3172180f032820 */ /* 0x000fe20000410000 */
[----:B-1----:R-:W-:Y:S01]  /*156f0*/  @P2 FMUL.FTZ R6, R5, 0.69314718246459960938 ;  /* 0x3f31721805062820 */ /* 0x002fe20000410000 */
[----:B------:R-:W-:Y:S01]  /*15700*/  @P3 FMUL.FTZ R12, R15, 0.69314718246459960938 ;  /* 0x3f3172180f0c3820 */ /* 0x000fe20000410000 */
[----:B0-----:R-:W-:Y:S01]  /*15710*/  @P3 FMUL.FTZ R7, R7, 0.69314718246459960938 ;  /* 0x3f31721807073820 */ /* 0x001fe20000410000 */
[----:B------:R-:W-:Y:S01]  /*15720*/  IMAD.MOV.U32 R0, RZ, RZ, -0x800000 ;  /* 0xff800000ff007424 */ /* 0x000fe200078e00ff */
[----:B------:R-:W-:Y:S01]  /*15730*/  @!P1 PRMT R9, RZ, 0x654, R9 ;  /* 0x00000654ff099816 */ /* 0x000fe20000000009 */
[----:B------:R-:W-:Y:S02]  /*15740*/  IMAD.MOV.U32 R2, RZ, RZ, -0x800000 ;  /* 0xff800000ff027424 */ /* 0x000fe400078e00ff */
[----:B------:R-:W-:Y:S01]  /*15750*/  @P2 FFMA.FTZ R0, R3, R14, R6 ;  /* 0x0000000e03002223 */ /* 0x000fe20000010006 */
[----:B------:R-:W-:Y:S01]  /*15760*/  @P3 FFMA.FTZ R2, R12, R74, R7 ;  /* 0x0000004a0c023223 */ /* 0x000fe20000010007 */
[----:B------:R-:W-:Y:S01]  /*15770*/  SEL R146, R146, RZ, P0 ;  /* 0x000000ff92927207 */ /* 0x000fe20000000000 */
[----:B------:R-:W-:-:S02]  /*15780*/  WARPGROUP.DEPBAR.LE gsb0, 0x0 ;  /* 0x00008000000079c5 */ /* 0x000fc40000010000 */
        /* <DEDUP_REMOVED lines=14> */
[----:B---3--:R-:W-:Y:S01]  /*15870*/  FMUL.FTZ R80, R27, R8 ;  /* 0x000000081b507220 */ /* 0x008fe20000410000 */
        /* <DEDUP_REMOVED lines=8> */
[----:B------:R-:W-:Y:S01]  /*15900*/  FMUL.FTZ R27, R46, R8 ;  /* 0x000000082e1b7220 */ /* 0x000fe20000410000 */
[----:B------:R0:W-:Y:S01]  /*15910*/  @!P1 SYNCS.ARRIVE.TRANS64.RED.A1T0 RZ, [R9+URZ], RZ ;  /* 0x000000ff09ff99a7 */ /* 0x0001e2000810043f */
        /* <DEDUP_REMOVED lines=12> */
[----:B------:R-:W-:Y:S01]  /*159e0*/  PLOP3.LUT P1, PT, PT, PT, PT, 0x8, 0x0 ;  /* 0x000000000000781c */ /* 0x000fe20003f2e170 */
        /* <DEDUP_REMOVED lines=12> */
[----:B--2---:R-:W-:-:S05]  /*15ab0*/  VIADD R10, R10, 0x1 ;  /* 0x000000010a0a7836 */ /* 0x004fca0000000000 */
[----:B------:R0:W-:Y:S02]  /*15ac0*/  STL [R1+0x78], R10 ;  /* 0x0000780a01007387 */ /* 0x0001e40000100800 */
.L_x_373:
[----:B------:R-:W2:Y:S01]  /*15ad0*/  LDL R66, [R1+0x70] ;  /* 0x0000700001427983 */ /* 0x000ea20000100800 */
[----:B------:R-:W-:Y:S05]  /*15ae0*/  WARPSYNC.ALL ;  /* 0x0000000000007948 */ /* 0x000fea0003800000 */
[----:B------:R-:W1:Y:S01]  /*15af0*/  S2UR UR5, SR_CgaCtaId ;  /* 0x00000000000579c3 */ /* 0x000e620000008800 */
[----:B------:R-:W-:Y:S01]  /*15b00*/  UMOV UR4, 0x400 ;  /* 0x0000040000047882 */ /* 0x000fe20000000000 */
[----:B------:R-:W-:Y:S01]  /*15b10*/  BSSY B0, `(.L_x_435) ;  /* 0x000017f000007945 */ /* 0x000fe20003800000 */
[----:B-1----:R-:W-:-:S06]  /*15b20*/  ULEA UR4, UR5, UR4, 0x18 ;  /* 0x0000000405047291 */ /* 0x002fcc000f8ec03f */
[----:B------:R-:W-:Y:S01]  /*15b30*/  IMAD.U32 R18, RZ, RZ, UR4 ;  /* 0x00000004ff127e24 */ /* 0x000fe2000f8e00ff */
[----:B------:R-:W-:Y:S06]  /*15b40*/  BAR.SYNC.DEFER_BLOCKING 0x5, 0x1a0 ;  /* 0x0146800000007b1d */ /* 0x000fec0000010000 */
[----:B------:R1:W3:Y:S02]  /*15b50*/  LDS.128 R108, [R18+0x31cd0] ;  /* 0x031cd000126c7984 */ /* 0x0002e40000000c00 */
[----:B------:R-:W-:Y:S06]  /*15b60*/  BAR.ARV 0x4, 0x1a0 ;  /* 0x0106800000007b1d */ /* 0x000fec0000002000 */
[----:B--2---:R-:W-:Y:S01]  /*15b70*/  SHF.R.S32.HI R30, RZ, 0x1f, R66 ;  /* 0x0000001fff1e7819 */ /* 0x004fe20000011442 */
[----:B------:R-:W-:-:S03]  /*15b80*/  IMAD.SHL.U32 R50, R66, 0x4, RZ ;  /* 0x0000000442327824 */ /* 0x000fc600078e00ff */
[----:B------:R-:W-:Y:S01]  /*15b90*/  SHF.L.U64.HI R31, R66, 0x2, R30 ;  /* 0x00000002421f7819 */ /* 0x000fe2000001021e */
[----:B-1-3--:R-:W-:Y:S06]  /*15ba0*/  @P1 BRA `(.L_x_436) ;  /* 0x0000000c00e01947 */ /* 0x00afec0003800000 */
[----:B------:R-:W2:Y:S01]  /*15bb0*/  LDL R4, [R1+0x98] ;  /* 0x0000980001047983 */ /* 0x000ea20000100800 */
[----:B------:R-:W1:Y:S01]  /*15bc0*/  S2R R5, SR_SWINHI ;  /* 0x0000000000057919 */ /* 0x000e620000002f00 */
[----:B------:R-:W-:Y:S05]  /*15bd0*/  WARPSYNC.ALL ;  /* 0x0000000000007948 */ /* 0x000fea0003800000 */
[----:B------:R-:W-:Y:S01]  /*15be0*/  F2FP.BF16.F32.PACK_AB R6, R77, R6 ;  /* 0x000000064d06723e */ /* 0x000fe200000010ff */
[----:B------:R-:W-:Y:S01]  /*15bf0*/  ULDC.64 UR4, c[0x0][0xbd8] ;  /* 0x0002f60000047ab9 */ /* 0x000fe20000000a00 */
[----:B------:R-:W3:Y:S01]  /*15c00*/  LDL R70, [R1+0x74] ;  /* 0x0000740001467983 */ /* 0x000ee20000100800 */
[----:B------:R-:W-:-:S02]  /*15c10*/  MOV R20, R18 ;  /* 0x0000001200147202 */ /* 0x000fc40000000f00 */
[----:B-1----:R-:W-:Y:S02]  /*15c20*/  MOV R21, R5 ;  /* 0x0000000500157202 */ /* 0x002fe40000000f00 */
[----:B------:R-:W-:Y:S01]  /*15c30*/  F2FP.BF16.F32.PACK_AB R27, R64, R27 ;  /* 0x0000001b401b723e */ /* 0x000fe200000010ff */
[----:B------:R-:W-:Y:S01]  /*15c40*/  BAR.SYNC.DEFER_BLOCKING 0x1, 0x180 ;  /* 0x0046000000007b1d */ /* 0x000fe20000010000 */
[----:B--2---:R-:W-:-:S03]  /*15c50*/  IMAD.WIDE R4, R4, 0x2, R20 ;  /* 0x0000000204047825 */ /* 0x004fc600078e0214 */
[----:B------:R-:W-:-:S04]  /*15c60*/  IADD3 R59, P4, R4, 0x20, RZ ;  /* 0x00000020043b7810 */ /* 0x000fc80007f9e0ff */
[----:B------:R-:W-:Y:S02]  /*15c70*/  LOP3.LUT R8, R59, 0x180, RZ, 0xc0, !PT ;  /* 0x000001803b087812 */ /* 0x000fe400078ec0ff */
[----:B------:R-:W-:Y:S02]  /*15c80*/  IADD3 R63, P3, R4, 0x3000, RZ ;  /* 0x00003000043f7810 */ /* 0x000fe40007f7e0ff */
[----:B------:R-:W-:Y:S02]  /*15c90*/  SHF.R.U64 R8, R8, 0x3, RZ ;  /* 0x0000000308087819 */ /* 0x000fe400000012ff */
[C---:B------:R-:W-:Y:S02]  /*15ca0*/  IADD3 R67, P2, R4.reuse, 0x3020, RZ ;  /* 0x0000302004437810 */ /* 0x040fe40007f5e0ff */
[C---:B0-----:R-:W-:Y:S02]  /*15cb0*/  LOP3.LUT R9, R4.reuse, 0x180, RZ, 0xc0, !PT ;  /* 0x0000018004097812 */ /* 0x041fe400078ec0ff */
[----:B------:R-:W-:-:S02]  /*15cc0*/  IADD3 R71, P1, R4, 0x6000, RZ ;  /* 0x0000600004477810 */ /* 0x000fc40007f3e0ff */
[----:B------:R-:W-:Y:S02]  /*15cd0*/  IADD3 R62, P0, R4, 0x6020, RZ ;  /* 0x00006020043e7810 */ /* 0x000fe40007f1e0ff */
[----:B------:R-:W-:Y:S02]  /*15ce0*/  LOP3.LUT R12, R8, R59, RZ, 0x3c, !PT ;  /* 0x0000003b080c7212 */ /* 0x000fe400078e3cff */
[----:B------:R-:W-:Y:S02]  /*15cf0*/  LOP3.LUT R8, R63, 0x180, RZ, 0xc0, !PT ;  /* 0x000001803f087812 */ /* 0x000fe400078ec0ff */
[----:B------:R-:W-:Y:S02]  /*15d00*/  LOP3.LUT R10, R67, 0x180, RZ, 0xc0, !PT ;  /* 0x00000180430a7812 */ /* 0x000fe400078ec0ff */
[----:B------:R-:W-:Y:S02]  /*15d10*/  SHF.R.U64 R9, R9, 0x3, RZ ;  /* 0x0000000309097819 */ /* 0x000fe400000012ff */
[----:B------:R-:W-:-:S02]  /*15d20*/  LOP3.LUT R58, R71, 0x180, RZ, 0xc0, !PT ;  /* 0x00000180473a7812 */ /* 0x000fc400078ec0ff */
[----:B------:R-:W-:Y:S02]  /*15d30*/  LOP3.LUT R59, R62, 0x180, RZ, 0xc0, !PT ;  /* 0x000001803e3b7812 */ /* 0x000fe400078ec0ff */
[----:B------:R-:W-:Y:S02]  /*15d40*/  SHF.R.U64 R8, R8, 0x3, RZ ;  /* 0x0000000308087819 */ /* 0x000fe400000012ff */
[----:B------:R-:W-:Y:S02]  /*15d50*/  SHF.R.U64 R10, R10, 0x3, RZ ;  /* 0x000000030a0a7819 */ /* 0x000fe400000012ff */
[----:B------:R-:W-:Y:S01]  /*15d60*/  LOP3.LUT R4, R9, R4, RZ, 0x3c, !PT ;  /* 0x0000000409047212 */ /* 0x000fe200078e3cff */
[--C-:B------:R-:W-:Y:S01]  /*15d70*/  IMAD.X R13, RZ, RZ, R5.reuse, P4 ;  /* 0x000000ffff0d7224 */ /* 0x100fe200020e0605 */
[----:B------:R-:W-:Y:S01]  /*15d80*/  SHF.R.U64 R58, R58, 0x3, RZ ;  /* 0x000000033a3a7819 */ /* 0x000fe200000012ff */
[--C-:B------:R-:W-:Y:S01]  /*15d90*/  IMAD.X R15, RZ, RZ, R5.reuse, P3 ;  /* 0x000000ffff0f7224 */ /* 0x100fe200018e0605 */
[----:B------:R-:W-:Y:S01]  /*15da0*/  SHF.R.U64 R59, R59, 0x3, RZ ;  /* 0x000000033b3b7819 */ /* 0x000fe200000012ff */
[----:B------:R-:W-:Y:S01]  /*15db0*/  IMAD.X R25, RZ, RZ, R5, P2 ;  /* 0x000000ffff197224 */ /* 0x000fe200010e0605 */
[----:B------:R-:W-:-:S02]  /*15dc0*/  LOP3.LUT R14, R8, R63, RZ, 0x3c, !PT ;  /* 0x0000003f080e7212 */ /* 0x000fc400078e3cff */
[----:B------:R-:W-:Y:S01]  /*15dd0*/  LOP3.LUT R24, R10, R67, RZ, 0x3c, !PT ;  /* 0x000000430a187212 */ /* 0x000fe200078e3cff */
[--C-:B------:R-:W-:Y:S01]  /*15de0*/  IMAD.X R9, RZ, RZ, R5.reuse, P1 ;  /* 0x000000ffff097224 */ /* 0x100fe200008e0605 */
[----:B------:R-:W-:Y:S01]  /*15df0*/  MOV R63, R4 ;  /* 0x00000004003f7202 */ /* 0x000fe20000000f00 */
[----:B------:R-:W-:Y:S01]  /*15e00*/  IMAD.X R11, RZ, RZ, R5, P0 ;  /* 0x000000ffff0b7224 */ /* 0x000fe200000e0605 */
[----:B------:R-:W-:Y:S02]  /*15e10*/  F2FP.BF16.F32.PACK_AB R4, R76, R7 ;  /* 0x000000074c04723e */ /* 0x000fe400000010ff */
[----:B------:R-:W-:Y:S02]  /*15e20*/  LOP3.LUT R8, R58, R71, RZ, 0x3c, !PT ;  /* 0x000000473a087212 */ /* 0x000fe400078e3cff */
[----:B------:R-:W-:Y:S02]  /*15e30*/  LOP3.LUT R10, R59, R62, RZ, 0x3c, !PT ;  /* 0x0000003e3b0a7212 */ /* 0x000fe400078e3cff */
[----:B------:R-:W-:-:S02]  /*15e40*/  F2FP.BF16.F32.PACK_AB R5, R80, R79 ;  /* 0x0000004f5005723e */ /* 0x000fc400000010ff */
[----:B------:R-:W-:Y:S02]  /*15e50*/  F2FP.BF16.F32.PACK_AB R7, R82, R69 ;  /* 0x000000455207723e */ /* 0x000fe400000010ff */
[----:B------:R-:W-:Y:S02]  /*15e60*/  MOV R62, R12 ;  /* 0x0000000c003e7202 */ /* 0x000fe40000000f00 */
[----:B------:R-:W-:Y:S02]  /*15e70*/  MOV R59, R14 ;  /* 0x0000000e003b7202 */ /* 0x000fe40000000f00 */
[----:B------:R-:W-:Y:S02]  /*15e80*/  MOV R58, R24 ;  /* 0x00000018003a7202 */ /* 0x000fe40000000f00 */
[----:B------:R-:W-:Y:S02]  /*15e90*/  F2FP.BF16.F32.PACK_AB R12, R75, R72 ;  /* 0x000000484b0c723e */ /* 0x000fe400000010ff */
[----:B------:R-:W-:-:S02]  /*15ea0*/  F2FP.BF16.F32.PACK_AB R13, R68, R61 ;  /* 0x0000003d440d723e */ /* 0x000fc400000010ff */
[----:B------:R-:W-:Y:S02]  /*15eb0*/  F2FP.BF16.F32.PACK_AB R14, R74, R3 ;  /* 0x000000034a0e723e */ /* 0x000fe400000010ff */
[----:B------:R-:W-:Y:S02]  /*15ec0*/  F2FP.BF16.F32.PACK_AB R15, R78, R57 ;  /* 0x000000394e0f723e */ /* 0x000fe400000010ff */
[----:B------:R-:W-:Y:S02]  /*15ed0*/  F2FP.BF16.F32.PACK_AB R25, R65, R26 ;  /* 0x0000001a4119723e */ /* 0x000fe400000010ff */
[----:B------:R-:W-:Y:S02]  /*15ee0*/  F2FP.BF16.F32.PACK_AB R24, R73, R28 ;  /* 0x0000001c4918723e */ /* 0x000fe400000010ff */
[----:B------:R-:W-:Y:S01]  /*15ef0*/  F2FP.BF16.F32.PACK_AB R26, R44, R29 ;  /* 0x0000001d2c1a723e */ /* 0x000fe200000010ff */
[----:B------:R0:W-:Y:S01]  /*15f00*/  STSM.16.M88.4 [R63], R4 ;  /* 0x000000043f007844 */ /* 0x0001e20000000200 */
[----:B------:R-:W-:-:S02]  /*15f10*/  MOV R28, R8 ;  /* 0x00000008001c7202 */ /* 0x000fc40000000f00 */
[----:B------:R-:W-:Y:S01]  /*15f20*/  MOV R3, R10 ;  /* 0x0000000a00037202 */ /* 0x000fe20000000f00 */
[----:B------:R1:W-:Y:S01]  /*15f30*/  STSM.16.M88.4 [R62], R12 ;  /* 0x0000000c3e007844 */ /* 0x0003e20000000200 */
[----:B------:R-:W-:Y:S02]  /*15f40*/  F2FP.BF16.F32.PACK_AB R8, R49, R36 ;  /* 0x000000243108723e */ /* 0x000fe400000010ff */
[----:B------:R-:W-:Y:S01]  /*15f50*/  F2FP.BF16.F32.PACK_AB R9, R54, R43 ;  /* 0x0000002b3609723e */ /* 0x000fe200000010ff */
[----:B------:R2:W-:Y:S01]  /*15f60*/  STSM.16.M88.4 [R59], R24 ;  /* 0x000000183b007844 */ /* 0x0005e20000000200 */
[----:B------:R-:W-:Y:S02]  /*15f70*/  F2FP.BF16.F32.PACK_AB R10, R52, R37 ;  /* 0x00000025340a723e */ /* 0x000fe400000010ff */
[----:B------:R-:W-:Y:S02]  /*15f80*/  F2FP.BF16.F32.PACK_AB R11, R51, R42 ;  /* 0x0000002a330b723e */ /* 0x000fe400000010ff */
[----:B------:R-:W-:-:S02]  /*15f90*/  ISETP.NE.U32.AND P0, PT, RZ, UR4, PT ;  /* 0x00000004ff007c0c */ /* 0x000fc4000bf05070 */
[----:B0-----:R-:W-:Y:S02]  /*15fa0*/  F2FP.BF16.F32.PACK_AB R4, R45, R32 ;  /* 0x000000202d04723e */ /* 0x001fe400000010ff */
[----:B------:R-:W-:Y:S02]  /*15fb0*/  F2FP.BF16.F32.PACK_AB R5, R60, R47 ;  /* 0x0000002f3c05723e */ /* 0x000fe400000010ff */
[----:B------:R-:W-:Y:S02]  /*15fc0*/  F2FP.BF16.F32.PACK_AB R6, R48, R33 ;  /* 0x000000213006723e */ /* 0x000fe400000010ff */
[----:B------:R-:W-:Y:S02]  /*15fd0*/  F2FP.BF16.F32.PACK_AB R7, R55, R46 ;  /* 0x0000002e3707723e */ /* 0x000fe400000010ff */
[----:B-1----:R-:W-:Y:S02]  /*15fe0*/  F2FP.BF16.F32.PACK_AB R12, R53, R40 ;  /* 0x00000028350c723e */ /* 0x002fe400000010ff */
[----:B------:R-:W-:-:S02]  /*15ff0*/  F2FP.BF16.F32.PACK_AB R13, R39, R34 ;  /* 0x00000022270d723e */ /* 0x000fc400000010ff */
[----:B------:R-:W-:Y:S02]  /*16000*/  F2FP.BF16.F32.PACK_AB R14, R56, R41 ;  /* 0x00000029380e723e */ /* 0x000fe400000010ff */
[----:B------:R-:W-:Y:S02]  /*16010*/  F2FP.BF16.F32.PACK_AB R15, R38, R35 ;  /* 0x00000023260f723e */ /* 0x000fe400000010ff */
[----:B--2---:R-:W-:Y:S01]  /*16020*/  IADD3 R24, P1, R50, UR4, RZ ;  /* 0x0000000432187c10 */ /* 0x004fe2000ff3e0ff */
[----:B------:R0:W-:Y:S01]  /*16030*/  STSM.16.M88.4 [R58], R4 ;  /* 0x000000043a007844 */ /* 0x0001e20000000200 */
[----:B------:R-:W-:Y:S02]  /*16040*/  ISETP.NE.AND.EX P0, PT, RZ, UR5, PT, P0 ;  /* 0x00000005ff007c0c */ /* 0x000fe4000bf05300 */
[----:B------:R-:W-:Y:S01]  /*16050*/  IADD3.X R25, R31, UR5, RZ, P1, !PT ;  /* 0x000000051f197c10 */ /* 0x000fe20008ffe4ff */
[----:B------:R0:W-:Y:S01]  /*16060*/  STSM.16.M88.4 [R28], R8 ;  /* 0x000000081c007844 */ /* 0x0001e20000000200 */
[----:B------:R-:W-:-:S03]  /*16070*/  ULDC.64 UR4, c[0x0][0xbe0] ;  /* 0x0002f80000047ab9 */ /* 0x000fc60000000a00 */
[----:B------:R0:W-:Y:S01]  /*16080*/  STSM.16.M88.4 [R3], R12 ;  /* 0x0000000c03007844 */ /* 0x0001e20000000200 */
[----:B------:R-:W-:Y:S01]  /*16090*/  BAR.SYNC.DEFER_BLOCKING 0x1, 0x180 ;  /* 0x0046000000007b1d */ /* 0x000fe20000010000 */
[----:B------:R-:W-:-:S04]  /*160a0*/  ISETP.NE.U32.AND P1, PT, RZ, UR4, PT ;  /* 0x00000004ff007c0c */ /* 0x000fc8000bf25070 */
[----:B------:R-:W-:Y:S01]  /*160b0*/  ISETP.NE.AND.EX P1, PT, RZ, UR5, PT, P1 ;  /* 0x00000005ff007c0c */ /* 0x000fe2000bf25310 */
[----:B------:R-:W-:-:S12]  /*160c0*/  IMAD.MOV.U32 R41, RZ, RZ, RZ ;  /* 0x000000ffff297224 */ /* 0x000fd800078e00ff */
[----:B------:R-:W-:Y:S01]  /*160d0*/  @P1 IADD3 R50, P2, R50, UR4, RZ ;  /* 0x0000000432321c10 */ /* 0x000fe2000ff5e0ff */
[----:B------:R-:W-:Y:S02]  /*160e0*/  ULDC UR4, c[0x0][0xa88] ;  /* 0x0002a20000047ab9 */ /* 0x000fe40000000800 */
[----:B------:R-:W-:Y:S01]  /*160f0*/  IMAD.U32 R40, RZ, RZ, UR4 ;  /* 0x00000004ff287e24 */ /* 0x000fe2000f8e00ff */
[----:B------:R-:W-:Y:S01]  /*16100*/  @P1 IADD3.X R51, R31, UR5, RZ, P2, !PT ;  /* 0x000000051f331c10 */ /* 0x000fe200097fe4ff */
[----:B------:R-:W2:Y:S04]  /*16110*/  @P0 LDG.E R41, desc[UR60][R24.64] ;  /* 0x0000003c18290981 */ /* 0x000ea8000c1e1900 */
[----:B------:R0:W5:Y:S01]  /*16120*/  @P1 LDG.E R40, desc[UR60][R50.64] ;  /* 0x0000003c32281981 */ /* 0x000162000c1e1900 */
[----:B---3--:R-:W-:-:S02]  /*16130*/  SHF.R.S32.HI R43, RZ, 0x1f, R70 ;  /* 0x0000001fff2b7819 */ /* 0x008fc40000011446 */
[----:B--2---:R-:W-:Y:S01]  /*16140*/  SHF.R.S32.HI R42, RZ, 0x1f, R41 ;  /* 0x0000001fff2a7819 */ /* 0x004fe20000011429 */
[----:B0-----:R-:W-:Y:S06]  /*16150*/  @P1 BRA `(.L_x_437) ;  /* 0x0000000000101947 */ /* 0x001fec0003800000 */
[----:B------:R-:W-:Y:S05]  /*16160*/  @!P0 BRA `(.L_x_437) ;  /* 0x00000000000c8947 */ /* 0x000fea0003800000 */
[----:B------:R-:W2:Y:S04]  /*16170*/  LDG.E R3, desc[UR60][R24.64] ;  /* 0x0000003c18037981 */ /* 0x000ea8000c1e1900 */
[----:B-----5:R-:W2:Y:S02]  /*16180*/  LDG.E R40, desc[UR60][R24.64+0x4] ;  /* 0x0000043c18287981 */ /* 0x020ea4000c1e1900 */
[----:B--2---:R-:W-:-:S07]  /*16190*/  IMAD.IADD R40, R40, 0x1, -R3 ;  /* 0x0000000128287824 */ /* 0x004fce00078e0a03 */
.L_x_437:
[----:B------:R-:W2:Y:S01]  /*161a0*/  LDL.64 R4, [R1+0x68] ;  /* 0x0000680001047983 */ /* 0x000ea20000100a00 */
[----:B------:R-:W-:-:S03]  /*161b0*/  ULDC.64 UR4, c[0x0][0xb70] ;  /* 0x0002dc0000047ab9 */ /* 0x000fc60000000a00 */
[----:B------:R-:W3:Y:S04]  /*161c0*/  LDL.64 R48, [R1+0x68] ;  /* 0x0000680001307983 */ /* 0x000ee80000100a00 */
[----:B------:R-:W4:Y:S04]  /*161d0*/  LDL R8, [R1+0x94] ;  /* 0x0000940001087983 */ /* 0x000f280000100800 */
[----:B------:R-:W4:Y:S04]  /*161e0*/  LDL.LU R47, [R1+0x7c] ;  /* 0x00007c00012f7983 */ /* 0x000f280000300800 */
[----:B------:R-:W4:Y:S01]  /*161f0*/  LDL R46, [R1+0x5c] ;  /* 0x00005c00012e7983 */ /* 0x000f220000100800 */
[----:B------:R-:W0:Y:S01]  /*16200*/  S2R R10, SR_TID.X ;  /* 0x00000000000a7919 */ /* 0x000e220000002100 */
[----:B------:R-:W-:Y:S01]  /*16210*/  IMAD R6, R43, UR4, RZ ;  /* 0x000000042b067c24 */ /* 0x000fe2000f8e02ff */
[----:B------:R-:W-:-:S03]  /*16220*/  SEL R44, R30, RZ, !P0 ;  /* 0x000000ff1e2c7207 */ /* 0x000fc60004000000 */
[----:B------:R-:W-:Y:S01]  /*16230*/  IMAD R7, R70, UR5, R6 ;  /* 0x0000000546077c24 */ /* 0x000fe2000f8e0206 */
[----:B------:R-:W-:Y:S01]  /*16240*/  SEL R45, R66, RZ, !P0 ;  /* 0x000000ff422d7207 */ /* 0x000fe20004000000 */
[----:B0-----:R-:W-:-:S05]  /*16250*/  VIADD R11, R10, 0xffffff80 ;  /* 0xffffff800a0b7836 */ /* 0x001fca0000000000 */
[----:B------:R-:W-:-:S04]  /*16260*/  SHF.R.S32.HI R10, RZ, 0x1f, R11 ;  /* 0x0000001fff0a7819 */ /* 0x000fc8000001140b */
[----:B------:R-:W-:-:S04]  /*16270*/  LEA.HI R10, R10, R11, RZ, 0x7 ;  /* 0x0000000b0a0a7211 */ /* 0x000fc800078f38ff */
[----:B------:R-:W-:-:S05]  /*16280*/  LOP3.LUT R10, R10, 0xffffff80, RZ, 0xc0, !PT ;  /* 0xffffff800a0a7812 */ /* 0x000fca00078ec0ff */
[----:B------:R-:W-:Y:S01]  /*16290*/  IMAD.IADD R10, R11, 0x1, -R10 ;  /* 0x000000010b0a7824 */ /* 0x000fe200078e0a0a */
[----:B------:R-:W-:Y:S01]  /*162a0*/  BSSY B1, `(.L_x_438) ;  /* 0x0000070000017945 */ /* 0x000fe20003800000 */
[----:B--2---:R-:W-:Y:S02]  /*162b0*/  IMAD.MOV.U32 R5, RZ, RZ, R42 ;  /* 0x000000ffff057224 */ /* 0x004fe400078e002a */
[----:B---3--:R-:W-:Y:S02]  /*162c0*/  IMAD.MOV.U32 R48, RZ, RZ, R4 ;  /* 0x000000ffff307224 */ /* 0x008fe400078e0004 */
[----:B------:R-:W-:-:S04]  /*162d0*/  IMAD.MOV.U32 R4, RZ, RZ, R41 ;  /* 0x000000ffff047224 */ /* 0x000fc800078e0029 */
[----:B------:R-:W-:Y:S01]  /*162e0*/  IMAD.WIDE.U32 R4, R70, UR4, R4 ;  /* 0x0000000446047c25 */ /* 0x000fe2000f8e0004 */
[----:B------:R-:W-:-:S03]  /*162f0*/  ULDC.64 UR4, c[0x0][0xb78] ;  /* 0x0002de0000047ab9 */ /* 0x000fc60000000a00 */
[----:B----4-:R-:W-:Y:S02]  /*16300*/  IMAD R3, R48, 0x20, R46 ;  /* 0x0000002030037824 */ /* 0x010fe400078e022e */
[----:B------:R-:W-:Y:S02]  /*16310*/  IMAD.IADD R5, R5, 0x1, R7 ;  /* 0x0000000105057824 */ /* 0x000fe400078e0207 */
[----:B------:R-:W-:-:S04]  /*16320*/  IMAD.WIDE R20, R3, 0x2, R20 ;  /* 0x0000000203147825 */ /* 0x000fc800078e0214 */
[----:B------:R-:W-:Y:S02]  /*16330*/  IMAD R3, R44, UR4, RZ ;  /* 0x000000042c037c24 */ /* 0x000fe4000f8e02ff */
[----:B------:R-:W-:Y:S02]  /*16340*/  IMAD R7, R47, 0xc0, R8 ;  /* 0x000000c02f077824 */ /* 0x000fe400078e0208 */
[----:B------:R-:W-:Y:S01]  /*16350*/  IMAD.WIDE.U32 R4, R45, UR4, R4 ;  /* 0x000000042d047c25 */ /* 0x000fe2000f8e0004 */
[----:B------:R-:W-:-:S03]  /*16360*/  IADD3 R9, P2, R20, 0x1800, RZ ;  /* 0x0000180014097810 */ /* 0x000fc60007f5e0ff */
[----:B------:R-:W-:Y:S01]  /*16370*/  IMAD R6, R45, UR5, R3 ;  /* 0x000000052d067c24 */ /* 0x000fe2000f8e0203 */
[----:B------:R-:W-:Y:S01]  /*16380*/  SHF.R.S32.HI R3, RZ, 0x1f, R7 ;  /* 0x0000001fff037819 */ /* 0x000fe20000011407 */
[----:B------:R-:W-:Y:S01]  /*16390*/  ULDC.64 UR4, c[0x0][0xb40] ;  /* 0x0002d00000047ab9 */ /* 0x000fe20000000a00 */
[----:B------:R-:W-:Y:S02]  /*163a0*/  IADD3 R4, P0, R7, R4, RZ ;  /* 0x0000000407047210 */ /* 0x000fe40007f1e0ff */
[----:B------:R-:W-:Y:S02]  /*163b0*/  LOP3.LUT R8, R9, 0x180, RZ, 0xc0, !PT ;  /* 0x0000018009087812 */ /* 0x000fe400078ec0ff */
[----:B------:R-:W-:Y:S02]  /*163c0*/  IADD3.X R3, R3, R5, R6, P0, !PT ;  /* 0x0000000503037210 */ /* 0x000fe400007fe406 */
[----:B------:R-:W-:Y:S02]  /*163d0*/  LEA R38, P1, R4, UR4, 0x2 ;  /* 0x0000000404267c11 */ /* 0x000fe4000f8210ff */
[----:B------:R-:W-:-:S02]  /*163e0*/  SHF.R.U64 R8, R8, 0x3, RZ ;  /* 0x0000000308087819 */ /* 0x000fc400000012ff */
[----:B------:R-:W-:Y:S01]  /*163f0*/  LEA.HI.X R39, R4, UR5, R3, 0x2, P1 ;  /* 0x0000000504277c11 */ /* 0x000fe200088f1403 */
[----:B------:R-:W-:Y:S01]  /*16400*/  VIADD R3, R7, 0x8 ;  /* 0x0000000807037836 */ /* 0x000fe20000000000 */
[----:B------:R-:W-:Y:S01]  /*16410*/  LOP3.LUT R8, R8, R9, RZ, 0x3c, !PT ;  /* 0x0000000908087212 */ /* 0x000fe200078e3cff */
[----:B------:R-:W-:Y:S01]  /*16420*/  IMAD.X R9, RZ, RZ, R21, P2 ;  /* 0x000000ffff097224 */ /* 0x000fe200010e0615 */
[----:B------:R-:W-:Y:S01]  /*16430*/  LOP3.LUT P0, RZ, R10, 0x3, RZ, 0xc0, !PT ;  /* 0x000000030aff7812 */ /* 0x000fe2000780c0ff */
[----:B------:R-:W-:Y:S01]  /*16440*/  ULDC.64 UR4, c[0x0][0xaa0] ;  /* 0x0002a80000047ab9 */ /* 0x000fe20000000a00 */
[C---:B------:R-:W-:Y:S02]  /*16450*/  IADD3 R13, P5, R20.reuse, 0x3000, RZ ;  /* 0x00003000140d7810 */ /* 0x040fe40007fbe0ff */
[C---:B------:R-:W-:Y:S02]  /*16460*/  IADD3 R25, P4, R20.reuse, 0x4800, RZ ;  /* 0x0000480014197810 */ /* 0x040fe40007f9e0ff */
[----:B------:R-:W-:-:S02]  /*16470*/  IADD3 R29, P3, R20, 0x6000, RZ ;  /* 0x00006000141d7810 */ /* 0x000fc40007f7e0ff */
[----:B------:R-:W-:Y:S02]  /*16480*/  IADD3 R4, P2, R20, 0x7800, RZ ;  /* 0x0000780014047810 */ /* 0x000fe40007f5e0ff */
[-C--:B-----5:R-:W-:Y:S02]  /*16490*/  ISETP.GE.OR P1, PT, R7, R40.reuse, P0 ;  /* 0x000000280700720c */ /* 0x0a0fe40000726670 */
[----:B------:R-:W-:Y:S02]  /*164a0*/  LOP3.LUT R12, R13, 0x180, RZ, 0xc0, !PT ;  /* 0x000001800d0c7812 */ /* 0x000fe400078ec0ff */
[----:B------:R-:W-:Y:S02]  /*164b0*/  LOP3.LUT R24, R25, 0x180, RZ, 0xc0, !PT ;  /* 0x0000018019187812 */ /* 0x000fe400078ec0ff */
[----:B------:R-:W-:Y:S02]  /*164c0*/  LOP3.LUT R28, R29, 0x180, RZ, 0xc0, !PT ;  /* 0x000001801d1c7812 */ /* 0x000fe400078ec0ff */
[----:B------:R-:W-:-:S02]  /*164d0*/  ISETP.GE.OR P0, PT, R3, R40, P0 ;  /* 0x000000280300720c */ /* 0x000fc40000706670 */
[----:B------:R-:W-:Y:S02]  /*164e0*/  LOP3.LUT R3, R4, 0x180, RZ, 0xc0, !PT ;  /* 0x0000018004037812 */ /* 0x000fe400078ec0ff */
[----:B------:R-:W-:Y:S02]  /*164f0*/  LOP3.LUT R5, R20, 0x180, RZ, 0xc0, !PT ;  /* 0x0000018014057812 */ /* 0x000fe400078ec0ff */
[----:B------:R-:W-:Y:S02]  /*16500*/  SHF.R.U64 R12, R12, 0x3, RZ ;  /* 0x000000030c0c7819 */ /* 0x000fe400000012ff */
[----:B------:R-:W-:Y:S02]  /*16510*/  SHF.R.U64 R24, R24, 0x3, RZ ;  /* 0x0000000318187819 */ /* 0x000fe400000012ff */
[----:B------:R-:W-:Y:S02]  /*16520*/  SHF.R.U64 R28, R28, 0x3, RZ ;  /* 0x000000031c1c7819 */ /* 0x000fe400000012ff */
[----:B------:R-:W-:-:S02]  /*16530*/  SHF.R.U64 R3, R3, 0x3, RZ ;  /* 0x0000000303037819 */ /* 0x000fc400000012ff */
[----:B------:R-:W-:Y:S01]  /*16540*/  SHF.R.U64 R5, R5, 0x3, RZ ;  /* 0x0000000305057819 */ /* 0x000fe200000012ff */
[--C-:B------:R-:W-:Y:S01]  /*16550*/  IMAD.X R33, RZ, RZ, R21.reuse, P2 ;  /* 0x000000ffff217224 */ /* 0x100fe200010e0615 */
[----:B------:R-:W-:Y:S01]  /*16560*/  LOP3.LUT R12, R12, R13, RZ, 0x3c, !PT ;  /* 0x0000000d0c0c7212 */ /* 0x000fe200078e3cff */
[--C-:B------:R-:W-:Y:S01]  /*16570*/  IMAD.X R13, RZ, RZ, R21.reuse, P5 ;  /* 0x000000ffff0d7224 */ /* 0x100fe200028e0615 */
[----:B------:R-:W-:Y:S01]  /*16580*/  LOP3.LUT R24, R24, R25, RZ, 0x3c, !PT ;  /* 0x0000001918187212 */ /* 0x000fe200078e3cff */
[--C-:B------:R-:W-:Y:S01]  /*16590*/  IMAD.X R25, RZ, RZ, R21.reuse, P4 ;  /* 0x000000ffff197224 */ /* 0x100fe200020e0615 */
[----:B------:R-:W-:Y:S01]  /*165a0*/  LOP3.LUT R28, R28, R29, RZ, 0x3c, !PT ;  /* 0x0000001d1c1c7212 */ /* 0x000fe200078e3cff */
[----:B------:R-:W-:Y:S01]  /*165b0*/  IMAD.X R29, RZ, RZ, R21, P3 ;  /* 0x000000ffff1d7224 */ /* 0x000fe200018e0615 */
[----:B------:R-:W-:Y:S02]  /*165c0*/  LOP3.LUT R32, R3, R4, RZ, 0x3c, !PT ;  /* 0x0000000403207212 */ /* 0x000fe400078e3cff */
[----:B------:R-:W-:Y:S01]  /*165d0*/  LOP3.LUT R20, R5, R20, RZ, 0x3c, !PT ;  /* 0x0000001405147212 */ /* 0x000fe200078e3cff */
[----:B------:R-:W-:Y:S01]  /*165e0*/  @!P1 STG.E desc[UR60][R38.64], R0 ;  /* 0x0000000026009986 */ /* 0x000fe2000c10193c */
[----:B------:R-:W-:-:S03]  /*165f0*/  SHF.R.S32.HI R37, RZ, 0x1f, R46 ;  /* 0x0000001fff257819 */ /* 0x000fc6000001142e */
[----:B------:R0:W-:Y:S01]  /*16600*/  @!P0 STG.E desc[UR60][R38.64+0x20], R2 ;  /* 0x0000200226008986 */ /* 0x0001e2000c10193c */
[----:B------:R-:W-:-:S03]  /*16610*/  IMAD.MOV.U32 R36, RZ, RZ, R46 ;  /* 0x000000ffff247224 */ /* 0x000fc600078e002e */
[----:B------:R1:W5:Y:S01]  /*16620*/  LD.E.128 R4, desc[UR60][R20.64] ;  /* 0x0000003c14047980 */ /* 0x000362000c101d00 */
[----:B------:R-:W-:-:S03]  /*16630*/  SHF.R.S32.HI R49, RZ, 0x1f, R48 ;  /* 0x0000001fff317819 */ /* 0x000fc60000011430 */
[----:B------:R-:W5:Y:S04]  /*16640*/  LD.E.128 R8, desc[UR60][R8.64] ;  /* 0x0000003c08087980 */ /* 0x000f68000c101d00 */
[----:B------:R-:W5:Y:S04]  /*16650*/  LD.E.128 R12, desc[UR60][R12.64] ;  /* 0x0000003c0c0c7980 */ /* 0x000f68000c101d00 */
        /* <DEDUP_REMOVED lines=10> */
[----:B0-----:R-:W-:-:S03]  /*16700*/  IMAD.WIDE.U32 R2, R41, UR4, R36 ;  /* 0x0000000429027c25 */ /* 0x001fc6000f8e0024 */
[----:B------:R0:W-:Y:S01]  /*16710*/  STL [R1+0x6c], R49 ;  /* 0x00006c3101007387 */ /* 0x0001e20000100800 */
[----:B------:R-:W-:Y:S01]  /*16720*/  IMAD R41, R41, UR5, R42 ;  /* 0x0000000529297c24 */ /* 0x000fe2000f8e022a */
[----:B------:R-:W-:Y:S01]  /*16730*/  ULDC.64 UR4, c[0x0][0xae0] ;  /* 0x0002b80000047ab9 */ /* 0x000fe20000000a00 */
[----:B------:R-:W-:Y:S02]  /*16740*/  IMAD R37, R47, -0xc0, R40 ;  /* 0xffffff402f257824 */ /* 0x000fe400078e0228 */
[----:B------:R-:W-:Y:S02]  /*16750*/  IMAD.IADD R3, R3, 0x1, R41 ;  /* 0x0000000103037824 */ /* 0x000fe400078e0229 */
[----:B-1----:R-:W-:Y:S01]  /*16760*/  IMAD R21, R43, UR4, RZ ;  /* 0x000000042b157c24 */ /* 0x002fe2000f8e02ff */
[C---:B------:R-:W-:Y:S01]  /*16770*/  ISETP.GE.AND P0, PT, R48.reuse, R37, PT ;  /* 0x000000253000720c */ /* 0x040fe20003f06270 */
[----:B------:R-:W-:Y:S02]  /*16780*/  VIADD R20, R48, 0x60 ;  /* 0x0000006030147836 */ /* 0x000fe40000000000 */
[----:B------:R-:W-:-:S02]  /*16790*/  VIADD R0, R18, 0x31c20 ;  /* 0x00031c2012007836 */ /* 0x000fc40000000000 */
[C---:B------:R-:W-:Y:S02]  /*167a0*/  IMAD R21, R70.reuse, UR5, R21 ;  /* 0x0000000546157c24 */ /* 0x040fe4000f8e0215 */
[----:B------:R-:W-:Y:S01]  /*167b0*/  IMAD.WIDE.U32 R2, R70, UR4, R2 ;  /* 0x0000000446027c25 */ /* 0x000fe2000f8e0002 */
[----:B------:R-:W-:Y:S01]  /*167c0*/  ULDC.64 UR4, c[0x0][0xae8] ;  /* 0x0002ba0000047ab9 */ /* 0x000fe20000000a00 */
[----:B------:R-:W-:Y:S02]  /*167d0*/  ISETP.GE.AND P3, PT, R20, R37, PT ;  /* 0x000000251400720c */ /* 0x000fe40003f66270 */
[----:B------:R-:W-:Y:S01]  /*167e0*/  IMAD.IADD R3, R3, 0x1, R21 ;  /* 0x0000000103037824 */ /* 0x000fe200078e0215 */
[----:B------:R-:W-:Y:S01]  /*167f0*/  PRMT R0, RZ, 0x654, R0 ;  /* 0x00000654ff007816 */ /* 0x000fe20000000000 */
[----:B------:R-:W-:Y:S02]  /*16800*/  IMAD R20, R44, UR4, RZ ;  /* 0x000000042c147c24 */ /* 0x000fe4000f8e02ff */
[C---:B------:R-:W-:Y:S01]  /*16810*/  IMAD.WIDE.U32 R36, R45.reuse, UR4, R2 ;  /* 0x000000042d247c25 */ /* 0x040fe2000f8e0002 */
[----:B--2---:R0:W-:Y:S03]  /*16820*/  SYNCS.ARRIVE.TRANS64.RED.A1T0 RZ, [R0+URZ], RZ ;  /* 0x000000ff00ff79a7 */ /* 0x0041e6000810043f */
[----:B------:R-:W-:-:S02]  /*16830*/  IMAD R39, R45, UR5, R20 ;  /* 0x000000052d277c24 */ /* 0x000fc4000f8e0214 */
[----:B------:R-:W-:-:S04]  /*16840*/  IMAD.WIDE R20, R47, 0xc0, R48 ;  /* 0x000000c02f147825 */ /* 0x000fc800078e0230 */
[----:B------:R-:W-:Y:S01]  /*16850*/  IMAD.IADD R41, R37, 0x1, R39 ;  /* 0x0000000125297824 */ /* 0x000fe200078e0227 */
[----:B0-----:R-:W-:Y:S06]  /*16860*/  @P0 BRA `(.L_x_439) ;  /* 0x00000000004c0947 */ /* 0x001fec0003800000 */
        /* <DEDUP_REMOVED lines=16> */
[----:B-----5:R0:W-:Y:S04]  /*16970*/  @!P0 STG.E.128 desc[UR60][R38.64], R4 ;  /* 0x0000000426008986 */ /* 0x0201e8000c101d3c */
[----:B------:R0:W-:Y:S04]  /*16980*/  @!P1 STG.E.128 desc[UR60][R38.64+0x40], R12 ;  /* 0x0000400c26009986 */ /* 0x0001e8000c101d3c */
[----:B------:R0:W-:Y:S02]  /*16990*/  @!P2 STG.E.128 desc[UR60][R38.64+0x80], R28 ;  /* 0x0000801c2600a986 */ /* 0x0001e4000c101d3c */
.L_x_439:
[----:B------:R-:W-:Y:S05]  /*169a0*/  BSYNC B1 ;  /* 0x0000000000017941 */ /* 0x000fea0003800000 */
.L_x_438:
[----:B------:R-:W-:Y:S05]  /*169b0*/  @P3 BRA `(.L_x_440) ;  /* 0x0000000800503947 */ /* 0x000fea0003800000 */
[----:B0----5:R-:W-:Y:S01]  /*169c0*/  IADD3 R5, P0, R20, 0x60, RZ ;  /* 0x0000006014057810 */ /* 0x021fe20007f1e0ff */
[----:B------:R-:W-:Y:S01]  /*169d0*/  ULDC.64 UR4, c[0x0][0xad8] ;  /* 0x0002b60000047ab9 */ /* 0x000fe20000000a00 */
[----:B------:R-:W-:Y:S01]  /*169e0*/  IMAD.MOV.U32 R2, RZ, RZ, R36 ;  /* 0x000000ffff027224 */ /* 0x000fe200078e0024 */
[----:B------:R-:W-:Y:S01]  /*169f0*/  ULDC.64 UR6, c[0x0][0xa80] ;  /* 0x0002a00000067ab9 */ /* 0x000fe20000000a00 */
[----:B------:R-:W-:Y:S02]  /*16a00*/  IMAD.MOV.U32 R3, RZ, RZ, R41 ;  /* 0x000000ffff037224 */ /* 0x000fe400078e0029 */
[----:B------:R-:W-:Y:S02]  /*16a10*/  IMAD.X R20, RZ, RZ, R21, P0 ;  /* 0x000000ffff147224 */ /* 0x000fe400000e0615 */
[----:B------:R-:W-:Y:S02]  /*16a20*/  VIADD R0, R46, 0x20 ;  /* 0x000000202e007836 */ /* 0x000fe40000000000 */
[----:B------:R-:W-:-:S02]  /*16a30*/  IMAD R20, R20, UR4, RZ ;  /* 0x0000000414147c24 */ /* 0x000fc4000f8e02ff */
[C---:B------:R-:W-:Y:S01]  /*16a40*/  IMAD.WIDE.U32 R2, R5.reuse, UR4, R2 ;  /* 0x0000000405027c25 */ /* 0x040fe2000f8e0002 */
        /* <DEDUP_REMOVED lines=14> */
.L_x_436:
[----:B------:R-:W1:Y:S01]  /*16b30*/  S2R R0, SR_TID.X ;  /* 0x0000000000007919 */ /* 0x000e620000002100 */
[----:B------:R-:W-:Y:S01]  /*16b40*/  ULDC.64 UR4, c[0x0][0xbd8] ;  /* 0x0002f60000047ab9 */ /* 0x000fe20000000a00 */
[----:B------:R-:W-:Y:S01]  /*16b50*/  IMAD.MOV.U32 R7, RZ, RZ, RZ ;  /* 0x000000ffff077224 */ /* 0x000fe200078e00ff */
[----:B------:R-:W-:Y:S02]  /*16b60*/  ISETP.NE.U32.AND P0, PT, RZ, UR4, PT ;  /* 0x00000004ff007c0c */ /* 0x000fe4000bf05070 */
[----:B------:R-:W-:Y:S02]  /*16b70*/  IADD3 R2, P1, R50, UR4, RZ ;  /* 0x0000000432027c10 */ /* 0x000fe4000ff3e0ff */
[----:B------:R-:W-:Y:S02]  /*16b80*/  ISETP.NE.AND.EX P0, PT, RZ, UR5, PT, P0 ;  /* 0x00000005ff007c0c */ /* 0x000fe4000bf05300 */
[----:B------:R-:W-:Y:S01]  /*16b90*/  IADD3.X R3, R31, UR5, RZ, P1, !PT ;  /* 0x000000051f037c10 */ /* 0x000fe20008ffe4ff */
[----:B------:R-:W-:-:S02]  /*16ba0*/  ULDC.64 UR4, c[0x0][0xbe0] ;  /* 0x0002f80000047ab9 */ /* 0x000fc40000000a00 */
[----:B------:R-:W-:-:S04]  /*16bb0*/  ISETP.NE.U32.AND P1, PT, RZ, UR4, PT ;  /* 0x00000004ff007c0c */ /* 0x000fc8000bf25070 */
[----:B------:R-:W-:-:S04]  /*16bc0*/  ISETP.NE.AND.EX P1, PT, RZ, UR5, PT, P1 ;  /* 0x00000005ff007c0c */ /* 0x000fc8000bf25310 */
[----:B------:R2:W5:Y:S09]  /*16bd0*/  @P0 LDG.E R7, desc[UR60][R2.64] ;  /* 0x0000003c02070981 */ /* 0x000572000c1e1900 */
[----:B------:R-:W-:Y:S01]  /*16be0*/  @P1 IADD3 R50, P2, R50, UR4, RZ ;  /* 0x0000000432321c10 */ /* 0x000fe2000ff5e0ff */
[----:B------:R-:W-:Y:S01]  /*16bf0*/  ULDC UR4, c[0x0][0xa88] ;  /* 0x0002a20000047ab9 */ /* 0x000fe20000000800 */
[----:B-1----:R-:W-:-:S02]  /*16c00*/  VIADD R4, R0, 0xffffff80 ;  /* 0xffffff8000047836 */ /* 0x002fc40000000000 */
[----:B------:R-:W-:Y:S01]  /*16c10*/  @P1 IADD3.X R51, R31, UR5, RZ, P2, !PT ;  /* 0x000000051f331c10 */ /* 0x000fe200097fe4ff */
[----:B------:R-:W-:-:S06]  /*16c20*/  IMAD.U32 R0, RZ, RZ, UR4 ;  /* 0x00000004ff007e24 */ /* 0x000fcc000f8e00ff */
[----:B------:R2:W5:Y:S01]  /*16c30*/  @P1 LDG.E R0, desc[UR60][R50.64] ;  /* 0x0000003c32001981 */ /* 0x000562000c1e1900 */
[----:B------:R-:W-:Y:S01]  /*16c40*/  ISETP.GT.AND P2, PT, R4, 0xbf, PT ;  /* 0x000000bf0400780c */ /* 0x000fe20003f44270 */
[----:B------:R-:W-:-:S12]  /*16c50*/  @P1 BRA `(.L_x_441) ;  /* 0x0000000000101947 */ /* 0x000fd80003800000 */
[----:B------:R-:W-:Y:S05]  /*16c60*/  @!P0 BRA `(.L_x_441) ;  /* 0x00000000000c8947 */ /* 0x000fea0003800000 */
[----:B------:R-:W3:Y:S04]  /*16c70*/  LDG.E R5, desc[UR60][R2.64] ;  /* 0x0000003c02057981 */ /* 0x000ee8000c1e1900 */
[----:B-----5:R-:W3:Y:S02]  /*16c80*/  LDG.E R0, desc[UR60][R2.64+0x4] ;  /* 0x0000043c02007981 */ /* 0x020ee4000c1e1900 */
[----:B---3--:R-:W-:-:S07]  /*16c90*/  IMAD.IADD R0, R0, 0x1, -R5 ;  /* 0x0000000100007824 */ /* 0x008fce00078e0a05 */
.L_x_441:
[----:B------:R-:W3:Y:S04]  /*16ca0*/  LDL R13, [R1+0x74] ;  /* 0x00007400010d7983 */ /* 0x000ee80000100800 */
[----:B0-----:R-:W4:Y:S04]  /*16cb0*/  LDL R10, [R1+0x5c] ;  /* 0x00005c00010a7983 */ /* 0x001f280000100800 */
[----:B------:R0:W5:Y:S01]  /*16cc0*/  LDL R12, [R1+0x7c] ;  /* 0x00007c00010c7983 */ /* 0x0001620000100800 */
[----:B------:R-:W-:Y:S01]  /*16cd0*/  BSSY B1, `(.L_x_442) ;  /* 0x000001d000017945 */ /* 0x000fe20003800000 */
[----:B------:R-:W-:-:S02]  /*16ce0*/  SEL R11, R66, RZ, !P0 ;  /* 0x000000ff420b7207 */ /* 0x000fc40004000000 */
[----:B------:R-:W-:Y:S02]  /*16cf0*/  SEL R30, R30, RZ, !P0 ;  /* 0x000000ff1e1e7207 */ /* 0x000fe40004000000 */
[----:B-----5:R-:W-:Y:S02]  /*16d00*/  SHF.R.S32.HI R6, RZ, 0x1f, R7 ;  /* 0x0000001fff067819 */ /* 0x020fe40000011407 */
[----:B---3--:R-:W-:Y:S02]  /*16d10*/  SHF.R.S32.HI R8, RZ, 0x1f, R13 ;  /* 0x0000001fff087819 */ /* 0x008fe4000001140d */
[----:B----4-:R-:W-:Y:S01]  /*16d20*/  SHF.R.S32.HI R9, RZ, 0x1f, R10 ;  /* 0x0000001fff097819 */ /* 0x010fe2000001140a */
[----:B0-----:R-:W-:Y:S06]  /*16d30*/  @P2 BRA `(.L_x_443) ;  /* 0x0000000000582947 */ /* 0x001fec0003800000 */
[----:B--2---:R-:W0:Y:S02]  /*16d40*/  S2R R2, SR_TID.X ;  /* 0x0000000000027919 */ /* 0x004e240000002100 */
[----:B0-----:R-:W-:-:S04]  /*16d50*/  IMAD R2, R12, 0xc0, R2 ;  /* 0x000000c00c027824 */ /* 0x001fc800078e0202 */
[----:B------:R-:W-:-:S05]  /*16d60*/  VIADD R3, R2, 0xffffff80 ;  /* 0xffffff8002037836 */ /* 0x000fca0000000000 */
[----:B------:R-:W-:-:S13]  /*16d70*/  ISETP.GE.AND P0, PT, R3, R0, PT ;  /* 0x000000000300720c */ /* 0x000fda0003f06270 */
[----:B------:R-:W-:Y:S05]  /*16d80*/  @P0 BRA `(.L_x_443) ;  /* 0x0000000000440947 */ /* 0x000fea0003800000 */
[C---:B------:R-:W-:Y:S01]  /*16d90*/  IADD3 R2, P0, R3.reuse, R7, RZ ;  /* 0x0000000703027210 */ /* 0x040fe20007f1e0ff */
        /* <DEDUP_REMOVED lines=13> */
[----:B------:R-:W-:Y:S01]  /*16e70*/  LEA.HI.X R5, R2, UR5, R3, 0x2, P0 ;  /* 0x0000000502057c11 */ /* 0x000fe200080f1403 */
[----:B------:R-:W-:-:S05]  /*16e80*/  IMAD.MOV.U32 R3, RZ, RZ, -0x800000 ;  /* 0xff800000ff037424 */ /* 0x000fca00078e00ff */
[----:B------:R0:W-:Y:S03]  /*16e90*/  STG.E desc[UR60][R4.64], R3 ;  /* 0x0000000304007986 */ /* 0x0001e6000c10193c */
.L_x_443:
[----:B------:R-:W-:Y:S05]  /*16ea0*/  BSYNC B1 ;  /* 0x0000000000017941 */ /* 0x000fea0003800000 */
.L_x_442:
[----:B------:R-:W3:Y:S01]  /*16eb0*/  LDL.64 R14, [R1+0x68] ;  /* 0x00006800010e7983 */ /* 0x000ee20000100a00 */
[----:B------:R-:W-:Y:S01]  /*16ec0*/  ULDC.64 UR4, c[0x0][0xaa0] ;  /* 0x0002a80000047ab9 */ /* 0x000fe20000000a00 */
[----:B--2---:R-:W-:Y:S01]  /*16ed0*/  IMAD.MOV.U32 R2, RZ, RZ, R10 ;  /* 0x000000ffff027224 */ /* 0x004fe200078e000a */
[----:B------:R-:W-:Y:S01]  /*16ee0*/  BSSY B1, `(.L_x_444) ;  /* 0x000002b000017945 */ /* 0x000fe20003800000 */
[----:B0-----:R-:W-:Y:S02]  /*16ef0*/  IMAD.MOV.U32 R3, RZ, RZ, R9 ;  /* 0x000000ffff037224 */ /* 0x001fe400078e0009 */
[----:B------:R-:W-:Y:S02]  /*16f00*/  IMAD R4, R6, UR4, RZ ;  /* 0x0000000406047c24 */ /* 0x000fe4000f8e02ff */
[----:B------:R-:W-:-:S04]  /*16f10*/  IMAD.WIDE.U32 R2, R7, UR4, R2 ;  /* 0x0000000407027c25 */ /* 0x000fc8000f8e0002 */
[----:B------:R-:W-:Y:S01]  /*16f20*/  IMAD R7, R7, UR5, R4 ;  /* 0x0000000507077c24 */ /* 0x000fe2000f8e0204 */
[----:B------:R-:W-:Y:S02]  /*16f30*/  ULDC.64 UR4, c[0x0][0xae0] ;  /* 0x0002b80000047ab9 */ /* 0x000fe40000000a00 */
[----:B------:R-:W-:Y:S02]  /*16f40*/  IMAD R4, R8, UR4, RZ ;  /* 0x0000000408047c24 */ /* 0x000fe4000f8e02ff */
[----:B------:R-:W-:Y:S02]  /*16f50*/  IMAD.IADD R3, R3, 0x1, R7 ;  /* 0x0000000103037824 */ /* 0x000fe400078e0207 */
[C---:B------:R-:W-:Y:S02]  /*16f60*/  IMAD R5, R13.reuse, UR5, R4 ;  /* 0x000000050d057c24 */ /* 0x040fe4000f8e0204 */
[----:B------:R-:W-:Y:S02]  /*16f70*/  IMAD R4, R12, -0xc0, R0 ;  /* 0xffffff400c047824 */ /* 0x000fe400078e0200 */
[----:B------:R-:W-:Y:S01]  /*16f80*/  IMAD.WIDE.U32 R2, R13, UR4, R2 ;  /* 0x000000040d027c25 */ /* 0x000fe2000f8e0002 */
[----:B------:R-:W-:-:S03]  /*16f90*/  ULDC.64 UR4, c[0x0][0xae8] ;  /* 0x0002ba0000047ab9 */ /* 0x000fc60000000a00 */
[----:B------:R-:W-:Y:S02]  /*16fa0*/  IMAD.IADD R3, R3, 0x1, R5 ;  /* 0x0000000103037824 */ /* 0x000fe400078e0205 */
[----:B------:R-:W-:-:S04]  /*16fb0*/  IMAD R0, R30, UR4, RZ ;  /* 0x000000041e007c24 */ /* 0x000fc8000f8e02ff */
[----:B------:R-:W-:Y:S01]  /*16fc0*/  IMAD R9, R11, UR5, R0 ;  /* 0x000000050b097c24 */ /* 0x000fe2000f8e0200 */
[C---:B---3--:R-:W-:Y:S01]  /*16fd0*/  ISETP.GE.AND P0, PT, R14.reuse, R4, PT ;  /* 0x000000040e00720c */ /* 0x048fe20003f06270 */
[----:B------:R-:W-:Y:S02]  /*16fe0*/  VIADD R7, R14, 0x60 ;  /* 0x000000600e077836 */ /* 0x000fe40000000000 */
[----:B------:R-:W-:-:S03]  /*16ff0*/  IMAD.MOV.U32 R6, RZ, RZ, R14 ;  /* 0x000000ffff067224 */ /* 0x000fc600078e000e */
[----:B------:R-:W-:Y:S01]  /*17000*/  ISETP.GE.AND P1, PT, R7, R4, PT ;  /* 0x000000040700720c */ /* 0x000fe20003f26270 */
[----:B------:R-:W-:Y:S01]  /*17010*/  IMAD.WIDE.U32 R4, R11, UR4, R2 ;  /* 0x000000040b047c25 */ /* 0x000fe2000f8e0002 */
[----:B------:R-:W-:-:S03]  /*17020*/  SHF.R.S32.HI R7, RZ, 0x1f, R14 ;  /* 0x0000001fff077819 */ /* 0x000fc6000001140e */
[----:B------:R-:W-:Y:S02]  /*17030*/  IMAD.IADD R11, R5, 0x1, R9 ;  /* 0x00000001050b7824 */ /* 0x000fe400078e0209 */
[----:B------:R-:W-:Y:S01]  /*17040*/  IMAD.WIDE R6, R12, 0xc0, R6 ;  /* 0x000000c00c067825 */ /* 0x000fe200078e0206 */
        /* <DEDUP_REMOVED lines=20> */
.L_x_445:
[----:B------:R-:W-:Y:S05]  /*17190*/  BSYNC B1 ;  /* 0x0000000000017941 */ /* 0x000fea0003800000 */
.L_x_444:
[----:B------:R-:W-:Y:S05]  /*171a0*/  @P1 BRA `(.L_x_440) ;  /* 0x0000000000541947 */ /* 0x000fea0003800000 */
[----:B------:R-:W-:Y:S01]  /*171b0*/  IADD3 R5, P0, R6, 0x60, RZ ;  /* 0x0000006006057810 */ /* 0x000fe20007f1e0ff */
[C---:B------:R-:W-:Y:S01]  /*171c0*/  VIADD R0, R10.reuse, 0x20 ;  /* 0x000000200a007836 */ /* 0x040fe20000000000 */
[----:B------:R-:W-:Y:S01]  /*171d0*/  ULDC UR4, c[0x0][0xa8c] ;  /* 0x0002a30000047ab9 */ /* 0x000fe20000000800 */
[----:B------:R-:W-:Y:S01]  /*171e0*/  ULDC.64 UR6, c[0x0][0xad8] ;  /* 0x0002b60000067ab9 */ /* 0x000fe20000000a00 */
[----:B------:R-:W-:Y:S01]  /*171f0*/  IMAD.MOV.U32 R2, RZ, RZ, R4 ;  /* 0x000000ffff027224 */ /* 0x000fe200078e0004 */
[----:B------:R-:W-:Y:S01]  /*17200*/  ISETP.GE.AND P1, PT, R10, UR4, PT ;  /* 0x000000040a007c0c */ /* 0x000fe2000bf26270 */
[----:B------:R-:W-:Y:S01]  /*17210*/  IMAD.X R6, RZ, RZ, R7, P0 ;  /* 0x000000ffff067224 */ /* 0x000fe200000e0607 */
[----:B------:R-:W-:Y:S01]  /*17220*/  ISETP.GE.AND P2, PT, R0, UR4, PT ;  /* 0x0000000400007c0c */ /* 0x000fe2000bf46270 */
[----:B------:R-:W-:Y:S02]  /*17230*/  IMAD.MOV.U32 R3, RZ, RZ, R11 ;  /* 0x000000ffff037224 */ /* 0x000fe400078e000b */
[----:B------:R-:W-:-:S02]  /*17240*/  IMAD R6, R6, UR6, RZ ;  /* 0x0000000606067c24 */ /* 0x000fc4000f8e02ff */
[----:B------:R-:W-:Y:S02]  /*17250*/  VIADD R0, R10, 0x40 ;  /* 0x000000400a007836 */ /* 0x000fe40000000000 */
        /* <DEDUP_REMOVED lines=10> */
.L_x_440:
[----:B------:R-:W-:Y:S05]  /*17300*/  BSYNC B0 ;  /* 0x0000000000007941 */ /* 0x000fea0003800000 */
.L_x_435:
[----:B------:R-:W-:Y:S02]  /*17310*/  ULDC UR4, c[0x0][0xc14] ;  /* 0x0003050000047ab9 */ /* 0x000fe40000000800 */
[----:B------:R-:W-:-:S13]  /*17320*/  ISETP.GE.AND P0, PT, R111, UR4, PT ;  /* 0x000000046f007c0c */ /* 0x000fda000bf06270 */
[----:B------:R-:W-:Y:S05]  /*17330*/  @!P0 BRA `(.L_x_446) ;  /* 0xfffffea0002c8947 */ /* 0x000fea000383ffff */
[----:B------:R-:W-:Y:S05]  /*17340*/  BRA `(.L_x_307) ;  /* 0x00000054000c7947 */ /* 0x000fea0003800000 */
.L_x_305:
[----:B------:R-:W-:-:S08]  /*17350*/  NOP ;  /* 0x0000000000007918 */ /* 0x000fd00000000000 */
[----:B0-----:R-:W0:-:S00]  /*17360*/  USETMAXREG.DEALLOC.CTAPOOL 0x20 ;  /* 0x00000020000079c8 */ /* 0x001e0000080e0500 */
[----:B0-----:R-:W-:-:S06]  /*17370*/  LOP3.LUT R0, R0, 0x3, RZ, 0xc0, !PT ;  /* 0x0000000300007812 */ /* 0x001fcc00078ec0ff */
[----:B------:R-:W0:Y:S02]  /*17380*/  SHFL.IDX PT, R0, R0, RZ, 0x1f ;  /* 0x00001fff00007589 */ /* 0x000e2400000e0000 */
[----:B0-----:R-:W-:-:S13]  /*17390*/  ISETP.NE.AND P0, PT, R0, RZ, PT ;  /* 0x000000ff0000720c */ /* 0x001fda0003f05270 */
[----:B------:R-:W-:Y:S05]  /*173a0*/  @P0 BRA `(.L_x_307) ;  /* 0x0000005000f40947 */ /* 0x000fea0003800000 */
[----:B------:R-:W2:Y:S01]  /*173b0*/  LDL.LU R7, [R1+0x4c] ;  /* 0x00004c0001077983 */ /* 0x000ea20000300800 */
[----:B------:R-:W-:Y:S01]  /*173c0*/  ULDC UR5, c[0x0][0xc14] ;  /* 0x0003050000057ab9 */ /* 0x000fe20000000800 */
[----:B------:R-:W0:Y:S01]  /*173d0*/  S2R R2, SR_TID.X ;  /* 0x0000000000027919 */ /* 0x000e220000002100 */
[----:B------:R-:W-:Y:S01]  /*173e0*/  IMAD.MOV.U32 R0, RZ, RZ, RZ ;  /* 0x000000ffff007224 */ /* 0x000fe200078e00ff */
[----:B------:R-:W1:Y:S01]  /*173f0*/  S2UR UR6, SR_CTAID.X ;  /* 0x00000000000679c3 */ /* 0x000e620000002500 */
[----:B------:R-:W-:Y:S01]  /*17400*/  ULDC UR4, c[0x0][0xc10] ;  /* 0x0003040000047ab9 */ /* 0x000fe20000000800 */
[----:B0-----:R-:W-:-:S04]  /*17410*/  LOP3.LUT R29, R2, 0x1f, RZ, 0xc0, !PT ;  /* 0x0000001f021d7812 */ /* 0x001fc800078ec0ff */
[----:B------:R-:W-:Y:S02]  /*17420*/  ISETP.NE.AND P0, PT, R29, 0x1f, PT ;  /* 0x0000001f1d00780c */ /* 0x000fe40003f05270 */
[----:B--2---:R-:W-:-:S11]  /*17430*/  LOP3.LUT R7, R7, 0xffffffdf, RZ, 0xc0, !PT ;  /* 0xffffffdf07077812 */ /* 0x004fd600078ec0ff */
[----:B------:R-:W-:Y:S02]  /*17440*/  @P0 LOP3.LUT R7, R7, 0x20, RZ, 0xfc, !PT ;  /* 0x0000002007070812 */ /* 0x000fe400078efcff */
[----:B------:R-:W-:-:S13]  /*17450*/  ISETP.GE.OR P0, PT, R29, UR5, !P0 ;  /* 0x000000051d007c0c */ /* 0x000fda000c706670 */
[----:B------:R-:W0:Y:S02]  /*17460*/  @!P0 LDC.64 R2, c[0x0][0xc58] ;  /* 0x00031600ff028b82 */ /* 0x000e240000000a00 */
[----:B0-----:R-:W-:-:S05]  /*17470*/  @!P0 IMAD.WIDE.U32 R2, R29, 0x4, R2 ;  /* 0x000000041d028825 */ /* 0x001fca00078e0002 */
[----:B------:R-:W2:Y:S01]  /*17480*/  @!P0 LDG.E R0, desc[UR60][R2.64] ;  /* 0x0000003c02008981 */ /* 0x000ea2000c1e1900 */
[C---:B------:R-:W-:Y:S02]  /*17490*/  ISETP.NE.AND P1, PT, R29.reuse, RZ, PT ;  /* 0x000000ff1d00720c */ /* 0x040fe40003f25270 */
[----:B------:R-:W-:Y:S02]  /*174a0*/  ISETP.GE.U32.AND P0, PT, R29, 0x2, PT ;  /* 0x000000021d00780c */ /* 0x000fe40003f06070 */
[----:B------:R-:W-:-:S09]  /*174b0*/  LOP3.LUT R7, R7, 0xfffffffe, RZ, 0xc0, !PT ;  /* 0xfffffffe07077812 */ /* 0x000fd200078ec0ff */
[----:B------:R-:W-:-:S04]  /*174c0*/  @P1 LOP3.LUT R7, R7, 0x1, RZ, 0xfc, !PT ;  /* 0x0000000107071812 */ /* 0x000fc800078efcff */
[----:B------:R-:W-:-:S04]  /*174d0*/  LOP3.LUT R7, R7, 0xffffffef, RZ, 0xc0, !PT ;  /* 0xffffffef07077812 */ /* 0x000fc800078ec0ff */
[----:B------:R-:W-:-:S04]  /*174e0*/  @P0 LOP3.LUT R7, R7, 0x10, RZ, 0xfc, !PT ;  /* 0x0000001007070812 */ /* 0x000fc800078efcff */
[----:B------:R-:W-:Y:S01]  /*174f0*/  LOP3.LUT R7, R7, 0xfffffff7, RZ, 0xc0, !PT ;  /* 0xfffffff707077812 */ /* 0x000fe200078ec0ff */
[----:B------:R-:W-:Y:S01]  /*17500*/  IMAD.MOV.U32 R16, RZ, RZ, RZ ;  /* 0x000000ffff107224 */ /* 0x000fe200078e00ff */
[----:B--2---:R-:W0:Y:S02]  /*17510*/  SHFL.UP PT, R4, R0, 0x1, RZ ;  /* 0x0420000000047989 */ /* 0x004e2400000e00ff */
[----:B0-----:R-:W-:-:S05]  /*17520*/  SEL R5, R4, RZ, P1 ;  /* 0x000000ff04057207 */ /* 0x001fca0000800000 */
[----:B------:R-:W-:-:S05]  /*17530*/  IMAD.IADD R5, R0, 0x1, R5 ;  /* 0x0000000100057824 */ /* 0x000fca00078e0205 */
[----:B------:R-:W0:Y:S02]  /*17540*/  SHFL.UP PT, R4, R5, 0x2, RZ ;  /* 0x0440000005047989 */ /* 0x000e2400000e00ff */
[----:B0-----:R-:W-:-:S05]  /*17550*/  SEL R4, R4, RZ, P0 ;  /* 0x000000ff04047207 */ /* 0x001fca0000000000 */
[----:B------:R-:W-:-:S05]  /*17560*/  IMAD.IADD R4, R5, 0x1, R4 ;  /* 0x0000000105047824 */ /* 0x000fca00078e0204 */
[----:B------:R-:W0:Y:S01]  /*17570*/  SHFL.UP PT, R6, R4, 0x4, RZ ;  /* 0x0480000004067989 */ /* 0x000e2200000e00ff */
[----:B------:R-:W-:-:S04]  /*17580*/  ISETP.GE.U32.AND P0, PT, R29, 0x4, PT ;  /* 0x000000041d00780c */ /* 0x000fc80003f06070 */
[----:B0-----:R-:W-:-:S05]  /*17590*/  SEL R3, R6, RZ, P0 ;  /* 0x000000ff06037207 */ /* 0x001fca0000000000 */
[----:B------:R-:W-:-:S05]  /*175a0*/  IMAD.IADD R3, R4, 0x1, R3 ;  /* 0x0000000104037824 */ /* 0x000fca00078e0203 */
[----:B------:R-:W0:Y:S01]  /*175b0*/  SHFL.UP PT, R2, R3, 0x8, RZ ;  /* 0x0500000003027989 */ /* 0x000e2200000e00ff */
[----:B------:R-:W-:Y:S02]  /*175c0*/  @P0 LOP3.LUT R7, R7, 0x8, RZ, 0xfc, !PT ;  /* 0x0000000807070812 */ /* 0x000fe400078efcff */
[----:B------:R-:W-:-:S04]  /*175d0*/  ISETP.GE.U32.AND P0, PT, R29, 0x8, PT ;  /* 0x000000081d00780c */ /* 0x000fc80003f06070 */
[----:B0-----:R-:W-:-:S05]  /*175e0*/  SEL R2, R2, RZ, P0 ;  /* 0x000000ff02027207 */ /* 0x001fca0000000000 */
[----:B------:R-:W-:-:S05]  /*175f0*/  IMAD.IADD R2, R3, 0x1, R2 ;  /* 0x0000000103027824 */ /* 0x000fca00078e0202 */
[----:B------:R-:W0:Y:S01]  /*17600*/  SHFL.UP PT, R5, R2, 0x10, RZ ;  /* 0x0600000002057989 */ /* 0x000e2200000e00ff */
[----:B------:R-:W-:-:S04]  /*17610*/  LOP3.LUT R7, R7, 0xfffffffb, RZ, 0xc0, !PT ;  /* 0xfffffffb07077812 */ /* 0x000fc800078ec0ff */
[----:B------:R-:W-:Y:S02]  /*17620*/  @P0 LOP3.LUT R7, R7, 0x4, RZ, 0xfc, !PT ;  /* 0x0000000407070812 */ /* 0x000fe400078efcff */
[----:B------:R-:W-:-:S04]  /*17630*/  ISETP.GE.U32.AND P0, PT, R29, 0x10, PT ;  /* 0x000000101d00780c */ /* 0x000fc80003f06070 */
[----:B0-----:R-:W-:-:S05]  /*17640*/  SEL R5, R5, RZ, P0 ;  /* 0x000000ff05057207 */ /* 0x001fca0000000000 */
[----:B------:R-:W-:-:S05]  /*17650*/  IMAD.IADD R6, R2, 0x1, R5 ;  /* 0x0000000102067824 */ /* 0x000fca00078e0205 */
[----:B------:R-:W0:Y:S01]  /*17660*/  SHFL.IDX PT, R5, R6, 0x1f, 0x1f ;  /* 0x03e01f0006057f89 */ /* 0x000e2200000e0000 */
[----:B------:R-:W-:-:S04]  /*17670*/  LOP3.LUT R7, R7, 0xfffffffd, RZ, 0xc0, !PT ;  /* 0xfffffffd07077812 */ /* 0x000fc800078ec0ff */
[----:B------:R-:W-:-:S05]  /*17680*/  @P0 LOP3.LUT R7, R7, 0x2, RZ, 0xfc, !PT ;  /* 0x0000000207070812 */ /* 0x000fca00078efcff */
[----:B------:R2:W-:Y:S01]  /*17690*/  STL [R1+0x4c], R7 ;  /* 0x00004c0701007387 */ /* 0x0005e20000100800 */
[----:B0-----:R-:W-:-:S05]  /*176a0*/  IMAD R5, R5, UR4, RZ ;  /* 0x0000000405057c24 */ /* 0x001fca000f8e02ff */
[----:B-1----:R-:W-:Y:S01]  /*176b0*/  ISETP.GT.AND P0, PT, R5, UR6, PT ;  /* 0x0000000605007c0c */ /* 0x002fe2000bf04270 */
[----:B------:R-:W-:Y:S02]  /*176c0*/  IMAD.MOV.U32 R4, RZ, RZ, RZ ;  /* 0x000000ffff047224 */ /* 0x000fe400078e00ff */
[----:B------:R-:W-:-:S10]  /*176d0*/  IMAD.MOV.U32 R2, RZ, RZ, R5 ;  /* 0x000000ffff027224 */ /* 0x000fd400078e0005 */
[----:B--2---:R-:W-:Y:S05]  /*176e0*/  @P0 BRA `(.L_x_447) ;  /* 0x0000000000b00947 */ /* 0x004fea0003800000 */
[----:B------:R-:W-:Y:S01]  /*176f0*/  IMAD.MOV.U32 R5, RZ, RZ, R2 ;  /* 0x000000ffff057224 */ /* 0x000fe200078e0002 */
[----:B------:R-:W-:Y:S01]  /*17700*/  ULDC UR5, c[0x0][0xc14] ;  /* 0x0003050000057ab9 */ /* 0x000fe20000000800 */
[----:B------:R-:W-:Y:S01]  /*17710*/  IMAD.MOV.U32 R4, RZ, RZ, RZ ;  /* 0x000000ffff047224 */ /* 0x000fe200078e00ff */
[----:B------:R-:W-:Y:S01]  /*17720*/  ULDC UR7, c[0x0][0xc14] ;  /* 0x0003050000077ab9 */ /* 0x000fe20000000800 */
[----:B------:R-:W-:-:S05]  /*17730*/  ULDC UR4, c[0x0][0xc10] ;  /* 0x0003040000047ab9 */ /* 0x000fca0000000800 */
.L_x_451:
        /* <DEDUP_REMOVED lines=13> */
.L_x_450:
[----:B------:R-:W-:Y:S05]  /*17810*/  BSYNC B0 ;  /* 0x0000000000007941 */ /* 0x000fea0003800000 */
.L_x_449:
        /* <DEDUP_REMOVED lines=25> */
.L_x_447:
        /* <DEDUP_REMOVED lines=13> */
[----:B------:R-:W-:-:S05]  /*17a80*/  VIADD R7, R19, 0xffffffff ;  /* 0xffffffff13077836 */ /* 0x000fca0000000000 */
[----:B------:R2:W3:Y:S02]  /*17a90*/  SHFL.IDX PT, R16, R6, R7, 0x1f ;  /* 0x00001f0706107589 */ /* 0x0004e400000e0000 */
.L_x_452:
        /* <DEDUP_REMOVED lines=28> */
.L_x_448:
[----:B------:R-:W-:Y:S02]  /*17c60*/  IMAD.MOV.U32 R17, RZ, RZ, RZ ;  /* 0x000000ffff117224 */ /* 0x000fe400078e00ff */
[----:B------:R-:W-:Y:S02]  /*17c70*/  IMAD.U32 R16, RZ, RZ, UR6 ;  /* 0x00000006ff107e24 */ /* 0x000fe4000f8e00ff */
[----:B------:R-:W-:-:S07]  /*17c80*/  IMAD.MOV.U32 R18, RZ, RZ, RZ ;  /* 0x000000ffff127224 */ /* 0x000fce00078e00ff */
.L_x_453:
        /* <DEDUP_REMOVED lines=13> */
[----:B------:R-:W-:Y:S01]  /*17d60*/  ULDC.64 UR36, c[0x0][0x198] ;  /* 0x0000660000247ab9 */ /* 0x000fe20000000a00 */
[----:B------:R-:W-:Y:S01]  /*17d70*/  IMAD.MOV.U32 R22, RZ, RZ, RZ ;  /* 0x000000ffff167224 */ /* 0x000fe200078e00ff */
[----:B------:R-:W-:Y:S01]  /*17d80*/  ULDC UR38, c[0x0][0xc] ;  /* 0x0000030000267ab9 */ /* 0x000fe20000000800 */
[----:B------:R-:W-:Y:S02]  /*17d90*/  IMAD.MOV.U32 R27, RZ, RZ, 0x1 ;  /* 0x00000001ff1b7424 */ /* 0x000fe400078e00ff */
[----:B------:R-:W-:-:S07]  /*17da0*/  IMAD.MOV.U32 R26, RZ, RZ, RZ ;  /* 0x000000ffff1a7224 */ /* 0x000fce00078e00ff */
.L_x_538:
[----:B--2---:R-:W2:Y:S02]  /*17db0*/  LDC.64 R2, c[0x0][0xc60] ;  /* 0x00031800ff027b82 */ /* 0x004ea40000000a00 */
[----:B--2---:R-:W-:-:S05]  /*17dc0*/  IMAD.WIDE R2, R19, 0x4, R2 ;  /* 0x0000000413027825 */ /* 0x004fca00078e0202 */
[----:B------:R-:W0:Y:S01]  /*17dd0*/  LDG.E R9, desc[UR60][R2.64] ;  /* 0x0000003c02097981 */ /* 0x000e22000c1e1900 */
[----:B------:R-:W-:Y:S05]  /*17de0*/  YIELD ;  /* 0x0000000000007946 */ /* 0x000fea0003800000 */
[----:B------:R-:W-:Y:S01]  /*17df0*/  ULDC.64 UR4, c[0x0][0xa28] ;  /* 0x00028a0000047ab9 */ /* 0x000fe20000000a00 */
[----:B------:R-:W-:Y:S01]  /*17e00*/  IMAD.MOV.U32 R6, RZ, RZ, RZ ;  /* 0x000000ffff067224 */ /* 0x000fe200078e00ff */
[----:B------:R-:W-:Y:S01]  /*17e10*/  ISETP.NE.U32.AND P1, PT, RZ, UR4, PT ;  /* 0x00000004ff007c0c */ /* 0x000fe2000bf25070 */
[----:B------:R-:W-:Y:S01]  /*17e20*/  IMAD.MOV.U32 R23, RZ, RZ, RZ ;  /* 0x000000ffff177224 */ /* 0x000fe200078e00ff */
[----:B------:R-:W-:-:S02]  /*17e30*/  ULDC.64 UR6, c[0x0][0xa10] ;  /* 0x0002840000067ab9 */ /* 0x000fc40000000a00 */
[----:B------:R-:W-:Y:S02]  /*17e40*/  ISETP.NE.AND.EX P1, PT, RZ, UR5, PT, P1 ;  /* 0x00000005ff007c0c */ /* 0x000fe4000bf25310 */
[----:B0-----:R-:W-:Y:S01]  /*17e50*/  SHF.R.S32.HI R0, RZ, 0x1f, R9 ;  /* 0x0000001fff007819 */ /* 0x001fe20000011409 */
[----:B------:R-:W-:Y:S10]  /*17e60*/  STL [R1], R9 ;  /* 0x0000000901007387 */ /* 0x000ff40000100800 */
[----:B------:R-:W-:-:S04]  /*17e70*/  @P1 LEA R4, P0, R9, UR4, 0x2 ;  /* 0x0000000409041c11 */ /* 0x000fc8000f8010ff */
[----:B------:R-:W-:Y:S01]  /*17e80*/  @P1 LEA.HI.X R5, R9, UR5, R0, 0x2, P0 ;  /* 0x0000000509051c11 */ /* 0x000fe200080f1400 */
[----:B------:R-:W-:Y:S02]  /*17e90*/  ULDC.64 UR4, c[0x0][0xa00] ;  /* 0x0002800000047ab9 */ /* 0x000fe40000000a00 */
[----:B------:R-:W-:Y:S02]  /*17ea0*/  ISETP.NE.U32.AND P0, PT, RZ, UR4, PT ;  /* 0x00000004ff007c0c */ /* 0x000fe4000bf05070 */
[----:B------:R0:W5:Y:S02]  /*17eb0*/  @P1 LDG.E R23, desc[UR60][R4.64] ;  /* 0x0000003c04171981 */ /* 0x000164000c1e1900 */
[----:B------:R-:W-:-:S13]  /*17ec0*/  ISETP.NE.AND.EX P0, PT, RZ, UR5, PT, P0 ;  /* 0x00000005ff007c0c */ /* 0x000fda000bf05300 */
[----:B------:R-:W-:-:S04]  /*17ed0*/  @P0 LEA R2, P2, R9, UR4, 0x2 ;  /* 0x0000000409020c11 */ /* 0x000fc8000f8410ff */
[----:B------:R-:W-:Y:S01]  /*17ee0*/  @P0 LEA.HI.X R3, R9, UR5, R0, 0x2, P2 ;  /* 0x0000000509030c11 */ /* 0x000fe200090f1400 */
[----:B------:R-:W-:-:S04]  /*17ef0*/  ULDC.64 UR4, c[0x0][0xa20] ;  /* 0x0002880000047ab9 */ /* 0x000fc80000000a00 */
[----:B------:R-:W2:Y:S01]  /*17f00*/  @P0 LDG.E R6, desc[UR60][R2.64] ;  /* 0x0000003c02060981 */ /* 0x000ea2000c1e1900 */
[----:B------:R-:W-:-:S04]  /*17f10*/  ISETP.NE.U32.AND P1, PT, RZ, UR4, PT ;  /* 0x00000004ff007c0c */ /* 0x000fc8000bf25070 */
[----:B------:R-:W-:Y:S01]  /*17f20*/  ISETP.NE.AND.EX P1, PT, RZ, UR5, PT, P1 ;  /* 0x00000005ff007c0c */ /* 0x000fe2000bf25310 */
[C---:B0-----:R-:W-:Y:S01]  /*17f30*/  IMAD.SHL.U32 R4, R9.reuse, 0x4, RZ ;  /* 0x0000000409047824 */ /* 0x041fe200078e00ff */
[----:B------:R-:W-:-:S04]  /*17f40*/  SHF.L.U64.HI R0, R9, 0x2, R0 ;  /* 0x0000000209007819 */ /* 0x000fc80000010200 */
[----:B------:R-:W-:Y:S01]  /*17f50*/  STL [R1+0x8], R4 ;  /* 0x0000080401007387 */ /* 0x000fe20000100800 */
[----:B------:R-:W-:-:S03]  /*17f60*/  IMAD.MOV.U32 R8, RZ, RZ, RZ ;  /* 0x000000ffff087224 */ /* 0x000fc600078e00ff */
[----:B--2---:R0:W-:Y:S03]  /*17f70*/  STL [R1+0x18], R6 ;  /* 0x0000180601007387 */ /* 0x0041e60000100800 */
[----:B0-----:R-:W-:-:S04]  /*17f80*/  @P1 IADD3 R6, P0, R4, UR4, RZ ;  /* 0x0000000404061c10 */ /* 0x001fc8000ff1e0ff */
[----:B------:R-:W-:Y:S01]  /*17f90*/  @P1 IADD3.X R7, R0, UR5, RZ, P0, !PT ;  /* 0x0000000500071c10 */ /* 0x000fe200087fe4ff */
[----:B------:R-:W-:Y:S02]  /*17fa0*/  ULDC.64 UR4, c[0x0][0xa08] ;  /* 0x0002820000047ab9 */ /* 0x000fe40000000a00 */
[----:B------:R-:W-:Y:S02]  /*17fb0*/  IADD3 R2, P0, R4, UR4, RZ ;  /* 0x0000000404027c10 */ /* 0x000fe4000ff1e0ff */
[----:B------:R-:W-:Y:S02]  /*17fc0*/  ISETP.NE.U32.AND P2, PT, RZ, UR4, PT ;  /* 0x00000004ff007c0c */ /* 0x000fe4000bf45070 */
[----:B------:R-:W-:Y:S02]  /*17fd0*/  IADD3.X R3, R0, UR5, RZ, P0, !PT ;  /* 0x0000000500037c10 */ /* 0x000fe400087fe4ff */
[----:B------:R-:W-:Y:S01]  /*17fe0*/  ISETP.NE.AND.EX P2, PT, RZ, UR5, PT, P2 ;  /* 0x00000005ff007c0c */ /* 0x000fe2000bf45320 */
[----:B------:R-:W-:-:S02]  /*17ff0*/  ULDC.64 UR4, c[0x0][0x3f8] ;  /* 0x0000fe0000047ab9 */ /* 0x000fc40000000a00 */
[----:B------:R-:W-:-:S03]  /*18000*/  UISETP.NE.U32.AND UP0, UPT, UR4, URZ, UPT ;  /* 0x0000003f0400728c */ /* 0x000fc6000bf05070 */
[----:B------:R-:W-:Y:S01]  /*18010*/  ULDC UR4, c[0x0][0x404] ;  /* 0x0001010000047ab9 */ /* 0x000fe20000000800 */
[----:B------:R-:W-:-:S03]  /*18020*/  UISETP.NE.AND.EX UP0, UPT, UR5, URZ, UPT, UP0 ;  /* 0x0000003f0500728c */ /* 0x000fc6000bf05300 */
[----:B------:R-:W-:Y:S01]  /*18030*/  ULDC UR5, c[0x0][0x2e0] ;  /* 0x0000b80000057ab9 */ /* 0x000fe20000000800 */
[----:B------:R-:W-:Y:S02]  /*18040*/  USEL UR4, UR4, 0x1, UP0 ;  /* 0x0000000104047887 */ /* 0x000fe40008000000 */
[----:B------:R0:W5:Y:S02]  /*18050*/  @P2 LDG.E R8, desc[UR60][R2.64] ;  /* 0x0000003c02082981 */ /* 0x000164000c1e1900 */
[----:B------:R-:W-:-:S06]  /*18060*/  UIMAD UR4, UR4, UR5, URZ ;  /* 0x00000005040472a4 */ /* 0x000fcc000f8e023f */
[----:B------:R-:W-:-:S06]  /*18070*/  IMAD.U32 R10, RZ, RZ, UR4 ;  /* 0x00000004ff0a7e24 */ /* 0x000fcc000f8e00ff */
[----:B------:R0:W5:Y:S01]  /*18080*/  @P1 LDG.E R10, desc[UR60][R6.64] ;  /* 0x0000003c060a1981 */ /* 0x000162000c1e1900 */
[----:B------:R-:W-:Y:S01]  /*18090*/  IADD3 R4, P0, R4, UR6, RZ ;  /* 0x0000000604047c10 */ /* 0x000fe2000ff1e0ff */
[----:B------:R-:W-:-:S03]  /*180a0*/  ULDC UR4, c[0x0][0x338] ;  /* 0x0000ce0000047ab9 */ /* 0x000fc60000000800 */
[----:B------:R-:W-:Y:S02]  /*180b0*/  IADD3.X R5, R0, UR7, RZ, P0, !PT ;  /* 0x0000000700057c10 */ /* 0x000fe400087fe4ff */
[----:B------:R-:W-:Y:S01]  /*180c0*/  ISETP.NE.U32.AND P0, PT, RZ, UR6, PT ;  /* 0x00000006ff007c0c */ /* 0x000fe2000bf05070 */
[----:B------:R2:W-:Y:S03]  /*180d0*/  STL [R1+0xc], R0 ;  /* 0x00000c0001007387 */ /* 0x0005e60000100800 */
[----:B------:R-:W-:Y:S01]  /*180e0*/  ISETP.NE.AND.EX P0, PT, RZ, UR7, PT, P0 ;  /* 0x00000007ff007c0c */ /* 0x000fe2000bf05300 */
[----:B--2---:R-:W-:Y:S01]  /*180f0*/  IMAD.U32 R0, RZ, RZ, UR4 ;  /* 0x00000004ff007e24 */ /* 0x004fe2000f8e00ff */
[----:B0-----:R-:W-:Y:S11]  /*18100*/  @P1 BRA `(.L_x_455) ;  /* 0x0000000000101947 */ /* 0x001ff60003800000 */
[----:B------:R-:W-:Y:S05]  /*18110*/  @!P2 BRA `(.L_x_455) ;  /* 0x00000000000ca947 */ /* 0x000fea0003800000 */
[----:B------:R-:W2:Y:S04]  /*18120*/  LDG.E R7, desc[UR60][R2.64] ;  /* 0x0000003c02077981 */ /* 0x000ea8000c1e1900 */
[----:B-----5:R-:W2:Y:S02]  /*18130*/  LDG.E R10, desc[UR60][R2.64+0x4] ;  /* 0x0000043c020a7981 */ /* 0x020ea4000c1e1900 */
[----:B--2---:R-:W-:-:S07]  /*18140*/  IMAD.IADD R10, R10, 0x1, -R7 ;  /* 0x000000010a0a7824 */ /* 0x004fce00078e0a07 */
.L_x_455:
[----:B------:R-:W2:Y:S04]  /*18150*/  @P0 LDG.E R3, desc[UR60][R4.64] ;  /* 0x0000003c04030981 */ /* 0x000ea8000c1e1900 */
[----:B------:R-:W2:Y:S02]  /*18160*/  @P0 LDG.E R2, desc[UR60][R4.64+0x4] ;  /* 0x0000043c04020981 */ /* 0x000ea4000c1e1900 */
[----:B--2---:R-:W-:Y:S02]  /*18170*/  @P0 IMAD.IADD R0, R2, 0x1, -R3 ;  /* 0x0000000102000824 */ /* 0x004fe400078e0a03 */
[----:B-----5:R-:W-:-:S04]  /*18180*/  IMAD.IADD R3, R10, 0x1, -R23 ;  /* 0x000000010a037824 */ /* 0x020fc800078e0a17 */
[----:B------:R-:W-:-:S04]  /*18190*/  IMAD.IADD R6, R3, 0x1, R0 ;  /* 0x0000000103067824 */ /* 0x000fc800078e0200 */
[----:B------:R-:W-:Y:S01]  /*181a0*/  VIADD R2, R6, 0x8f ;  /* 0x0000008f06027836 */ /* 0x000fe20000000000 */
[----:B------:R0:W-:Y:S03]  /*181b0*/  STL [R1+0x14], R6 ;  /* 0x0000140601007387 */ /* 0x0001e60000100800 */
[----:B------:R-:W-:-:S05]  /*181c0*/  IMAD.HI R2, R2, 0x38e38e39, RZ ;  /* 0x38e38e3902027827 */ /* 0x000fca00078e02ff */
[----:B------:R-:W-:-:S04]  /*181d0*/  SHF.R.U32.HI R7, RZ, 0x1f, R2 ;  /* 0x0000001fff077819 */ /* 0x000fc80000011602 */
[----:B0-----:R-:W-:Y:S01]  /*181e0*/  LEA.HI.SX32 R6, R2, R7, 0x1b ;  /* 0x0000000702067211 */ /* 0x001fe200078fdaff */
[----:B------:R-:W-:-:S04]  /*181f0*/  IMAD.MOV R2, RZ, RZ, -R3 ;  /* 0x000000ffff027224 */ /* 0x000fc800078e0a03 */
[----:B------:R-:W-:Y:S01]  /*18200*/  IMAD R7, R6, 0x90, -R3 ;  /* 0x0000009006077824 */ /* 0x000fe200078e0a03 */
[----:B------:R-:W-:Y:S01]  /*18210*/  VIMNMX R2, RZ, R2, !PT ;  /* 0x00000002ff027248 */ /* 0x000fe20007fe0100 */
[----:B------:R0:W-:Y:S03]  /*18220*/  STL [R1+0x4], R6 ;  /* 0x0000040601007387 */ /* 0x0001e60000100800 */
[----:B------:R-:W-:-:S04]  /*18230*/  VIMNMX R7, R7, R0, PT ;  /* 0x0000000007077248 */ /* 0x000fc80003fe0100 */
[----:B------:R-:W-:Y:S01]  /*18240*/  ISETP.GT.AND P1, PT, R7, R2, PT ;  /* 0x000000020700720c */ /* 0x000fe20003f24270 */
[----:B------:R-:W-:-:S05]  /*18250*/  IMAD.WIDE.U32 R2, R2, 0x38e38e39, RZ ;  /* 0x38e38e3902027825 */ /* 0x000fca00078e00ff */
[----:B------:R-:W-:-:S05]  /*18260*/  SHF.R.U32.HI R0, RZ, 0x5, R3 ;  /* 0x00000005ff007819 */ /* 0x000fca0000011603 */
[----:B------:R-:W-:Y:S02]  /*18270*/  IMAD.MOV.U32 R2, RZ, RZ, R0 ;  /* 0x000000ffff027224 */ /* 0x000fe400078e0000 */
[----:B0-----:R-:W-:-:S04]  /*18280*/  @P1 VIADD R6, R7, 0x8f ;  /* 0x0000008f07061836 */ /* 0x001fc80000000000 */
[----:B------:R-:W-:-:S05]  /*18290*/  @P1 IMAD.HI R6, R6, 0x38e38e39, RZ ;  /* 0x38e38e3906061827 */ /* 0x000fca00078e02ff */
[----:B------:R-:W-:-:S04]  /*182a0*/  @P1 SHF.R.U32.HI R3, RZ, 0x1f, R6 ;  /* 0x0000001fff031819 */ /* 0x000fc80000011606 */
[----:B------:R-:W-:Y:S01]  /*182b0*/  @P1 LEA.HI.SX32 R2, R6, R3, 0x1b ;  /* 0x0000000306021211 */ /* 0x000fe200078fdaff */
[----:B------:R-:W-:-:S06]  /*182c0*/  IMAD.MOV.U32 R3, RZ, RZ, RZ ;  /* 0x000000ffff037224 */ /* 0x000fcc00078e00ff */
[----:B------:R0:W5:Y:S01]  /*182d0*/  @P0 LDG.E R3, desc[UR60][R4.64] ;  /* 0x0000003c04030981 */ /* 0x000162000c1e1900 */
[----:B------:R-:W-:Y:S01]  /*182e0*/  ISETP.GT.AND P1, PT, R2, R0, PT ;  /* 0x000000000200720c */ /* 0x000fe20003f24270 */
[----:B------:R-:W-:Y:S01]  /*182f0*/  BSSY B0, `(.L_x_456) ;  /* 0x00000c3000007945 */ /* 0x000fe20003800000 */
[----:B------:R-:W-:Y:S01]  /*18300*/  IMAD.IADD R23, R8, 0x1, R23 ;  /* 0x0000000108177824 */ /* 0x000fe200078e0217 */
[----:B------:R-:W-:-:S10]  /*18310*/  PLOP3.LUT P2, PT, PT, PT, PT, 0x80, 0x0 ;  /* 0x000000000000781c */ /* 0x000fd40003f4f070 */
[----:B0-----:R-:W-:Y:S05]  /*18320*/  @!P1 BRA `(.L_x_457) ;  /* 0x0000000800fc9947 */ /* 0x001fea0003800000 */
[----:B------:R-:W0:Y:S01]  /*18330*/  LDC R4, c[0x0][0x428] ;  /* 0x00010a00ff047b82 */ /* 0x000e220000000800 */
[----:B------:R-:W-:Y:S01]  /*18340*/  UMOV UR4, 0xffffffff ;  /* 0xffffffff00047882 */ /* 0x000fe20000000000 */
[----:B0-----:R-:W-:-:S13]  /*18350*/  ISETP.NE.AND P1, PT, R4, 0x1, PT ;  /* 0x000000010400780c */ /* 0x001fda0003f25270 */
[----:B------:R-:W0:Y:S08]  /*18360*/  @P1 LDC R5, c[0x0][0x42c] ;  /* 0x00010b00ff051b82 */ /* 0x000e300000000800 */
[----:B------:R-:W2:Y:S01]  /*18370*/  @P1 LDC R7, c[0x0][0x430] ;  /* 0x00010c00ff071b82 */ /* 0x000ea20000000800 */
[----:B0-----:R-:W-:-:S04]  /*18380*/  @P1 IMAD.HI.U32 R4, R18, R5, RZ ;  /* 0x0000000512041227 */ /* 0x001fc800078e00ff */
[----:B------:R-:W-:Y:S01]  /*18390*/  IMAD.MOV.U32 R5, RZ, RZ, R18 ;  /* 0x000000ffff057224 */ /* 0x000fe200078e0012 */
[----:B--2---:R-:W-:Y:S02]  /*183a0*/  @P1 SHF.R.U32.HI R5, RZ, R7, R4 ;  /* 0x00000007ff051219 */ /* 0x004fe40000011604 */
[----:B------:R-:W-:Y:S01]  /*183b0*/  SEL R4, R9, RZ, !P0 ;  /* 0x000000ff09047207 */ /* 0x000fe20004000000 */
[----:B------:R-:W-:Y:S06]  /*183c0*/  BRA.DIV UR4, `(.L_x_458) ;  /* 0x0000004e043c7947 */ /* 0x000fec000b800000 */
.L_x_584:
[----:B------:R-:W-:-:S03]  /*183d0*/  UMOV UR4, 0xffffffff ;  /* 0xffffffff00047882 */ /* 0x000fc60000000000 */
[----:B------:R-:W-:Y:S05]  /*183e0*/  BRA.DIV UR4, `(.L_x_459) ;  /* 0x0000004e04687947 */ /* 0x000fea000b800000 */
[----:B------:R-:W-:-:S13]  /*183f0*/  ELECT P6, URZ, PT ;  /* 0x00000000003f782f */ /* 0x000fda00038c0000 */
.L_x_587:
[----:B------:R-:W2:Y:S01]  /*18400*/  LDL R6, [R1+0x10] ;  /* 0x0000100001067983 */ /* 0x000ea20000100800 */
[----:B------:R-:W-:Y:S01]  /*18410*/  BSSY B1, `(.L_x_460) ;  /* 0x000000b000017945 */ /* 0x000fe20003800000 */
[----:B------:R-:W0:Y:S01]  /*18420*/  S2R R9, SR_CgaCtaId ;  /* 0x0000000000097919 */ /* 0x000e220000008800 */
[----:B--2---:R-:W-:-:S05]  /*18430*/  VIADD R7, R6, 0x1 ;  /* 0x0000000106077836 */ /* 0x004fca0000000000 */
[----:B------:R-:W-:-:S04]  /*18440*/  LEA.HI R6, R7, R7, RZ, 0x1 ;  /* 0x0000000707067211 */ /* 0x000fc800078f08ff */
[----:B------:R-:W-:-:S05]  /*18450*/  LOP3.LUT R6, R6, 0xfffffffe, RZ, 0xc0, !PT ;  /* 0xfffffffe06067812 */ /* 0x000fca00078ec0ff */
[----:B------:R-:W-:Y:S01]  /*18460*/  IMAD.IADD R7, R7, 0x1, -R6 ;  /* 0x0000000107077824 */ /* 0x000fe200078e0a06 */
[----:B------:R-:W-:-:S04]  /*18470*/  MOV R6, 0x400 ;  /* 0x0000040000067802 */ /* 0x000fc80000000f00 */
[----:B0-----:R-:W-:Y:S02]  /*18480*/  LEA R6, R9, R6, 0x18 ;  /* 0x0000000609067211 */ /* 0x001fe400078ec0ff */
[----:B------:R-:W-:-:S04]  /*18490*/  SHF.L.U32 R7, R7, 0x1f, RZ ;  /* 0x0000001f07077819 */ /* 0x000fc800000006ff */
[----:B------:R-:W0:Y:S02]  /*184a0*/  SYNCS.PHASECHK.TRANS64.TRYWAIT P0, [R6+URZ+0x31c20], R7 ;  /* 0x031c2007060075a7 */ /* 0x000e24000800017f */
[----:B0-----:R-:W-:Y:S05]  /*184b0*/  @!P0 BRA `(.L_x_461) ;  /* 0x0000004c00548947 */ /* 0x001fea0003800000 */
.L_x_588:
[----:B------:R-:W-:Y:S05]  /*184c0*/  BSYNC B1 ;  /* 0x0000000000017941 */ /* 0x000fea0003800000 */
.L_x_460:
[----:B------:R-:W-:Y:S04]  /*184d0*/  BSSY B1, `(.L_x_462) ;  /* 0x0000049000017945 */ /* 0x000fe80003800000 */
[----:B------:R-:W-:Y:S05]  /*184e0*/  @!P6 BRA `(.L_x_463) ;  /* 0x00000004001ce947 */ /* 0x000fea0003800000 */
[----:B0-----:R-:W-:Y:S01]  /*184f0*/  IMAD R7, R26, 0x8, R6 ;  /* 0x000000081a077824 */ /* 0x001fe200078e0206 */
[----:B------:R-:W-:-:S04]  /*18500*/  SHF.L.U32 R8, R27, 0x1f, RZ ;  /* 0x0000001f1b087819 */ /* 0x000fc800000006ff */
[----:B------:R-:W0:Y:S02]  /*18510*/  SYNCS.PHASECHK.TRANS64.TRYWAIT P0, [R7+URZ+0x31ca0], R8 ;  /* 0x031ca008070075a7 */ /* 0x000e24000800017f */
[----:B0-----:R-:W-:Y:S05]  /*18520*/  @!P0 BRA `(.L_x_464) ;  /* 0x0000004c004c8947 */ /* 0x001fea0003800000 */
.L_x_589:
[----:B------:R-:W2:Y:S02]  /*18530*/  S2R R9, SR_TID.X ;  /* 0x0000000000097919 */ /* 0x000ea40000002100 */
[----:B--2---:R-:W-:-:S04]  /*18540*/  LOP3.LUT R9, R9, 0x7f, RZ, 0xc0, !PT ;  /* 0x0000007f09097812 */ /* 0x004fc800078ec0ff */
[----:B------:R-:W-:-:S13]  /*18550*/  ISETP.NE.AND P1, PT, R9, RZ, PT ;  /* 0x000000ff0900720c */ /* 0x000fda0003f25270 */
[----:B------:R-:W-:Y:S05]  /*18560*/  @P1 BRA `(.L_x_465) ;  /* 0x0000000000141947 */ /* 0x000fea0003800000 */
[----:B------:R-:W-:Y:S01]  /*18570*/  ISETP.NE.AND P0, PT, R29, RZ, PT ;  /* 0x000000ff1d00720c */ /* 0x000fe20003f05270 */
[----:B------:R-:W-:-:S04]  /*18580*/  IMAD.MOV.U32 R9, RZ, RZ, 0x6c00 ;  /* 0x00006c00ff097424 */ /* 0x000fc800078e00ff */
[----:B------:R2:W-:Y:S08]  /*18590*/  SYNCS.ARRIVE.TRANS64 RZ, [R7+URZ+0x31c90], R9 ;  /* 0x031c900907ff79a7 */ /* 0x0005f0000800003f */
[----:B------:R-:W-:Y:S05]  /*185a0*/  @!P0 BRA `(.L_x_465) ;  /* 0x0000000000048947 */ /* 0x000fea0003800000 */
[----:B------:R-:W-:Y:S01]  /*185b0*/  BPT.TRAP 0x1 ;  /* 0x000000040000795c */ /* 0x000fe20000300000 */
.L_x_465:
[----:B--2---:R-:W-:Y:S01]  /*185c0*/  IMAD R9, R26, 0x6c00, R6 ;  /* 0x00006c001a097824 */ /* 0x004fe200078e0206 */
[----:B------:R-:W-:Y:S01]  /*185d0*/  R2UR UR9, R7 ;  /* 0x00000000070972ca */ /* 0x000fe200000e0000 */
[----:B-----5:R-:W-:Y:S01]  /*185e0*/  IMAD R10, R2, 0x90, R3 ;  /* 0x00000090020a7824 */ /* 0x020fe200078e0203 */
[----:B------:R-:W-:Y:S01]  /*185f0*/  UIADD3 UR4, UP0, UR36, 0x570, URZ ;  /* 0x0000057024047890 */ /* 0x000fe2000ff1e03f */
[----:B------:R-:W-:Y:S01]  /*18600*/  R2UR UR12, R5 ;  /* 0x00000000050c72ca */ /* 0x000fe200000e0000 */
[----:B------:R-:W-:Y:S01]  /*18610*/  UMOV UR10, URZ ;  /* 0x0000003f000a7c82 */ /* 0x000fe20008000000 */
[----:B------:R-:W-:Y:S01]  /*18620*/  R2UR UR15, R9 ;  /* 0x00000000090f72ca */ /* 0x000fe200000e0000 */
[----:B------:R-:W-:Y:S01]  /*18630*/  VIADD R10, R10, 0xffffff70 ;  /* 0xffffff700a0a7836 */ /* 0x000fe20000000000 */
[----:B------:R-:W-:Y:S01]  /*18640*/  R2UR UR13, R4 ;  /* 0x00000000040d72ca */ /* 0x000fe200000e0000 */
[----:B------:R-:W-:Y:S01]  /*18650*/  UIADD3.X UR5, URZ, UR37, URZ, UP0, !UPT ;  /* 0x000000253f057290 */ /* 0x000fe200087fe43f */
[----:B------:R-:W-:-:S02]  /*18660*/  UMOV UR6, 0x0 ;  /* 0x0000000000067882 */ /* 0x000fc40000000000 */
[----:B------:R-:W-:Y:S01]  /*18670*/  R2UR UR11, R10 ;  /* 0x000000000a0b72ca */ /* 0x000fe200000e0000 */
[----:B------:R-:W-:Y:S01]  /*18680*/  UMOV UR7, 0x12f00000 ;  /* 0x12f0000000077882 */ /* 0x000fe20000000000 */
[----:B------:R-:W-:Y:S01]  /*18690*/  UIADD3 UR9, UR9, 0x31c90, URZ ;  /* 0x00031c9009097890 */ /* 0x000fe2000fffe03f */
[----:B------:R-:W-:-:S04]  /*186a0*/  UMOV UR16, 0x20 ;  /* 0x0000002000107882 */ /* 0x000fc80000000000 */
[----:B------:R-:W-:Y:S02]  /*186b0*/  UIADD3 UR8, UR15, 0x16a00, URZ ;  /* 0x00016a000f087890 */ /* 0x000fe4000fffe03f */
[----:B------:R-:W-:Y:S02]  /*186c0*/  UIADD3 UR14, UR15, 0x18e00, URZ ;  /* 0x00018e000f0e7890 */ /* 0x000fe4000fffe03f */
[----:B------:R-:W-:-:S05]  /*186d0*/  UIADD3 UR15, UR15, 0x1b200, URZ ;  /* 0x0001b2000f0f7890 */ /* 0x000fca000fffe03f */
[----:B------:R2:W-:Y:S02]  /*186e0*/  UTMALDG.4D [UR8], [UR4], desc[UR6] ;  /* 0x00000608040075b4 */ /* 0x0005e40008019000 */
[----:B--2---:R-:W-:Y:S01]  /*186f0*/  UMOV UR8, UR14 ;  /* 0x0000000e00087c82 */ /* 0x004fe20008000000 */
[----:B------:R-:W-:Y:S01]  /*18700*/  UMOV UR10, UR16 ;  /* 0x00000010000a7c82 */ /* 0x000fe20008000000 */
[----:B------:R-:W-:Y:S01]  /*18710*/  UMOV UR14, 0x40 ;  /* 0x00000040000e7882 */ /* 0x000fe20000000000 */
[----:B------:R2:W-:Y:S02]  /*18720*/  UTMALDG.4D [UR8], [UR4], desc[UR6] ;  /* 0x00000608040075b4 */ /* 0x0005e40008019000 */
[----:B--2---:R-:W-:Y:S01]  /*18730*/  UMOV UR8, UR15 ;  /* 0x0000000f00087c82 */ /* 0x004fe20008000000 */
[----:B------:R-:W-:Y:S02]  /*18740*/  UMOV UR10, UR14 ;  /* 0x0000000e000a7c82 */ /* 0x000fe40008000000 */
[----:B------:R2:W-:Y:S01]  /*18750*/  UTMALDG.4D [UR8], [UR4], desc[UR6] ;  /* 0x00000608040075b4 */ /* 0x0005e20008019000 */
[----:B------:R-:W3:Y:S02]  /*18760*/  SYNCS.PHASECHK.TRANS64.TRYWAIT P0, [R7+URZ+0x31cc0], R8 ;  /* 0x031cc008070075a7 */ /* 0x000ee4000800017f */
[----:B--23--:R-:W-:Y:S05]  /*18770*/  @!P0 BRA `(.L_x_466) ;  /* 0x0000004800cc8947 */ /* 0x00cfea0003800000 */
.L_x_590:
[----:B------:R-:W-:Y:S05]  /*18780*/  @P1 BRA `(.L_x_467) ;  /* 0x0000000000141947 */ /* 0x000fea0003800000 */
[----:B------:R-:W-:Y:S01]  /*18790*/  ISETP.NE.AND P0, PT, R29, RZ, PT ;  /* 0x000000ff1d00720c */ /* 0x000fe20003f05270 */
[----:B0-2---:R-:W-:-:S04]  /*187a0*/  IMAD.MOV.U32 R8, RZ, RZ, 0x6c00 ;  /* 0x00006c00ff087424 */ /* 0x005fc800078e00ff */
[----:B------:R3:W-:Y:S08]  /*187b0*/  SYNCS.ARRIVE.TRANS64 RZ, [R7+URZ+0x31cb0], R8 ;  /* 0x031cb00807ff79a7 */ /* 0x0007f0000800003f */
[----:B------:R-:W-:Y:S05]  /*187c0*/  @!P0 BRA `(.L_x_467) ;  /* 0x0000000000048947 */ /* 0x000fea0003800000 */
[----:B------:R-:W-:Y:S01]  /*187d0*/  BPT.TRAP 0x1 ;  /* 0x000000040000795c */ /* 0x000fe20000300000 */
.L_x_467:
        /* <DEDUP_REMOVED lines=11> */
[----:B------:R-:W-:Y:S02]  /*18890*/  UIADD3 UR8, UR15, 0x200, URZ ;  /* 0x000002000f087890 */ /* 0x000fe4000fffe03f */
[----:B------:R-:W-:Y:S02]  /*188a0*/  UIADD3 UR9, UR9, 0x31cb0, URZ ;  /* 0x00031cb009097890 */ /* 0x000fe4000fffe03f */
[----:B------:R-:W-:Y:S02]  /*188b0*/  UIADD3 UR14, UR15, 0x2600, URZ ;  /* 0x000026000f0e7890 */ /* 0x000fe4000fffe03f */
[----:B------:R-:W-:-:S05]  /*188c0*/  UIADD3 UR15, UR15, 0x4a00, URZ ;  /* 0x00004a000f0f7890 */ /* 0x000fca000fffe03f */
[----:B------:R4:W-:Y:S02]  /*188d0*/  UTMALDG.4D [UR8], [UR4], desc[UR6] ;  /* 0x00000608040075b4 */ /* 0x0009e40008019000 */
[----:B----4-:R-:W-:Y:S01]  /*188e0*/  UMOV UR8, UR14 ;  /* 0x0000000e00087c82 */ /* 0x010fe20008000000 */
[----:B------:R-:W-:Y:S01]  /*188f0*/  UMOV UR10, UR16 ;  /* 0x00000010000a7c82 */ /* 0x000fe20008000000 */
[----:B------:R-:W-:Y:S01]  /*18900*/  UMOV UR14, 0x40 ;  /* 0x00000040000e7882 */ /* 0x000fe20000000000 */
[----:B------:R4:W-:Y:S02]  /*18910*/  UTMALDG.4D [UR8], [UR4], desc[UR6] ;  /* 0x00000608040075b4 */ /* 0x0009e40008019000 */
[----:B----4-:R-:W-:Y:S01]  /*18920*/  UMOV UR8, UR15 ;  /* 0x0000000f00087c82 */ /* 0x010fe20008000000 */
[----:B------:R-:W-:Y:S02]  /*18930*/  UMOV UR10, UR14 ;  /* 0x0000000e000a7c82 */ /* 0x000fe40008000000 */
[----:B------:R4:W-:Y:S02]  /*18940*/  UTMALDG.4D [UR8], [UR4], desc[UR6] ;  /* 0x00000608040075b4 */ /* 0x0009e40008019000 */
[----:B----4-:R-:W-:Y:S01]  /*18950*/  NOP ;  /* 0x0000000000007918 */ /* 0x010fe20000000000 */
.L_x_463:
[----:B------:R-:W-:Y:S05]  /*18960*/  BSYNC B1 ;  /* 0x0000000000017941 */ /* 0x000fea0003800000 */
.L_x_462:
[----:B------:R-:W-:Y:S01]  /*18970*/  VIADD R26, R26, 0x1 ;  /* 0x000000011a1a7836 */ /* 0x000fe20000000000 */
[----:B------:R-:W-:Y:S01]  /*18980*/  PLOP3.LUT P2, PT, PT, PT, PT, 0x8, 0x0 ;  /* 0x000000000000781c */ /* 0x000fe20003f4e170 */
[----:B------:R-:W-:-:S03]  /*18990*/  VIADD R2, R2, 0xfffffffe ;  /* 0xfffffffe02027836 */ /* 0x000fc60000000000 */
[----:B------:R-:W-:-:S04]  /*189a0*/  ISETP.NE.AND P0, PT, R26, 0x2, PT ;  /* 0x000000021a00780c */ /* 0x000fc80003f05270 */
[----:B------:R-:W-:Y:S02]  /*189b0*/  SEL R26, R26, RZ, P0 ;  /* 0x000000ff1a1a7207 */ /* 0x000fe40000000000 */
[----:B0-23--:R-:W-:Y:S02]  /*189c0*/  SEL R8, RZ, 0x1, P0 ;  /* 0x00000001ff087807 */ /* 0x00dfe40000000000 */
[----:B------:R-:W-:Y:S02]  /*189d0*/  ISETP.GE.AND P0, PT, R2, R0, PT ;  /* 0x000000000200720c */ /* 0x000fe40003f06270 */
[----:B------:R-:W-:-:S11]  /*189e0*/  LOP3.LUT R27, R27, R8, RZ, 0x3c, !PT ;  /* 0x000000081b1b7212 */ /* 0x000fd600078e3cff */
[----:B------:R-:W-:Y:S05]  /*189f0*/  @!P0 BRA `(.L_x_457) ;  /* 0x0000000400488947 */ /* 0x000fea0003800000 */
.L_x_474:
[----:B------:R-:W-:Y:S05]  /*18a00*/  YIELD ;  /* 0x0000000000007946 */ /* 0x000fea0003800000 */
[----:B------:R-:W-:Y:S04]  /*18a10*/  BSSY B1, `(.L_x_468) ;  /* 0x0000048000017945 */ /* 0x000fe80003800000 */
[----:B0-23--:R-:W-:Y:S05]  /*18a20*/  @!P6 BRA `(.L_x_469) ;  /* 0x000000040018e947 */ /* 0x00dfea0003800000 */
[----:B------:R-:W-:Y:S01]  /*18a30*/  IMAD R7, R26, 0x8, R6 ;  /* 0x000000081a077824 */ /* 0x000fe200078e0206 */
[----:B------:R-:W-:-:S04]  /*18a40*/  SHF.L.U32 R10, R27, 0x1f, RZ ;  /* 0x0000001f1b0a7819 */ /* 0x000fc800000006ff */
[----:B------:R-:W0:Y:S02]  /*18a50*/  SYNCS.PHASECHK.TRANS64.TRYWAIT P0, [R7+URZ+0x31ca0], R10 ;  /* 0x031ca00a070075a7 */ /* 0x000e24000800017f */
[----:B0-----:R-:W-:Y:S05]  /*18a60*/  @!P0 BRA `(.L_x_470) ;  /* 0x0000004800248947 */ /* 0x001fea0003800000 */
.L_x_591:
        /* <DEDUP_REMOVED lines=9> */
.L_x_471:
[----:B--2---:R-:W-:Y:S01]  /*18b00*/  IMAD R8, R26, 0x6c00, R6 ;  /* 0x00006c001a087824 */ /* 0x004fe200078e0206 */
[----:B------:R-:W-:Y:S01]  /*18b10*/  R2UR UR9, R7 ;  /* 0x00000000070972ca */ /* 0x000fe200000e0000 */
[----:B-----5:R-:W-:Y:S01]  /*18b20*/  IMAD R9, R2, 0x90, R3 ;  /* 0x0000009002097824 */ /* 0x020fe200078e0203 */
        /* <DEDUP_REMOVED lines=9> */
[----:B------:R-:W-:-:S02]  /*18bc0*/  UMOV UR16, 0x20 ;  /* 0x0000002000107882 */ /* 0x000fc40000000000 */
[----:B------:R-:W-:-:S05]  /*18bd0*/  UIADD3 UR9, UR9, 0x31c90, URZ ;  /* 0x00031c9009097890 */ /* 0x000fca000fffe03f */
        /* <DEDUP_REMOVED lines=13> */
.L_x_592:
[----:B------:R-:W-:Y:S05]  /*18cb0*/  @P0 BRA `(.L_x_473) ;  /* 0x0000000000140947 */ /* 0x000fea0003800000 */
[----:B------:R-:W-:Y:S01]  /*18cc0*/  ISETP.NE.AND P1, PT, R29, RZ, PT ;  /* 0x000000ff1d00720c */ /* 0x000fe20003f25270 */
[----:B0-2---:R-:W-:-:S04]  /*18cd0*/  IMAD.MOV.U32 R10, RZ, RZ, 0x6c00 ;  /* 0x00006c00ff0a7424 */ /* 0x005fc800078e00ff */
[----:B------:R3:W-:Y:S08]  /*18ce0*/  SYNCS.ARRIVE.TRANS64 RZ, [R7+URZ+0x31cb0], R10 ;  /* 0x031cb00a07ff79a7 */ /* 0x0007f0000800003f */
[----:B------:R-:W-:Y:S05]  /*18cf0*/  @!P1 BRA `(.L_x_473) ;  /* 0x0000000000049947 */ /* 0x000fea0003800000 */
[----:B------:R-:W-:Y:S01]  /*18d00*/  BPT.TRAP 0x1 ;  /* 0x000000040000795c */ /* 0x000fe20000300000 */
.L_x_473:
        /* <DEDUP_REMOVED lines=24> */
.L_x_469:
[----:B------:R-:W-:Y:S05]  /*18e90*/  BSYNC B1 ;  /* 0x0000000000017941 */ /* 0x000fea0003800000 */
.L_x_468:
[----:B------:R-:W-:-:S05]  /*18ea0*/  VIADD R26, R26, 0x1 ;  /* 0x000000011a1a7836 */ /* 0x000fca0000000000 */
[----:B------:R-:W-:-:S04]  /*18eb0*/  ISETP.NE.AND P0, PT, R26, 0x2, PT ;  /* 0x000000021a00780c */ /* 0x000fc80003f05270 */
[----:B------:R-:W-:Y:S02]  /*18ec0*/  SEL R8, RZ, 0x1, P0 ;  /* 0x00000001ff087807 */ /* 0x000fe40000000000 */
[----:B------:R-:W-:Y:S02]  /*18ed0*/  SEL R26, R26, RZ, P0 ;  /* 0x000000ff1a1a7207 */ /* 0x000fe40000000000 */
[C---:B------:R-:W-:Y:S01]  /*18ee0*/  ISETP.GT.AND P0, PT, R2.reuse, R0, PT ;  /* 0x000000000200720c */ /* 0x040fe20003f04270 */
[----:B------:R-:W-:Y:S01]  /*18ef0*/  VIADD R2, R2, 0xffffffff ;  /* 0xffffffff02027836 */ /* 0x000fe20000000000 */
[----:B------:R-:W-:-:S11]  /*18f00*/  LOP3.LUT R27, R27, R8, RZ, 0x3c, !PT ;  /* 0x000000081b1b7212 */ /* 0x000fd600078e3cff */
[----:B------:R-:W-:Y:S05]  /*18f10*/  @P0 BRA `(.L_x_474) ;  /* 0xfffffff800b80947 */ /* 0x000fea000383ffff */
.L_x_457:
[----:B------:R-:W-:Y:S05]  /*18f20*/  BSYNC B0 ;  /* 0x0000000000007941 */ /* 0x000fea0003800000 */
.L_x_456:
[----:B0-23--:R-:W2:Y:S01]  /*18f30*/  LDL R7, [R1+0x14] ;  /* 0x0000140001077983 */ /* 0x00dea20000100800 */
[----:B------:R-:W-:Y:S05]  /*18f40*/  @!P2 WARPSYNC.ALL ;  /* 0x000000000000a948 */ /* 0x000fea0003800000 */
[----:B------:R-:W-:Y:S01]  /*18f50*/  BSSY B6, `(.L_x_475) ;  /* 0x00002b2000067945 */ /* 0x000fe20003800000 */
[----:B------:R-:W-:Y:S01]  /*18f60*/  @!P2 BAR.SYNC.DEFER_BLOCKING 0xc, 0x1a0 ;  /* 0x030680000000ab1d */ /* 0x000fe20000010000 */
[----:B--2---:R-:W-:-:S13]  /*18f70*/  ISETP.GT.AND P0, PT, R7, RZ, PT ;  /* 0x000000ff0700720c */ /* 0x004fda0003f04270 */
[----:B------:R-:W-:Y:S05]  /*18f80*/  @P0 BRA `(.L_x_476) ;  /* 0x00000000003c0947 */ /* 0x000fea0003800000 */
[----:B------:R-:W-:-:S13]  /*18f90*/  ISETP.NE.AND P1, PT, R29, RZ, PT ;  /* 0x000000ff1d00720c */ /* 0x000fda0003f25270 */
[----:B------:R-:W-:Y:S05]  /*18fa0*/  @P1 BRA `(.L_x_477) ;  /* 0x0000002800b01947 */ /* 0x000fea0003800000 */
[----:B------:R-:W0:Y:S01]  /*18fb0*/  S2R R7, SR_LANEID ;  /* 0x0000000000077919 */ /* 0x000e220000000000 */
[----:B------:R-:W-:Y:S01]  /*18fc0*/  VOTEU.ANY UR4, UPT, PT ;  /* 0x0000000000047886 */ /* 0x000fe200038e0100 */
[----:B-----5:R-:W2:Y:S01]  /*18fd0*/  LDC.64 R2, c[0x0][0xc38] ;  /* 0x00030e00ff027b82 */ /* 0x020ea20000000a00 */
        /* <DEDUP_REMOVED lines=10> */
.L_x_476:
[----:B-----5:R-:W0:Y:S01]  /*19080*/  S2R R3, SR_CgaCtaId ;  /* 0x0000000000037919 */ /* 0x020e220000008800 */
        /* <DEDUP_REMOVED lines=9> */
[----:B------:R-:W-:Y:S02]  /*19120*/  IMAD.U32 R4, RZ, RZ, UR6 ;  /* 0x00000006ff047e24 */ /* 0x000fe4000f8e00ff */
[----:B------:R-:W0:Y:S01]  /*19130*/  LDC.64 R2, c[0x4][R2] ;  /* 0x0100000002027b82 */ /* 0x000e220000000a00 */
[----:B------:R-:W-:Y:S02]  /*19140*/  IMAD.U32 R5, RZ, RZ, UR7 ;  /* 0x00000007ff057e24 */ /* 0x000fe4000f8e00ff */
[----:B------:R-:W-:Y:S02]  /*19150*/  IMAD.U32 R6, RZ, RZ, UR8 ;  /* 0x00000008ff067e24 */ /* 0x000fe4000f8e00ff */
[----:B------:R-:W-:-:S02]  /*19160*/  IMAD.U32 R7, RZ, RZ, UR9 ;  /* 0x00000009ff077e24 */ /* 0x000fc4000f8e00ff */
[----:B------:R-:W-:Y:S02]  /*19170*/  IMAD.U32 R10, RZ, RZ, UR4 ;  /* 0x00000004ff0a7e24 */ /* 0x000fe4000f8e00ff */
[----:B------:R-:W-:Y:S02]  /*19180*/  IMAD.U32 R11, RZ, RZ, UR5 ;  /* 0x00000005ff0b7e24 */ /* 0x000fe4000f8e00ff */
[----:B------:R-:W-:Y:S02]  /*19190*/  IMAD.MOV.U32 R8, RZ, RZ, 0x70 ;  /* 0x00000070ff087424 */ /* 0x000fe400078e00ff */
[----:B------:R-:W-:Y:S02]  /*191a0*/  IMAD.MOV.U32 R12, RZ, RZ, 0x1 ;  /* 0x00000001ff0c7424 */ /* 0x000fe400078e00ff */
[----:B------:R-:W-:-:S07]  /*191b0*/  IMAD.MOV.U32 R13, RZ, RZ, RZ ;  /* 0x000000ffff0d7224 */ /* 0x000fce00078e00ff */
[----:B------:R-:W-:-:S07]  /*191c0*/  LEPC R20, `(.L_x_478) ;  /* 0x000000001014794e */ /* 0x000fce0000000000 */
[----:B01----:R-:W-:Y:S05]  /*191d0*/  CALL.ABS.NOINC R2 ;  /* 0x0000000002007343 */ /* 0x003fea0003c00000 */
.L_x_478:
        /* <DEDUP_REMOVED lines=8> */
[----:B------:R-:W-:Y:S02]  /*19260*/  IMAD.U32 R4, RZ, RZ, UR6 ;  /* 0x00000006ff047e24 */ /* 0x000fe4000f8e00ff */
[----:B------:R-:W-:Y:S02]  /*19270*/  IMAD.U32 R5, RZ, RZ, UR7 ;  /* 0x00000007ff057e24 */ /* 0x000fe4000f8e00ff */
[----:B------:R-:W-:Y:S02]  /*19280*/  IMAD.U32 R6, RZ, RZ, UR8 ;  /* 0x00000008ff067e24 */ /* 0x000fe4000f8e00ff */
[----:B------:R-:W-:-:S02]  /*19290*/  IMAD.U32 R7, RZ, RZ, UR9 ;  /* 0x00000009ff077e24 */ /* 0x000fc4000f8e00ff */
[----:B------:R-:W-:Y:S02]  /*192a0*/  IMAD.U32 R10, RZ, RZ, UR4 ;  /* 0x00000004ff0a7e24 */ /* 0x000fe4000f8e00ff */
[----:B------:R-:W-:Y:S02]  /*192b0*/  IMAD.U32 R11, RZ, RZ, UR5 ;  /* 0x00000005ff0b7e24 */ /* 0x000fe4000f8e00ff */
[----:B------:R-:W-:Y:S02]  /*192c0*/  IMAD.MOV.U32 R8, RZ, RZ, 0x70 ;  /* 0x00000070ff087424 */ /* 0x000fe400078e00ff */
[----:B------:R-:W-:Y:S02]  /*192d0*/  IMAD.MOV.U32 R12, RZ, RZ, 0x1 ;  /* 0x00000001ff0c7424 */ /* 0x000fe400078e00ff */
[----:B0-----:R-:W-:-:S07]  /*192e0*/  IMAD.MOV.U32 R13, RZ, RZ, RZ ;  /* 0x000000ffff0d7224 */ /* 0x001fce00078e00ff */
[----:B------:R-:W-:-:S07]  /*192f0*/  LEPC R20, `(.L_x_480) ;  /* 0x000000001014794e */ /* 0x000fce0000000000 */
[----:B-12---:R-:W-:Y:S05]  /*19300*/  CALL.ABS.NOINC R2 ;  /* 0x0000000002007343 */ /* 0x006fea0003c00000 */
.L_x_480:
        /* <DEDUP_REMOVED lines=15> */
[----:B0-----:R-:W-:Y:S05]  /*19400*/  CALL.ABS.NOINC R2 ;  /* 0x0000000002007343 */ /* 0x001fea0003c00000 */
.L_x_479:
[----:B------:R-:W2:Y:S01]  /*19410*/  LDL.LU R2, [R1+0x8] ;  /* 0x0000080001027983 */ /* 0x000ea20000300800 */
[----:B------:R-:W-:-:S03]  /*19420*/  ULDC.64 UR4, c[0x0][0x9f8] ;  /* 0x00027e0000047ab9 */ /* 0x000fc60000000a00 */
[----:B------:R-:W3:Y:S04]  /*19430*/  LDL.LU R0, [R1+0xc] ;  /* 0x00000c0001007983 */ /* 0x000ee80000300800 */
[----:B------:R-:W4:Y:S04]  /*19440*/  LDL.LU R21, [R1] ;  /* 0x0000000001157983 */ /* 0x000f280000300800 */
[----:B------:R-:W4:Y:S01]  /*19450*/  LDL.LU R20, [R1+0x18] ;  /* 0x0000180001147983 */ /* 0x000f220000300800 */
[----:B------:R-:W-:-:S04]  /*19460*/  ISETP.NE.U32.AND P0, PT, RZ, UR4, PT ;  /* 0x00000004ff007c0c */ /* 0x000fc8000bf05070 */
        /* <DEDUP_REMOVED lines=8> */
[----:B------:R-:W-:Y:S01]  /*194f0*/  ULDC.64 UR4, c[0x0][0xa00] ;  /* 0x0002800000047ab9 */ /* 0x000fe20000000a00 */
[----:B------:R-:W0:Y:S01]  /*19500*/  LDC R0, c[0x0][0x428] ;  /* 0x00010a00ff007b82 */ /* 0x000e220000000800 */
[----:B----4-:R-:W-:-:S06]  /*19510*/  IMAD.MOV.U32 R6, RZ, RZ, R21 ;  /* 0x000000ffff067224 */ /* 0x010fcc00078e0015 */
[----:B------:R2:W5:Y:S01]  /*19520*/  @P0 LDG.E R6, desc[UR60][R2.64] ;  /* 0x0000003c02060981 */ /* 0x000562000c1e1900 */
[----:B------:R-:W-:Y:S01]  /*19530*/  IMAD R17, R17, 0xc0, R20 ;  /* 0x000000c011117824 */ /* 0x000fe200078e0214 */
[----:B------:R-:W-:Y:S02]  /*19540*/  PLOP3.LUT P1, PT, P6, PT, PT, 0x8, 0x0 ;  /* 0x000000000000781c */ /* 0x000fe4000372e170 */
[----:B0-----:R-:W-:Y:S01]  /*19550*/  ISETP.NE.AND P0, PT, R0, 0x1, PT ;  /* 0x000000010000780c */ /* 0x001fe20003f05270 */
[----:B------:R-:W-:-:S12]  /*19560*/  IMAD.MOV.U32 R0, RZ, RZ, R18 ;  /* 0x000000ffff007224 */ /* 0x000fd800078e0012 */
[----:B------:R-:W0:Y:S08]  /*19570*/  @P0 LDC R5, c[0x0][0x42c] ;  /* 0x00010b00ff050b82 */ /* 0x000e300000000800 */
[----:B------:R-:W3:Y:S01]  /*19580*/  @P0 LDC R4, c[0x0][0x430] ;  /* 0x00010c00ff040b82 */ /* 0x000ee20000000800 */
[----:B0-----:R-:W-:-:S05]  /*19590*/  @P0 IMAD.HI.U32 R5, R18, R5, RZ ;  /* 0x0000000512050227 */ /* 0x001fca00078e00ff */
[----:B---3--:R-:W-:Y:S02]  /*195a0*/  @P0 SHF.R.U32.HI R0, RZ, R4, R5 ;  /* 0x00000004ff000219 */ /* 0x008fe40000011605 */
[----:B------:R-:W-:-:S04]  /*195b0*/  ISETP.NE.U32.AND P0, PT, RZ, UR4, PT ;  /* 0x00000004ff007c0c */ /* 0x000fc8000bf05070 */
[----:B------:R-:W-:-:S04]  /*195c0*/  ISETP.NE.AND.EX P0, PT, RZ, UR5, PT, P0 ;  /* 0x00000005ff007c0c */ /* 0x000fc8000bf05300 */
[----:B--2---:R-:W-:-:S09]  /*195d0*/  SEL R8, R21, RZ, !P0 ;  /* 0x000000ff15087207 */ /* 0x004fd20004000000 */
.L_x_481:
        /* <DEDUP_REMOVED lines=14> */
.L_x_482:
        /* <DEDUP_REMOVED lines=13> */
.L_x_483:
        /* <DEDUP_REMOVED lines=16> */
.L_x_595:
[----:B------:R-:W2:Y:S01]  /*19890*/  LDL R4, [R1+0x4] ;  /* 0x0000040001047983 */ /* 0x000ea20000100800 */
[----:B------:R-:W-:Y:S01]  /*198a0*/  UMOV UR4, 0xffffffff ;  /* 0xffffffff00047882 */ /* 0x000fe20000000000 */
[----:B------:R-:W-:Y:S01]  /*198b0*/  SHF.R.S32.HI R11, RZ, 0x1f, R6 ;  /* 0x0000001fff0b7819 */ /* 0x000fe20000011406 */
[----:B--2---:R-:W-:Y:S01]  /*198c0*/  VIADD R9, R4, 0xffffffff ;  /* 0xffffffff04097836 */ /* 0x004fe20000000000 */
[----:B------:R-:W-:Y:S06]  /*198d0*/  BRA.DIV UR4, `(.L_x_485) ;  /* 0x0000003a04e47947 */ /* 0x000fec000b800000 */
[----:B------:R-:W-:-:S13]  /*198e0*/  ELECT P6, URZ, PT ;  /* 0x00000000003f782f */ /* 0x000fda00038c0000 */
.L_x_598:
[----:B------:R-:W-:Y:S05]  /*198f0*/  @!P6 BRA `(.L_x_486) ;  /* 0x0000000000f8e947 */ /* 0x000fea0003800000 */
[----:B------:R-:W-:Y:S01]  /*19900*/  ISETP.NE.U32.AND P0, PT, R2, RZ, PT ;  /* 0x000000ff0200720c */ /* 0x000fe20003f05070 */
[----:B------:R-:W-:-:S03]  /*19910*/  IMAD.MOV.U32 R25, RZ, RZ, R9 ;  /* 0x000000ffff197224 */ /* 0x000fc600078e0009 */
[----:B------:R-:W-:-:S13]  /*19920*/  ISETP.NE.AND.EX P0, PT, R3, RZ, PT, P0 ;  /* 0x000000ff0300720c */ /* 0x000fda0003f05300 */
[----:B------:R-:W-:Y:S05]  /*19930*/  @!P0 BRA `(.L_x_487) ;  /* 0x0000000000448947 */ /* 0x000fea0003800000 */
[----:B------:R-:W0:Y:S01]  /*19940*/  LDC R10, c[0x0][0x41c] ;  /* 0x00010700ff0a7b82 */ /* 0x000e220000000800 */
[----:B------:R-:W-:Y:S02]  /*19950*/  ULDC.64 UR4, c[0x0][0x408] ;  /* 0x0001020000047ab9 */ /* 0x000fe40000000a00 */
[----:B------:R-:W-:-:S04]  /*19960*/  IMAD R7, R11, UR4, RZ ;  /* 0x000000040b077c24 */ /* 0x000fc8000f8e02ff */
[----:B------:R-:W-:Y:S01]  /*19970*/  IMAD R7, R6, UR5, R7 ;  /* 0x0000000506077c24 */ /* 0x000fe2000f8e0207 */
[----:B0-----:R-:W-:-:S13]  /*19980*/  ISETP.NE.AND P0, PT, R10, 0x1, PT ;  /* 0x000000010a00780c */ /* 0x001fda0003f05270 */
[----:B------:R-:W0:Y:S02]  /*19990*/  @P0 LDC.64 R4, c[0x0][0x420] ;  /* 0x00010800ff040b82 */ /* 0x000e240000000a00 */
[----:B0-----:R-:W-:-:S04]  /*199a0*/  @P0 IMAD.HI.U32 R12, R9, R4, RZ ;  /* 0x00000004090c0227 */ /* 0x001fc800078e00ff */
[----:B------:R-:W-:Y:S01]  /*199b0*/  IMAD.MOV.U32 R4, RZ, RZ, R9 ;  /* 0x000000ffff047224 */ /* 0x000fe200078e0009 */
[----:B------:R-:W-:-:S04]  /*199c0*/  @P0 SHF.R.U32.HI R4, RZ, R5, R12 ;  /* 0x00000005ff040219 */ /* 0x000fc8000001160c */
[--C-:B------:R-:W-:Y:S01]  /*199d0*/  SHF.R.S32.HI R5, RZ, 0x1f, R4.reuse ;  /* 0x0000001fff057819 */ /* 0x100fe20000011404 */
[--C-:B------:R-:W-:Y:S02]  /*199e0*/  IMAD.MOV R25, RZ, RZ, -R4.reuse ;  /* 0x000000ffff197224 */ /* 0x100fe400078e0a04 */
[----:B------:R-:W-:-:S04]  /*199f0*/  IMAD.WIDE.U32 R4, R6, UR4, R4 ;  /* 0x0000000406047c25 */ /* 0x000fc8000f8e0004 */
[----:B------:R-:W-:Y:S01]  /*19a00*/  IMAD.IADD R7, R5, 0x1, R7 ;  /* 0x0000000105077824 */ /* 0x000fe200078e0207 */
[----:B------:R-:W-:Y:S01]  /*19a10*/  LEA R12, P0, R4, R2, 0x2 ;  /* 0x00000002040c7211 */ /* 0x000fe200078010ff */
[----:B------:R-:W-:-:S03]  /*19a20*/  IMAD R25, R10, R25, R9 ;  /* 0x000000190a197224 */ /* 0x000fc600078e0209 */
[----:B------:R-:W-:-:S05]  /*19a30*/  LEA.HI.X R13, R4, R3, R7, 0x2, P0 ;  /* 0x00000003040d7211 */ /* 0x000fca00000f1407 */
[----:B------:R0:W5:Y:S04]  /*19a40*/  LDG.E R7, desc[UR60][R12.64] ;  /* 0x0000003c0c077981 */ /* 0x000168000c1e1900 */
.L_x_487:
[----:B------:R-:W-:Y:S01]  /*19a50*/  IMAD R5, R22, 0x8, R28 ;  /* 0x0000000816057824 */ /* 0x000fe200078e021c */
[----:B------:R-:W-:-:S04]  /*19a60*/  SHF.L.U32 R4, R24, 0x1f, RZ ;  /* 0x0000001f18047819 */ /* 0x000fc800000006ff */
[----:B------:R-:W2:Y:S02]  /*19a70*/  SYNCS.PHASECHK.TRANS64.TRYWAIT P0, [R5+URZ+0x31c40], R4 ;  /* 0x031c4004050075a7 */ /* 0x000ea4000800017f */
[----:B--2---:R-:W-:Y:S05]  /*19a80*/  @!P0 BRA `(.L_x_488) ;  /* 0x0000003800988947 */ /* 0x004fea0003800000 */
.L_x_599:
        /* <DEDUP_REMOVED lines=9> */
.L_x_489:
        /* <DEDUP_REMOVED lines=28> */
.L_x_486:
[----:B------:R-:W2:Y:S01]  /*19ce0*/  LDL.LU R10, [R1+0x10] ;  /* 0x00001000010a7983 */ /* 0x000ea20000300800 */
[----:B------:R-:W-:Y:S05]  /*19cf0*/  WARPSYNC.ALL ;  /* 0x0000000000007948 */ /* 0x000fea0003800000 */
[----:B------:R-:W-:Y:S02]  /*19d00*/  R2UR UR24, R28 ;  /* 0x000000001c1872ca */ /* 0x000fe400000e0000 */
[----:B------:R-:W-:-:S13]  /*19d10*/  ELECT P0, URZ, PT ;  /* 0x00000000003f782f */ /* 0x000fda0003800000 */
[----:B------:R-:W-:Y:S01]  /*19d20*/  @P0 R2UR UR13, R8 ;  /* 0x00000000080d02ca */ /* 0x000fe200000e0000 */
[----:B------:R-:W-:Y:S01]  /*19d30*/  UIADD3 UR4, UP0, UR36, 0x270, URZ ;  /* 0x0000027024047890 */ /* 0x000fe2000ff1e03f */
[----:B------:R-:W-:Y:S01]  /*19d40*/  @P0 R2UR UR12, R18 ;  /* 0x00000000120c02ca */ /* 0x000fe200000e0000 */
[----:B------:R-:W-:Y:S01]  /*19d50*/  UMOV UR6, 0x0 ;  /* 0x0000000000067882 */ /* 0x000fe20000000000 */
[C---:B------:R-:W-:Y:S01]  /*19d60*/  @P0 R2UR UR11, R17.reuse ;  /* 0x00000000110b02ca */ /* 0x040fe200000e0000 */
        /* <DEDUP_REMOVED lines=30> */
[----:B------:R-:W-:-:S05]  /*19f50*/  LOP3.LUT R4, R4, 0xfffffffe, RZ, 0xc0, !PT ;  /* 0xfffffffe04047812 */ /* 0x000fca00078ec0ff */
[----:B------:R-:W-:-:S05]  /*19f60*/  IMAD.IADD R4, R10, 0x1, -R4 ;  /* 0x000000010a047824 */ /* 0x000fca00078e0a04 */
[----:B---3--:R-:W-:-:S04]  /*19f70*/  SHF.L.U32 R5, R4, 0x1f, RZ ;  /* 0x0000001f04057819 */ /* 0x008fc800000006ff */
[----:B------:R-:W2:Y:S02]  /*19f80*/  SYNCS.PHASECHK.TRANS64.TRYWAIT P0, [R28+URZ+0x31c20], R5 ;  /* 0x031c20051c0075a7 */ /* 0x000ea4000800017f */
[----:B0-2---:R-:W-:Y:S05]  /*19f90*/  @!P0 BRA `(.L_x_491) ;  /* 0x0000003400688947 */ /* 0x005fea0003800000 */
.L_x_600:
[----:B------:R-:W-:Y:S05]  /*19fa0*/  BSYNC B0 ;  /* 0x0000000000007941 */ /* 0x000fea0003800000 */
.L_x_490:
[----:B------:R-:W2:Y:S01]  /*19fb0*/  LDL.LU R4, [R1+0x14] ;  /* 0x0000140001047983 */ /* 0x000ea20000300800 */
[----:B------:R-:W-:Y:S01]  /*19fc0*/  BSSY B0, `(.L_x_492) ;  /* 0x0000169000007945 */ /* 0x000fe20003800000 */
[----:B--2---:R-:W-:-:S13]  /*19fd0*/  ISETP.GE.AND P0, PT, R4, 0x91, PT ;  /* 0x000000910400780c */ /* 0x004fda0003f06270 */
[----:B------:R-:W-:Y:S05]  /*19fe0*/  @!P0 BRA `(.L_x_493) ;  /* 0x0000001400988947 */ /* 0x000fea0003800000 */
[----:B------:R-:W2:Y:S01]  /*19ff0*/  LDL R8, [R1+0x4] ;  /* 0x0000040001087983 */ /* 0x000ea20000100800 */
[----:B------:R-:W-:Y:S01]  /*1a000*/  IMAD.MOV.U32 R4, RZ, RZ, 0x1 ;  /* 0x00000001ff047424 */ /* 0x000fe200078e00ff */
[----:B------:R-:W-:Y:S01]  /*1a010*/  BSSY B1, `(.L_x_494) ;  /* 0x000007b000017945 */ /* 0x000fe20003800000 */
[----:B--2---:R-:W-:-:S05]  /*1a020*/  IMAD.MOV R13, RZ, RZ, -R8 ;  /* 0x000000ffff0d7224 */ /* 0x004fca00078e0a08 */
[----:B------:R-:W-:-:S05]  /*1a030*/  VIADDMNMX R13, R13, R4, 0xffffffff, !PT ;  /* 0xffffffff0d0d7446 */ /* 0x000fca0007800104 */
[C---:B------:R-:W-:Y:S02]  /*1a040*/  IMAD.IADD R4, R8.reuse, 0x1, R13 ;  /* 0x0000000108047824 */ /* 0x040fe400078e020d */
[----:B------:R-:W-:-:S03]  /*1a050*/  VIADD R8, R8, 0xfffffffe ;  /* 0xfffffffe08087836 */ /* 0x000fc60000000000 */
[----:B------:R-:W-:-:S04]  /*1a060*/  LOP3.LUT R4, R4, 0x1, RZ, 0xc0, !PT ;  /* 0x0000000104047812 */ /* 0x000fc800078ec0ff */
[----:B------:R-:W-:-:S13]  /*1a070*/  ISETP.NE.U32.AND P0, PT, R4, 0x1, PT ;  /* 0x000000010400780c */ /* 0x000fda0003f05070 */
[----:B------:R-:W-:Y:S05]  /*1a080*/  @P0 BRA `(.L_x_495) ;  /* 0x0000000400cc0947 */ /* 0x000fea0003800000 */
[----:B------:R-:W-:Y:S01]  /*1a090*/  VIADD R10, R22, 0x1 ;  /* 0x00000001160a7836 */ /* 0x000fe20000000000 */
[----:B------:R-:W-:Y:S04]  /*1a0a0*/  BSSY B2, `(.L_x_496) ;  /* 0x000006d000027945 */ /* 0x000fe80003800000 */
[----:B------:R-:W-:-:S04]  /*1a0b0*/  ISETP.NE.AND P0, PT, R10, 0x2, PT ;  /* 0x000000020a00780c */ /* 0x000fc80003f05270 */
[----:B0-----:R-:W-:Y:S02]  /*1a0c0*/  SEL R5, RZ, 0x1, P0 ;  /* 0x00000001ff057807 */ /* 0x001fe40000000000 */
[----:B------:R-:W-:Y:S02]  /*1a0d0*/  SEL R10, R10, RZ, P0 ;  /* 0x000000ff0a0a7207 */ /* 0x000fe40000000000 */
[----:B------:R-:W-:Y:S01]  /*1a0e0*/  LOP3.LUT R14, R24, R5, RZ, 0x3c, !PT ;  /* 0x00000005180e7212 */ /* 0x000fe200078e3cff */
[----:B------:R-:W-:Y:S06]  /*1a0f0*/  @!P6 BRA `(.L_x_497) ;  /* 0x00000004009ce947 */ /* 0x000fec0003800000 */
        /* <DEDUP_REMOVED lines=22> */
.L_x_498:
[----:B0-----:R-:W-:Y:S01]  /*1a260*/  IMAD R3, R10, 0x8, R28 ;  /* 0x000000080a037824 */ /* 0x001fe200078e021c */
[----:B------:R-:W-:-:S04]  /*1a270*/  SHF.L.U32 R2, R14, 0x1f, RZ ;  /* 0x0000001f0e027819 */ /* 0x000fc800000006ff */
[----:B------:R-:W0:Y:S02]  /*1a280*/  SYNCS.PHASECHK.TRANS64.TRYWAIT P0, [R3+URZ+0x31c40], R2 ;  /* 0x031c4002030075a7 */ /* 0x000e24000800017f */
[----:B0-----:R-:W-:Y:S05]  /*1a290*/  @!P0 BRA `(.L_x_499) ;  /* 0x0000003000bc8947 */ /* 0x001fea0003800000 */
.L_x_601:
[----:B------:R-:W2:Y:S02]  /*1a2a0*/  S2R R5, SR_TID.X ;  /* 0x0000000000057919 */ /* 0x000ea40000002100 */
[----:B--2---:R-:W-:-:S04]  /*1a2b0*/  LOP3.LUT R5, R5, 0x7f, RZ, 0xc0, !PT ;  /* 0x0000007f05057812 */ /* 0x004fc800078ec0ff */
[----:B------:R-:W-:-:S13]  /*1a2c0*/  ISETP.NE.AND P1, PT, R5, RZ, PT ;  /* 0x000000ff0500720c */ /* 0x000fda0003f25270 */
[----:B------:R-:W-:Y:S05]  /*1a2d0*/  @P1 BRA `(.L_x_500) ;  /* 0x0000000000141947 */ /* 0x000fea0003800000 */
[----:B------:R-:W-:Y:S01]  /*1a2e0*/  ISETP.NE.AND P0, PT, R29, RZ, PT ;  /* 0x000000ff1d00720c */ /* 0x000fe20003f05270 */
[----:B0-----:R-:W-:-:S04]  /*1a2f0*/  IMAD.MOV.U32 R2, RZ, RZ, 0x6c00 ;  /* 0x00006c00ff027424 */ /* 0x001fc800078e00ff */
[----:B------:R2:W-:Y:S08]  /*1a300*/  SYNCS.ARRIVE.TRANS64 RZ, [R3+URZ+0x31c30], R2 ;  /* 0x031c300203ff79a7 */ /* 0x0005f0000800003f */
[----:B------:R-:W-:Y:S05]  /*1a310*/  @!P0 BRA `(.L_x_500) ;  /* 0x0000000000048947 */ /* 0x000fea0003800000 */
[----:B------:R-:W-:Y:S01]  /*1a320*/  BPT.TRAP 0x1 ;  /* 0x000000040000795c */ /* 0x000fe20000300000 */
.L_x_500:
        /* <DEDUP_REMOVED lines=31> */
.L_x_602:
[----:B------:R-:W-:Y:S05]  /*1a520*/  @P1 BRA `(.L_x_502) ;  /* 0x0000000000181947 */ /* 0x000fea0003800000 */
[----:B------:R-:W-:Y:S01]  /*1a530*/  ISETP.NE.AND P0, PT, R29, RZ, PT ;  /* 0x000000ff1d00720c */ /* 0x000fe20003f05270 */
[----:B0-----:R-:W-:Y:S02]  /*1a540*/  IMAD R2, R22, 0x8, R28 ;  /* 0x0000000816027824 */ /* 0x001fe400078e021c */
[----:B------:R-:W-:-:S04]  /*1a550*/  IMAD.MOV.U32 R3, RZ, RZ, 0x6c00 ;  /* 0x00006c00ff037424 */ /* 0x000fc800078e00ff */
[----:B------:R2:W-:Y:S06]  /*1a560*/  SYNCS.ARRIVE.TRANS64 RZ, [R2+URZ+0x31c50], R3 ;  /* 0x031c500302ff79a7 */ /* 0x0005ec000800003f */
[----:B------:R-:W-:Y:S05]  /*1a570*/  @!P0 BRA `(.L_x_502) ;  /* 0x0000000000048947 */ /* 0x000fea0003800000 */
[----:B------:R-:W-:Y:S01]  /*1a580*/  BPT.TRAP 0x1 ;  /* 0x000000040000795c */ /* 0x000fe20000300000 */
.L_x_502:
        /* <DEDUP_REMOVED lines=29> */
[----:B0-----:R-:W-:Y:S01]  /*1a760*/  NOP ;  /* 0x0000000000007918 */ /* 0x001fe20000000000 */
.L_x_497:
[----:B------:R-:W-:Y:S05]  /*1a770*/  BSYNC B2 ;  /* 0x0000000000027941 */ /* 0x000fea0003800000 */
.L_x_496:
[----:B------:R-:W2:Y:S01]  /*1a780*/  LDL.LU R2, [R1+0x4] ;  /* 0x0000040001027983 */ /* 0x000ea20000300800 */
[----:B------:R-:W-:Y:S02]  /*1a790*/  IMAD.MOV.U32 R22, RZ, RZ, R10 ;  /* 0x000000ffff167224 */ /* 0x000fe400078e000a */
[----:B------:R-:W-:Y:S02]  /*1a7a0*/  IMAD.MOV.U32 R24, RZ, RZ, R14 ;  /* 0x000000ffff187224 */ /* 0x000fe400078e000e */
[----:B--2---:R-:W-:-:S07]  /*1a7b0*/  VIADD R8, R2, 0xfffffffd ;  /* 0xfffffffd02087836 */ /* 0x004fce0000000000 */
.L_x_495:
[----:B------:R-:W-:Y:S05]  /*1a7c0*/  BSYNC B1 ;  /* 0x0000000000017941 */ /* 0x000fea0003800000 */
.L_x_494:
[----:B------:R-:W-:-:S05]  /*1a7d0*/  IMAD.MOV R2, RZ, RZ, -R13 ;  /* 0x000000ffff027224 */ /* 0x000fca00078e0a0d */
[----:B------:R-:W-:-:S13]  /*1a7e0*/  ISETP.NE.AND P0, PT, R9, R2, PT ;  /* 0x000000020900720c */ /* 0x000fda0003f05270 */
[----:B------:R-:W-:Y:S05]  /*1a7f0*/  @!P0 BRA `(.L_x_493) ;  /* 0x0000000c00948947 */ /* 0x000fea0003800000 */
[----:B------:R-:W-:-:S07]  /*1a800*/  IMAD.MOV.U32 R4, RZ, RZ, R7 ;  /* 0x000000ffff047224 */ /* 0x000fce00078e0007 */
.L_x_517:
        /* <DEDUP_REMOVED lines=22> */
[--C-:B------:R-:W-:Y:S01]  /*1a970*/  SHF.R.S32.HI R3, RZ, 0x1f, R13.reuse ;  /* 0x0000001fff037819 */ /* 0x100fe2000001140d */
[----:B------:R-:W-:-:S04]  /*1a980*/  IMAD.MOV.U32 R2, RZ, RZ, R13 ;  /* 0x000000ffff027224 */ /* 0x000fc800078e000d */
[----:B------:R-:W-:-:S04]  /*1a990*/  IMAD.WIDE.U32 R2, R6, UR6, R2 ;  /* 0x0000000606027c25 */ /* 0x000fc8000f8e0002 */
[----:B------:R-:W-:Y:S01]  /*1a9a0*/  IMAD.IADD R3, R5, 0x1, R3 ;  /* 0x0000000105037824 */ /* 0x000fe200078e0203 */
[----:B------:R-:W-:-:S04]  /*1a9b0*/  LEA R4, P0, R2, UR4, 0x2 ;  /* 0x0000000402047c11 */ /* 0x000fc8000f8010ff */
[----:B------:R-:W-:-:S05]  /*1a9c0*/  LEA.HI.X R5, R2, UR5, R3, 0x2, P0 ;  /* 0x0000000502057c11 */ /* 0x000fca00080f1403 */
[----:B------:R2:W5:Y:S01]  /*1a9d0*/  LDG.E R4, desc[UR60][R4.64] ;  /* 0x0000003c04047981 */ /* 0x000562000c1e1900 */
[----:B------:R-:W-:-:S04]  /*1a9e0*/  IMAD.MOV R3, RZ, RZ, -R13 ;  /* 0x000000ffff037224 */ /* 0x000fc800078e0a0d */
[----:B------:R-:W-:-:S07]  /*1a9f0*/  IMAD R12, R12, R3, R8 ;  /* 0x000000030c0c7224 */ /* 0x000fce00078e0208 */
.L_x_505:
[----:B------:R-:W-:Y:S01]  /*1aa00*/  IMAD R3, R9, 0x8, R28 ;  /* 0x0000000809037824 */ /* 0x000fe200078e021c */
[----:B------:R-:W-:-:S04]  /*1aa10*/  SHF.L.U32 R2, R10, 0x1f, RZ ;  /* 0x0000001f0a027819 */ /* 0x000fc800000006ff */
[----:B------:R-:W3:Y:S02]  /*1aa20*/  SYNCS.PHASECHK.TRANS64.TRYWAIT P0, [R3+URZ+0x31c40], R2 ;  /* 0x031c4002030075a7 */ /* 0x000ee4000800017f */
[----:B---3--:R-:W-:Y:S05]  /*1aa30*/  @!P0 BRA `(.L_x_506) ;  /* 0x0000002800fc8947 */ /* 0x008fea0003800000 */
.L_x_603:
        /* <DEDUP_REMOVED lines=9> */
.L_x_507:
        /* <DEDUP_REMOVED lines=31> */
.L_x_604:
[----:B------:R-:W-:Y:S05]  /*1acc0*/  @P0 BRA `(.L_x_509) ;  /* 0x0000000000140947 */ /* 0x000fea0003800000 */
[----:B------:R-:W-:Y:S01]  /*1acd0*/  ISETP.NE.AND P1, PT, R29, RZ, PT ;  /* 0x000000ff1d00720c */ /* 0x000fe20003f25270 */
[----:B------:R-:W-:-:S04]  /*1ace0*/  IMAD.MOV.U32 R2, RZ, RZ, 0x6c00 ;  /* 0x00006c00ff027424 */ /* 0x000fc800078e00ff */
[----:B------:R2:W-:Y:S08]  /*1acf0*/  SYNCS.ARRIVE.TRANS64 RZ, [R3+URZ+0x50], R2 ;  /* 0x0000500203ff79a7 */ /* 0x0005f0000800003f */
[----:B------:R-:W-:Y:S05]  /*1ad00*/  @!P1 BRA `(.L_x_509) ;  /* 0x0000000000049947 */ /* 0x000fea0003800000 */
[----:B------:R-:W-:Y:S01]  /*1ad10*/  BPT.TRAP 0x1 ;  /* 0x000000040000795c */ /* 0x000fe20000300000 */
.L_x_509:
        /* <DEDUP_REMOVED lines=30> */
.L_x_504:
[----:B------:R-:W-:Y:S05]  /*1af00*/  BSYNC B1 ;  /* 0x0000000000017941 */ /* 0x000fea0003800000 */
.L_x_503:
[----:B------:R-:W-:Y:S01]  /*1af10*/  VIADD R22, R9, 0x1 ;  /* 0x0000000109167836 */ /* 0x000fe20000000000 */
[----:B------:R-:W-:Y:S04]  /*1af20*/  BSSY B1, `(.L_x_510) ;  /* 0x000006e000017945 */ /* 0x000fe80003800000 */
[----:B------:R-:W-:-:S04]  /*1af30*/  ISETP.NE.AND P0, PT, R22, 0x2, PT ;  /* 0x000000021600780c */ /* 0x000fc80003f05270 */
[----:B0-2---:R-:W-:Y:S02]  /*1af40*/  SEL R3, RZ, 0x1, P0 ;  /* 0x00000001ff037807 */ /* 0x005fe40000000000 */
        /* <DEDUP_REMOVED lines=22> */
[----:B------:R-:W-:Y:S01]  /*1b0b0*/  LEA.HI.X R5, R2, UR5, R3, 0x2, P0 ;  /* 0x0000000502057c11 */ /* 0x000fe200080f1403 */
[----:B------:R-:W-:-:S04]  /*1b0c0*/  IMAD.MOV R2, RZ, RZ, -R14 ;  /* 0x000000ffff027224 */ /* 0x000fc800078e0a0e */
[----:B------:R0:W5:Y:S01]  /*1b0d0*/  LDG.E R4, desc[UR60][R4.64] ;  /* 0x0000003c04047981 */ /* 0x000162000c1e1900 */
[----:B------:R-:W-:-:S07]  /*1b0e0*/  IMAD R13, R12, R2, R13 ;  /* 0x000000020c0d7224 */ /* 0x000fce00078e020d */
.L_x_512:
[----:B------:R-:W-:Y:S01]  /*1b0f0*/  IMAD R2, R22, 0x8, R28 ;  /* 0x0000000816027824 */ /* 0x000fe200078e021c */
[----:B------:R-:W-:-:S04]  /*1b100*/  SHF.L.U32 R3, R24, 0x1f, RZ ;  /* 0x0000001f18037819 */ /* 0x000fc800000006ff */
[----:B------:R-:W2:Y:S02]  /*1b110*/  SYNCS.PHASECHK.TRANS64.TRYWAIT P0, [R2+URZ+0x31c40], R3 ;  /* 0x031c4003020075a7 */ /* 0x000ea4000800017f */
[----:B--2---:R-:W-:Y:S05]  /*1b120*/  @!P0 BRA `(.L_x_513) ;  /* 0x0000002400688947 */ /* 0x004fea0003800000 */
.L_x_605:
        /* <DEDUP_REMOVED lines=9> */
.L_x_514:
[----:B0-2---:R-:W-:Y:S01]  /*1b1c0*/  IMAD R2, R22, 0x6c00, R28 ;  /* 0x00006c0016027824 */ /* 0x005fe200078e021c */
[----:B------:R-:W-:Y:S01]  /*1b1d0*/  R2UR UR11, R13 ;  /* 0x000000000d0b72ca */ /* 0x000fe200000e0000 */
[----:B------:R-:W-:Y:S01]  /*1b1e0*/  UIADD3 UR4, UP0, UR36, 0x370, URZ ;  /* 0x0000037024047890 */ /* 0x000fe2000ff1e03f */
[----:B------:R-:W-:Y:S01]  /*1b1f0*/  R2UR UR5, R23 ;  /* 0x00000000170572ca */ /* 0x000fe200000e0000 */
[----:B------:R-:W-:Y:S01]  /*1b200*/  UMOV UR10, URZ ;  /* 0x0000003f000a7c82 */ /* 0x000fe20008000000 */
[----:B------:R-:W-:Y:S01]  /*1b210*/  R2UR UR8, R2 ;  /* 0x00000000020872ca */ /* 0x000fe200000e0000 */
[----:B------:R-:W-:Y:S01]  /*1b220*/  VIADD R2, R28, 0x31c00 ;  /* 0x00031c001c027836 */ /* 0x000fe20000000000 */
[----:B------:R-:W-:Y:S01]  /*1b230*/  R2UR UR12, R0 ;  /* 0x00000000000c72ca */ /* 0x000fe200000e0000 */
[----:B------:R-:W-:Y:S01]  /*1b240*/  UMOV UR6, 0x0 ;  /* 0x0000000000067882 */ /* 0x000fe20000000000 */
[----:B-----5:R-:W-:Y:S01]  /*1b250*/  R2UR UR13, R4 ;  /* 0x00000000040d72ca */ /* 0x020fe200000e0000 */
[--C-:B------:R-:W-:Y:S01]  /*1b260*/  IMAD R3, R22, 0x8, R2.reuse ;  /* 0x0000000816037824 */ /* 0x100fe200078e0202 */
[----:B------:R-:W-:Y:S01]  /*1b270*/  UMOV UR7, 0x14f00000 ;  /* 0x14f0000000077882 */ /* 0x000fe20000000000 */
[----:B------:R-:W-:Y:S01]  /*1b280*/  UMOV UR17, 0x20 ;  /* 0x0000002000117882 */ /* 0x000fe20000000000 */
[----:B------:R-:W-:Y:S01]  /*1b290*/  UMOV UR18, 0x40 ;  /* 0x0000004000127882 */ /* 0x000fe20000000000 */
[----:B------:R-:W-:Y:S01]  /*1b2a0*/  IMAD R2, R9, 0x8, R2 ;  /* 0x0000000809027824 */ /* 0x000fe200078e0202 */
[----:B------:R-:W-:Y:S01]  /*1b2b0*/  R2UR UR9, R3 ;  /* 0x00000000030972ca */ /* 0x000fe200000e0000 */
[----:B------:R-:W-:Y:S01]  /*1b2c0*/  UIMAD UR11, UR11, 0x90, UR5 ;  /* 0x000000900b0b78a4 */ /* 0x000fe2000f8e0205 */
[----:B------:R-:W-:Y:S01]  /*1b2d0*/  SHF.L.U32 R3, R10, 0x1f, RZ ;  /* 0x0000001f0a037819 */ /* 0x000fe200000006ff */
[----:B------:R-:W-:-:S02]  /*1b2e0*/  UIADD3 UR14, UR8, 0x16a00, URZ ;  /* 0x00016a00080e7890 */ /* 0x000fc4000fffe03f */
[----:B------:R-:W-:Y:S02]  /*1b2f0*/  UIADD3.X UR5, URZ, UR37, URZ, UP0, !UPT ;  /* 0x000000253f057290 */ /* 0x000fe400087fe43f */
[----:B------:R-:W-:Y:S02]  /*1b300*/  UIADD3 UR15, UR8, 0x18e00, URZ ;  /* 0x00018e00080f7890 */ /* 0x000fe4000fffe03f */
[----:B------:R-:W-:-:S03]  /*1b310*/  UIADD3 UR16, UR8, 0x1b200, URZ ;  /* 0x0001b20008107890 */ /* 0x000fc6000fffe03f */
[----:B------:R-:W-:Y:S01]  /*1b320*/  UMOV UR8, UR14 ;  /* 0x0000000e00087c82 */ /* 0x000fe20008000000 */
[----:B------:R-:W-:-:S09]  /*1b330*/  UIADD3 UR9, UR9, 0x30, URZ ;  /* 0x0000003009097890 */ /* 0x000fd2000fffe03f */
        /* <DEDUP_REMOVED lines=9> */
.L_x_606:
[----:B------:R-:W-:Y:S05]  /*1b3d0*/  @P0 BRA `(.L_x_516) ;  /* 0x0000000000140947 */ /* 0x000fea0003800000 */
[----:B------:R-:W-:Y:S01]  /*1b3e0*/  ISETP.NE.AND P1, PT, R29, RZ, PT ;  /* 0x000000ff1d00720c */ /* 0x000fe20003f25270 */
[----:B0-----:R-:W-:-:S04]  /*1b3f0*/  IMAD.MOV.U32 R3, RZ, RZ, 0x6c00 ;  /* 0x00006c00ff037424 */ /* 0x001fc800078e00ff */
[----:B------:R2:W-:Y:S08]  /*1b400*/  SYNCS.ARRIVE.TRANS64 RZ, [R2+URZ+0x50], R3 ;  /* 0x0000500302ff79a7 */ /* 0x0005f0000800003f */
[----:B------:R-:W-:Y:S05]  /*1b410*/  @!P1 BRA `(.L_x_516) ;  /* 0x0000000000049947 */ /* 0x000fea0003800000 */
[----:B------:R-:W-:Y:S01]  /*1b420*/  BPT.TRAP 0x1 ;  /* 0x000000040000795c */ /* 0x000fe20000300000 */
.L_x_516:
        /* <DEDUP_REMOVED lines=29> */
.L_x_511:
[----:B------:R-:W-:Y:S05]  /*1b600*/  BSYNC B1 ;  /* 0x0000000000017941 */ /* 0x000fea0003800000 */
.L_x_510:
[C---:B------:R-:W-:Y:S01]  /*1b610*/  ISETP.GT.AND P0, PT, R8.reuse, 0x1, PT ;  /* 0x000000010800780c */ /* 0x040fe20003f04270 */
[----:B0-2---:R-:W-:-:S04]  /*1b620*/  VIADD R2, R8, 0xfffffffe ;  /* 0xfffffffe08027836 */ /* 0x005fc80000000000 */
[----:B------:R-:W-:-:S08]  /*1b630*/  IMAD.MOV.U32 R8, RZ, RZ, R2 ;  /* 0x000000ffff087224 */ /* 0x000fd000078e0002 */
[----:B------:R-:W-:Y:S05]  /*1b640*/  @P0 BRA `(.L_x_517) ;  /* 0xfffffff000700947 */ /* 0x000fea000383ffff */
.L_x_493:
[----:B------:R-:W-:Y:S05]  /*1b650*/  BSYNC B0 ;  /* 0x0000000000007941 */ /* 0x000fea0003800000 */
.L_x_492:
        /* <DEDUP_REMOVED lines=15> */
.L_x_519:
[----:B------:R-:W-:Y:S05]  /*1b750*/  BSYNC B0 ;  /* 0x0000000000007941 */ /* 0x000fea0003800000 */
.L_x_518:
[----:B------:R-:W-:Y:S04]  /*1b760*/  BSSY B0, `(.L_x_520) ;  /* 0x000002b000007945 */ /* 0x000fe80003800000 */
[----:B------:R-:W-:Y:S05]  /*1b770*/  @!P6 BRA `(.L_x_521) ;  /* 0x0000000000a4e947 */ /* 0x000fea0003800000 */
[----:B------:R-:W-:Y:S01]  /*1b780*/  IMAD R3, R22, 0x8, R28 ;  /* 0x0000000816037824 */ /* 0x000fe200078e021c */
[----:B------:R-:W-:-:S04]  /*1b790*/  SHF.L.U32 R2, R24, 0x1f, RZ ;  /* 0x0000001f18027819 */ /* 0x000fc800000006ff */
[----:B------:R-:W2:Y:S02]  /*1b7a0*/  SYNCS.PHASECHK.TRANS64.TRYWAIT P0, [R3+URZ+0x31c60], R2 ;  /* 0x031c6002030075a7 */ /* 0x000ea4000800017f */
[----:B--2---:R-:W-:Y:S05]  /*1b7b0*/  @!P0 BRA `(.L_x_522) ;  /* 0x0000001c00ec8947 */ /* 0x004fea0003800000 */
.L_x_607:
        /* <DEDUP_REMOVED lines=9> */
.L_x_523:
        /* <DEDUP_REMOVED lines=28> */
.L_x_521:
[----:B------:R-:W-:Y:S05]  /*1ba10*/  BSYNC B0 ;  /* 0x0000000000007941 */ /* 0x000fea0003800000 */
.L_x_520:
[----:B------:R-:W-:-:S05]  /*1ba20*/  VIADD R22, R22, 0x1 ;  /* 0x0000000116167836 */ /* 0x000fca0000000000 */
[----:B------:R-:W-:-:S04]  /*1ba30*/  ISETP.NE.AND P0, PT, R22, 0x2, PT ;  /* 0x000000021600780c */ /* 0x000fc80003f05270 */
[----:B--23--:R-:W-:Y:S02]  /*1ba40*/  SEL R3, RZ, 0x1, P0 ;  /* 0x00000001ff037807 */ /* 0x00cfe40000000000 */
[----:B------:R-:W-:Y:S02]  /*1ba50*/  SEL R22, R22, RZ, P0 ;  /* 0x000000ff16167207 */ /* 0x000fe40000000000 */
[----:B------:R-:W-:-:S07]  /*1ba60*/  LOP3.LUT R24, R24, R3, RZ, 0x3c, !PT ;  /* 0x0000000318187212 */ /* 0x000fce00078e3cff */
.L_x_477:
[----:B------:R-:W-:Y:S05]  /*1ba70*/  BSYNC B6 ;  /* 0x0000000000067941 */ /* 0x000fea0003800000 */
.L_x_475:
[----:B------:R-:W-:-:S03]  /*1ba80*/  UMOV UR4, 0xffffffff ;  /* 0xffffffff00047882 */ /* 0x000fc60000000000 */
[----:B------:R-:W-:Y:S05]  /*1ba90*/  BRA.DIV UR4, `(.L_x_524) ;  /* 0x0000001e04487947 */ /* 0x000fea000b800000 */
[----:B0-----:R0:W2:Y:S04]  /*1baa0*/  SHFL.IDX PT, R5, R16, RZ, 0x1f ;  /* 0x00001fff10057589 */ /* 0x0010a800000e0000 */
[----:B------:R0:W3:Y:S02]  /*1bab0*/  SHFL.IDX PT, R4, R16, 0x1, 0x1f ;  /* 0x00201f0010047f89 */ /* 0x0000e400000e0000 */
.L_x_611:
        /* <DEDUP_REMOVED lines=8> */
[----:B-----5:R-:W4:Y:S02]  /*1bb40*/  LDC.64 R2, c[0x0][0xc58] ;  /* 0x00031600ff027b82 */ /* 0x020f240000000a00 */
[----:B----4-:R-:W-:-:S06]  /*1bb50*/  IMAD.WIDE R2, R7, 0x4, R2 ;  /* 0x0000000407027825 */ /* 0x010fcc00078e0202 */
[----:B------:R4:W5:Y:S02]  /*1bb60*/  LDG.E R2, desc[UR60][R2.64] ;  /* 0x0000003c02027981 */ /* 0x000964000c1e1900 */
.L_x_526:
[----:B------:R-:W-:Y:S05]  /*1bb70*/  BSYNC B0 ;  /* 0x0000000000007941 */ /* 0x000fea0003800000 */
.L_x_525:
        /* <DEDUP_REMOVED lines=22> */
[----:B------:R0:W4:Y:S02]  /*1bce0*/  SHFL.IDX PT, R14, R3, 0x1f, 0x1f ;  /* 0x03e01f00030e7f89 */ /* 0x00012400000e0000 */
.L_x_619:
[----:B------:R-:W-:Y:S02]  /*1bcf0*/  ULDC UR4, c[0x0][0xc10] ;  /* 0x0003040000047ab9 */ /* 0x000fe40000000800 */
[----:B------:R-:W-:-:S04]  /*1bd00*/  IMAD.U32 R16, RZ, RZ, UR4 ;  /* 0x00000004ff107e24 */ /* 0x000fc8000f8e00ff */
[----:B----4-:R-:W-:-:S04]  /*1bd10*/  IMAD R7, R14, R16, RZ ;  /* 0x000000100e077224 */ /* 0x010fc800078e02ff */
[----:B---3--:R-:W-:-:S05]  /*1bd20*/  IMAD.IADD R4, R4, 0x1, R7 ;  /* 0x0000000104047824 */ /* 0x008fca00078e0207 */
[----:B--2---:R-:W-:-:S13]  /*1bd30*/  ISETP.GT.AND P0, PT, R4, R5, PT ;  /* 0x000000050400720c */ /* 0x004fda0003f04270 */
[----:B------:R-:W-:Y:S05]  /*1bd40*/  @P0 BRA `(.L_x_528) ;  /* 0x0000000000ac0947 */ /* 0x000fea0003800000 */
[----:B------:R-:W2:Y:S02]  /*1bd50*/  LDC R0, c[0x0][0xc14] ;  /* 0x00030500ff007b82 */ /* 0x000ea40000000800 */
.L_x_533:
        /* <DEDUP_REMOVED lines=9> */
[----:B0-----:R-:W0:Y:S02]  /*1bdf0*/  LDC.64 R2, c[0x0][0xc58] ;  /* 0x00031600ff027b82 */ /* 0x001e240000000a00 */
[----:B0-----:R-:W-:-:S06]  /*1be00*/  IMAD.WIDE R2, R7, 0x4, R2 ;  /* 0x0000000407027825 */ /* 0x001fcc00078e0202 */
[----:B------:R2:W5:Y:S02]  /*1be10*/  LDG.E R2, desc[UR60][R2.64] ;  /* 0x0000003c02027981 */ /* 0x000564000c1e1900 */
.L_x_531:
[----:B------:R-:W-:Y:S05]  /*1be20*/  BSYNC B0 ;  /* 0x0000000000007941 */ /* 0x000fea0003800000 */
.L_x_530:
[----:B------:R-:W-:-:S03]  /*1be30*/  UMOV UR4, 0xffffffff ;  /* 0xffffffff00047882 */ /* 0x000fc60000000000 */
[----:B------:R-:W-:Y:S05]  /*1be40*/  BRA.DIV UR4, `(.L_x_532) ;  /* 0x0000001e04787947 */ /* 0x000fea000b800000 */
[----:B-----5:R-:W3:Y:S01]  /*1be50*/  SHFL.UP PT, R14, R2, 0x1, RZ ;  /* 0x04200000020e7989 */ /* 0x020ee200000e00ff */
[C---:B------:R-:W-:Y:S02]  /*1be60*/  ISETP.NE.AND P0, PT, R29.reuse, RZ, PT ;  /* 0x000000ff1d00720c */ /* 0x040fe40003f05270 */
[C---:B------:R-:W-:Y:S02]  /*1be70*/  ISETP.GE.U32.AND P1, PT, R29.reuse, 0x2, PT ;  /* 0x000000021d00780c */ /* 0x040fe40003f26070 */
[----:B---3--:R-:W-:Y:S02]  /*1be80*/  SEL R13, R14, RZ, P0 ;  /* 0x000000ff0e0d7207 */ /* 0x008fe40000000000 */
[----:B------:R-:W-:-:S03]  /*1be90*/  ISETP.GE.U32.AND P0, PT, R29, 0x4, PT ;  /* 0x000000041d00780c */ /* 0x000fc60003f06070 */
[----:B------:R-:W-:-:S05]  /*1bea0*/  IMAD.IADD R13, R2, 0x1, R13 ;  /* 0x00000001020d7824 */ /* 0x000fca00078e020d */
[----:B------:R-:W3:Y:S02]  /*1beb0*/  SHFL.UP PT, R14, R13, 0x2, RZ ;  /* 0x044000000d0e7989 */ /* 0x000ee400000e00ff */
[----:B---3--:R-:W-:Y:S02]  /*1bec0*/  SEL R14, R14, RZ, P1 ;  /* 0x000000ff0e0e7207 */ /* 0x008fe40000800000 */
[----:B------:R-:W-:-:S03]  /*1bed0*/  ISETP.GE.U32.AND P1, PT, R29, 0x8, PT ;  /* 0x000000081d00780c */ /* 0x000fc60003f26070 */
[----:B0-2---:R-:W-:-:S05]  /*1bee0*/  IMAD.IADD R3, R13, 0x1, R14 ;  /* 0x000000010d037824 */ /* 0x005fca00078e020e */
        /* <DEDUP_REMOVED lines=10> */
[----:B------:R0:W2:Y:S02]  /*1bf90*/  SHFL.IDX PT, R14, R3, 0x1f, 0x1f ;  /* 0x03e01f00030e7f89 */ /* 0x0000a400000e0000 */
.L_x_627:
[----:B------:R-:W-:Y:S02]  /*1bfa0*/  ULDC UR4, c[0x0][0xc10] ;  /* 0x0003040000047ab9 */ /* 0x000fe40000000800 */
[----:B------:R-:W-:-:S04]  /*1bfb0*/  IMAD.U32 R16, RZ, RZ, UR4 ;  /* 0x00000004ff107e24 */ /* 0x000fc8000f8e00ff */
[----:B--2---:R-:W-:-:S04]  /*1bfc0*/  IMAD R7, R14, R16, RZ ;  /* 0x000000100e077224 */ /* 0x004fc800078e02ff */
[----:B------:R-:W-:-:S05]  /*1bfd0*/  IMAD.IADD R4, R7, 0x1, R4 ;  /* 0x0000000107047824 */ /* 0x000fca00078e0204 */
[----:B------:R-:W-:-:S13]  /*1bfe0*/  ISETP.GT.AND P0, PT, R4, R5, PT ;  /* 0x000000050400720c */ /* 0x000fda0003f04270 */
[----:B------:R-:W-:Y:S05]  /*1bff0*/  @!P0 BRA `(.L_x_533) ;  /* 0xfffffffc00588947 */ /* 0x000fea000383ffff */
.L_x_528:
[----:B------:R-:W-:Y:S01]  /*1c000*/  IMAD.IADD R7, R4, 0x1, -R7 ;  /* 0x0000000104077824 */ /* 0x000fe200078e0a07 */
[----:B------:R-:W-:-:S03]  /*1c010*/  UMOV UR4, 0xffffffff ;  /* 0xffffffff00047882 */ /* 0x000fc60000000000 */
[----:B------:R-:W-:-:S05]  /*1c020*/  IMAD R4, R3, R16, R7 ;  /* 0x0000001003047224 */ /* 0x000fca00078e0207 */
[----:B------:R-:W-:Y:S01]  /*1c030*/  ISETP.GT.AND P6, PT, R4, R5, PT ;  /* 0x000000050400720c */ /* 0x000fe20003fc4270 */
[----:B------:R-:W-:-:S12]  /*1c040*/  BRA.DIV UR4, `(.L_x_534) ;  /* 0x0000001e04c87947 */ /* 0x000fd8000b800000 */
[----:B------:R-:W-:-:S04]  /*1c050*/  VOTE.ANY R6, PT, !P6 ;  /* 0x0000000000067806 */ /* 0x000fc800070e0100 */
[----:B------:R-:W2:Y:S02]  /*1c060*/  POPC R4, R6 ;  /* 0x0000000600047309 */ /* 0x000ea40000000000 */
[----:B--2---:R2:W3:Y:S02]  /*1c070*/  SHFL.IDX PT, R17, R2, R4, 0x1f ;  /* 0x00001f0402117589 */ /* 0x0044e400000e0000 */
.L_x_631:
[----:B------:R-:W-:Y:S01]  /*1c080*/  ISETP.NE.AND P0, PT, R6, RZ, PT ;  /* 0x000000ff0600720c */ /* 0x000fe20003f05270 */
[----:B------:R-:W-:-:S12]  /*1c090*/  IMAD.MOV.U32 R14, RZ, RZ, RZ ;  /* 0x000000ffff0e7224 */ /* 0x000fd800078e00ff */
[----:B------:R-:W-:Y:S05]  /*1c0a0*/  @!P0 BRA `(.L_x_535) ;  /* 0x0000000000108947 */ /* 0x000fea0003800000 */
[----:B------:R-:W-:Y:S01]  /*1c0b0*/  UMOV UR4, 0xffffffff ;  /* 0xffffffff00047882 */ /* 0x000fe20000000000 */
[----:B------:R-:W-:Y:S02]  /*1c0c0*/  VIADD R12, R4, 0xffffffff ;  /* 0xffffffff040c7836 */ /* 0x000fe40000000000 */
[----:B------:R-:W-:Y:S05]  /*1c0d0*/  BRA.DIV UR4, `(.L_x_536) ;  /* 0x0000001e04ec7947 */ /* 0x000fea000b800000 */
[----:B------:R4:W0:Y:S02]  /*1c0e0*/  SHFL.IDX PT, R14, R3, R12, 0x1f ;  /* 0x00001f0c030e7589 */ /* 0x00082400000e0000 */
.L_x_535:
[-C--:B---3--:R-:W-:Y:S01]  /*1c0f0*/  IABS R6, R17.reuse ;  /* 0x0000001100067213 */ /* 0x088fe20000000000 */
[----:B0-----:R-:W-:Y:S02]  /*1c100*/  IMAD R16, R14, R16, R7 ;  /* 0x000000100e107224 */ /* 0x001fe400078e0207 */
[----:B------:R-:W-:Y:S01]  /*1c110*/  IMAD.IADD R19, R4, 0x1, R19 ;  /* 0x0000000104137824 */ /* 0x000fe200078e0213 */
[----:B------:R-:W0:Y:S01]  /*1c120*/  I2F.RP R8, R6 ;  /* 0x0000000600087306 */ /* 0x000e220000209400 */
[----:B------:R-:W-:Y:S01]  /*1c130*/  IMAD.IADD R10, R5, 0x1, -R16 ;  /* 0x00000001050a7824 */ /* 0x000fe200078e0a10 */
[----:B------:R-:W-:-:S05]  /*1c140*/  IABS R5, R17 ;  /* 0x0000001100057213 */ /* 0x000fca0000000000 */
[----:B------:R-:W-:Y:S01]  /*1c150*/  IMAD.MOV R5, RZ, RZ, -R5 ;  /* 0x000000ffff057224 */ /* 0x000fe200078e0a05 */
[----:B0-----:R-:W2:Y:S02]  /*1c160*/  MUFU.RCP R8, R8 ;  /* 0x0000000800087308 */ /* 0x001ea40000001000 */
[----:B--2---:R-:W-:-:S06]  /*1c170*/  VIADD R2, R8, 0xffffffe ;  /* 0x0ffffffe08027836 */ /* 0x004fcc0000000000 */
[----:B----4-:R0:W2:Y:S02]  /*1c180*/  F2I.FTZ.U32.TRUNC.NTZ R3, R2 ;  /* 0x0000000200037305 */ /* 0x0100a4000021f000 */
        /* <DEDUP_REMOVED lines=21> */
.L_x_529:
[----:B------:R-:W-:Y:S01]  /*1c2e0*/  UMOV UR4, URZ ;  /* 0x0000003f00047c82 */ /* 0x000fe20008000000 */
[----:B------:R-:W-:Y:S01]  /*1c2f0*/  UMOV UR5, URZ ;  /* 0x0000003f00057c82 */ /* 0x000fe20008000000 */
[----:B------:R-:W-:Y:S01]  /*1c300*/  ULDC UR6, c[0x0][0xc14] ;  /* 0x0003050000067ab9 */ /* 0x000fe20000000800 */
[----:B------:R-:W-:Y:S02]  /*1c310*/  IMAD.MOV.U32 R16, RZ, RZ, R5 ;  /* 0x000000ffff107224 */ /* 0x000fe400078e0005 */
[----:B------:R-:W-:Y:S02]  /*1c320*/  IMAD.U32 R17, RZ, RZ, UR4 ;  /* 0x00000004ff117e24 */ /* 0x000fe4000f8e00ff */
[----:B------:R-:W-:Y:S02]  /*1c330*/  IMAD.U32 R18, RZ, RZ, UR5 ;  /* 0x00000005ff127e24 */ /* 0x000fe4000f8e00ff */
[----:B------:R-:W-:-:S07]  /*1c340*/  IMAD.U32 R19, RZ, RZ, UR6 ;  /* 0x00000006ff137e24 */ /* 0x000fce000f8e00ff */
.L_x_537:
[----:B------:R-:W-:Y:S01]  /*1c350*/  ISETP.NE.AND P0, PT, R29, RZ, PT ;  /* 0x000000ff1d00720c */ /* 0x000fe20003f05270 */
[----:B------:R-:W-:Y:S05]  /*1c360*/  WARPSYNC.ALL ;  /* 0x0000000000007948 */ /* 0x000fea0003800000 */
[----:B------:R-:W-:Y:S07]  /*1c370*/  BAR.SYNC.DEFER_BLOCKING 0x4, 0x1a0 ;  /* 0x0106800000007b1d */ /* 0x000fee0000010000 */
[----:B------:R-:W-:Y:S01]  /*1c380*/  @!P0 MOV R2, 0x400 ;  /* 0x0000040000028802 */ /* 0x000fe20000000f00 */
[----:B0-----:R-:W0:Y:S03]  /*1c390*/  @!P0 S2R R3, SR_CgaCtaId ;  /* 0x0000000000038919 */ /* 0x001e260000008800 */
[----:B0-----:R-:W-:-:S05]  /*1c3a0*/  @!P0 LEA R2, R3, R2, 0x18 ;  /* 0x0000000203028211 */ /* 0x001fca00078ec0ff */
[----:B------:R2:W-:Y:S01]  /*1c3b0*/  @!P0 STS.128 [R2+0x31cd0], R16 ;  /* 0x031cd01002008388 */ /* 0x0005e20000000c00 */
[----:B------:R-:W-:Y:S06]  /*1c3c0*/  BAR.ARV 0x5, 0x1a0 ;  /* 0x0146800000007b1d */ /* 0x000fec0000002000 */
[----:B------:R-:W-:-:S13]  /*1c3d0*/  ISETP.GE.AND P0, PT, R19, R0, PT ;  /* 0x000000001300720c */ /* 0x000fda0003f06270 */
[----:B------:R-:W-:Y:S05]  /*1c3e0*/  @!P0 BRA `(.L_x_538) ;  /* 0xffffffb800708947 */ /* 0x000fea000383ffff */
.L_x_454:
        /* <DEDUP_REMOVED lines=12> */
.L_x_634:
[----:B------:R-:W-:Y:S05]  /*1c4b0*/  BSYNC B0 ;  /* 0x0000000000007941 */ /* 0x000fea0003800000 */
.L_x_539:
[----:B------:R-:W-:-:S03]  /*1c4c0*/  UMOV UR4, 0xffffffff ;  /* 0xffffffff00047882 */ /* 0x000fc60000000000 */
[----:B------:R-:W-:Y:S05]  /*1c4d0*/  BRA.DIV UR4, `(.L_x_541) ;  /* 0x0000001e04247947 */ /* 0x000fea000b800000 */
[----:B0-----:R-:W0:Y:S02]  /*1c4e0*/  S2R R0, SR_TID.X ;  /* 0x0000000000007919 */ /* 0x001e240000002100 */
[----:B0-----:R-:W-:-:S04]  /*1c4f0*/  SHF.R.U32.HI R0, RZ, 0x5, R0 ;  /* 0x00000005ff007819 */ /* 0x001fc80000011600 */
[----:B------:R-:W-:-:S05]  /*1c500*/  LOP3.LUT R0, R0, 0x3, RZ, 0xc0, !PT ;  /* 0x0000000300007812 */ /* 0x000fca00078ec0ff */
[----:B------:R0:W2:Y:S02]  /*1c510*/  SHFL.IDX PT, R14, R0, RZ, 0x1f ;  /* 0x00001fff000e7589 */ /* 0x0000a400000e0000 */
.L_x_637:
[----:B--2---:R-:W-:-:S13]  /*1c520*/  ISETP.NE.AND P0, PT, R14, RZ, PT ;  /* 0x000000ff0e00720c */ /* 0x004fda0003f05270 */
[----:B------:R-:W-:Y:S05]  /*1c530*/  @P0 BRA `(.L_x_307) ;  /* 0x0000000000900947 */ /* 0x000fea0003800000 */
[----:B------:R-:W-:-:S03]  /*1c540*/  UMOV UR4, 0xffffffff ;  /* 0xffffffff00047882 */ /* 0x000fc60000000000 */
[----:B------:R-:W-:Y:S05]  /*1c550*/  BRA.DIV UR4, `(.L_x_542) ;  /* 0x0000001e04387947 */ /* 0x000fea000b800000 */
[----:B------:R-:W-:-:S13]  /*1c560*/  ELECT P6, URZ, PT ;  /* 0x00000000003f782f */ /* 0x000fda00038c0000 */
.L_x_640:
[----:B------:R-:W-:Y:S05]  /*1c570*/  @!P6 BRA `(.L_x_307) ;  /* 0x000000000080e947 */ /* 0x000fea0003800000 */
[----:B0-----:R-:W2:Y:S02]  /*1c580*/  LDL R0, [R1+0xa0] ;  /* 0x0000a00001007983 */ /* 0x001ea40000100800 */
[----:B--2---:R-:W-:-:S13]  /*1c590*/  R2UR UR4, R0 ;  /* 0x00000000000472ca */ /* 0x004fda00000e0000 */
[----:B------:R-:W-:-:S06]  /*1c5a0*/  ULOP3.LUT UR4, UR4, 0x2, URZ, 0xfc, !UPT ;  /* 0x0000000204047892 */ /* 0x000fcc000f8efc3f */
[----:B------:R-:W-:-:S05]  /*1c5b0*/  IMAD.U32 R0, RZ, RZ, UR4 ;  /* 0x00000004ff007e24 */ /* 0x000fca000f8e00ff */
[----:B------:R-:W-:-:S13]  /*1c5c0*/  ISETP.NE.AND P2, PT, R0, 0x3, PT ;  /* 0x000000030000780c */ /* 0x000fda0003f45270 */
[----:B------:R-:W-:Y:S05]  /*1c5d0*/  @!P2 BRA `(.L_x_543) ;  /* 0x000000000004a947 */ /* 0x000fea0003800000 */
[----:B------:R-:W-:Y:S01]  /*1c5e0*/  BPT.TRAP 0x1 ;  /* 0x000000040000795c */ /* 0x000fe20000300000 */
.L_x_543:
[----:B------:R-:W-:Y:S01]  /*1c5f0*/  VIADD R3, R9, 0x31c40 ;  /* 0x00031c4009037836 */ /* 0x000fe20000000000 */
[----:B------:R-:W-:Y:S01]  /*1c600*/  SHF.L.U32 R2, R24, 0x1f, RZ ;  /* 0x0000001f18027819 */ /* 0x000fe200000006ff */
[C---:B------:R-:W-:Y:S02]  /*1c610*/  VIADD R0, R22.reuse, 0x1 ;  /* 0x0000000116007836 */ /* 0x040fe40000000000 */
[----:B------:R-:W-:-:S03]  /*1c620*/  IMAD R7, R22, 0x8, R3 ;  /* 0x0000000816077824 */ /* 0x000fc600078e0203 */
[C---:B------:R-:W-:Y:S01]  /*1c630*/  ISETP.NE.AND P1, PT, R0.reuse, 0x2, PT ;  /* 0x000000020000780c */ /* 0x040fe20003f25270 */
[----:B------:R-:W0:Y:S03]  /*1c640*/  SYNCS.PHASECHK.TRANS64.TRYWAIT P0, [R7+URZ], R2 ;  /* 0x00000002070075a7 */ /* 0x000e26000800017f */
[----:B------:R-:W-:Y:S02]  /*1c650*/  SEL R5, RZ, 0x1, P1 ;  /* 0x00000001ff057807 */ /* 0x000fe40000800000 */
[----:B------:R-:W-:Y:S02]  /*1c660*/  SEL R4, R0, RZ, P1 ;  /* 0x000000ff00047207 */ /* 0x000fe40000800000 */
[----:B------:R-:W-:-:S03]  /*1c670*/  LOP3.LUT R0, R24, R5, RZ, 0x3c, !PT ;  /* 0x0000000518007212 */ /* 0x000fc600078e3cff */
[----:B------:R-:W-:Y:S01]  /*1c680*/  IMAD R3, R4, 0x8, R3 ;  /* 0x0000000804037824 */ /* 0x000fe200078e0203 */
[----:B------:R-:W-:Y:S01]  /*1c690*/  SHF.L.U32 R0, R0, 0x1f, RZ ;  /* 0x0000001f00007819 */ /* 0x000fe200000006ff */
[----:B0-----:R-:W-:Y:S06]  /*1c6a0*/  @!P0 BRA `(.L_x_544) ;  /* 0x0000001c00048947 */ /* 0x001fec0003800000 */
.L_x_641:
[----:B------:R-:W2:Y:S02]  /*1c6b0*/  SYNCS.PHASECHK.TRANS64.TRYWAIT P0, [R3+URZ], R0 ;  /* 0x00000000030075a7 */ /* 0x000ea4000800017f */
[----:B--2---:R-:W-:Y:S05]  /*1c6c0*/  @!P0 BRA `(.L_x_545) ;  /* 0x0000001c00108947 */ /* 0x004fea0003800000 */
.L_x_642:
[----:B------:R-:W-:Y:S05]  /*1c6d0*/  @!P2 BRA `(.L_x_546) ;  /* 0x000000000004a947 */ /* 0x000fea0003800000 */
[----:B------:R-:W-:Y:S01]  /*1c6e0*/  BPT.TRAP 0x1 ;  /* 0x000000040000795c */ /* 0x000fe20000300000 */
.L_x_546:
[----:B--2---:R-:W-:-:S04]  /*1c6f0*/  VIADD R3, R9, 0x31c60 ;  /* 0x00031c6009037836 */ /* 0x004fc80000000000 */
[----:B------:R-:W-:-:S04]  /*1c700*/  IMAD R5, R22, 0x8, R3 ;  /* 0x0000000816057824 */ /* 0x000fc800078e0203 */
[----:B------:R-:W2:Y:S02]  /*1c710*/  SYNCS.PHASECHK.TRANS64.TRYWAIT P0, [R5+URZ], R2 ;  /* 0x00000002050075a7 */ /* 0x000ea4000800017f */
[----:B--2---:R-:W-:Y:S05]  /*1c720*/  @!P0 BRA `(.L_x_547) ;  /* 0x0000001c000c8947 */ /* 0x004fea0003800000 */
.L_x_643:
[----:B------:R-:W-:-:S07]  /*1c730*/  IMAD R3, R4, 0x8, R3 ;  /* 0x0000000804037824 */ /* 0x000fce00078e0203 */
.L_x_548:
[----:B---3--:R3:W4:Y:S02]  /*1c740*/  SYNCS.PHASECHK.TRANS64.TRYWAIT P0, [R3+URZ], R0 ;  /* 0x00000000030075a7 */ /* 0x008724000800017f */
[----:B----4-:R-:W-:Y:S05]  /*1c750*/  @!P0 NANOSLEEP.SYNCS 0x989680 ;  /* 0x009896800000895d */ /* 0x010fea0003900000 */
[----:B------:R-:W4:Y:S02]  /*1c760*/  @!P0 SYNCS.PHASECHK.TRANS64 P0, [R3+URZ], R0 ;  /* 0x00000000030085a7 */ /* 0x000f24000800007f */
[----:B----4-:R-:W-:Y:S05]  /*1c770*/  @!P0 BRA `(.L_x_548) ;  /* 0xfffffffc00f08947 */ /* 0x010fea000383ffff */
.L_x_307:
[----:B------:R-:W-:Y:S05]  /*1c780*/  BSYNC B7 ;  /* 0x0000000000077941 */ /* 0x000fea0003800000 */
.L_x_304:
[----:B------:R-:W-:Y:S05]  /*1c790*/  EXIT ;  /* 0x000000000000794d */ /* 0x000fea0003800000 */
.L_x_323:
[----:B0-----:R0:W1:Y:S02]  /*1c7a0*/  SYNCS.PHASECHK.TRANS64.TRYWAIT P5, [R20+URZ+0x31c90], R89 ;  /* 0x031c9059140075a7 */ /* 0x00106400080a017f */
[----:B-1----:R-:W-:Y:S05]  /*1c7b0*/  @!P5 NANOSLEEP.SYNCS 0x989680 ;  /* 0x009896800000d95d */ /* 0x002fea0003900000 */
[----:B------:R-:W1:Y:S02]  /*1c7c0*/  @!P5 SYNCS.PHASECHK.TRANS64 P5, [R20+URZ+0x31c90], R89 ;  /* 0x031c90591400d5a7 */ /* 0x000e6400080a007f */
[----:B-1----:R-:W-:Y:S05]  /*1c7d0*/  @!P5 BRA `(.L_x_323) ;  /* 0xfffffffc00f0d947 */ /* 0x002fea000383ffff */
[----:B------:R-:W-:Y:S05]  /*1c7e0*/  BRA `(.L_x_549) ;  /* 0xfffffe6800847947 */ /* 0x000fea000383ffff */
.L_x_351:
[----:B0-----:R0:W1:Y:S02]  /*1c7f0*/  SYNCS.PHASECHK.TRANS64.TRYWAIT P5, [R20+URZ+0x31c90], R89 ;  /* 0x031c9059140075a7 */ /* 0x00106400080a017f */
[----:B-1----:R-:W-:Y:S05]  /*1c800*/  @!P5 NANOSLEEP.SYNCS 0x989680 ;  /* 0x009896800000d95d */ /* 0x002fea0003900000 */
[----:B------:R-:W1:Y:S02]  /*1c810*/  @!P5 SYNCS.PHASECHK.TRANS64 P5, [R20+URZ+0x31c90], R89 ;  /* 0x031c90591400d5a7 */ /* 0x000e6400080a007f */
[----:B-1----:R-:W-:Y:S05]  /*1c820*/  @!P5 BRA `(.L_x_351) ;  /* 0xfffffffc00f0d947 */ /* 0x002fea000383ffff */
[----:B------:R-:W-:Y:S05]  /*1c830*/  BRA `(.L_x_550) ;  /* 0xfffffe8400507947 */ /* 0x000fea000383ffff */
.L_x_364:
[----:B0-----:R0:W1:Y:S02]  /*1c840*/  SYNCS.PHASECHK.TRANS64.TRYWAIT P4, [R20+URZ+0x31c90], R89 ;  /* 0x031c9059140075a7 */ /* 0x001064000808017f */
[----:B-1----:R-:W-:Y:S05]  /*1c850*/  @!P4 NANOSLEEP.SYNCS 0x989680 ;  /* 0x009896800000c95d */ /* 0x002fea0003900000 */
[----:B------:R-:W1:Y:S02]  /*1c860*/  @!P4 SYNCS.PHASECHK.TRANS64 P4, [R20+URZ+0x31c90], R89 ;  /* 0x031c90591400c5a7 */ /* 0x000e64000808007f */
[----:B-1----:R-:W-:Y:S05]  /*1c870*/  @!P4 BRA `(.L_x_364) ;  /* 0xfffffffc00f0c947 */ /* 0x002fea000383ffff */
[----:B------:R-:W-:Y:S05]  /*1c880*/  BRA `(.L_x_551) ;  /* 0xfffffea000107947 */ /* 0x000fea000383ffff */
.L_x_368:
[----:B--2---:R2:W3:Y:S02]  /*1c890*/  SYNCS.PHASECHK.TRANS64.TRYWAIT P3, [R20+URZ+0x31cb0], R89 ;  /* 0x031cb059140075a7 */ /* 0x0044e4000806017f */
[----:B---3--:R-:W-:Y:S05]  /*1c8a0*/  @!P3 NANOSLEEP.SYNCS 0x989680 ;  /* 0x009896800000b95d */ /* 0x008fea0003900000 */
[----:B------:R-:W3:Y:S02]  /*1c8b0*/  @!P3 SYNCS.PHASECHK.TRANS64 P3, [R20+URZ+0x31cb0], R89 ;  /* 0x031cb0591400b5a7 */ /* 0x000ee4000806007f */
[----:B---3--:R-:W-:Y:S05]  /*1c8c0*/  @!P3 BRA `(.L_x_368) ;  /* 0xfffffffc00f0b947 */ /* 0x008fea000383ffff */
[----:B------:R-:W-:Y:S05]  /*1c8d0*/  BRA `(.L_x_552) ;  /* 0xfffffea000a87947 */ /* 0x000fea000383ffff */
.L_x_374:
[----:B------:R-:W0:Y:S01]  /*1c8e0*/  S2R R4, SR_TID.X ;  /* 0x0000000000047919 */ /* 0x000e220000002100 */
[----:B------:R-:W-:Y:S01]  /*1c8f0*/  BSSY B0, `(.L_x_553) ;  /* 0x000000c000007945 */ /* 0x000fe20003800000 */
[----:B------:R-:W-:Y:S02]  /*1c900*/  IMAD.MOV.U32 R12, RZ, RZ, RZ ;  /* 0x000000ffff0c7224 */ /* 0x000fe400078e00ff */
[----:B------:R-:W-:Y:S02]  /*1c910*/  IMAD.MOV.U32 R11, RZ, RZ, 0x1f ;  /* 0x0000001fff0b7424 */ /* 0x000fe400078e00ff */
[----:B------:R-:W-:Y:S02]  /*1c920*/  IMAD.MOV.U32 R15, RZ, RZ, -0x1 ;  /* 0xffffffffff0f7424 */ /* 0x000fe400078e00ff */
[----:B0-----:R-:W-:-:S05]  /*1c930*/  VIADD R5, R4, 0xffffff80 ;  /* 0xffffff8004057836 */ /* 0x001fca0000000000 */
[----:B------:R-:W-:-:S04]  /*1c940*/  SHF.R.S32.HI R4, RZ, 0x1f, R5 ;  /* 0x0000001fff047819 */ /* 0x000fc80000011405 */
[----:B------:R-:W-:-:S04]  /*1c950*/  LEA.HI R4, R4, R5, RZ, 0x7 ;  /* 0x0000000504047211 */ /* 0x000fc800078f38ff */
[----:B------:R-:W-:-:S05]  /*1c960*/  SHF.R.S32.HI R4, RZ, 0x7, R4 ;  /* 0x00000007ff047819 */ /* 0x000fca0000011404 */
[----:B------:R-:W-:-:S07]  /*1c970*/  IMAD.MOV.U32 R13, RZ, RZ, R4 ;  /* 0x000000ffff0d7224 */ /* 0x000fce00078e0004 */
[----:B-----5:R-:W-:Y:S05]  /*1c980*/  WARPSYNC.COLLECTIVE R15, `(.L_x_554) ;  /* 0x000000000f087348 */ /* 0x020fea0003c00000 */
[----:B------:R0:W1:Y:S02]  /*1c990*/  SHFL.IDX P6, R14, R13, R12, R11 ;  /* 0x0000000c0d0e7389 */ /* 0x00006400000c000b */
[----:B01---5:R-:W-:Y:S01]  /*1c9a0*/  ENDCOLLECTIVE ;  /* 0x000000000000791b */ /* 0x023fe20003800000 */
.L_x_554:
[----:B------:R-:W-:Y:S05]  /*1c9b0*/  BSYNC B0 ;  /* 0x0000000000007941 */ /* 0x000fea0003800000 */
.L_x_553:
[----:B------:R1:W-:Y:S01]  /*1c9c0*/  STL [R1+0x50], R14 ;  /* 0x0000500e01007387 */ /* 0x0003e20000100800 */
[----:B------:R-:W-:Y:S05]  /*1c9d0*/  BRA `(.L_x_555) ;  /* 0xfffffea800047947 */ /* 0x000fea000383ffff */
.L_x_387:
[----:B------:R-:W-:Y:S01]  /*1c9e0*/  BSSY B1, `(.L_x_556) ;  /* 0x0000008000017945 */ /* 0x000fe20003800000 */
[----:B------:R-:W-:Y:S02]  /*1c9f0*/  IMAD.MOV.U32 R13, RZ, RZ, R50 ;  /* 0x000000ffff0d7224 */ /* 0x000fe400078e0032 */
[----:B------:R-:W-:Y:S02]  /*1ca00*/  IMAD.MOV.U32 R12, RZ, RZ, RZ ;  /* 0x000000ffff0c7224 */ /* 0x000fe400078e00ff */
[----:B------:R-:W-:Y:S02]  /*1ca10*/  IMAD.MOV.U32 R11, RZ, RZ, 0x1e1f ;  /* 0x00001e1fff0b7424 */ /* 0x000fe400078e00ff */
[----:B------:R-:W-:-:S07]  /*1ca20*/  IMAD.MOV.U32 R15, RZ, RZ, -0x1 ;  /* 0xffffffffff0f7424 */ /* 0x000fce00078e00ff */
[----:B-1----:R-:W-:Y:S05]  /*1ca30*/  WARPSYNC.COLLECTIVE R15, `(.L_x_557) ;  /* 0x000000000f087348 */ /* 0x002fea0003c00000 */
[----:B-1----:R0:W1:Y:S02]  /*1ca40*/  SHFL.IDX P6, R14, R13, R12, R11 ;  /* 0x0000000c0d0e7389 */ /* 0x00206400000c000b */
[----:B01----:R-:W-:Y:S01]  /*1ca50*/  ENDCOLLECTIVE ;  /* 0x000000000000791b */ /* 0x003fe20003800000 */
.L_x_557:
[----:B------:R-:W-:Y:S05]  /*1ca60*/  BSYNC B1 ;  /* 0x0000000000017941 */ /* 0x000fea0003800000 */
.L_x_556:
[----:B------:R-:W-:Y:S05]  /*1ca70*/  BRA `(.L_x_558) ;  /* 0xfffffeb000a47947 */ /* 0x000fea000383ffff */
.L_x_388:
        /* <DEDUP_REMOVED lines=8> */
.L_x_560:
[----:B------:R-:W-:Y:S05]  /*1cb00*/  BSYNC B1 ;  /* 0x0000000000017941 */ /* 0x000fea0003800000 */
.L_x_559:
[----:B------:R-:W-:Y:S05]  /*1cb10*/  BRA `(.L_x_561) ;  /* 0xfffffeb000887947 */ /* 0x000fea000383ffff */
.L_x_389:
        /* <DEDUP_REMOVED lines=8> */
.L_x_563:
[----:B------:R-:W-:Y:S05]  /*1cba0*/  BSYNC B1 ;  /* 0x0000000000017941 */ /* 0x000fea0003800000 */
.L_x_562:
[----:B------:R-:W-:Y:S05]  /*1cbb0*/  BRA `(.L_x_564) ;  /* 0xfffffeb0006c7947 */ /* 0x000fea000383ffff */
.L_x_390:
        /* <DEDUP_REMOVED lines=8> */
.L_x_566:
[----:B------:R-:W-:Y:S05]  /*1cc40*/  BSYNC B1 ;  /* 0x0000000000017941 */ /* 0x000fea0003800000 */
.L_x_565:
[----:B------:R-:W-:Y:S05]  /*1cc50*/  BRA `(.L_x_567) ;  /* 0xfffffeb000507947 */ /* 0x000fea000383ffff */
.L_x_392:
[----:B0-----:R0:W1:Y:S02]  /*1cc60*/  SYNCS.PHASECHK.TRANS64.TRYWAIT P1, [R18+URZ+0x31c00], R3 ;  /* 0x031c0003120075a7 */ /* 0x001064000802017f */
[----:B-1----:R-:W-:Y:S05]  /*1cc70*/  @!P1 NANOSLEEP.SYNCS 0x989680 ;  /* 0x009896800000995d */ /* 0x002fea0003900000 */
[----:B------:R-:W1:Y:S02]  /*1cc80*/  @!P1 SYNCS.PHASECHK.TRANS64 P1, [R18+URZ+0x31c00], R3 ;  /* 0x031c0003120095a7 */ /* 0x000e64000802007f */
[----:B-1----:R-:W-:Y:S05]  /*1cc90*/  @!P1 BRA `(.L_x_392) ;  /* 0xfffffffc00f09947 */ /* 0x002fea000383ffff */
[----:B------:R-:W-:Y:S05]  /*1cca0*/  BRA `(.L_x_568) ;  /* 0xfffffeb000cc7947 */ /* 0x000fea000383ffff */
.L_x_406:
[----:B------:R-:W-:Y:S01]  /*1ccb0*/  BSSY B1, `(.L_x_569) ;  /* 0x0000008000017945 */ /* 0x000fe20003800000 */
[----:B------:R-:W-:Y:S02]  /*1ccc0*/  IMAD.MOV.U32 R13, RZ, RZ, R50 ;  /* 0x000000ffff0d7224 */ /* 0x000fe400078e0032 */
[----:B------:R-:W-:Y:S02]  /*1ccd0*/  IMAD.MOV.U32 R12, RZ, RZ, RZ ;  /* 0x000000ffff0c7224 */ /* 0x000fe400078e00ff */
[----:B------:R-:W-:Y:S02]  /*1cce0*/  IMAD.MOV.U32 R11, RZ, RZ, 0x1e1f ;  /* 0x00001e1fff0b7424 */ /* 0x000fe400078e00ff */
[----:B------:R-:W-:-:S07]  /*1ccf0*/  IMAD.MOV.U32 R15, RZ, RZ, -0x1 ;  /* 0xffffffffff0f7424 */ /* 0x000fce00078e00ff */
[----:B01----:R-:W-:Y:S05]  /*1cd00*/  WARPSYNC.COLLECTIVE R15, `(.L_x_570) ;  /* 0x000000000f087348 */ /* 0x003fea0003c00000 */
[----:B-1----:R1:W2:Y:S02]  /*1cd10*/  SHFL.IDX P6, R14, R13, R12, R11 ;  /* 0x0000000c0d0e7389 */ /* 0x0022a400000c000b */
[----:B012---:R-:W-:Y:S01]  /*1cd20*/  ENDCOLLECTIVE ;  /* 0x000000000000791b */ /* 0x007fe20003800000 */
.L_x_570:
[----:B------:R-:W-:Y:S05]  /*1cd30*/  BSYNC B1 ;  /* 0x0000000000017941 */ /* 0x000fea0003800000 */
.L_x_569:
[----:B------:R-:W-:Y:S05]  /*1cd40*/  BRA `(.L_x_571) ;  /* 0xfffffec800707947 */ /* 0x000fea000383ffff */
.L_x_407:
        /* <DEDUP_REMOVED lines=8> */
.L_x_573:
[----:B------:R-:W-:Y:S05]  /*1cdd0*/  BSYNC B1 ;  /* 0x0000000000017941 */ /* 0x000fea0003800000 */
.L_x_572:
[----:B------:R-:W-:Y:S05]  /*1cde0*/  BRA `(.L_x_574) ;  /* 0xfffffec800547947 */ /* 0x000fea000383ffff */
.L_x_408:
        /* <DEDUP_REMOVED lines=8> */
.L_x_576:
[----:B------:R-:W-:Y:S05]  /*1ce70*/  BSYNC B1 ;  /* 0x0000000000017941 */ /* 0x000fea0003800000 */
.L_x_575:
[----:B------:R-:W-:Y:S05]  /*1ce80*/  BRA `(.L_x_577) ;  /* 0xfffffec800387947 */ /* 0x000fea000383ffff */
.L_x_409:
        /* <DEDUP_REMOVED lines=8> */
.L_x_579:
[----:B------:R-:W-:Y:S05]  /*1cf10*/  BSYNC B1 ;  /* 0x0000000000017941 */ /* 0x000fea0003800000 */
.L_x_578:
[----:B------:R-:W-:Y:S05]  /*1cf20*/  BRA `(.L_x_580) ;  /* 0xfffffec8001c7947 */ /* 0x000fea000383ffff */
.L_x_411:
[----:B0-----:R0:W2:Y:S02]  /*1cf30*/  SYNCS.PHASECHK.TRANS64.TRYWAIT P1, [R18+URZ+0x31c00], R3 ;  /* 0x031c0003120075a7 */ /* 0x0010a4000802017f */
[----:B--2---:R-:W-:Y:S05]  /*1cf40*/  @!P1 NANOSLEEP.SYNCS 0x989680 ;  /* 0x009896800000995d */ /* 0x004fea0003900000 */
[----:B------:R-:W2:Y:S02]  /*1cf50*/  @!P1 SYNCS.PHASECHK.TRANS64 P1, [R18+URZ+0x31c00], R3 ;  /* 0x031c0003120095a7 */ /* 0x000ea4000802007f */
[----:B--2---:R-:W-:Y:S05]  /*1cf60*/  @!P1 BRA `(.L_x_411) ;  /* 0xfffffffc00f09947 */ /* 0x004fea000383ffff */
[----:B------:R-:W-:Y:S05]  /*1cf70*/  BRA `(.L_x_581) ;  /* 0xfffffec800947947 */ /* 0x000fea000383ffff */
.L_x_419:
[----:B--2---:R2:W4:Y:S02]  /*1cf80*/  SYNCS.PHASECHK.TRANS64.TRYWAIT P1, [R0+URZ+0x31c30], R5 ;  /* 0x031c3005000075a7 */ /* 0x004524000802017f */
[----:B----4-:R-:W-:Y:S05]  /*1cf90*/  @!P1 NANOSLEEP.SYNCS 0x989680 ;  /* 0x009896800000995d */ /* 0x010fea0003900000 */
[----:B------:R-:W4:Y:S02]  /*1cfa0*/  @!P1 SYNCS.PHASECHK.TRANS64 P1, [R0+URZ+0x31c30], R5 ;  /* 0x031c3005000095a7 */ /* 0x000f24000802007f */
[----:B----4-:R-:W-:Y:S05]  /*1cfb0*/  @!P1 BRA `(.L_x_419) ;  /* 0xfffffffc00f09947 */ /* 0x010fea000383ffff */
[----:B------:R-:W-:Y:S05]  /*1cfc0*/  BRA `(.L_x_418) ;  /* 0xfffffee000547947 */ /* 0x000fea000383ffff */
.L_x_425:
[----:B-1----:R1:W2:Y:S02]  /*1cfd0*/  SYNCS.PHASECHK.TRANS64.TRYWAIT P3, [R14+URZ+0x31c30], R15 ;  /* 0x031c300f0e0075a7 */ /* 0x0022a4000806017f */
[----:B--2---:R-:W-:Y:S05]  /*1cfe0*/  @!P3 NANOSLEEP.SYNCS 0x989680 ;  /* 0x009896800000b95d */ /* 0x004fea0003900000 */
[----:B------:R-:W2:Y:S02]  /*1cff0*/  @!P3 SYNCS.PHASECHK.TRANS64 P3, [R14+URZ+0x31c30], R15 ;  /* 0x031c300f0e00b5a7 */ /* 0x000ea4000806007f */
[----:B--2---:R-:W-:Y:S05]  /*1d000*/  @!P3 BRA `(.L_x_425) ;  /* 0xfffffffc00f0b947 */ /* 0x004fea000383ffff */
[----:B------:R-:W-:Y:S05]  /*1d010*/  BRA `(.L_x_424) ;  /* 0xffffff2c00347947 */ /* 0x000fea000383ffff */
.L_x_429:
[----:B-1----:R1:W2:Y:S02]  /*1d020*/  SYNCS.PHASECHK.TRANS64.TRYWAIT P2, [R15+URZ+0x31c50], R14 ;  /* 0x031c500e0f0075a7 */ /* 0x0022a4000804017f */
[----:B--2---:R-:W-:Y:S05]  /*1d030*/  @!P2 NANOSLEEP.SYNCS 0x989680 ;  /* 0x009896800000a95d */ /* 0x004fea0003900000 */
[----:B------:R-:W2:Y:S02]  /*1d040*/  @!P2 SYNCS.PHASECHK.TRANS64 P2, [R15+URZ+0x31c50], R14 ;  /* 0x031c500e0f00a5a7 */ /* 0x000ea4000804007f */
[----:B--2---:R-:W-:Y:S05]  /*1d050*/  @!P2 BRA `(.L_x_429) ;  /* 0xfffffffc00f0a947 */ /* 0x004fea000383ffff */
[----:B------:R-:W-:Y:S05]  /*1d060*/  BRA `(.L_x_426) ;  /* 0xffffff5000507947 */ /* 0x000fea000383ffff */
.L_x_434:
[----:B-1----:R1:W2:Y:S02]  /*1d070*/  SYNCS.PHASECHK.TRANS64.TRYWAIT P0, [R9+URZ+0x31c50], R0 ;  /* 0x031c5000090075a7 */ /* 0x0022a4000800017f */
[----:B--2---:R-:W-:Y:S05]  /*1d080*/  @!P0 NANOSLEEP.SYNCS 0x989680 ;  /* 0x009896800000895d */ /* 0x004fea0003900000 */
[----:B------:R-:W2:Y:S02]  /*1d090*/  @!P0 SYNCS.PHASECHK.TRANS64 P0, [R9+URZ+0x31c50], R0 ;  /* 0x031c5000090085a7 */ /* 0x000ea4000800007f */
[----:B--2---:R-:W-:Y:S05]  /*1d0a0*/  @!P0 BRA `(.L_x_434) ;  /* 0xfffffffc00f08947 */ /* 0x004fea000383ffff */
[----:B------:R-:W-:Y:S05]  /*1d0b0*/  BRA `(.L_x_433) ;  /* 0xffffff7c009c7947 */ /* 0x000fea000383ffff */
.L_x_458:
[----:B------:R-:W0:Y:S01]  /*1d0c0*/  S2R R9, SR_TID.X ;  /* 0x0000000000097919 */ /* 0x000e220000002100 */
[----:B------:R-:W-:Y:S01]  /*1d0d0*/  BSSY B1, `(.L_x_582) ;  /* 0x000000a000017945 */ /* 0x000fe20003800000 */
[----:B------:R-:W-:Y:S02]  /*1d0e0*/  IMAD.MOV.U32 R12, RZ, RZ, RZ ;  /* 0x000000ffff0c7224 */ /* 0x000fe400078e00ff */
[----:B------:R-:W-:Y:S02]  /*1d0f0*/  IMAD.MOV.U32 R11, RZ, RZ, 0x1f ;  /* 0x0000001fff0b7424 */ /* 0x000fe400078e00ff */
[----:B------:R-:W-:Y:S01]  /*1d100*/  IMAD.MOV.U32 R15, RZ, RZ, -0x1 ;  /* 0xffffffffff0f7424 */ /* 0x000fe200078e00ff */
[----:B0-----:R-:W-:-:S04]  /*1d110*/  SHF.R.U32.HI R9, RZ, 0x5, R9 ;  /* 0x00000005ff097819 */ /* 0x001fc80000011609 */
[----:B------:R-:W-:-:S05]  /*1d120*/  LOP3.LUT R9, R9, 0x3, RZ, 0xc0, !PT ;  /* 0x0000000309097812 */ /* 0x000fca00078ec0ff */
[----:B------:R-:W-:-:S07]  /*1d130*/  IMAD.MOV.U32 R13, RZ, RZ, R9 ;  /* 0x000000ffff0d7224 */ /* 0x000fce00078e0009 */
[----:B-1---5:R-:W-:Y:S05]  /*1d140*/  WARPSYNC.COLLECTIVE R15, `(.L_x_583) ;  /* 0x000000000f087348 */ /* 0x022fea0003c00000 */
[----:B------:R0:W2:Y:S02]  /*1d150*/  SHFL.IDX P6, R14, R13, R12, R11 ;  /* 0x0000000c0d0e7389 */ /* 0x0000a400000c000b */
[----:B012--5:R-:W-:Y:S01]  /*1d160*/  ENDCOLLECTIVE ;  /* 0x000000000000791b */ /* 0x027fe20003800000 */
.L_x_583:
[----:B------:R-:W-:Y:S05]  /*1d170*/  BSYNC B1 ;  /* 0x0000000000017941 */ /* 0x000fea0003800000 */
.L_x_582:
[----:B------:R-:W-:Y:S05]  /*1d180*/  BRA `(.L_x_584) ;  /* 0xffffffb000907947 */ /* 0x000fea000383ffff */
.L_x_459:
[----:B------:R-:W-:Y:S01]  /*1d190*/  BSSY B1, `(.L_x_585) ;  /* 0x0000006000017945 */ /* 0x000fe20003800000 */
[----:B------:R-:W-:-:S07]  /*1d1a0*/  IMAD.MOV.U32 R15, RZ, RZ, -0x1 ;  /* 0xffffffffff0f7424 */ /* 0x000fce00078e00ff */
[----:B-1---5:R-:W-:Y:S05]  /*1d1b0*/  WARPSYNC.COLLECTIVE R15, `(.L_x_586) ;  /* 0x000000000f0c7348 */ /* 0x022fea0003c00000 */
[----:B------:R-:W-:Y:S02]  /*1d1c0*/  ELECT P6, UR62, PT ;  /* 0x00000000003e782f */ /* 0x000fe400038c0000 */
[----:B------:R-:W-:Y:S01]  /*1d1d0*/  MOV R14, UR62 ;  /* 0x0000003e000e7c02 */ /* 0x000fe20008000f00 */
[----:B-1---5:R-:W-:Y:S10]  /*1d1e0*/  ENDCOLLECTIVE ;  /* 0x000000000000791b */ /* 0x022ff40003800000 */
.L_x_586:
[----:B------:R-:W-:Y:S05]  /*1d1f0*/  BSYNC B1 ;  /* 0x0000000000017941 */ /* 0x000fea0003800000 */
.L_x_585:
[----:B------:R-:W-:Y:S05]  /*1d200*/  BRA `(.L_x_587) ;  /* 0xffffffb0007c7947 */ /* 0x000fea000383ffff */
.L_x_461:
[----:B0-----:R0:W2:Y:S02]  /*1d210*/  SYNCS.PHASECHK.TRANS64.TRYWAIT P0, [R6+URZ+0x31c20], R7 ;  /* 0x031c2007060075a7 */ /* 0x0010a4000800017f */
[----:B--2---:R-:W-:Y:S05]  /*1d220*/  @!P0 NANOSLEEP.SYNCS 0x989680 ;  /* 0x009896800000895d */ /* 0x004fea0003900000 */
[----:B------:R-:W2:Y:S02]  /*1d230*/  @!P0 SYNCS.PHASECHK.TRANS64 P0, [R6+URZ+0x31c20], R7 ;  /* 0x031c2007060085a7 */ /* 0x000ea4000800007f */
[----:B--2---:R-:W-:Y:S05]  /*1d240*/  @!P0 BRA `(.L_x_461) ;  /* 0xfffffffc00f08947 */ /* 0x004fea000383ffff */
[----:B------:R-:W-:Y:S05]  /*1d250*/  BRA `(.L_x_588) ;  /* 0xffffffb000987947 */ /* 0x000fea000383ffff */
.L_x_464:
[----:B0-----:R0:W2:Y:S02]  /*1d260*/  SYNCS.PHASECHK.TRANS64.TRYWAIT P0, [R7+URZ+0x31ca0], R8 ;  /* 0x031ca008070075a7 */ /* 0x0010a4000800017f */
[----:B--2---:R-:W-:Y:S05]  /*1d270*/  @!P0 NANOSLEEP.SYNCS 0x989680 ;  /* 0x009896800000895d */ /* 0x004fea0003900000 */
[----:B------:R-:W2:Y:S02]  /*1d280*/  @!P0 SYNCS.PHASECHK.TRANS64 P0, [R7+URZ+0x31ca0], R8 ;  /* 0x031ca008070085a7 */ /* 0x000ea4000800007f */
[----:B--2---:R-:W-:Y:S05]  /*1d290*/  @!P0 BRA `(.L_x_464) ;  /* 0xfffffffc00f08947 */ /* 0x004fea000383ffff */
[----:B------:R-:W-:Y:S05]  /*1d2a0*/  BRA `(.L_x_589) ;  /* 0xffffffb000a07947 */ /* 0x000fea000383ffff */
.L_x_466:
[----:B--2---:R2:W3:Y:S02]  /*1d2b0*/  SYNCS.PHASECHK.TRANS64.TRYWAIT P0, [R7+URZ+0x31cc0], R8 ;  /* 0x031cc008070075a7 */ /* 0x0044e4000800017f */
[----:B---3--:R-:W-:Y:S05]  /*1d2c0*/  @!P0 NANOSLEEP.SYNCS 0x989680 ;  /* 0x009896800000895d */ /* 0x008fea0003900000 */
[----:B------:R-:W3:Y:S02]  /*1d2d0*/  @!P0 SYNCS.PHASECHK.TRANS64 P0, [R7+URZ+0x31cc0], R8 ;  /* 0x031cc008070085a7 */ /* 0x000ee4000800007f */
[----:B---3--:R-:W-:Y:S05]  /*1d2e0*/  @!P0 BRA `(.L_x_466) ;  /* 0xfffffffc00f08947 */ /* 0x008fea000383ffff */
[----:B------:R-:W-:Y:S05]  /*1d2f0*/  BRA `(.L_x_590) ;  /* 0xffffffb400207947 */ /* 0x000fea000383ffff */
.L_x_470:
[----:B0-----:R0:W2:Y:S02]  /*1d300*/  SYNCS.PHASECHK.TRANS64.TRYWAIT P0, [R7+URZ+0x31ca0], R10 ;  /* 0x031ca00a070075a7 */ /* 0x0010a4000800017f */
[----:B--2---:R-:W-:Y:S05]  /*1d310*/  @!P0 NANOSLEEP.SYNCS 0x989680 ;  /* 0x009896800000895d */ /* 0x004fea0003900000 */
[----:B------:R-:W2:Y:S02]  /*1d320*/  @!P0 SYNCS.PHASECHK.TRANS64 P0, [R7+URZ+0x31ca0], R10 ;  /* 0x031ca00a070085a7 */ /* 0x000ea4000800007f */
[----:B--2---:R-:W-:Y:S05]  /*1d330*/  @!P0 BRA `(.L_x_470) ;  /* 0xfffffffc00f08947 */ /* 0x004fea000383ffff */
[----:B------:R-:W-:Y:S05]  /*1d340*/  BRA `(.L_x_591) ;  /* 0xffffffb400c87947 */ /* 0x000fea000383ffff */
.L_x_472:
[----:B--2---:R2:W3:Y:S02]  /*1d350*/  SYNCS.PHASECHK.TRANS64.TRYWAIT P1, [R7+URZ+0x31cc0], R10 ;  /* 0x031cc00a070075a7 */ /* 0x0044e4000802017f */
[----:B---3--:R-:W-:Y:S05]  /*1d360*/  @!P1 NANOSLEEP.SYNCS 0x989680 ;  /* 0x009896800000995d */ /* 0x008fea0003900000 */
[----:B------:R-:W3:Y:S02]  /*1d370*/  @!P1 SYNCS.PHASECHK.TRANS64 P1, [R7+URZ+0x31cc0], R10 ;  /* 0x031cc00a070095a7 */ /* 0x000ee4000802007f */
[----:B---3--:R-:W-:Y:S05]  /*1d380*/  @!P1 BRA `(.L_x_472) ;  /* 0xfffffffc00f09947 */ /* 0x008fea000383ffff */
[----:B------:R-:W-:Y:S05]  /*1d390*/  BRA `(.L_x_592) ;  /* 0xffffffb800447947 */ /* 0x000fea000383ffff */
.L_x_484:
        /* <DEDUP_REMOVED lines=8> */
[----:B-1----:R-:W-:Y:S05]  /*1d420*/  WARPSYNC.COLLECTIVE R15, `(.L_x_594) ;  /* 0x000000000f087348 */ /* 0x002fea0003c00000 */
[----:B------:R0:W2:Y:S02]  /*1d430*/  SHFL.IDX P6, R14, R13, R12, R11 ;  /* 0x0000000c0d0e7389 */ /* 0x0000a400000c000b */
[----:B012---:R-:W-:Y:S01]  /*1d440*/  ENDCOLLECTIVE ;  /* 0x000000000000791b */ /* 0x007fe20003800000 */
.L_x_594:
[----:B------:R-:W-:Y:S05]  /*1d450*/  BSYNC B0 ;  /* 0x0000000000007941 */ /* 0x000fea0003800000 */
.L_x_593:
[----:B------:R-:W-:Y:S05]  /*1d460*/  BRA `(.L_x_595) ;  /* 0xffffffc400087947 */ /* 0x000fea000383ffff */
.L_x_485:
[----:B------:R-:W-:Y:S01]  /*1d470*/  BSSY B0, `(.L_x_596) ;  /* 0x0000006000007945 */ /* 0x000fe20003800000 */
[----:B------:R-:W-:-:S07]  /*1d480*/  IMAD.MOV.U32 R15, RZ, RZ, -0x1 ;  /* 0xffffffffff0f7424 */ /* 0x000fce00078e00ff */
[----:B-1----:R-:W-:Y:S05]  /*1d490*/  WARPSYNC.COLLECTIVE R15, `(.L_x_597) ;  /* 0x000000000f0c7348 */ /* 0x002fea0003c00000 */
[----:B------:R-:W-:Y:S02]  /*1d4a0*/  ELECT P6, UR62, PT ;  /* 0x00000000003e782f */ /* 0x000fe400038c0000 */
[----:B------:R-:W-:Y:S01]  /*1d4b0*/  MOV R14, UR62 ;  /* 0x0000003e000e7c02 */ /* 0x000fe20008000f00 */
[----:B-1----:R-:W-:Y:S10]  /*1d4c0*/  ENDCOLLECTIVE ;  /* 0x000000000000791b */ /* 0x002ff40003800000 */
.L_x_597:
[----:B------:R-:W-:Y:S05]  /*1d4d0*/  BSYNC B0 ;  /* 0x0000000000007941 */ /* 0x000fea0003800000 */
.L_x_596:
[----:B------:R-:W-:Y:S05]  /*1d4e0*/  BRA `(.L_x_598) ;  /* 0xffffffc400007947 */ /* 0x000fea000383ffff */
.L_x_488:
[----:B--2---:R2:W3:Y:S02]  /*1d4f0*/  SYNCS.PHASECHK.TRANS64.TRYWAIT P0, [R5+URZ+0x31c40], R4 ;  /* 0x031c4004050075a7 */ /* 0x0044e4000800017f */
[----:B---3--:R-:W-:Y:S05]  /*1d500*/  @!P0 NANOSLEEP.SYNCS 0x989680 ;  /* 0x009896800000895d */ /* 0x008fea0003900000 */
[----:B------:R-:W3:Y:S02]  /*1d510*/  @!P0 SYNCS.PHASECHK.TRANS64 P0, [R5+URZ+0x31c40], R4 ;  /* 0x031c4004050085a7 */ /* 0x000ee4000800007f */
[----:B---3--:R-:W-:Y:S05]  /*1d520*/  @!P0 BRA `(.L_x_488) ;  /* 0xfffffffc00f08947 */ /* 0x008fea000383ffff */
[----:B------:R-:W-:Y:S05]  /*1d530*/  BRA `(.L_x_599) ;  /* 0xffffffc400547947 */ /* 0x000fea000383ffff */
.L_x_491:
[----:B0-----:R0:W2:Y:S02]  /*1d540*/  SYNCS.PHASECHK.TRANS64.TRYWAIT P0, [R28+URZ+0x31c20], R5 ;  /* 0x031c20051c0075a7 */ /* 0x0010a4000800017f */
[----:B--2---:R-:W-:Y:S05]  /*1d550*/  @!P0 NANOSLEEP.SYNCS 0x989680 ;  /* 0x009896800000895d */ /* 0x004fea0003900000 */
[----:B------:R-:W2:Y:S02]  /*1d560*/  @!P0 SYNCS.PHASECHK.TRANS64 P0, [R28+URZ+0x31c20], R5 ;  /* 0x031c20051c0085a7 */ /* 0x000ea4000800007f */
[----:B--2---:R-:W-:Y:S05]  /*1d570*/  @!P0 BRA `(.L_x_491) ;  /* 0xfffffffc00f08947 */ /* 0x004fea000383ffff */
[----:B------:R-:W-:Y:S05]  /*1d580*/  BRA `(.L_x_600) ;  /* 0xffffffc800847947 */ /* 0x000fea000383ffff */
.L_x_499:
[----:B0-----:R0:W2:Y:S02]  /*1d590*/  SYNCS.PHASECHK.TRANS64.TRYWAIT P0, [R3+URZ+0x31c40], R2 ;  /* 0x031c4002030075a7 */ /* 0x0010a4000800017f */
[----:B--2---:R-:W-:Y:S05]  /*1d5a0*/  @!P0 NANOSLEEP.SYNCS 0x989680 ;  /* 0x009896800000895d */ /* 0x004fea0003900000 */
[----:B------:R-:W2:Y:S02]  /*1d5b0*/  @!P0 SYNCS.PHASECHK.TRANS64 P0, [R3+URZ+0x31c40], R2 ;  /* 0x031c4002030085a7 */ /* 0x000ea4000800007f */
[----:B--2---:R-:W-:Y:S05]  /*1d5c0*/  @!P0 BRA `(.L_x_499) ;  /* 0xfffffffc00f08947 */ /* 0x004fea000383ffff */
[----:B------:R-:W-:Y:S05]  /*1d5d0*/  BRA `(.L_x_601) ;  /* 0xffffffcc00307947 */ /* 0x000fea000383ffff */
.L_x_501:
[----:B0-----:R0:W2:Y:S02]  /*1d5e0*/  SYNCS.PHASECHK.TRANS64.TRYWAIT P0, [R2+URZ+0x60], R5 ;  /* 0x00006005020075a7 */ /* 0x0010a4000800017f */
[----:B--2---:R-:W-:Y:S05]  /*1d5f0*/  @!P0 NANOSLEEP.SYNCS 0x989680 ;  /* 0x009896800000895d */ /* 0x004fea0003900000 */
[----:B------:R-:W2:Y:S02]  /*1d600*/  @!P0 SYNCS.PHASECHK.TRANS64 P0, [R2+URZ+0x60], R5 ;  /* 0x00006005020085a7 */ /* 0x000ea4000800007f */
[----:B--2---:R-:W-:Y:S05]  /*1d610*/  @!P0 BRA `(.L_x_501) ;  /* 0xfffffffc00f08947 */ /* 0x004fea000383ffff */
[----:B------:R-:W-:Y:S05]  /*1d620*/  BRA `(.L_x_602) ;  /* 0xffffffcc00bc7947 */ /* 0x000fea000383ffff */
.L_x_506:
[----:B---3--:R3:W4:Y:S02]  /*1d630*/  SYNCS.PHASECHK.TRANS64.TRYWAIT P0, [R3+URZ+0x31c40], R2 ;  /* 0x031c4002030075a7 */ /* 0x008724000800017f */
[----:B----4-:R-:W-:Y:S05]  /*1d640*/  @!P0 NANOSLEEP.SYNCS 0x989680 ;  /* 0x009896800000895d */ /* 0x010fea0003900000 */
[----:B------:R-:W4:Y:S02]  /*1d650*/  @!P0 SYNCS.PHASECHK.TRANS64 P0, [R3+URZ+0x31c40], R2 ;  /* 0x031c4002030085a7 */ /* 0x000f24000800007f */
[----:B----4-:R-:W-:Y:S05]  /*1d660*/  @!P0 BRA `(.L_x_506) ;  /* 0xfffffffc00f08947 */ /* 0x010fea000383ffff */
[----:B------:R-:W-:Y:S05]  /*1d670*/  BRA `(.L_x_603) ;  /* 0xffffffd000f07947 */ /* 0x000fea000383ffff */
.L_x_508:
[----:B0-----:R0:W2:Y:S02]  /*1d680*/  SYNCS.PHASECHK.TRANS64.TRYWAIT P1, [R3+URZ+0x60], R24 ;  /* 0x00006018030075a7 */ /* 0x0010a4000802017f */
[----:B--2---:R-:W-:Y:S05]  /*1d690*/  @!P1 NANOSLEEP.SYNCS 0x989680 ;  /* 0x009896800000995d */ /* 0x004fea0003900000 */
[----:B------:R-:W2:Y:S02]  /*1d6a0*/  @!P1 SYNCS.PHASECHK.TRANS64 P1, [R3+URZ+0x60], R24 ;  /* 0x00006018030095a7 */ /* 0x000ea4000802007f */
[----:B--2---:R-:W-:Y:S05]  /*1d6b0*/  @!P1 BRA `(.L_x_508) ;  /* 0xfffffffc00f09947 */ /* 0x004fea000383ffff */
[----:B------:R-:W-:Y:S05]  /*1d6c0*/  BRA `(.L_x_604) ;  /* 0xffffffd4007c7947 */ /* 0x000fea000383ffff */
.L_x_513:
[----:B--2---:R2:W3:Y:S02]  /*1d6d0*/  SYNCS.PHASECHK.TRANS64.TRYWAIT P0, [R2+URZ+0x31c40], R3 ;  /* 0x031c4003020075a7 */ /* 0x0044e4000800017f */
[----:B---3--:R-:W-:Y:S05]  /*1d6e0*/  @!P0 NANOSLEEP.SYNCS 0x989680 ;  /* 0x009896800000895d */ /* 0x008fea0003900000 */
[----:B------:R-:W3:Y:S02]  /*1d6f0*/  @!P0 SYNCS.PHASECHK.TRANS64 P0, [R2+URZ+0x31c40], R3 ;  /* 0x031c4003020085a7 */ /* 0x000ee4000800007f */
[----:B---3--:R-:W-:Y:S05]  /*1d700*/  @!P0 BRA `(.L_x_513) ;  /* 0xfffffffc00f08947 */ /* 0x008fea000383ffff */
[----:B------:R-:W-:Y:S05]  /*1d710*/  BRA `(.L_x_605) ;  /* 0xffffffd800847947 */ /* 0x000fea000383ffff */
.L_x_515:
[----:B0-----:R0:W2:Y:S02]  /*1d720*/  SYNCS.PHASECHK.TRANS64.TRYWAIT P1, [R2+URZ+0x60], R3 ;  /* 0x00006003020075a7 */ /* 0x0010a4000802017f */
[----:B--2---:R-:W-:Y:S05]  /*1d730*/  @!P1 NANOSLEEP.SYNCS 0x989680 ;  /* 0x009896800000995d */ /* 0x004fea0003900000 */
[----:B------:R-:W2:Y:S02]  /*1d740*/  @!P1 SYNCS.PHASECHK.TRANS64 P1, [R2+URZ+0x60], R3 ;  /* 0x00006003020095a7 */ /* 0x000ea4000802007f */
[----:B--2---:R-:W-:Y:S05]  /*1d750*/  @!P1 BRA `(.L_x_515) ;  /* 0xfffffffc00f09947 */ /* 0x004fea000383ffff */
[----:B------:R-:W-:Y:S05]  /*1d760*/  BRA `(.L_x_606) ;  /* 0xffffffdc00187947 */ /* 0x000fea000383ffff */
.L_x_522:
[----:B--2---:R2:W3:Y:S02]  /*1d770*/  SYNCS.PHASECHK.TRANS64.TRYWAIT P0, [R3+URZ+0x31c60], R2 ;  /* 0x031c6002030075a7 */ /* 0x0044e4000800017f */
[----:B---3--:R-:W-:Y:S05]  /*1d780*/  @!P0 NANOSLEEP.SYNCS 0x989680 ;  /* 0x009896800000895d */ /* 0x008fea0003900000 */
[----:B------:R-:W3:Y:S02]  /*1d790*/  @!P0 SYNCS.PHASECHK.TRANS64 P0, [R3+URZ+0x31c60], R2 ;  /* 0x031c6002030085a7 */ /* 0x000ee4000800007f */
[----:B---3--:R-:W-:Y:S05]  /*1d7a0*/  @!P0 BRA `(.L_x_522) ;  /* 0xfffffffc00f08947 */ /* 0x008fea000383ffff */
[----:B------:R-:W-:Y:S05]  /*1d7b0*/  BRA `(.L_x_607) ;  /* 0xffffffe000007947 */ /* 0x000fea000383ffff */
.L_x_524:
[----:B------:R-:W-:Y:S01]  /*1d7c0*/  BSSY B0, `(.L_x_608) ;  /* 0x0000008000007945 */ /* 0x000fe20003800000 */
[----:B------:R-:W-:Y:S02]  /*1d7d0*/  IMAD.MOV.U32 R13, RZ, RZ, R16 ;  /* 0x000000ffff0d7224 */ /* 0x000fe400078e0010 */
[----:B------:R-:W-:Y:S02]  /*1d7e0*/  IMAD.MOV.U32 R12, RZ, RZ, RZ ;  /* 0x000000ffff0c7224 */ /* 0x000fe400078e00ff */
[----:B------:R-:W-:Y:S02]  /*1d7f0*/  IMAD.MOV.U32 R11, RZ, RZ, 0x1f ;  /* 0x0000001fff0b7424 */ /* 0x000fe400078e00ff */
[----:B------:R-:W-:-:S07]  /*1d800*/  IMAD.MOV.U32 R15, RZ, RZ, -0x1 ;  /* 0xffffffffff0f7424 */ /* 0x000fce00078e00ff */
[----:B01---5:R-:W-:Y:S05]  /*1d810*/  WARPSYNC.COLLECTIVE R15, `(.L_x_609) ;  /* 0x000000000f087348 */ /* 0x023fea0003c00000 */
[----:B------:R2:W3:Y:S02]  /*1d820*/  SHFL.IDX P6, R14, R13, R12, R11 ;  /* 0x0000000c0d0e7389 */ /* 0x0004e400000c000b */
[----:B0123-5:R-:W-:Y:S01]  /*1d830*/  ENDCOLLECTIVE ;  /* 0x000000000000791b */ /* 0x02ffe20003800000 */
.L_x_609:
[----:B------:R-:W-:Y:S05]  /*1d840*/  BSYNC B0 ;  /* 0x0000000000007941 */ /* 0x000fea0003800000 */
.L_x_608:
[----:B------:R-:W-:Y:S02]  /*1d850*/  IMAD.MOV.U32 R13, RZ, RZ, R16 ;  /* 0x000000ffff0d7224 */ /* 0x000fe400078e0010 */
[----:B------:R-:W-:Y:S02]  /*1d860*/  IMAD.MOV.U32 R12, RZ, RZ, 0x1 ;  /* 0x00000001ff0c7424 */ /* 0x000fe400078e00ff */
[----:B------:R-:W-:Y:S02]  /*1d870*/  IMAD.MOV.U32 R11, RZ, RZ, 0x1f ;  /* 0x0000001fff0b7424 */ /* 0x000fe400078e00ff */
[----:B------:R-:W-:Y:S02]  /*1d880*/  IMAD.MOV.U32 R15, RZ, RZ, -0x1 ;  /* 0xffffffffff0f7424 */ /* 0x000fe400078e00ff */
[----:B------:R-:W-:-:S07]  /*1d890*/  IMAD.MOV.U32 R5, RZ, RZ, R14 ;  /* 0x000000ffff057224 */ /* 0x000fce00078e000e */
[----:B------:R-:W-:Y:S05]  /*1d8a0*/  WARPSYNC.COLLECTIVE R15, `(.L_x_610) ;  /* 0x000000000f087348 */ /* 0x000fea0003c00000 */
[----:B------:R0:W1:Y:S02]  /*1d8b0*/  SHFL.IDX P6, R14, R13, R12, R11 ;  /* 0x0000000c0d0e7389 */ /* 0x00006400000c000b */
[----:B01----:R-:W-:Y:S01]  /*1d8c0*/  ENDCOLLECTIVE ;  /* 0x000000000000791b */ /* 0x003fe20003800000 */
.L_x_610:
[----:B------:R-:W-:Y:S01]  /*1d8d0*/  IMAD.MOV.U32 R4, RZ, RZ, R14 ;  /* 0x000000ffff047224 */ /* 0x000fe200078e000e */
[----:B------:R-:W-:Y:S06]  /*1d8e0*/  BRA `(.L_x_611) ;  /* 0xffffffe000747947 */ /* 0x000fec000383ffff */
.L_x_527:
[----:B------:R-:W-:Y:S01]  /*1d8f0*/  BSSY B0, `(.L_x_612) ;  /* 0x0000008000007945 */ /* 0x000fe20003800000 */
[----:B-----5:R-:W-:Y:S02]  /*1d900*/  IMAD.MOV.U32 R13, RZ, RZ, R2 ;  /* 0x000000ffff0d7224 */ /* 0x020fe400078e0002 */
[----:B------:R-:W-:Y:S02]  /*1d910*/  IMAD.MOV.U32 R12, RZ, RZ, 0x1 ;  /* 0x00000001ff0c7424 */ /* 0x000fe400078e00ff */
[----:B------:R-:W-:Y:S02]  /*1d920*/  IMAD.MOV.U32 R11, RZ, RZ, RZ ;  /* 0x000000ffff0b7224 */ /* 0x000fe400078e00ff */
[----:B------:R-:W-:-:S07]  /*1d930*/  IMAD.MOV.U32 R15, RZ, RZ, -0x1 ;  /* 0xffffffffff0f7424 */ /* 0x000fce00078e00ff */
[----:B01234-:R-:W-:Y:S05]  /*1d940*/  WARPSYNC.COLLECTIVE R15, `(.L_x_613) ;  /* 0x000000000f087348 */ /* 0x01ffea0003c00000 */
[----:B------:R0:W0:Y:S02]  /*1d950*/  SHFL.UP P6, R14, R13, R12, R11 ;  /* 0x0400000c0d0e7389 */ /* 0x00002400000c000b */
[----:B01234-:R-:W-:Y:S01]  /*1d960*/  ENDCOLLECTIVE ;  /* 0x000000000000791b */ /* 0x01ffe20003800000 */
.L_x_613:
[----:B------:R-:W-:Y:S05]  /*1d970*/  BSYNC B0 ;  /* 0x0000000000007941 */ /* 0x000fea0003800000 */
.L_x_612:
        /* <DEDUP_REMOVED lines=10> */
.L_x_614:
        /* <DEDUP_REMOVED lines=8> */
.L_x_615:
        /* <DEDUP_REMOVED lines=8> */
.L_x_616:
        /* <DEDUP_REMOVED lines=8> */
.L_x_617:
        /* <DEDUP_REMOVED lines=8> */
.L_x_618:
[----:B------:R-:W-:Y:S05]  /*1dc20*/  BRA `(.L_x_619) ;  /* 0xffffffe000307947 */ /* 0x000fea000383ffff */
.L_x_532:
[----:B------:R-:W-:Y:S01]  /*1dc30*/  BSSY B0, `(.L_x_620) ;  /* 0x0000008000007945 */ /* 0x000fe20003800000 */
[----:B-----5:R-:W-:Y:S02]  /*1dc40*/  IMAD.MOV.U32 R13, RZ, RZ, R2 ;  /* 0x000000ffff0d7224 */ /* 0x020fe400078e0002 */
[----:B------:R-:W-:Y:S02]  /*1dc50*/  IMAD.MOV.U32 R12, RZ, RZ, 0x1 ;  /* 0x00000001ff0c7424 */ /* 0x000fe400078e00ff */
[----:B------:R-:W-:Y:S02]  /*1dc60*/  IMAD.MOV.U32 R11, RZ, RZ, RZ ;  /* 0x000000ffff0b7224 */ /* 0x000fe400078e00ff */
[----:B------:R-:W-:-:S07]  /*1dc70*/  IMAD.MOV.U32 R15, RZ, RZ, -0x1 ;  /* 0xffffffffff0f7424 */ /* 0x000fce00078e00ff */
[----:B012---:R-:W-:Y:S05]  /*1dc80*/  WARPSYNC.COLLECTIVE R15, `(.L_x_621) ;  /* 0x000000000f087348 */ /* 0x007fea0003c00000 */
[----:B------:R3:W4:Y:S02]  /*1dc90*/  SHFL.UP P6, R14, R13, R12, R11 ;  /* 0x0400000c0d0e7389 */ /* 0x00072400000c000b */
[----:B01234-:R-:W-:Y:S01]  /*1dca0*/  ENDCOLLECTIVE ;  /* 0x000000000000791b */ /* 0x01ffe20003800000 */
.L_x_621:
[----:B------:R-:W-:Y:S05]  /*1dcb0*/  BSYNC B0 ;  /* 0x0000000000007941 */ /* 0x000fea0003800000 */
.L_x_620:
        /* <DEDUP_REMOVED lines=10> */
.L_x_622:
        /* <DEDUP_REMOVED lines=8> */
.L_x_623:
        /* <DEDUP_REMOVED lines=8> */
.L_x_624:
        /* <DEDUP_REMOVED lines=8> */
.L_x_625:
        /* <DEDUP_REMOVED lines=8> */
.L_x_626:
[----:B------:R-:W-:Y:S05]  /*1df60*/  BRA `(.L_x_627) ;  /* 0xffffffe0000c7947 */ /* 0x000fea000383ffff */
.L_x_534:
[----:B------:R-:W-:Y:S01]  /*1df70*/  BSSY B0, `(.L_x_628) ;  /* 0x0000006000007945 */ /* 0x000fe20003800000 */
[----:B------:R-:W-:Y:S01]  /*1df80*/  PLOP3.LUT P6, PT, P6, PT, PT, 0x8, 0x0 ;  /* 0x000000000000781c */ /* 0x000fe200037ce170 */
[----:B------:R-:W-:-:S12]  /*1df90*/  IMAD.MOV.U32 R15, RZ, RZ, -0x1 ;  /* 0xffffffffff0f7424 */ /* 0x000fd800078e00ff */
[----:B01----:R-:W-:Y:S05]  /*1dfa0*/  WARPSYNC.COLLECTIVE R15, `(.L_x_629) ;  /* 0x000000000f087348 */ /* 0x003fea0003c00000 */
[----:B------:R-:W-:Y:S01]  /*1dfb0*/  VOTE.ANY R14, PT, P6 ;  /* 0x00000000000e7806 */ /* 0x000fe200030e0100 */
[----:B01----:R-:W-:Y:S06]  /*1dfc0*/  ENDCOLLECTIVE ;  /* 0x000000000000791b */ /* 0x003fec0003800000 */
.L_x_629:
[----:B------:R-:W-:Y:S05]  /*1dfd0*/  BSYNC B0 ;  /* 0x0000000000007941 */ /* 0x000fea0003800000 */
.L_x_628:
[----:B------:R-:W-:Y:S02]  /*1dfe0*/  IMAD.MOV.U32 R6, RZ, RZ, R14 ;  /* 0x000000ffff067224 */ /* 0x000fe400078e000e */
[----:B------:R-:W-:Y:S02]  /*1dff0*/  IMAD.MOV.U32 R13, RZ, RZ, R2 ;  /* 0x000000ffff0d7224 */ /* 0x000fe400078e0002 */
[----:B------:R-:W0:Y:S01]  /*1e000*/  POPC R4, R6 ;  /* 0x0000000600047309 */ /* 0x000e220000000000 */
[----:B------:R-:W-:Y:S02]  /*1e010*/  IMAD.MOV.U32 R11, RZ, RZ, 0x1f ;  /* 0x0000001fff0b7424 */ /* 0x000fe400078e00ff */
[----:B------:R-:W-:Y:S02]  /*1e020*/  IMAD.MOV.U32 R15, RZ, RZ, -0x1 ;  /* 0xffffffffff0f7424 */ /* 0x000fe400078e00ff */
[----:B0-----:R-:W-:-:S07]  /*1e030*/  IMAD.MOV.U32 R12, RZ, RZ, R4 ;  /* 0x000000ffff0c7224 */ /* 0x001fce00078e0004 */
[----:B------:R-:W-:Y:S05]  /*1e040*/  WARPSYNC.COLLECTIVE R15, `(.L_x_630) ;  /* 0x000000000f087348 */ /* 0x000fea0003c00000 */
[----:B------:R0:W1:Y:S02]  /*1e050*/  SHFL.IDX P6, R14, R13, R12, R11 ;  /* 0x0000000c0d0e7389 */ /* 0x00006400000c000b */
[----:B01----:R-:W-:Y:S01]  /*1e060*/  ENDCOLLECTIVE ;  /* 0x000000000000791b */ /* 0x003fe20003800000 */
.L_x_630:
[----:B------:R-:W-:Y:S01]  /*1e070*/  IMAD.MOV.U32 R17, RZ, RZ, R14 ;  /* 0x000000ffff117224 */ /* 0x000fe200078e000e */
[----:B------:R-:W-:Y:S06]  /*1e080*/  BRA `(.L_x_631) ;  /* 0xffffffdc00fc7947 */ /* 0x000fec000383ffff */
.L_x_536:
[----:B------:R-:W-:Y:S01]  /*1e090*/  BSSY B0, `(.L_x_632) ;  /* 0x0000007000007945 */ /* 0x000fe20003800000 */
[----:B------:R-:W-:Y:S02]  /*1e0a0*/  IMAD.MOV.U32 R13, RZ, RZ, R3 ;  /* 0x000000ffff0d7224 */ /* 0x000fe400078e0003 */
[----:B------:R-:W-:Y:S02]  /*1e0b0*/  IMAD.MOV.U32 R11, RZ, RZ, 0x1f ;  /* 0x0000001fff0b7424 */ /* 0x000fe400078e00ff */
[----:B------:R-:W-:-:S07]  /*1e0c0*/  IMAD.MOV.U32 R15, RZ, RZ, -0x1 ;  /* 0xffffffffff0f7424 */ /* 0x000fce00078e00ff */
[----:B0123--:R-:W-:Y:S05]  /*1e0d0*/  WARPSYNC.COLLECTIVE R15, `(.L_x_633) ;  /* 0x000000000f087348 */ /* 0x00ffea0003c00000 */
[----:B------:R4:W0:Y:S02]  /*1e0e0*/  SHFL.IDX P6, R14, R13, R12, R11 ;  /* 0x0000000c0d0e7389 */ /* 0x00082400000c000b */
[----:B01234-:R-:W-:Y:S01]  /*1e0f0*/  ENDCOLLECTIVE ;  /* 0x000000000000791b */ /* 0x01ffe20003800000 */
.L_x_633:
[----:B------:R-:W-:Y:S05]  /*1e100*/  BSYNC B0 ;  /* 0x0000000000007941 */ /* 0x000fea0003800000 */
.L_x_632:
[----:B------:R-:W-:Y:S05]  /*1e110*/  BRA `(.L_x_535) ;  /* 0xffffffdc00f47947 */ /* 0x000fea000383ffff */
.L_x_540:
[----:B0-----:R0:W2:Y:S02]  /*1e120*/  SYNCS.PHASECHK.TRANS64.TRYWAIT P0, [R9+URZ+0x31c20], R0 ;  /* 0x031c2000090075a7 */ /* 0x0010a4000800017f */
[----:B--2---:R-:W-:Y:S05]  /*1e130*/  @!P0 NANOSLEEP.SYNCS 0x989680 ;  /* 0x009896800000895d */ /* 0x004fea0003900000 */
[----:B------:R-:W2:Y:S02]  /*1e140*/  @!P0 SYNCS.PHASECHK.TRANS64 P0, [R9+URZ+0x31c20], R0 ;  /* 0x031c2000090085a7 */ /* 0x000ea4000800007f */
[----:B--2---:R-:W-:Y:S05]  /*1e150*/  @!P0 BRA `(.L_x_540) ;  /* 0xfffffffc00f08947 */ /* 0x004fea000383ffff */
[----:B------:R-:W-:Y:S05]  /*1e160*/  BRA `(.L_x_634) ;  /* 0xffffffe000d07947 */ /* 0x000fea000383ffff */
.L_x_541:
        /* <DEDUP_REMOVED lines=11> */
.L_x_636:
[----:B------:R-:W-:Y:S05]  /*1e220*/  BSYNC B0 ;  /* 0x0000000000007941 */ /* 0x000fea0003800000 */
.L_x_635:
[----:B------:R-:W-:Y:S05]  /*1e230*/  BRA `(.L_x_637) ;  /* 0xffffffe000b87947 */ /* 0x000fea000383ffff */
.L_x_542:
[----:B------:R-:W-:Y:S01]  /*1e240*/  BSSY B0, `(.L_x_638) ;  /* 0x0000006000007945 */ /* 0x000fe20003800000 */
[----:B------:R-:W-:-:S07]  /*1e250*/  IMAD.MOV.U32 R15, RZ, RZ, -0x1 ;  /* 0xffffffffff0f7424 */ /* 0x000fce00078e00ff */
[----:B01----:R-:W-:Y:S05]  /*1e260*/  WARPSYNC.COLLECTIVE R15, `(.L_x_639) ;  /* 0x000000000f0c7348 */ /* 0x003fea0003c00000 */
[----:B------:R-:W-:Y:S02]  /*1e270*/  ELECT P6, UR62, PT ;  /* 0x00000000003e782f */ /* 0x000fe400038c0000 */
[----:B------:R-:W-:Y:S01]  /*1e280*/  MOV R14, UR62 ;  /* 0x0000003e000e7c02 */ /* 0x000fe20008000f00 */
[----:B01----:R-:W-:Y:S10]  /*1e290*/  ENDCOLLECTIVE ;  /* 0x000000000000791b */ /* 0x003ff40003800000 */
.L_x_639:
[----:B------:R-:W-:Y:S05]  /*1e2a0*/  BSYNC B0 ;  /* 0x0000000000007941 */ /* 0x000fea0003800000 */
.L_x_638:
[----:B------:R-:W-:Y:S05]  /*1e2b0*/  BRA `(.L_x_640) ;  /* 0xffffffe000ac7947 */ /* 0x000fea000383ffff */
.L_x_544:
[----:B0-----:R0:W2:Y:S02]  /*1e2c0*/  SYNCS.PHASECHK.TRANS64.TRYWAIT P0, [R7+URZ], R2 ;  /* 0x00000002070075a7 */ /* 0x0010a4000800017f */
[----:B--2---:R-:W-:Y:S05]  /*1e2d0*/  @!P0 NANOSLEEP.SYNCS 0x989680 ;  /* 0x009896800000895d */ /* 0x004fea0003900000 */
[----:B------:R-:W2:Y:S02]  /*1e2e0*/  @!P0 SYNCS.PHASECHK.TRANS64 P0, [R7+URZ], R2 ;  /* 0x00000002070085a7 */ /* 0x000ea4000800007f */
[----:B--2---:R-:W-:Y:S05]  /*1e2f0*/  @!P0 BRA `(.L_x_544) ;  /* 0xfffffffc00f08947 */ /* 0x004fea000383ffff */
[----:B------:R-:W-:Y:S05]  /*1e300*/  BRA `(.L_x_641) ;  /* 0xffffffe000e87947 */ /* 0x000fea000383ffff */
.L_x_545:
[----:B--2---:R2:W3:Y:S02]  /*1e310*/  SYNCS.PHASECHK.TRANS64.TRYWAIT P0, [R3+URZ], R0 ;  /* 0x00000000030075a7 */ /* 0x0044e4000800017f */
[----:B---3--:R-:W-:Y:S05]  /*1e320*/  @!P0 NANOSLEEP.SYNCS 0x989680 ;  /* 0x009896800000895d */ /* 0x008fea0003900000 */
[----:B------:R-:W3:Y:S02]  /*1e330*/  @!P0 SYNCS.PHASECHK.TRANS64 P0, [R3+URZ], R0 ;  /* 0x00000000030085a7 */ /* 0x000ee4000800007f */
[----:B---3--:R-:W-:Y:S05]  /*1e340*/  @!P0 BRA `(.L_x_545) ;  /* 0xfffffffc00f08947 */ /* 0x008fea000383ffff */
[----:B------:R-:W-:Y:S05]  /*1e350*/  BRA `(.L_x_642) ;  /* 0xffffffe000dc7947 */ /* 0x000fea000383ffff */
.L_x_547:
[----:B--2---:R2:W3:Y:S02]  /*1e360*/  SYNCS.PHASECHK.TRANS64.TRYWAIT P0, [R5+URZ], R2 ;  /* 0x00000002050075a7 */ /* 0x0044e4000800017f */
[----:B---3--:R-:W-:Y:S05]  /*1e370*/  @!P0 NANOSLEEP.SYNCS 0x989680 ;  /* 0x009896800000895d */ /* 0x008fea0003900000 */
[----:B------:R-:W3:Y:S02]  /*1e380*/  @!P0 SYNCS.PHASECHK.TRANS64 P0, [R5+URZ], R2 ;  /* 0x00000002050085a7 */ /* 0x000ee4000800007f */
[----:B---3--:R-:W-:Y:S05]  /*1e390*/  @!P0 BRA `(.L_x_547) ;  /* 0xfffffffc00f08947 */ /* 0x008fea000383ffff */
[----:B------:R-:W-:Y:S05]  /*1e3a0*/  BRA `(.L_x_643) ;  /* 0xffffffe000e07947 */ /* 0x000fea000383ffff */
.L_x_644:
        /* <DEDUP_REMOVED lines=13> */
.L_x_2206:


//--------------------- .text._ZN7cutlass13device_kernelIN5flash11enable_sm90INS1_16FlashAttnFwdSm90INS1_25CollectiveMainloopFwdSm90ILi2EN4cute5tupleIJNS5_1CILi1EEES8_S8_EEENS6_IJNS7_ILi192EEENS7_ILi128EEENS7_ILi96EEEEEELi96ENS_10bfloat16_tEfNS_4arch4Sm90ELb0ELb1ELb1ELb0ELb0ELb0ELb0ELb0ELb1ELb0ELb0ELb0EEENS1_21CollectiveEpilogueFwdINS6_IJSA_SC_SB_EEES9_SE_SG_Li384ELb0ELb0ELb0ELb0EEENS1_30DynamicPersistentTileSchedulerILi384ELi32ELb0ELb0ELb1EEEEEEEEEvNT_6ParamsE --------------------------
	.section	.text._ZN7cutlass13device_kernelIN5flash11enable_sm90INS1_16FlashAttnFwdSm90INS1_25CollectiveMainloopFwdSm90ILi2EN4cute5tupleIJNS5_1CILi1EEES8_S8_EEENS6_IJNS7_ILi192EEENS7_ILi128EEENS7_ILi96EEEEEELi96ENS_10bfloat16_tEfNS_4arch4Sm90ELb0ELb1ELb1ELb0ELb0ELb0ELb0ELb0ELb1ELb0ELb0ELb0EEENS1_21CollectiveEpilogueFwdINS6_IJSA_SC_SB_EEES9_SE_SG_Li384ELb0ELb0ELb0ELb0EEENS1_30DynamicPersistentTileSchedulerILi384ELi32ELb0ELb0ELb1EEEEEEEEEvNT_6ParamsE,"ax",@progbits
	.align	128
.text._ZN7cutlass13device_kernelIN5flash11enable_sm90INS1_16FlashAttnFwdSm90INS1_25CollectiveMainloopFwdSm90ILi2EN4cute5tupleIJNS5_1CILi1EEES8_S8_EEENS6_IJNS7_ILi192EEENS7_ILi128EEENS7_ILi96EEEEEELi96ENS_10bfloat16_tEfNS_4arch4Sm90ELb0ELb1ELb1ELb0ELb0ELb0ELb0ELb0ELb1ELb0ELb0ELb0EEENS1_21CollectiveEpilogueFwdINS6_IJSA_SC_SB_EEES9_SE_SG_Li384ELb0ELb0ELb0ELb0EEENS1_30DynamicPersistentTileSchedulerILi384ELi32ELb0ELb0ELb1EEEEEEEEEvNT_6ParamsE:
        .type           _ZN7cutlass13device_kernelIN5flash11enable_sm90INS1_16FlashAttnFwdSm90INS1_25CollectiveMainloopFwdSm90ILi2EN4cute5tupleIJNS5_1CILi1EEES8_S8_EEENS6_IJNS7_ILi192EEENS7_ILi128EEENS7_ILi96EEEEEELi96ENS_10bfloat16_tEfNS_4arch4Sm90ELb0ELb1ELb1ELb0ELb0ELb0ELb0ELb0ELb1ELb0ELb0ELb0EEENS1_21CollectiveEpilogueFwdINS6_IJSA_SC_SB_EEES9_SE_SG_Li384ELb0ELb0ELb0ELb0EEENS1_30DynamicPersistentTileSchedulerILi384ELi32ELb0ELb0ELb1EEEEEEEEEvNT_6ParamsE,@function
        .size           _ZN7cutlass13device_kernelIN5flash11enable_sm90INS1_16FlashAttnFwdSm90INS1_25CollectiveMainloopFwdSm90ILi2EN4cute5tupleIJNS5_1CILi1EEES8_S8_EEENS6_IJNS7_ILi192EEENS7_ILi128EEENS7_ILi96EEEEEELi96ENS_10bfloat16_tEfNS_4arch4Sm90ELb0ELb1ELb1ELb0ELb0ELb0ELb0ELb0ELb1ELb0ELb0ELb0EEENS1_21CollectiveEpilogueFwdINS6_IJSA_SC_SB_EEES9_SE_SG_Li384ELb0ELb0ELb0ELb0EEENS1_30DynamicPersistentTileSchedulerILi384ELi32ELb0ELb0ELb1EEEEEEEEEvNT_6ParamsE,(.L_x_2207 - _ZN7cutlass13device_kernelIN5flash11enable_sm90INS1_16FlashAttnFwdSm90INS1_25CollectiveMainloopFwdSm90ILi2EN4cute5tupleIJNS5_1CILi1EEES8_S8_EEENS6_IJNS7_ILi192EEENS7_ILi128EEENS7_ILi96EEEEEELi96ENS_10bfloat16_tEfNS_4arch4Sm90ELb0ELb1ELb1ELb0ELb0ELb0ELb0ELb0ELb1ELb0ELb0ELb0EEENS1_21CollectiveEpilogueFwdINS6_IJSA_SC_SB_EEES9_SE_SG_Li384ELb0ELb0ELb0ELb0EEENS1_30DynamicPersistentTileSchedulerILi384ELi32ELb0ELb0ELb1EEEEEEEEEvNT_6ParamsE)
        .other          _ZN7cutlass13device_kernelIN5flash11enable_sm90INS1_16FlashAttnFwdSm90INS1_25CollectiveMainloopFwdSm90ILi2EN4cute5tupleIJNS5_1CILi1EEES8_S8_EEENS6_IJNS7_ILi192EEENS7_ILi128EEENS7_ILi96EEEEEELi96ENS_10bfloat16_tEfNS_4arch4Sm90ELb0ELb1ELb1ELb0ELb0ELb0ELb0ELb0ELb1ELb0ELb0ELb0EEENS1_21CollectiveEpilogueFwdINS6_IJSA_SC_SB_EEES9_SE_SG_Li384ELb0ELb0ELb0ELb0EEENS1_30DynamicPersistentTileSchedulerILi384ELi32ELb0ELb0ELb1EEEEEEEEEvNT_6ParamsE,@"STO_CUDA_ENTRY STV_DEFAULT"
_ZN7cutlass13device_kernelIN5flash11enable_sm90INS1_16FlashAttnFwdSm90INS1_25CollectiveMainloopFwdSm90ILi2EN4cute5tupleIJNS5_1CILi1EEES8_S8_EEENS6_IJNS7_ILi192EEENS7_ILi128EEENS7_ILi96EEEEEELi96ENS_10bfloat16_tEfNS_4arch4Sm90ELb0ELb1ELb1ELb0ELb0ELb0ELb0ELb0ELb1ELb0ELb0ELb0EEENS1_21CollectiveEpilogueFwdINS6_IJSA_SC_SB_EEES9_SE_SG_Li384ELb0ELb0ELb0ELb0EEENS1_30DynamicPersistentTileSchedulerILi384ELi32ELb0ELb0ELb1EEEEEEEEEvNT_6ParamsE:
[----:B------:R-:W1:Y:S01]  /*0000*/  LDC R1, c[0x0][0x28] ;  /* 0x00000a00ff017b82 */ /* 0x000e620000000800 */
[----:B------:R-:W2:Y:S01]  /*0010*/  S2R R2, SR_TID.X ;  /* 0x0000000000027919 */ /* 0x000ea20000002100 */
[----:B------:R-:W-:Y:S01]  /*0020*/  ELECT P0, URZ, PT ;  /* 0x00000000003f782f */ /* 0x000fe20003800000 */
[----:B------:R-:W-:Y:S01]  /*0030*/  BSSY B0, `(.L_x_645) ;  /* 0x0000014000007945 */ /* 0x000fe20003800000 */
[--C-:B--2---:R-:W-:Y:S02]  /*0040*/  SHF.R.U32.HI R0, RZ, 0x5, R2.reuse ;  /* 0x00000005ff007819 */ /* 0x104fe40000011602 */
[----:B------:R-:W-:-:S03]  /*0050*/  SHF.R.U32.HI R16, RZ, 0x7, R2 ;  /* 0x00000007ff107819 */ /* 0x000fc60000011602 */
[----:B------:R-:W2:Y:S02]  /*0060*/  SHFL.IDX PT, R3, R0, RZ, 0x1f ;  /* 0x00001fff00037589 */ /* 0x000ea400000e0000 */
[----:B--2---:R-:W-:-:S13]  /*0070*/  ISETP.EQ.AND P0, PT, R3, RZ, P0 ;  /* 0x000000ff0300720c */ /* 0x004fda0000702270 */
[----:B-1----:R-:W-:Y:S05]  /*0080*/  @!P0 BRA `(.L_x_646) ;  /* 0x0000000000388947 */ /* 0x002fea0003800000 */
        /* <DEDUP_REMOVED lines=14> */
.L_x_646:
[----:B------:R-:W-:Y:S05]  /*0170*/  BSYNC B0 ;  /* 0x0000000000007941 */ /* 0x000fea0003800000 */
.L_x_645:
[----:B------:R-:W-:Y:S01]  /*0180*/  VOTEU.ANY UP0, P0 ;  /* 0x00000000003f7886 */ /* 0x000fe20000000100 */
[----:B------:R-:W1:Y:S01]  /*0190*/  SHFL.IDX PT, R4, R16, RZ, 0x1f ;  /* 0x00001fff10047589 */ /* 0x000e6200000e0000 */
[----:B------:R-:W-:Y:S01]  /*01a0*/  UMOV UR4, 0x1 ;  /* 0x0000000100047882 */ /* 0x000fe20000000000 */
[----:B------:R-:W-:Y:S01]  /*01b0*/  VOTEU.ANY UP1, P0 ;  /* 0x00000000003f7886 */ /* 0x000fe20000020100 */
[----:B------:R-:W-:Y:S01]  /*01c0*/  VOTEU.ANY UP2, P0 ;  /* 0x00000000003f7886 */ /* 0x000fe20000040100 */
[----:B------:R-:W2:Y:S01]  /*01d0*/  @UP0 S2UR UR7, SR_CgaCtaId ;  /* 0x00000000000709c3 */ /* 0x000ea20000008800 */
[----:B------:R-:W3:Y:S01]  /*01e0*/  SHFL.IDX PT, R3, R0, RZ, 0x1f ;  /* 0x00001fff00037589 */ /* 0x000ee200000e0000 */
[----:B------:R-:W-:Y:S01]  /*01f0*/  @UP0 UMOV UR6, 0x400 ;  /* 0x0000040000060882 */ /* 0x000fe20000000000 */
[----:B------:R-:W-:-:S04]  /*0200*/  @UP0 UIADD3 UR4, -UR4, 0x100000, URZ ;  /* 0x0010000004040890 */ /* 0x000fc8000fffe13f */
[----:B------:R-:W-:Y:S02]  /*0210*/  @UP0 USHF.L.U32 UR5, UR4, 0xb, URZ ;  /* 0x0000000b04050899 */ /* 0x000fe4000800063f */
[----:B------:R-:W-:Y:S01]  /*0220*/  @UP0 USHF.L.U32 UR4, UR4, 0x1, URZ ;  /* 0x0000000104040899 */ /* 0x000fe2000800063f */
[----:B-1----:R-:W-:Y:S01]  /*0230*/  R2UR UR8, R4 ;  /* 0x00000000040872ca */ /* 0x002fe200000e0000 */
[----:B--2---:R-:W-:Y:S01]  /*0240*/  @UP0 ULEA UR6, UR7, UR6, 0x18 ;  /* 0x0000000607060291 */ /* 0x004fe2000f8ec03f */
[----:B---3--:R-:W-:-:S11]  /*0250*/  ISETP.NE.AND P1, PT, R3, RZ, PT ;  /* 0x000000ff0300720c */ /* 0x008fd60003f25270 */
[----:B------:R-:W-:Y:S01]  /*0260*/  UISETP.NE.AND UP0, UPT, UR8, URZ, UPT ;  /* 0x0000003f0800728c */ /* 0x000fe2000bf05270 */
[----:B------:R-:W1:Y:S02]  /*0270*/  FENCE.VIEW.ASYNC.S ;  /* 0x00000000000073c6 */ /* 0x000e640000000000 */
[----:B-1----:R1:W2:Y:S01]  /*0280*/  @UP1 SYNCS.EXCH.64 URZ, [UR6+0x2d800], UR4 ;  /* 0x02d80004063f15b2 */ /* 0x0022a20008000100 */
[----:B------:R1:W3:Y:S01]  /*0290*/  @UP2 SYNCS.EXCH.64 URZ, [UR6+0x2d820], UR4 ;  /* 0x02d82004063f25b2 */ /* 0x0002e20008000100 */
[----:B------:R-:W-:Y:S06]  /*02a0*/  @P1 BRA `(.L_x_647) ;  /* 0x0000000000481947 */ /* 0x000fec0003800000 */
[----:B-1----:R-:W1:Y:S01]  /*02b0*/  S2UR UR5, SR_CgaCtaId ;  /* 0x00000000000579c3 */ /* 0x002e620000008800 */
        /* <DEDUP_REMOVED lines=15> */
[----:B------:R4:W1:Y:S02]  /*03b0*/  SYNCS.EXCH.64 URZ, [UR8+0x2d848], UR4 ;  /* 0x02d84804083f75b2 */ /* 0x0008640008000100 */
[----:B----4-:R-:W-:Y:S01]  /*03c0*/  NOP ;  /* 0x0000000000007918 */ /* 0x010fe20000000000 */
.L_x_647:
[----:B------:R-:W4:Y:S01]  /*03d0*/  SHFL.IDX PT, R3, R0, RZ, 0x1f ;  /* 0x00001fff00037589 */ /* 0x000f2200000e0000 */
[----:B------:R-:W-:Y:S01]  /*03e0*/  NOP ;  /* 0x0000000000007918 */ /* 0x000fe20000000000 */
[----:B----4-:R-:W-:-:S13]  /*03f0*/  ISETP.NE.AND P0, PT, R3, RZ, PT ;  /* 0x000000ff0300720c */ /* 0x010fda0003f05270 */
        /* <DEDUP_REMOVED lines=19> */
.L_x_648:
[----:B------:R-:W4:Y:S01]  /*0530*/  SHFL.IDX PT, R3, R0, RZ, 0x1f ;  /* 0x00001fff00037589 */ /* 0x000f2200000e0000 */
[----:B------:R-:W-:Y:S01]  /*0540*/  NOP ;  /* 0x0000000000007918 */ /* 0x000fe20000000000 */
[----:B----4-:R-:W-:-:S13]  /*0550*/  ISETP.NE.AND P0, PT, R3, RZ, PT ;  /* 0x000000ff0300720c */ /* 0x010fda0003f05270 */
        /* <DEDUP_REMOVED lines=13> */
[----:B------:R4:W1:Y:S02]  /*0630*/  SYNCS.EXCH.64 URZ, [UR6+0x2d888], UR4 ;  /* 0x02d88804063f75b2 */ /* 0x0008640008000100 */
[----:B----4-:R-:W-:Y:S01]  /*0640*/  NOP ;  /* 0x0000000000007918 */ /* 0x010fe20000000000 */
.L_x_649:
        /* <DEDUP_REMOVED lines=22> */
.L_x_650:
        /* <DEDUP_REMOVED lines=22> */
.L_x_651:
[----:B------:R-:W-:Y:S01]  /*0910*/  PLOP3.LUT P0, PT, PT, PT, UP0, 0x80, 0x0 ;  /* 0x000000000000781c */ /* 0x000fe20003f0f008 */
[----:B------:R-:W-:Y:S01]  /*0920*/  UMOV UR46, 0x1 ;  /* 0x00000001002e7882 */ /* 0x000fe20000000000 */
[----:B------:R-:W-:Y:S01]  /*0930*/  NOP ;  /* 0x0000000000007918 */ /* 0x000fe20000000000 */
[----:B------:R-:W-:Y:S01]  /*0940*/  USEL UR46, UR46, 0x2, !UP0 ;  /* 0x000000022e2e7887 */ /* 0x000fe2000c000000 */
[----:B------:R-:W-:Y:S01]  /*0950*/  LOP3.LUT R17, R2, 0x7f, RZ, 0xc0, !PT ;  /* 0x0000007f02117812 */ /* 0x000fe200078ec0ff */
[----:B------:R-:W-:Y:S01]  /*0960*/  ULDC.64 UR50, c[0x0][0x208] ;  /* 0x0000820000327ab9 */ /* 0x000fe20000000a00 */
[----:B-123--:R-:W-:Y:S07]  /*0970*/  BAR.SYNC.DEFER_BLOCKING 0x0 ;  /* 0x0000000000007b1d */ /* 0x00efee0000010000 */
[----:B------:R-:W-:Y:S05]  /*0980*/  @!P0 BRA `(.L_x_652) ;  /* 0x0000010000488947 */ /* 0x000fea0003800000 */
.L_x_653:
[----:B------:R-:W-:-:S08]  /*0990*/  NOP ;  /* 0x0000000000007918 */ /* 0x000fd00000000000 */
[----:B------:R-:W1:Y:S02]  /*09a0*/  USETMAXREG.TRY_ALLOC.CTAPOOL UP0, 0xa0 ;  /* 0x000000a0000079c8 */ /* 0x000e640008000600 */
[----:B-1----:R-:W-:-:S13]  /*09b0*/  PLOP3.LUT P0, PT, PT, PT, UP0, 0x80, 0x0 ;  /* 0x000000000000781c */ /* 0x002fda0003f0f008 */
[----:B------:R-:W-:Y:S05]  /*09c0*/  @!P0 BRA `(.L_x_653) ;  /* 0xfffffffc00f08947 */ /* 0x000fea000383ffff */
[----:B------:R-:W-:Y:S01]  /*09d0*/  LOP3.LUT R0, R2, 0xffffff80, RZ, 0xc0, !PT ;  /* 0xffffff8002007812 */ /* 0x000fe200078ec0ff */
[----:B------:R-:W1:Y:S08]  /*09e0*/  S2UR UR7, SR_CTAID.X ;  /* 0x00000000000779c3 */ /* 0x000e700000002500 */
[----:B------:R-:W-:Y:S08]  /*09f0*/  BAR.ARV 0x4, 0x1a0 ;  /* 0x0106800000007b1d */ /* 0x000ff00000002000 */
[----:B------:R-:W-:Y:S06]  /*0a00*/  BAR.ARV 0x8, 0x1a0 ;  /* 0x0206800000007b1d */ /* 0x000fec0000002000 */
[----:B------:R-:W-:-:S02]  /*0a10*/  ISETP.NE.AND P0, PT, R0, 0x80, PT ;  /* 0x000000800000780c */ /* 0x000fc40003f05270 */
[----:B------:R-:W1:Y:S11]  /*0a20*/  LDC R0, c[0x0][0xda8] ;  /* 0x00036a00ff007b82 */ /* 0x000e760000000800 */
[----:B------:R-:W-:Y:S06]  /*0a30*/  @!P0 BAR.ARV 0x9, 0x100 ;  /* 0x0244000000008b1d */ /* 0x000fec0000002000 */
[----:B-1----:R-:W-:-:S13]  /*0a40*/  ISETP.LE.AND P0, PT, R0, UR7, PT ;  /* 0x0000000700007c0c */ /* 0x002fda000bf03270 */
[----:B------:R-:W-:Y:S05]  /*0a50*/  @P0 EXIT ;  /* 0x000000000000094d */ /* 0x000fea0003800000 */
[----:B------:R-:W-:Y:S01]  /*0a60*/  VIADD R0, R2, 0xffffff80 ;  /* 0xffffff8002007836 */ /* 0x000fe20000000000 */
[----:B------:R-:W1:Y:S01]  /*0a70*/  S2UR UR4, SR_CgaCtaId ;  /* 0x00000000000479c3 */ /* 0x000e620000008800 */
[----:B------:R-:W-:Y:S01]  /*0a80*/  UMOV UR39, 0x400 ;  /* 0x0000040000277882 */ /* 0x000fe20000000000 */
[----:B------:R-:W-:Y:S01]  /*0a90*/  IMAD.MOV.U32 R18, RZ, RZ, 0x40 ;  /* 0x00000040ff127424 */ /* 0x000fe200078e00ff */
[----:B------:R-:W-:Y:S01]  /*0aa0*/  ULOP3.LUT UR38, UR46, 0x1, URZ, 0xfc, !UPT ;  /* 0x000000012e267892 */ /* 0x000fe2000f8efc3f */
[----:B------:R-:W-:Y:S01]  /*0ab0*/  SHF.R.S32.HI R3, RZ, 0x1f, R0 ;  /* 0x0000001fff037819 */ /* 0x000fe20000011400 */
[----:B------:R-:W-:Y:S01]  /*0ac0*/  UMOV UR37, URZ ;  /* 0x0000003f00257c82 */ /* 0x000fe20008000000 */
[----:B------:R-:W-:Y:S01]  /*0ad0*/  UMOV UR49, URZ ;  /* 0x0000003f00317c82 */ /* 0x000fe20008000000 */
[----:B------:R-:W-:Y:S01]  /*0ae0*/  UMOV UR36, URZ ;  /* 0x0000003f00247c82 */ /* 0x000fe20008000000 */
[CC--:B------:R-:W-:Y:S01]  /*0af0*/  LEA.HI R6, R3.reuse, R0.reuse, RZ, 0x4 ;  /* 0x0000000003067211 */ /* 0x0c0fe200078f20ff */
[----:B------:R-:W2:Y:S01]  /*0b00*/  S2UR UR6, SR_SWINHI ;  /* 0x00000000000679c3 */ /* 0x000ea20000002f00 */
[----:B------:R-:W-:-:S02]  /*0b10*/  LEA.HI R4, R3, R0, RZ, 0x7 ;  /* 0x0000000003047211 */ /* 0x000fc400078f38ff */
[----:B------:R-:W-:Y:S02]  /*0b20*/  LOP3.LUT R5, R6, 0xfffffff0, RZ, 0xc0, !PT ;  /* 0xfffffff006057812 */ /* 0x000fe400078ec0ff */
[----:B------:R-:W-:Y:S02]  /*0b30*/  LOP3.LUT R11, R4, 0xffffff80, RZ, 0xc0, !PT ;  /* 0xffffff80040b7812 */ /* 0x000fe400078ec0ff */
[----:B------:R-:W-:Y:S01]  /*0b40*/  SHF.R.S32.HI R9, RZ, 0x4, R6 ;  /* 0x00000004ff097819 */ /* 0x000fe20000011406 */
[C---:B------:R-:W-:Y:S01]  /*0b50*/  IMAD.IADD R7, R0.reuse, 0x1, -R5 ;  /* 0x0000000100077824 */ /* 0x040fe200078e0a05 */
[----:B------:R-:W-:Y:S01]  /*0b60*/  SHF.R.S32.HI R5, RZ, 0x7, R4 ;  /* 0x00000007ff057819 */ /* 0x000fe20000011404 */
[----:B------:R-:W-:Y:S01]  /*0b70*/  IMAD.IADD R11, R0, 0x1, -R11 ;  /* 0x00000001000b7824 */ /* 0x000fe200078e0a0b */
[----:B------:R-:W-:Y:S02]  /*0b80*/  LEA.HI R3, R3, R0, RZ, 0x5 ;  /* 0x0000000003037211 */ /* 0x000fe400078f28ff */
[----:B------:R-:W-:Y:S01]  /*0b90*/  SHF.R.S32.HI R4, RZ, 0x1f, R7 ;  /* 0x0000001fff047819 */ /* 0x000fe20000011407 */
[----:B------:R-:W-:Y:S01]  /*0ba0*/  IMAD.HI R8, R5, 0x55555556, RZ ;  /* 0x5555555605087827 */ /* 0x000fe200078e02ff */
[----:B------:R-:W-:Y:S01]  /*0bb0*/  LEA.HI R6, R6, R9, RZ, 0x1 ;  /* 0x0000000906067211 */ /* 0x000fe200078f08ff */
[----:B-1----:R-:W-:Y:S01]  /*0bc0*/  ULEA UR39, UR4, UR39, 0x18 ;  /* 0x0000002704277291 */ /* 0x002fe2000f8ec03f */
[----:B------:R-:W-:-:S02]  /*0bd0*/  LEA.HI R4, R4, R7, RZ, 0x3 ;  /* 0x0000000704047211 */ /* 0x000fc400078f18ff */
[----:B------:R-:W-:Y:S02]  /*0be0*/  LEA.HI R8, R8, R8, RZ, 0x1 ;  /* 0x0000000808087211 */ /* 0x000fe400078f08ff */
[C---:B------:R-:W-:Y:S01]  /*0bf0*/  LOP3.LUT R0, R4.reuse, 0xfffffff8, RZ, 0xc0, !PT ;  /* 0xfffffff804007812 */ /* 0x040fe200078ec0ff */
[----:B------:R-:W-:Y:S01]  /*0c00*/  IMAD.SHL.U32 R4, R4, 0x40, RZ ;  /* 0x0000004004047824 */ /* 0x000fe200078e00ff */
[----:B------:R-:W-:Y:S01]  /*0c10*/  LOP3.LUT R6, R6, 0x1ffffffe, RZ, 0xc0, !PT ;  /* 0x1ffffffe06067812 */ /* 0x000fe200078ec0ff */
[----:B------:R-:W-:Y:S01]  /*0c20*/  IMAD R137, R8, -0x3, R5 ;  /* 0xfffffffd08897824 */ /* 0x000fe200078e0205 */
[----:B------:R-:W-:Y:S01]  /*0c30*/  SHF.R.S32.HI R8, RZ, 0x5, R3 ;  /* 0x00000005ff087819 */ /* 0x000fe20000011403 */
[----:B------:R-:W-:Y:S01]  /*0c40*/  IMAD.IADD R0, R7, 0x1, -R0 ;  /* 0x0000000107007824 */ /* 0x000fe200078e0a00 */
[----:B------:R-:W-:Y:S01]  /*0c50*/  SHF.R.S32.HI R10, RZ, 0x1f, R11 ;  /* 0x0000001fff0a7819 */ /* 0x000fe2000001140b */
[----:B------:R-:W-:Y:S01]  /*0c60*/  IMAD.IADD R6, R9, 0x1, -R6 ;  /* 0x0000000109067824 */ /* 0x000fe200078e0a06 */
[----:B------:R-:W-:Y:S01]  /*0c70*/  LOP3.LUT R5, R4, 0x7ffffe00, RZ, 0xc0, !PT ;  /* 0x7ffffe0004057812 */ /* 0x000fe200078ec0ff */
[C---:B------:R-:W-:Y:S01]  /*0c80*/  IMAD.SHL.U32 R3, R0.reuse, 0x40, RZ ;  /* 0x0000004000037824 */ /* 0x040fe200078e00ff */
[----:B------:R-:W-:Y:S01]  /*0c90*/  R2P PR, R0, 0x6 ;  /* 0x0000000600007804 */ /* 0x000fe20000000000 */
[----:B------:R-:W-:Y:S01]  /*0ca0*/  IMAD.SHL.U32 R6, R6, 0x8, RZ ;  /* 0x0000000806067824 */ /* 0x000fe200078e00ff */
[----:B------:R-:W-:Y:S01]  /*0cb0*/  UMOV UR4, UR39 ;  /* 0x0000002700047c82 */ /* 0x000fe20008000000 */
[----:B--2---:R-:W-:Y:S01]  /*0cc0*/  UMOV UR5, UR6 ;  /* 0x0000000600057c82 */ /* 0x004fe20008000000 */
[C---:B------:R-:W-:Y:S01]  /*0cd0*/  IMAD R13, R8.reuse, 0x10, R7 ;  /* 0x00000010080d7824 */ /* 0x040fe200078e0207 */
[----:B------:R-:W-:Y:S01]  /*0ce0*/  LOP3.LUT R3, R3, 0x1c0, RZ, 0xc0, !PT ;  /* 0x000001c003037812 */ /* 0x000fe200078ec0ff */
[----:B------:R-:W-:Y:S01]  /*0cf0*/  IMAD R5, R8, 0x400, R5 ;  /* 0x0000040008057824 */ /* 0x000fe200078e0205 */
[----:B------:R-:W-:Y:S01]  /*0d00*/  LEA.HI R7, R10, R11, RZ, 0x2 ;  /* 0x0000000b0a077211 */ /* 0x000fe200078f10ff */
[----:B------:R-:W-:Y:S01]  /*0d10*/  IMAD.U32 R140, RZ, RZ, UR4 ;  /* 0x00000004ff8c7e24 */ /* 0x000fe2000f8e00ff */
[----:B------:R-:W-:Y:S01]  /*0d20*/  LOP3.LUT R4, R3, 0x8, R6, 0xf8, !PT ;  /* 0x0000000803047812 */ /* 0x000fe200078ef806 */
[----:B------:R-:W-:Y:S01]  /*0d30*/  IMAD.U32 R141, RZ, RZ, UR5 ;  /* 0x00000005ff8d7e24 */ /* 0x000fe2000f8e00ff */
[----:B------:R-:W-:Y:S01]  /*0d40*/  SHF.R.U32.HI R3, RZ, 0x3, R3 ;  /* 0x00000003ff037819 */ /* 0x000fe20000011603 */
[----:B------:R-:W-:Y:S01]  /*0d50*/  UMOV UR4, UR7 ;  /* 0x0000000700047c82 */ /* 0x000fe20008000000 */
[----:B------:R-:W-:-:S02]  /*0d60*/  SHF.R.S32.HI R9, RZ, 0x2, R7 ;  /* 0x00000002ff097819 */ /* 0x000fc40000011407 */
[----:B------:R-:W-:Y:S01]  /*0d70*/  LOP3.LUT R4, R4, R3, RZ, 0x3c, !PT ;  /* 0x0000000304047212 */ /* 0x000fe200078e3cff */
[----:B------:R-:W-:Y:S01]  /*0d80*/  IMAD.U32 R3, R13, 0x20, R6 ;  /* 0x000000200d037824 */ /* 0x000fe200078e0006 */
[----:B------:R-:W-:Y:S02]  /*0d90*/  SHF.R.S32.HI R12, RZ, 0x1f, R7 ;  /* 0x0000001fff0c7819 */ /* 0x000fe40000011407 */
[----:B------:R-:W-:Y:S01]  /*0da0*/  LEA.HI R10, R10, R11, RZ, 0x5 ;  /* 0x0000000b0a0a7211 */ /* 0x000fe200078f28ff */
[----:B------:R-:W-:Y:S01]  /*0db0*/  IMAD.IADD R4, R5, 0x1, R4 ;  /* 0x0000000105047824 */ /* 0x000fe200078e0204 */
[----:B------:R-:W-:Y:S01]  /*0dc0*/  LEA.HI R12, R12, R9, RZ, 0x3 ;  /* 0x000000090c0c7211 */ /* 0x000fe200078f18ff */
[----:B------:R-:W-:Y:S01]  /*0dd0*/  IMAD.WIDE R140, R3, 0x2, R140 ;  /* 0x00000002038c7825 */ /* 0x000fe200078e028c */
[----:B------:R-:W-:Y:S02]  /*0de0*/  SHF.R.S32.HI R10, RZ, 0x5, R10 ;  /* 0x00000005ff0a7819 */ /* 0x000fe4000001140a */
[----:B------:R-:W-:-:S02]  /*0df0*/  LOP3.LUT R12, R12, 0xfffffff8, RZ, 0xc0, !PT ;  /* 0xfffffff80c0c7812 */ /* 0x000fc400078ec0ff */
[----:B------:R-:W-:Y:S02]  /*0e00*/  LEA R136, R4, UR39, 0x1 ;  /* 0x0000002704887c11 */ /* 0x000fe4000f8e08ff */
[----:B------:R-:W-:Y:S01]  /*0e10*/  SEL R18, R18, 0xffffffc0, !P2 ;  /* 0xffffffc012127807 */ /* 0x000fe20005000000 */
[----:B------:R-:W-:Y:S01]  /*0e20*/  IMAD.IADD R9, R9, 0x1, -R12 ;  /* 0x0000000109097824 */ /* 0x000fe200078e0a0c */
[----:B------:R-:W-:Y:S01]  /*0e30*/  LOP3.LUT R0, R7, 0x7ffffffc, RZ, 0xc0, !PT ;  /* 0x7ffffffc07007812 */ /* 0x000fe200078ec0ff */
[C---:B------:R-:W-:Y:S02]  /*0e40*/  VIADD R22, R136.reuse, 0x21800 ;  /* 0x0002180088167836 */ /* 0x040fe40000000000 */
[----:B------:R-:W-:Y:S02]  /*0e50*/  VIADD R23, R136, 0x21820 ;  /* 0x0002182088177836 */ /* 0x000fe40000000000 */
[----:B------:R-:W-:Y:S02]  /*0e60*/  IMAD R10, R10, 0x10, R9 ;  /* 0x000000100a0a7824 */ /* 0x000fe400078e0209 */
[----:B------:R-:W-:-:S02]  /*0e70*/  @P1 VIADD R23, R22, 0xffffffe0 ;  /* 0xffffffe016171836 */ /* 0x000fc40000000000 */
[----:B------:R-:W-:Y:S02]  /*0e80*/  IMAD.IADD R22, R22, 0x1, R18 ;  /* 0x0000000116167824 */ /* 0x000fe400078e0212 */
[----:B------:R-:W-:Y:S02]  /*0e90*/  IMAD.IADD R19, R11, 0x1, -R0 ;  /* 0x000000010b137824 */ /* 0x000fe400078e0a00 */
[----:B------:R-:W-:Y:S02]  /*0ea0*/  IMAD R137, R137, 0x40, R10 ;  /* 0x0000004089897824 */ /* 0x000fe400078e020a */
[----:B------:R-:W-:Y:S02]  /*0eb0*/  IMAD.IADD R18, R18, 0x1, R23 ;  /* 0x0000000112127824 */ /* 0x000fe400078e0217 */
[----:B------:R-:W-:-:S07]  /*0ec0*/  VIADD R17, R23, 0x6000 ;  /* 0x0000600017117836 */ /* 0x000fce0000000000 */
.L_x_742:
[----:B------:R-:W-:Y:S01]  /*0ed0*/  ULDC UR5, c[0x0][0xdd0] ;  /* 0x0003740000057ab9 */ /* 0x000fe20000000800 */
[----:B-1----:R-:W1:Y:S01]  /*0ee0*/  LDC R0, c[0x0][0xde8] ;  /* 0x00037a00ff007b82 */ /* 0x002e620000000800 */
[----:B------:R-:W-:Y:S01]  /*0ef0*/  UISETP.NE.AND UP0, UPT, UR5, 0x1, UPT ;  /* 0x000000010500788c */ /* 0x000fe2000bf05270 */
[----:B------:R-:W-:-:S10]  /*0f00*/  UMOV UR8, UR4 ;  /* 0x0000000400087c82 */ /* 0x000fd40008000000 */
[----:B------:R-:W-:Y:S01]  /*0f10*/  @UP0 ULDC UR6, c[0x0][0xdd4] ;  /* 0x0003750000060ab9 */ /* 0x000fe20000000800 */
[----:B------:R-:W-:Y:S01]  /*0f20*/  @UP0 ULDC UR9, c[0x0][0xdd8] ;  /* 0x0003760000090ab9 */ /* 0x000fe20000000800 */
[----:B------:R-:W-:-:S04]  /*0f30*/  UIMAD.WIDE.U32 UR6, UR4, UR6, URZ ;  /* 0x00000006040672a5 */ /* 0x000fc8000f8e003f */
[----:B------:R-:W-:-:S04]  /*0f40*/  @UP0 USHF.R.U32.HI UR8, URZ, UR9, UR7 ;  /* 0x000000093f080299 */ /* 0x000fc80008011607 */
[----:B------:R-:W-:Y:S02]  /*0f50*/  UIADD3 UR6, -UR8, URZ, URZ ;  /* 0x0000003f08067290 */ /* 0x000fe4000fffe13f */
[----:B-1----:R-:W-:Y:S02]  /*0f60*/  ISETP.LE.AND P0, PT, R0, UR8, PT ;  /* 0x0000000800007c0c */ /* 0x002fe4000bf03270 */
[----:B------:R-:W-:-:S11]  /*0f70*/  UIMAD UR7, UR5, UR6, UR4 ;  /* 0x00000006050772a4 */ /* 0x000fd6000f8e0204 */
[----:B--2---:R-:W-:Y:S05]  /*0f80*/  @!P0 BRA `(.L_x_654) ;  /* 0x0000000000208947 */ /* 0x004fea0003800000 */
[----:B------:R-:W-:Y:S01]  /*0f90*/  ULDC UR6, c[0x0][0xddc] ;  /* 0x0003770000067ab9 */ /* 0x000fe20000000800 */
[----:B------:R-:W-:Y:S01]  /*0fa0*/  UMOV UR48, UR7 ;  /* 0x0000000700307c82 */ /* 0x000fe20008000000 */
[----:B------:R-:W-:-:S11]  /*0fb0*/  UISETP.NE.AND UP0, UPT, UR6, 0x1, UPT ;  /* 0x000000010600788c */ /* 0x000fd6000bf05270 */
[----:B------:R-:W-:Y:S02]  /*0fc0*/  @UP0 ULDC.64 UR10, c[0x0][0xde0] ;  /* 0x00037800000a0ab9 */ /* 0x000fe40000000a00 */
[----:B------:R-:W-:-:S04]  /*0fd0*/  UIMAD.WIDE.U32 UR4, UR7, UR10, URZ ;  /* 0x0000000a070472a5 */ /* 0x000fc8000f8e003f */
[----:B------:R-:W-:-:S04]  /*0fe0*/  @UP0 USHF.R.U32.HI UR48, URZ, UR11, UR5 ;  /* 0x0000000b3f300299 */ /* 0x000fc80008011605 */
[----:B------:R-:W-:Y:S01]  /*0ff0*/  UIMAD UR4, UR48, UR6, URZ ;  /* 0x00000006300472a4 */ /* 0x000fe2000f8e023f */
[----:B------:R-:W-:Y:S11]  /*1000*/  BRA `(.L_x_655) ;  /* 0x00000000001c7947 */ /* 0x000ff60003800000 */
.L_x_654:
[----:B------:R-:W-:Y:S01]  /*1010*/  ULDC UR6, c[0x0][0xdc4] ;  /* 0x0003710000067ab9 */ /* 0x000fe20000000800 */
[----:B------:R-:W-:Y:S01]  /*1020*/  UMOV UR48, UR7 ;  /* 0x0000000700307c82 */ /* 0x000fe20008000000 */
[----:B------:R-:W-:-:S11]  /*1030*/  UISETP.NE.AND UP0, UPT, UR6, 0x1, UPT ;  /* 0x000000010600788c */ /* 0x000fd6000bf05270 */
[----:B------:R-:W-:Y:S02]  /*1040*/  @UP0 ULDC.64 UR10, c[0x0][0xdc8] ;  /* 0x00037200000a0ab9 */ /* 0x000fe40000000a00 */
[----:B------:R-:W-:-:S04]  /*1050*/  UIMAD.WIDE.U32 UR4, UR7, UR10, URZ ;  /* 0x0000000a070472a5 */ /* 0x000fc8000f8e003f */
[----:B------:R-:W-:-:S04]  /*1060*/  @UP0 USHF.R.U32.HI UR48, URZ, UR11, UR5 ;  /* 0x0000000b3f300299 */ /* 0x000fc80008011605 */
[----:B------:R-:W-:-:S12]  /*1070*/  UIMAD UR4, UR48, UR6, URZ ;  /* 0x00000006300472a4 */ /* 0x000fd8000f8e023f */
.L_x_655:
[----:B------:R-:W-:Y:S01]  /*1080*/  UIADD3 UR6, UR7, -UR4, URZ ;  /* 0x8000000407067290 */ /* 0x000fe2000fffe03f */
[----:B------:R-:W-:Y:S01]  /*1090*/  ULDC UR43, c[0x0][0xdb8] ;  /* 0x00036e00002b7ab9 */ /* 0x000fe20000000800 */
[----:B------:R-:W-:Y:S02]  /*10a0*/  ULOP3.LUT UR7, URZ, UR48, URZ, 0x33, !UPT ;  /* 0x000000303f077292 */ /* 0x000fe4000f8e333f */
[----:B------:R-:W-:Y:S01]  /*10b0*/  UISETP.NE.AND UP1, UPT, UR43, 0x1, UPT ;  /* 0x000000012b00788c */ /* 0x000fe2000bf25270 */
[----:B------:R-:W-:Y:S01]  /*10c0*/  ULDC.64 UR12, c[0x0][0x3f8] ;  /* 0x0000fe00000c7ab9 */ /* 0x000fe20000000a00 */
[----:B------:R-:W-:Y:S01]  /*10d0*/  ULDC UR42, c[0x0][0xdac] ;  /* 0x00036b00002a7ab9 */ /* 0x000fe20000000800 */
[----:B------:R-:W-:Y:S02]  /*10e0*/  UISETP.NE.U32.AND UP0, UPT, UR12, URZ, UPT ;  /* 0x0000003f0c00728c */ /* 0x000fe4000bf05070 */
[----:B------:R-:W-:Y:S01]  /*10f0*/  UIADD3 UR42, UR7, UR42, URZ ;  /* 0x0000002a072a7290 */ /* 0x000fe2000fffe03f */
[----:B------:R-:W-:Y:S01]  /*1100*/  ULDC.64 UR4, c[0x0][0x9e0] ;  /* 0x0002780000047ab9 */ /* 0x000fe20000000a00 */
[----:B------:R-:W-:Y:S01]  /*1110*/  ULDC UR11, c[0x0][0xdc4] ;  /* 0x00037100000b7ab9 */ /* 0x000fe20000000800 */
[----:B------:R-:W-:-:S02]  /*1120*/  UISETP.NE.AND.EX UP0, UPT, UR13, URZ, UPT, UP0 ;  /* 0x0000003f0d00728c */ /* 0x000fc4000bf05300 */
[----:B------:R-:W-:Y:S02]  /*1130*/  UISETP.GE.AND UP2, UPT, UR5, 0x1, UPT ;  /* 0x000000010500788c */ /* 0x000fe4000bf46270 */
[----:B------:R-:W-:Y:S01]  /*1140*/  UIMAD UR42, UR42, 0xc0, URZ ;  /* 0x000000c02a2a78a4 */ /* 0x000fe2000f8e023f */
[----:B------:R-:W-:Y:S01]  /*1150*/  ULDC UR47, c[0x0][0x404] ;  /* 0x00010100002f7ab9 */ /* 0x000fe20000000800 */
[----:B------:R-:W-:Y:S01]  /*1160*/  ULDC UR9, c[0x0][0x288] ;  /* 0x0000a20000097ab9 */ /* 0x000fe20000000800 */
[----:B------:R-:W-:Y:S01]  /*1170*/  UIMAD UR8, UR8, UR11, UR6 ;  /* 0x0000000b080872a4 */ /* 0x000fe2000f8e0206 */
[----:B------:R-:W-:Y:S01]  /*1180*/  PLOP3.LUT P1, PT, PT, PT, UP2, 0x80, 0x0 ;  /* 0x000000000000781c */ /* 0x000fe20003f2f028 */
[----:B------:R-:W-:Y:S01]  /*1190*/  USEL UR47, UR47, 0x1, UP0 ;  /* 0x000000012f2f7887 */ /* 0x000fe20008000000 */
[----:B------:R-:W-:Y:S01]  /*11a0*/  @UP1 ULDC UR6, c[0x0][0xdbc] ;  /* 0x00036f0000061ab9 */ /* 0x000fe20000000800 */
[----:B------:R-:W-:Y:S01]  /*11b0*/  UIADD3 UR53, UR42, 0xc0, -UR9 ;  /* 0x000000c02a357890 */ /* 0x000fe2000fffe809 */
[----:B------:R-:W-:Y:S01]  /*11c0*/  ULDC UR10, c[0x0][0x2e0] ;  /* 0x0000b800000a7ab9 */ /* 0x000fe20000000800 */
[----:B------:R-:W-:Y:S01]  /*11d0*/  UIMAD.WIDE.U32 UR6, UR8, UR6, URZ ;  /* 0x00000006080672a5 */ /* 0x000fe2000f8e003f */
[----:B------:R-:W-:Y:S01]  /*11e0*/  @UP1 ULDC UR11, c[0x0][0xdc0] ;  /* 0x00037000000b1ab9 */ /* 0x000fe20000000800 */
[----:B------:R-:W-:Y:S01]  /*11f0*/  UIMAD UR53, UR47, UR10, UR53 ;  /* 0x0000000a2f3572a4 */ /* 0x000fe2000f8e0235 */
[----:B------:R-:W-:Y:S01]  /*1200*/  UMOV UR44, UR8 ;  /* 0x00000008002c7c82 */ /* 0x000fe20008000000 */
[----:B------:R-:W-:-:S02]  /*1210*/  @UP1 USHF.R.U32.HI UR44, URZ, UR11, UR7 ;  /* 0x0000000b3f2c1299 */ /* 0x000fc40008011607 */
[----:B------:R-:W-:Y:S02]  /*1220*/  UIADD3 UR4, UR53, UR4, URZ ;  /* 0x0000000435047290 */ /* 0x000fe4000fffe03f */
[----:B------:R-:W-:-:S04]  /*1230*/  UIADD3 UR6, -UR44, URZ, URZ ;  /* 0x0000003f2c067290 */ /* 0x000fc8000fffe13f */
[----:B------:R-:W-:Y:S01]  /*1240*/  UIMAD UR43, UR43, UR6, UR8 ;  /* 0x000000062b2b72a4 */ /* 0x000fe2000f8e0208 */
[----:B------:R-:W-:Y:S01]  /*1250*/  IMAD.U32 R0, RZ, RZ, UR4 ;  /* 0x00000004ff007e24 */ /* 0x000fe2000f8e00ff */
[----:B------:R-:W-:Y:S10]  /*1260*/  @!P1 BRA `(.L_x_656) ;  /* 0x0000000000409947 */ /* 0x000ff40003800000 */
[----:B------:R-:W-:Y:S01]  /*1270*/  ISETP.LT.AND P0, PT, RZ, UR53, PT ;  /* 0x00000035ff007c0c */ /* 0x000fe2000bf01270 */
[----:B------:R-:W-:-:S12]  /*1280*/  UIADD3 UR4, UR53, -0x1, URZ ;  /* 0xffffffff35047890 */ /* 0x000fd8000fffe03f */
[----:B------:R-:W-:Y:S05]  /*1290*/  @P0 BRA `(.L_x_657) ;  /* 0x00000000001c0947 */ /* 0x000fea0003800000 */
[----:B------:R-:W-:Y:S02]  /*12a0*/  UISETP.NE.AND UP0, UPT, UR5, 0x1, UPT ;  /* 0x000000010500788c */ /* 0x000fe4000bf05270 */
[----:B------:R-:W-:-:S09]  /*12b0*/  UIADD3 UR4, -UR53, URZ, URZ ;  /* 0x0000003f35047290 */ /* 0x000fd2000fffe13f */
[----:B------:R-:W-:Y:S02]  /*12c0*/  @UP0 ULDC.64 UR12, c[0x0][0x9e8] ;  /* 0x00027a00000c0ab9 */ /* 0x000fe40000000a00 */
[----:B------:R-:W-:-:S04]  /*12d0*/  UIMAD.WIDE.U32 UR6, UR4, UR12, URZ ;  /* 0x0000000c040672a5 */ /* 0x000fc8000f8e003f */
[----:B------:R-:W-:-:S04]  /*12e0*/  @UP0 USHF.R.U32.HI UR4, URZ, UR13, UR7 ;  /* 0x0000000d3f040299 */ /* 0x000fc80008011607 */
[----:B------:R-:W-:Y:S01]  /*12f0*/  ULOP3.LUT UR4, URZ, UR4, URZ, 0x33, !UPT ;  /* 0x000000043f047292 */ /* 0x000fe2000f8e333f */
[----:B------:R-:W-:Y:S11]  /*1300*/  BRA `(.L_x_658) ;  /* 0x0000000000107947 */ /* 0x000ff60003800000 */
.L_x_657:
[----:B------:R-:W-:-:S11]  /*1310*/  UISETP.NE.AND UP0, UPT, UR5, 0x1, UPT ;  /* 0x000000010500788c */ /* 0x000fd6000bf05270 */
[----:B------:R-:W-:Y:S02]  /*1320*/  @UP0 ULDC.64 UR12, c[0x0][0x9e8] ;  /* 0x00027a00000c0ab9 */ /* 0x000fe40000000a00 */
[----:B------:R-:W-:-:S04]  /*1330*/  UIMAD.WIDE.U32 UR6, UR4, UR12, URZ ;  /* 0x0000000c040672a5 */ /* 0x000fc8000f8e003f */
[----:B------:R-:W-:-:S12]  /*1340*/  @UP0 USHF.R.U32.HI UR4, URZ, UR13, UR7 ;  /* 0x0000000d3f040299 */ /* 0x000fd80008011607 */
.L_x_658:
[----:B------:R-:W-:-:S06]  /*1350*/  UIMAD UR4, UR4, UR5, UR5 ;  /* 0x00000005040472a4 */ /* 0x000fcc000f8e0205 */
[----:B------:R-:W-:-:S07]  /*1360*/  VIMNMX R0, R0, UR4, PT ;  /* 0x0000000400007c48 */ /* 0x000fce000bfe0100 */
.L_x_656:
[----:B------:R-:W-:Y:S01]  /*1370*/  UIMAD UR4, UR47, UR10, 0x7f ;  /* 0x0000007f2f0474a4 */ /* 0x000fe2000f8e020a */
[----:B------:R-:W-:Y:S01]  /*1380*/  VIADD R0, R0, 0x7f ;  /* 0x0000007f00007836 */ /* 0x000fe20000000000 */
[----:B------:R-:W-:Y:S02]  /*1390*/  UIADD3 UR7, UR42, -UR9, URZ ;  /* 0x800000092a077290 */ /* 0x000fe4000fffe03f */
[----:B------:R-:W-:Y:S02]  /*13a0*/  USHF.R.S32.HI UR6, URZ, 0x1f, UR4 ;  /* 0x0000001f3f067899 */ /* 0x000fe40008011404 */
[----:B------:R-:W-:Y:S01]  /*13b0*/  SHF.R.S32.HI R3, RZ, 0x1f, R0 ;  /* 0x0000001fff037819 */ /* 0x000fe20000011400 */
[----:B------:R-:W-:Y:S02]  /*13c0*/  UIMAD UR7, UR47, UR10, UR7 ;  /* 0x0000000a2f0772a4 */ /* 0x000fe4000f8e0207 */
[----:B------:R-:W-:Y:S01]  /*13d0*/  ULEA.HI UR6, UR6, UR4, URZ, 0x7 ;  /* 0x0000000406067291 */ /* 0x000fe2000f8f383f */
[----:B------:R-:W-:Y:S01]  /*13e0*/  LEA.HI R3, R3, R0, RZ, 0x7 ;  /* 0x0000000003037211 */ /* 0x000fe200078f38ff */
[----:B------:R-:W-:-:S02]  /*13f0*/  ULDC UR8, c[0x0][0x9dc] ;  /* 0x0002770000087ab9 */ /* 0x000fc40000000800 */
[----:B------:R-:W-:Y:S01]  /*1400*/  USHF.R.S32.HI UR6, URZ, 0x7, UR6 ;  /* 0x000000073f067899 */ /* 0x000fe20008011406 */
[----:B------:R-:W-:Y:S01]  /*1410*/  SHF.R.S32.HI R3, RZ, 0x7, R3 ;  /* 0x00000007ff037819 */ /* 0x000fe20000011403 */
[----:B------:R-:W-:-:S04]  /*1420*/  UIADD3 UR8, UR7, -UR8, URZ ;  /* 0x8000000807087290 */ /* 0x000fc8000fffe03f */
[----:B------:R-:W-:Y:S01]  /*1430*/  VIMNMX R88, R3, UR6, PT ;  /* 0x0000000603587c48 */ /* 0x000fe2000bfe0100 */
[----:B------:R-:W-:Y:S07]  /*1440*/  @!P1 BRA `(.L_x_659) ;  /* 0x0000000000489947 */ /* 0x000fee0003800000 */
[----:B------:R-:W-:Y:S02]  /*1450*/  UMOV UR4, UR7 ;  /* 0x0000000700047c82 */ /* 0x000fe40008000000 */
[----:B------:R-:W-:-:S06]  /*1460*/  UISETP.GT.AND UP0, UPT, UR4, -0x1, UPT ;  /* 0xffffffff0400788c */ /* 0x000fcc000bf04270 */
[----:B------:R-:W-:-:S13]  /*1470*/  PLOP3.LUT P0, PT, PT, PT, UP0, 0x80, 0x0 ;  /* 0x000000000000781c */ /* 0x000fda0003f0f008 */
[----:B------:R-:W-:Y:S05]  /*1480*/  @P0 BRA `(.L_x_660) ;  /* 0x00000000001c0947 */ /* 0x000fea0003800000 */
[----:B------:R-:W-:Y:S02]  /*1490*/  UISETP.NE.AND UP0, UPT, UR5, 0x1, UPT ;  /* 0x000000010500788c */ /* 0x000fe4000bf05270 */
[----:B------:R-:W-:-:S09]  /*14a0*/  ULOP3.LUT UR4, URZ, UR4, URZ, 0x33, !UPT ;  /* 0x000000043f047292 */ /* 0x000fd2000f8e333f */
[----:B------:R-:W-:Y:S02]  /*14b0*/  @UP0 ULDC.64 UR10, c[0x0][0x9e8] ;  /* 0x00027a00000a0ab9 */ /* 0x000fe40000000a00 */
[----:B------:R-:W-:-:S04]  /*14c0*/  UIMAD.WIDE.U32 UR6, UR4, UR10, URZ ;  /* 0x0000000a040672a5 */ /* 0x000fc8000f8e003f */
[----:B------:R-:W-:-:S04]  /*14d0*/  @UP0 USHF.R.U32.HI UR4, URZ, UR11, UR7 ;  /* 0x0000000b3f040299 */ /* 0x000fc80008011607 */
[----:B------:R-:W-:Y:S01]  /*14e0*/  ULOP3.LUT UR4, URZ, UR4, URZ, 0x33, !UPT ;  /* 0x000000043f047292 */ /* 0x000fe2000f8e333f */
[----:B------:R-:W-:Y:S11]  /*14f0*/  BRA `(.L_x_661) ;  /* 0x0000000000107947 */ /* 0x000ff60003800000 */
.L_x_660:
[----:B------:R-:W-:-:S11]  /*1500*/  UISETP.NE.AND UP0, UPT, UR5, 0x1, UPT ;  /* 0x000000010500788c */ /* 0x000fd6000bf05270 */
[----:B------:R-:W-:Y:S02]  /*1510*/  @UP0 ULDC.64 UR10, c[0x0][0x9e8] ;  /* 0x00027a00000a0ab9 */ /* 0x000fe40000000a00 */
[----:B------:R-:W-:-:S04]  /*1520*/  UIMAD.WIDE.U32 UR6, UR4, UR10, URZ ;  /* 0x0000000a040672a5 */ /* 0x000fc8000f8e003f */
[----:B------:R-:W-:-:S12]  /*1530*/  @UP0 USHF.R.U32.HI UR4, URZ, UR11, UR7 ;  /* 0x0000000b3f040299 */ /* 0x000fd80008011607 */
.L_x_661:
[----:B------:R-:W-:-:S04]  /*1540*/  UIMAD UR4, UR4, UR5, URZ ;  /* 0x00000005040472a4 */ /* 0x000fc8000f8e023f */
[----:B------:R-:W-:-:S04]  /*1550*/  UISETP.LT.AND UP0, UPT, UR8, UR4, UPT ;  /* 0x000000040800728c */ /* 0x000fc8000bf01270 */
[----:B------:R-:W-:-:S12]  /*1560*/  USEL UR8, UR8, UR4, !UP0 ;  /* 0x0000000408087287 */ /* 0x000fd8000c000000 */
.L_x_659:
[----:B------:R-:W-:Y:S01]  /*1570*/  USHF.R.S32.HI UR4, URZ, 0x1f, UR8 ;  /* 0x0000001f3f047899 */ /* 0x000fe20008011408 */
[----:B------:R-:W-:Y:S01]  /*1580*/  PLOP3.LUT P0, PT, PT, PT, PT, 0x80, 0x0 ;  /* 0x000000000000781c */ /* 0x000fe20003f0f070 */
[----:B------:R-:W-:Y:S01]  /*1590*/  IMAD.MOV.U32 R0, RZ, RZ, RZ ;  /* 0x000000ffff007224 */ /* 0x000fe200078e00ff */
[----:B------:R-:W-:Y:S01]  /*15a0*/  CS2R R134, SRZ ;  /* 0x0000000000867805 */ /* 0x000fe2000001ff00 */
[----:B------:R-:W-:Y:S01]  /*15b0*/  ULEA.HI UR4, UR4, UR8, URZ, 0x7 ;  /* 0x0000000804047291 */ /* 0x000fe2000f8f383f */
[----:B------:R-:W-:Y:S01]  /*15c0*/  IMAD.MOV.U32 R3, RZ, RZ, RZ ;  /* 0x000000ffff037224 */ /* 0x000fe200078e00ff */
[----:B------:R-:W-:Y:S02]  /*15d0*/  CS2R R132, SRZ ;  /* 0x0000000000847805 */ /* 0x000fe4000001ff00 */
[----:B------:R-:W-:Y:S01]  /*15e0*/  CS2R R130, SRZ ;  /* 0x0000000000827805 */ /* 0x000fe2000001ff00 */
[----:B------:R-:W-:Y:S01]  /*15f0*/  USHF.R.S32.HI UR4, URZ, 0x7, UR4 ;  /* 0x000000073f047899 */ /* 0x000fe20008011404 */
[----:B------:R-:W-:Y:S01]  /*1600*/  CS2R R128, SRZ ;  /* 0x0000000000807805 */ /* 0x000fe2000001ff00 */
[----:B------:R-:W-:Y:S01]  /*1610*/  IMAD.MOV.U32 R123, RZ, RZ, RZ ;  /* 0x000000ffff7b7224 */ /* 0x000fe200078e00ff */
[----:B------:R-:W-:Y:S01]  /*1620*/  CS2R R124, SRZ ;  /* 0x00000000007c7805 */ /* 0x000fe2000001ff00 */
[----:B------:R-:W-:Y:S01]  /*1630*/  UISETP.LT.AND UP0, UPT, URZ, UR4, UPT ;  /* 0x000000043f00728c */ /* 0x000fe2000bf01270 */
[----:B------:R-:W-:Y:S01]  /*1640*/  IMAD.MOV.U32 R126, RZ, RZ, RZ ;  /* 0x000000ffff7e7224 */ /* 0x000fe200078e00ff */
[----:B------:R-:W-:-:S02]  /*1650*/  CS2R R26, SRZ ;  /* 0x00000000001a7805 */ /* 0x000fc4000001ff00 */
[----:B------:R-:W-:Y:S01]  /*1660*/  CS2R R120, SRZ ;  /* 0x0000000000787805 */ /* 0x000fe2000001ff00 */
[----:B------:R-:W-:Y:S01]  /*1670*/  USEL UR40, URZ, UR4, !UP0 ;  /* 0x000000043f287287 */ /* 0x000fe2000c000000 */
[----:B------:R-:W-:Y:S01]  /*1680*/  CS2R R14, SRZ ;  /* 0x00000000000e7805 */ /* 0x000fe2000001ff00 */
[----:B------:R-:W-:Y:S01]  /*1690*/  IMAD.MOV.U32 R118, RZ, RZ, RZ ;  /* 0x000000ffff767224 */ /* 0x000fe200078e00ff */
[----:B------:R-:W-:Y:S01]  /*16a0*/  CS2R R114, SRZ ;  /* 0x0000000000727805 */ /* 0x000fe2000001ff00 */
[----:B------:R-:W-:Y:S01]  /*16b0*/  IMAD.MOV.U32 R117, RZ, RZ, RZ ;  /* 0x000000ffff757224 */ /* 0x000fe200078e00ff */
[----:B------:R-:W-:Y:S02]  /*16c0*/  CS2R R112, SRZ ;  /* 0x0000000000707805 */ /* 0x000fe4000001ff00 */
[----:B------:R-:W-:Y:S02]  /*16d0*/  ISETP.GT.AND P1, PT, R88, UR40, PT ;  /* 0x0000002858007c0c */ /* 0x000fe4000bf24270 */
        /* <DEDUP_REMOVED lines=9> */
[----:B------:R-:W-:Y:S01]  /*1770*/  IMAD.MOV.U32 R94, RZ, RZ, RZ ;  /* 0x000000ffff5e7224 */ /* 0x000fe200078e00ff */
[----:B------:R-:W-:Y:S01]  /*1780*/  CS2R R90, SRZ ;  /* 0x00000000005a7805 */ /* 0x000fe2000001ff00 */
[----:B------:R-:W-:Y:S02]  /*1790*/  IMAD.MOV.U32 R9, RZ, RZ, RZ ;  /* 0x000000ffff097224 */ /* 0x000fe400078e00ff */
[----:B------:R-:W-:Y:S02]  /*17a0*/  IMAD.MOV.U32 R89, RZ, RZ, RZ ;  /* 0x000000ffff597224 */ /* 0x000fe400078e00ff */
[----:B------:R-:W-:Y:S01]  /*17b0*/  IMAD.MOV.U32 R28, RZ, RZ, RZ ;  /* 0x000000ffff1c7224 */ /* 0x000fe200078e00ff */
[----:B------:R-:W-:Y:S06]  /*17c0*/  @!P1 BRA `(.L_x_662) ;  /* 0x000000e000cc9947 */ /* 0x000fec0003800000 */
[----:B------:R-:W-:-:S05]  /*17d0*/  VIADD R0, R2, 0xffffff80 ;  /* 0xffffff8002007836 */ /* 0x000fca0000000000 */
[----:B------:R-:W-:-:S04]  /*17e0*/  SHF.R.S32.HI R3, RZ, 0x1f, R0 ;  /* 0x0000001fff037819 */ /* 0x000fc80000011400 */
[----:B------:R-:W-:-:S04]  /*17f0*/  LEA.HI R3, R3, R0, RZ, 0x7 ;  /* 0x0000000003037211 */ /* 0x000fc800078f38ff */
[----:B------:R-:W-:-:S06]  /*1800*/  SHF.R.S32.HI R3, RZ, 0x7, R3 ;  /* 0x00000007ff037819 */ /* 0x000fcc0000011403 */
[----:B------:R-:W1:Y:S02]  /*1810*/  SHFL.IDX PT, R3, R3, RZ, 0x1f ;  /* 0x00001fff03037589 */ /* 0x000e6400000e0000 */
[----:B-1----:R-:W-:-:S13]  /*1820*/  R2UR UR45, R3 ;  /* 0x00000000032d72ca */ /* 0x002fda00000e0000 */
[----:B------:R-:W-:-:S04]  /*1830*/  UIMAD.WIDE UR4, UR45, 0x55555556, URZ ;  /* 0x555555562d0478a5 */ /* 0x000fc8000f8e023f */
[----:B------:R-:W-:Y:S02]  /*1840*/  ULEA.HI UR52, UR5, UR5, URZ, 0x1 ;  /* 0x0000000505347291 */ /* 0x000fe4000f8f083f */
[----:B------:R-:W-:Y:S02]  /*1850*/  UIADD3 UR5, UR39, 0x21800, URZ ;  /* 0x0002180027057890 */ /* 0x000fe4000fffe03f */
[----:B------:R-:W-:Y:S02]  /*1860*/  UIMAD UR52, UR52, -0x3, UR45 ;  /* 0xfffffffd343478a4 */ /* 0x000fe4000f8e022d */
[----:B------:R-:W-:Y:S02]  /*1870*/  ULOP3.LUT UP0, URZ, UR5, 0x3ff, URZ, 0xc0, !UPT ;  /* 0x000003ff053f7892 */ /* 0x000fe4000f80c03f */
[----:B------:R-:W-:Y:S02]  /*1880*/  ULEA UR4, UR52, UR39, 0xc ;  /* 0x0000002734047291 */ /* 0x000fe4000f8e603f */
[----:B------:R-:W-:-:S02]  /*1890*/  ULEA UR5, UR52, UR5, 0xd ;  /* 0x0000000534057291 */ /* 0x000fc4000f8e683f */
[----:B------:R-:W-:Y:S01]  /*18a0*/  PLOP3.LUT P0, PT, PT, PT, UP0, 0x80, 0x0 ;  /* 0x000000000000781c */ /* 0x000fe20003f0f008 */
[----:B------:R-:W-:Y:S02]  /*18b0*/  UIADD3 UR4, UR4, 0xc400, URZ ;  /* 0x0000c40004047890 */ /* 0x000fe4000fffe03f */
[----:B------:R-:W-:Y:S02]  /*18c0*/  USHF.R.U32.HI UR5, URZ, 0x4, UR5 ;  /* 0x000000043f057899 */ /* 0x000fe40008011605 */
[----:B------:R-:W-:Y:S02]  /*18d0*/  USHF.R.U32.HI UR4, URZ, 0x4, UR4 ;  /* 0x000000043f047899 */ /* 0x000fe40008011604 */
[----:B------:R-:W-:Y:S02]  /*18e0*/  ULOP3.LUT UR41, UR5, 0x3fff, URZ, 0xc0, !UPT ;  /* 0x00003fff05297892 */ /* 0x000fe4000f8ec03f */
[----:B------:R-:W-:-:S04]  /*18f0*/  ULOP3.LUT UR54, UR4, 0x3fff, URZ, 0xc0, !UPT ;  /* 0x00003fff04367892 */ /* 0x000fc8000f8ec03f */
[----:B------:R-:W-:Y:S08]  /*1900*/  @!P0 BRA `(.L_x_663) ;  /* 0x0000000000408947 */ /* 0x000ff00003800000 */
[----:B------:R-:W-:Y:S01]  /*1910*/  MOV R0, 0x0 ;  /* 0x0000000000007802 */ /* 0x000fe20000000f00 */
[----:B------:R-:W-:Y:S01]  /*1920*/  ULDC.64 UR4, c[0x4][0xa8] ;  /* 0x01002a0000047ab9 */ /* 0x000fe20000000a00 */
[----:B------:R-:W-:Y:S01]  /*1930*/  ULDC.64 UR6, c[0x4][0x48] ;  /* 0x0100120000067ab9 */ /* 0x000fe20000000a00 */
[----:B------:R-:W-:Y:S01]  /*1940*/  IMAD.U32 R4, RZ, RZ, UR4 ;  /* 0x00000004ff047e24 */ /* 0x000fe2000f8e00ff */
[----:B------:R1:W2:Y:S01]  /*1950*/  LDC.64 R14, c[0x4][R0] ;  /* 0x01000000000e7b82 */ /* 0x0002a20000000a00 */
        /* <DEDUP_REMOVED lines=8> */
[----:B-1----:R-:W-:-:S07]  /*19e0*/  IMAD.MOV.U32 R13, RZ, RZ, RZ ;  /* 0x000000ffff0d7224 */ /* 0x002fce00078e00ff */
[----:B------:R-:W-:-:S07]  /*19f0*/  LEPC R20, `(.L_x_663) ;  /* 0x000000001014794e */ /* 0x000fce0000000000 */
[----:B--2---:R-:W-:Y:S05]  /*1a00*/  CALL.ABS.NOINC R14 ;  /* 0x000000000e007343 */ /* 0x004fea0003c00000 */
.L_x_663:
[----:B------:R-:W-:Y:S01]  /*1a10*/  ULEA.HI UR4, UR37, UR37, URZ, 0x1 ;  /* 0x0000002525047291 */ /* 0x000fe2000f8f083f */
[----:B------:R-:W-:-:S03]  /*1a20*/  IMAD.U32 R3, RZ, RZ, UR38 ;  /* 0x00000026ff037e24 */ /* 0x000fc6000f8e00ff */
[----:B------:R-:W-:Y:S02]  /*1a30*/  ULOP3.LUT UR4, UR4, 0xfffffffe, URZ, 0xc0, !UPT ;  /* 0xfffffffe04047892 */ /* 0x000fe4000f8ec03f */
[----:B------:R-:W-:Y:S02]  /*1a40*/  ISETP.NE.AND P0, PT, R3, 0x3, PT ;  /* 0x000000030300780c */ /* 0x000fe40003f05270 */
[----:B------:R-:W-:-:S06]  /*1a50*/  UIADD3 UR4, UR37, -UR4, URZ ;  /* 0x8000000425047290 */ /* 0x000fcc000fffe03f */
[----:B------:R-:W-:-:S05]  /*1a60*/  IMAD.U32 R0, RZ, RZ, UR4 ;  /* 0x00000004ff007e24 */ /* 0x000fca000f8e00ff */
[----:B------:R-:W-:-:S04]  /*1a70*/  SHF.L.U32 R0, R0, 0x1f, RZ ;  /* 0x0000001f00007819 */ /* 0x000fc800000006ff */
[----:B------:R-:W1:Y:S02]  /*1a80*/  SYNCS.PHASECHK.TRANS64.TRYWAIT P1, [UR39+0x2d800], R0 ;  /* 0x02d80000ff0075a7 */ /* 0x000e640008020167 */
[----:B-1----:R-:W-:Y:S05]  /*1a90*/  @!P1 BRA `(.L_x_664) ;  /* 0x0000012000d49947 */ /* 0x002fea0003800000 */
.L_x_807:
[----:B------:R-:W-:Y:S05]  /*1aa0*/  @!P0 BRA `(.L_x_665) ;  /* 0x0000000000048947 */ /* 0x000fea0003800000 */
[----:B------:R-:W-:Y:S01]  /*1ab0*/  BPT.TRAP 0x1 ;  /* 0x000000040000795c */ /* 0x000fe20000300000 */
.L_x_665:
[----:B-1----:R-:W-:Y:S02]  /*1ac0*/  IMAD.U32 R3, RZ, RZ, UR36 ;  /* 0x00000024ff037e24 */ /* 0x002fe4000f8e00ff */
[----:B------:R-:W-:-:S03]  /*1ad0*/  IMAD.U32 R0, RZ, RZ, UR49 ;  /* 0x00000031ff007e24 */ /* 0x000fc6000f8e00ff */
[----:B------:R-:W-:Y:S02]  /*1ae0*/  LEA R3, R3, UR39, 0x3 ;  /* 0x0000002703037c11 */ /* 0x000fe4000f8e18ff */
[----:B------:R-:W-:-:S04]  /*1af0*/  SHF.L.U32 R0, R0, 0x1f, RZ ;  /* 0x0000001f00007819 */ /* 0x000fc800000006ff */
[----:B------:R1:W2:Y:S01]  /*1b00*/  SYNCS.PHASECHK.TRANS64.TRYWAIT P2, [R3+URZ+0x2d830], R0 ;  /* 0x02d83000030075a7 */ /* 0x0002a2000804017f */
[----:B------:R-:W-:Y:S05]  /*1b10*/  @!P0 BRA `(.L_x_666) ;  /* 0x0000000000048947 */ /* 0x000fea0003800000 */
[----:B------:R-:W-:Y:S01]  /*1b20*/  BPT.TRAP 0x1 ;  /* 0x000000040000795c */ /* 0x000fe20000300000 */
.L_x_666:
[----:B------:R-:W-:Y:S01]  /*1b30*/  LOP3.LUT P1, RZ, R2, 0x7f, RZ, 0xc0, !PT ;  /* 0x0000007f02ff7812 */ /* 0x000fe2000782c0ff */
[----:B--2---:R-:W-:-:S12]  /*1b40*/  @P2 BRA `(.L_x_667) ;  /* 0x0000000000082947 */ /* 0x004fd80003800000 */
[----:B------:R-:W2:Y:S02]  /*1b50*/  SYNCS.PHASECHK.TRANS64.TRYWAIT P2, [R3+URZ+0x2d830], R0 ;  /* 0x02d83000030075a7 */ /* 0x000ea4000804017f */
[----:B--2---:R-:W-:Y:S05]  /*1b60*/  @!P2 BRA `(.L_x_668) ;  /* 0x0000012000b8a947 */ /* 0x004fea0003800000 */
.L_x_667:
[----:B------:R-:W-:Y:S05]  /*1b70*/  WARPSYNC.ALL ;  /* 0x0000000000007948 */ /* 0x000fea0003800000 */
[----:B------:R-:W-:Y:S01]  /*1b80*/  UIADD3 UR4, UR39, 0x15400, URZ ;  /* 0x0001540027047890 */ /* 0x000fe2000fffe03f */
[----:B------:R-:W-:Y:S01]  /*1b90*/  WARPGROUP.ARRIVE ;  /* 0x00000000000079c5 */ /* 0x000fe20000000000 */
[----:B------:R-:W-:Y:S01]  /*1ba0*/  UMOV UR5, 0x80000020 ;  /* 0x8000002000057882 */ /* 0x000fe20000000000 */
[----:B------:R-:W-:Y:S01]  /*1bb0*/  UMOV UR7, 0x80000020 ;  /* 0x8000002000077882 */ /* 0x000fe20000000000 */
[----:B------:R-:W-:Y:S01]  /*1bc0*/  USHF.R.U32.HI UR4, URZ, 0x4, UR4 ;  /* 0x000000043f047899 */ /* 0x000fe20008011604 */
[----:B------:R-:W3:Y:S01]  /*1bd0*/  LDC R9, c[0x0][0x2e0] ;  /* 0x0000b800ff097b82 */ /* 0x000ee20000000800 */
[----:B------:R-:W-:Y:S01]  /*1be0*/  UMOV UR9, 0x80000020 ;  /* 0x8000002000097882 */ /* 0x000fe20000000000 */
[----:B------:R-:W-:Y:S01]  /*1bf0*/  UMOV UR11, 0x80000020 ;  /* 0x80000020000b7882 */ /* 0x000fe20000000000 */
[----:B------:R-:W-:Y:S01]  /*1c00*/  ULOP3.LUT UR4, UR4, 0x3fff, URZ, 0xc0, !UPT ;  /* 0x00003fff04047892 */ /* 0x000fe2000f8ec03f */
[----:B-12---:R-:W-:Y:S01]  /*1c10*/  @!P1 VIADD R3, R3, 0x2d840 ;  /* 0x0002d84003039836 */ /* 0x006fe20000000000 */
[----:B------:R-:W-:Y:S01]  /*1c20*/  UMOV UR13, 0x80000020 ;  /* 0x80000020000d7882 */ /* 0x000fe20000000000 */
[----:B------:R-:W-:Y:S01]  /*1c30*/  UMOV UR15, 0x80000020 ;  /* 0x80000020000f7882 */ /* 0x000fe20000000000 */
[----:B------:R-:W-:Y:S01]  /*1c40*/  ULOP3.LUT UR32, UR4, 0x10000, URZ, 0xfc, !UPT ;  /* 0x0001000004207892 */ /* 0x000fe2000f8efc3f */
[----:B------:R-:W1:Y:S01]  /*1c50*/  LDC R10, c[0x0][0x288] ;  /* 0x0000a200ff0a7b82 */ /* 0x000e620000000800 */
[----:B------:R-:W-:Y:S01]  /*1c60*/  ULOP3.LUT UR4, UR54, 0x10000, URZ, 0xfc, !UPT ;  /* 0x0001000036047892 */ /* 0x000fe2000f8efc3f */
[----:B------:R-:W-:Y:S01]  /*1c70*/  @!P1 PRMT R3, RZ, 0x654, R3 ;  /* 0x00000654ff039816 */ /* 0x000fe20000000003 */
[----:B------:R-:W-:-:S02]  /*1c80*/  UIMAD UR6, UR36, 0x600, UR32 ;  /* 0x00000600240678a4 */ /* 0x000fc4000f8e0220 */
[----:B------:R-:W-:Y:S02]  /*1c90*/  UIADD3 UR8, UR4, 0x2, URZ ;  /* 0x0000000204087890 */ /* 0x000fe4000fffe03f */
[----:B------:R-:W-:Y:S02]  /*1ca0*/  UIADD3 UR10, UR6, 0x2, URZ ;  /* 0x00000002060a7890 */ /* 0x000fe4000fffe03f */
[----:B------:R-:W-:Y:S02]  /*1cb0*/  UIADD3 UR12, UR4, 0x300, URZ ;  /* 0x00000300040c7890 */ /* 0x000fe4000fffe03f */
[----:B------:R-:W-:Y:S02]  /*1cc0*/  UIADD3 UR14, UR6, 0x200, URZ ;  /* 0x00000200060e7890 */ /* 0x000fe4000fffe03f */
[----:B------:R-:W-:Y:S01]  /*1cd0*/  HGMMA.64x128x16.F32.BF16 R24, gdesc[UR4], RZ, !UPT, gsb0 ;  /* 0x01e00000041879f0 */ /* 0x000fe2000c0018ff */
        /* <DEDUP_REMOVED lines=8> */
[----:B------:R-:W-:Y:S02]  /*1d60*/  UIADD3 UR24, UR4, 0x602, URZ ;  /* 0x0000060204187890 */ /* 0x000fe4000fffe03f */
[----:B------:R-:W-:Y:S01]  /*1d70*/  UIADD3 UR26, UR6, 0x402, URZ ;  /* 0x00000402061a7890 */ /* 0x000fe2000fffe03f */
[----:B------:R-:W-:Y:S01]  /*1d80*/  UMOV UR25, 0x80000020 ;  /* 0x8000002000197882 */ /* 0x000fe20000000000 */
[----:B------:R-:W-:Y:S01]  /*1d90*/  UMOV UR27, 0x80000020 ;  /* 0x80000020001b7882 */ /* 0x000fe20000000000 */
[----:B------:R-:W-:Y:S02]  /*1da0*/  ULDC.64 UR6, c[0x0][0x9e0] ;  /* 0x0002780000067ab9 */ /* 0x000fe40000000a00 */
[----:B------:R-:W-:-:S06]  /*1db0*/  UISETP.GE.AND UP0, UPT, UR7, 0x1, UPT ;  /* 0x000000010700788c */ /* 0x000fcc000bf06270 */
[----:B------:R-:W-:Y:S01]  /*1dc0*/  PLOP3.LUT P2, PT, PT, PT, UP0, 0x40, 0x0 ;  /* 0x000000000000781c */ /* 0x000fe20003f4e808 */
[----:B------:R-:W-:Y:S02]  /*1dd0*/  WARPGROUP.DEPBAR.LE gsb0, 0x0 ;  /* 0x00008000000079c5 */ /* 0x000fe40000010000 */
[----:B------:R-:W-:-:S06]  /*1de0*/  WARPGROUP.ARRIVE ;  /* 0x00000000000079c5 */ /* 0x000fcc0000000000 */
[----:B------:R-:W-:Y:S01]  /*1df0*/  HGMMA.64x128x16.F32.BF16 R24, gdesc[UR8], R24, gsb0 ;  /* 0x01e00000081879f0 */ /* 0x000fe20008001818 */
[----:B------:R-:W-:Y:S02]  /*1e00*/  ULDC.64 UR10, c[0x0][0x9d8] ;  /* 0x00027600000a7ab9 */ /* 0x000fe40000000a00 */
[----:B------:R-:W-:Y:S01]  /*1e10*/  ULOP3.LUT UR33, URZ, UR11, URZ, 0x33, !UPT ;  /* 0x0000000b3f217292 */ /* 0x000fe2000f8e333f */
[----:B------:R-:W-:Y:S02]  /*1e20*/  WARPGROUP.DEPBAR.LE gsb0, 0x0 ;  /* 0x00008000000079c5 */ /* 0x000fe40000010000 */
[----:B------:R-:W-:-:S06]  /*1e30*/  WARPGROUP.ARRIVE ;  /* 0x00000000000079c5 */ /* 0x000fcc0000000000 */
[----:B------:R-:W-:Y:S03]  /*1e40*/  HGMMA.64x128x16.F32.BF16 R24, gdesc[UR12], R24, gsb0 ;  /* 0x01e000000c1879f0 */ /* 0x000fe60008001818 */
[----:B------:R-:W-:Y:S02]  /*1e50*/  WARPGROUP.DEPBAR.LE gsb0, 0x0 ;  /* 0x00008000000079c5 */ /* 0x000fe40000010000 */
[----:B------:R-:W-:-:S07]  /*1e60*/  WARPGROUP.ARRIVE ;  /* 0x00000000000079c5 */ /* 0x000fce0000000000 */
        /* <DEDUP_REMOVED lines=8> */
[----:B------:R-:W-:Y:S01]  /*1ef0*/  FMUL.FTZ R5, R27, UR10 ;  /* 0x0000000a1b057c20 */ /* 0x000fe20008410000 */
[----:B------:R-:W-:Y:S02]  /*1f00*/  IMAD.MOV.U32 R27, RZ, RZ, -0x80 ;  /* 0xffffff80ff1b7424 */ /* 0x000fe400078e00ff */
[----:B------:R-:W-:Y:S01]  /*1f10*/  FMUL.FTZ R0, R24, UR10 ;  /* 0x0000000a18007c20 */ /* 0x000fe20008410000 */
[----:B------:R-:W-:Y:S01]  /*1f20*/  FMUL.FTZ R92, R33, UR10 ;  /* 0x0000000a215c7c20 */ /* 0x000fe20008410000 */
[----:B------:R-:W-:Y:S01]  /*1f30*/  FMUL.FTZ R24, R82, UR10 ;  /* 0x0000000a52187c20 */ /* 0x000fe20008410000 */
[----:B------:R-:W-:Y:S01]  /*1f40*/  FMUL.FTZ R33, R55, UR10 ;  /* 0x0000000a37217c20 */ /* 0x000fe20008410000 */
[----:B------:R-:W-:-:S02]  /*1f50*/  IMAD R82, R88, R27, 0x80 ;  /* 0x0000008058527424 */ /* 0x000fc400078e021b */
        /* <DEDUP_REMOVED lines=27> */
[----:B---3--:R-:W-:-:S02]  /*2110*/  IMAD R60, R9, UR47, R82 ;  /* 0x0000002f093c7c24 */ /* 0x008fc4000f8e0252 */
        /* <DEDUP_REMOVED lines=30> */
[----:B-1----:R-:W-:Y:S01]  /*2300*/  IADD3 R62, R60, 0x1, -R10 ;  /* 0x000000013c3e7810 */ /* 0x002fe20007ffe80a */
[----:B------:R-:W1:Y:S01]  /*2310*/  MUFU.TANH R0, R0 ;  /* 0x0000000000007308 */ /* 0x000e620000002400 */
[----:B------:R2:W-:Y:S01]  /*2320*/  @!P1 SYNCS.ARRIVE.TRANS64.RED.A1T0 RZ, [R3+URZ], RZ ;  /* 0x000000ff03ff99a7 */ /* 0x0005e2000810043f */
[----:B------:R-:W-:Y:S01]  /*2330*/  FMUL.FTZ R72, R72, UR10 ;  /* 0x0000000a48487c20 */ /* 0x000fe20008410000 */
[----:B------:R-:W-:Y:S01]  /*2340*/  FMUL.FTZ R73, R73, UR10 ;  /* 0x0000000a49497c20 */ /* 0x000fe20008410000 */
[C---:B------:R-:W-:Y:S01]  /*2350*/  IMAD R62, R19.reuse, -0x2, R62 ;  /* 0xfffffffe133e7824 */ /* 0x040fe200078e023e */
[----:B------:R-:W-:Y:S01]  /*2360*/  LEA R78, R88, 0xffffff80, 0x7 ;  /* 0xffffff80584e7811 */ /* 0x000fe200078e38ff */
[----:B------:R-:W-:-:S02]  /*2370*/  IMAD R79, R19, -0x2, R60 ;  /* 0xfffffffe134f7824 */ /* 0x000fc400078e023c */
[----:B------:R-:W3:Y:S01]  /*2380*/  MUFU.TANH R89, R89 ;  /* 0x0000005900597308 */ /* 0x000ee20000002400 */
[----:B--2---:R-:W-:Y:S02]  /*2390*/  VIADD R3, R137, UR42 ;  /* 0x0000002a89037c36 */ /* 0x004fe40008000000 */
[C---:B------:R-:W-:Y:S02]  /*23a0*/  VIADD R86, R62.reuse, UR6 ;  /* 0x000000063e567c36 */ /* 0x040fe40008000000 */
[----:B------:R-:W-:-:S03]  /*23b0*/  VIADD R83, R62, UR33 ;  /* 0x000000213e537c36 */ /* 0x000fc60008000000 */
[----:B------:R-:W2:Y:S08]  /*23c0*/  MUFU.TANH R4, R4 ;  /* 0x0000000400047308 */ /* 0x000eb00000002400 */
[----:B------:R-:W4:Y:S08]  /*23d0*/  MUFU.TANH R5, R5 ;  /* 0x0000000500057308 */ /* 0x000f300000002400 */
[----:B------:R-:W1:Y:S08]  /*23e0*/  MUFU.TANH R90, R90 ;  /* 0x0000005a005a7308 */ /* 0x000e700000002400 */
        /* <DEDUP_REMOVED lines=57> */
[----:B------:R5:W1:Y:S08]  /*2780*/  MUFU.TANH R96, R72 ;  /* 0x0000004800607308 */ /* 0x000a700000002400 */
[----:B------:R3:W1:Y:S01]  /*2790*/  MUFU.TANH R97, R73 ;  /* 0x0000004900617308 */ /* 0x0006620000002400 */
[----:B-----5:R-:W-:Y:S01]  /*27a0*/  VIADDMNMX R72, R3, R86, R79, PT ;  /* 0x0000005603487246 */ /* 0x020fe2000380014f */
[----:B---3--:R-:W-:Y:S01]  /*27b0*/  IMAD.IADD R73, R83, 0x1, R3 ;  /* 0x0000000153497824 */ /* 0x008fe200078e0203 */
[----:B--2-4-:R-:W-:Y:S06]  /*27c0*/  @P2 BRA `(.L_x_669) ;  /* 0x00000000005c2947 */ /* 0x014fec0003800000 */
[----:B------:R-:W-:Y:S01]  /*27d0*/  IMAD R61, R9, UR47, R3 ;  /* 0x0000002f093d7c24 */ /* 0x000fe2000f8e0203 */
[----:B------:R-:W-:Y:S03]  /*27e0*/  BSSY B0, `(.L_x_670) ;  /* 0x0000011000007945 */ /* 0x000fe60003800000 */
[----:B------:R-:W-:-:S05]  /*27f0*/  IMAD.IADD R61, R61, 0x1, -R10 ;  /* 0x000000013d3d7824 */ /* 0x000fca00078e0a0a */
[----:B------:R-:W-:-:S13]  /*2800*/  ISETP.GT.AND P2, PT, R61, -0x1, PT ;  /* 0xffffffff3d00780c */ /* 0x000fda0003f44270 */
[----:B------:R-:W-:Y:S05]  /*2810*/  @P2 BRA `(.L_x_671) ;  /* 0x0000000000202947 */ /* 0x000fea0003800000 */
[----:B------:R-:W-:Y:S01]  /*2820*/  UISETP.NE.AND UP1, UPT, UR7, 0x1, UPT ;  /* 0x000000010700788c */ /* 0x000fe2000bf25270 */
[----:B------:R-:W-:-:S05]  /*2830*/  LOP3.LUT R61, RZ, R61, RZ, 0x33, !PT ;  /* 0x0000003dff3d7212 */ /* 0x000fca00078e33ff */
[----:B------:R-:W-:-:S05]  /*2840*/  PLOP3.LUT P2, PT, PT, PT, UP1, 0x80, 0x0 ;  /* 0x000000000000781c */ /* 0x000fca0003f4f018 */
[----:B------:R-:W-:-:S08]  /*2850*/  @UP1 ULDC.64 UR10, c[0x0][0x9e8] ;  /* 0x00027a00000a1ab9 */ /* 0x000fd00000000a00 */
[----:B------:R-:W-:-:S05]  /*2860*/  @P2 IMAD.HI.U32 R60, R61, UR10, RZ ;  /* 0x0000000a3d3c2c27 */ /* 0x000fca000f8e00ff */
[----:B------:R-:W-:-:S04]  /*2870*/  @P2 SHF.R.U32.HI R61, RZ, UR11, R60 ;  /* 0x0000000bff3d2c19 */ /* 0x000fc8000801163c */
[----:B------:R-:W-:Y:S01]  /*2880*/  LOP3.LUT R61, RZ, R61, RZ, 0x33, !PT ;  /* 0x0000003dff3d7212 */ /* 0x000fe200078e33ff */
[----:B------:R-:W-:Y:S06]  /*2890*/  BRA `(.L_x_672) ;  /* 0x0000000000147947 */ /* 0x000fec0003800000 */
.L_x_671:
[----:B------:R-:W-:-:S06]  /*28a0*/  UISETP.NE.AND UP1, UPT, UR7, 0x1, UPT ;  /* 0x000000010700788c */ /* 0x000fcc000bf25270 */
[----:B------:R-:W-:-:S05]  /*28b0*/  PLOP3.LUT P2, PT, PT, PT, UP1, 0x80, 0x0 ;  /* 0x000000000000781c */ /* 0x000fca0003f4f018 */
[----:B------:R-:W-:-:S08]  /*28c0*/  @UP1 ULDC.64 UR10, c[0x0][0x9e8] ;  /* 0x00027a00000a1ab9 */ /* 0x000fd00000000a00 */
[----:B------:R-:W-:-:S05]  /*28d0*/  @P2 IMAD.HI.U32 R60, R61, UR10, RZ ;  /* 0x0000000a3d3c2c27 */ /* 0x000fca000f8e00ff */
[----:B------:R-:W-:-:S07]  /*28e0*/  @P2 SHF.R.U32.HI R61, RZ, UR11, R60 ;  /* 0x0000000bff3d2c19 */ /* 0x000fce000801163c */
.L_x_672:
[----:B------:R-:W-:Y:S05]  /*28f0*/  BSYNC B0 ;  /* 0x0000000000007941 */ /* 0x000fea0003800000 */
.L_x_670:
[----:B------:R-:W-:-:S04]  /*2900*/  IMAD R60, R61, UR7, -R78 ;  /* 0x000000073d3c7c24 */ /* 0x000fc8000f8e0a4e */
[----:B------:R-:W-:-:S05]  /*2910*/  IMAD R60, R19, -0x2, R60 ;  /* 0xfffffffe133c7824 */ /* 0x000fca00078e023c */
[----:B------:R-:W-:Y:S02]  /*2920*/  VIMNMX R73, R73, R60, !PT ;  /* 0x0000003c49497248 */ /* 0x000fe40007fe0100 */
[----:B------:R-:W-:-:S07]  /*2930*/  VIADDMNMX R72, R60, UR7, R72, PT ;  /* 0x000000073c487c46 */ /* 0x000fce000b800148 */
.L_x_669:
[C---:B------:R-:W-:Y:S02]  /*2940*/  ISETP.GE.AND P4, PT, R82.reuse, 0x9, PT ;  /* 0x000000095200780c */ /* 0x040fe40003f86270 */
[C---:B------:R-:W-:Y:S02]  /*2950*/  ISETP.GE.AND P2, PT, R82.reuse, 0x2, PT ;  /* 0x000000025200780c */ /* 0x040fe40003f46270 */
[----:B------:R-:W-:Y:S02]  /*2960*/  ISETP.GE.AND P5, PT, R82, 0xa, PT ;  /* 0x0000000a5200780c */ /* 0x000fe40003fa6270 */
[----:B------:R-:W-:Y:S02]  /*2970*/  LOP3.LUT R138, R138, 0xfffffffd, RZ, 0xc0, !PT ;  /* 0xfffffffd8a8a7812 */ /* 0x000fe400078ec0ff */
[----:B------:R-:W-:-:S04]  /*2980*/  ISETP.GT.AND P3, PT, R73, 0x1, !P2 ;  /* 0x000000014900780c */ /* 0x000fc80005764270 */
[----:B------:R-:W-:Y:S02]  /*2990*/  ISETP.LT.OR P3, PT, R72, 0x2, P3 ;  /* 0x000000024800780c */ /* 0x000fe40001f61670 */
[----:B------:R-:W-:Y:S02]  /*29a0*/  @P4 LOP3.LUT R138, R138, 0x2, RZ, 0xfc, !PT ;  /* 0x000000028a8a4812 */ /* 0x000fe400078efcff */
[----:B------:R-:W-:Y:S02]  /*29b0*/  FSEL R89, R89, -INF , !P3 ;  /* 0xff80000059597808 */ /* 0x000fe40005800000 */
[----:B------:R-:W-:Y:S02]  /*29c0*/  LOP3.LUT R138, R138, 0xfffffffb, RZ, 0xc0, !PT ;  /* 0xfffffffb8a8a7812 */ /* 0x000fe400078ec0ff */
[----:B------:R-:W-:Y:S02]  /*29d0*/  ISETP.GT.AND P4, PT, R73, 0x8, !P4 ;  /* 0x000000084900780c */ /* 0x000fe40006784270 */
[----:B------:R-:W-:-:S02]  /*29e0*/  @P5 LOP3.LUT R138, R138, 0x4, RZ, 0xfc, !PT ;  /* 0x000000048a8a5812 */ /* 0x000fc400078efcff */
[----:B------:R-:W-:Y:S02]  /*29f0*/  ISETP.GT.AND P3, PT, R73, 0x9, !P5 ;  /* 0x000000094900780c */ /* 0x000fe40006f64270 */
[----:B------:R-:W-:Y:S02]  /*2a00*/  ISETP.GE.AND P5, PT, R82, 0x11, PT ;  /* 0x000000115200780c */ /* 0x000fe40003fa6270 */
[C---:B------:R-:W-:Y:S02]  /*2a10*/  ISETP.LT.OR P4, PT, R72.reuse, 0x9, P4 ;  /* 0x000000094800780c */ /* 0x040fe40002781670 */
[----:B------:R-:W-:Y:S02]  /*2a20*/  ISETP.LT.OR P3, PT, R72, 0xa, P3 ;  /* 0x0000000a4800780c */ /* 0x000fe40001f61670 */
[----:B-1----:R-:W-:Y:S02]  /*2a30*/  FSEL R90, R90, -INF , !P4 ;  /* 0xff8000005a5a7808 */ /* 0x002fe40006000000 */
[----:B------:R-:W-:-:S02]  /*2a40*/  ISETP.GE.AND P4, PT, R82, 0x12, PT ;  /* 0x000000125200780c */ /* 0x000fc40003f86270 */
[----:B------:R-:W-:Y:S02]  /*2a50*/  LOP3.LUT R138, R138, 0xfffffff7, RZ, 0xc0, !PT ;  /* 0xfffffff78a8a7812 */ /* 0x000fe400078ec0ff */
[----:B------:R-:W-:Y:S02]  /*2a60*/  FSEL R91, R91, -INF , !P3 ;  /* 0xff8000005b5b7808 */ /* 0x000fe40005800000 */
[----:B------:R-:W-:Y:S02]  /*2a70*/  ISETP.GT.AND P3, PT, R73, 0x10, !P5 ;  /* 0x000000104900780c */ /* 0x000fe40006f64270 */
[----:B------:R-:W-:Y:S02]  /*2a80*/  @P5 LOP3.LUT R138, R138, 0x8, RZ, 0xfc, !PT ;  /* 0x000000088a8a5812 */ /* 0x000fe400078efcff */
[----:B------:R-:W-:Y:S02]  /*2a90*/  ISETP.LT.OR P3, PT, R72, 0x11, P3 ;  /* 0x000000114800780c */ /* 0x000fe40001f61670 */
[----:B------:R-:W-:-:S02]  /*2aa0*/  LOP3.LUT R138, R138, 0xfdffffff, RZ, 0xc0, !PT ;  /* 0xfdffffff8a8a7812 */ /* 0x000fc400078ec0ff */
[----:B------:R-:W-:Y:S02]  /*2ab0*/  FSEL R74, R32, -INF , !P3 ;  /* 0xff800000204a7808 */ /* 0x000fe40005800000 */
[----:B------:R-:W-:Y:S02]  /*2ac0*/  @P4 LOP3.LUT R138, R138, 0x2000000, RZ, 0xfc, !PT ;  /* 0x020000008a8a4812 */ /* 0x000fe400078efcff */
[----:B------:R-:W-:Y:S02]  /*2ad0*/  ISETP.GT.AND P3, PT, R73, 0x11, !P4 ;  /* 0x000000114900780c */ /* 0x000fe40006764270 */
[----:B------:R-:W-:Y:S02]  /*2ae0*/  ISETP.GE.AND P4, PT, R82, 0x19, PT ;  /* 0x000000195200780c */ /* 0x000fe40003f86270 */
[----:B------:R-:W-:Y:S02]  /*2af0*/  ISETP.LT.OR P3, PT, R72, 0x12, P3 ;  /* 0x000000124800780c */ /* 0x000fe40001f61670 */
[----:B------:R-:W-:-:S02]  /*2b00*/  LOP3.LUT R138, R138, 0xfeffffff, RZ, 0xc0, !PT ;  /* 0xfeffffff8a8a7812 */ /* 0x000fc400078ec0ff */
[----:B------:R-:W-:Y:S02]  /*2b10*/  FSEL R92, R92, -INF , !P3 ;  /* 0xff8000005c5c7808 */ /* 0x000fe40005800000 */
[----:B------:R-:W-:-:S04]  /*2b20*/  ISETP.GT.AND P3, PT, R73, 0x18, !P4 ;  /* 0x000000184900780c */ /* 0x000fc80006764270 */
[----:B------:R-:W-:Y:S02]  /*2b30*/  ISETP.LT.OR P3, PT, R72, 0x19, P3 ;  /* 0x000000194800780c */ /* 0x000fe40001f61670 */
[----:B------:R-:W-:Y:S02]  /*2b40*/  @P4 LOP3.LUT R138, R138, 0x1000000, RZ, 0xfc, !PT ;  /* 0x010000008a8a4812 */ /* 0x000fe400078efcff */
[----:B------:R-:W-:Y:S02]  /*2b50*/  ISETP.GE.AND P4, PT, R82, 0x1a, PT ;  /* 0x0000001a5200780c */ /* 0x000fe40003f86270 */
[----:B------:R-:W-:Y:S02]  /*2b60*/  LOP3.LUT R138, R138, 0xff7fffff, RZ, 0xc0, !PT ;  /* 0xff7fffff8a8a7812 */ /* 0x000fe400078ec0ff */
[----:B------:R-:W-:Y:S02]  /*2b70*/  FSEL R71, R35, -INF , !P3 ;  /* 0xff80000023477808 */ /* 0x000fe40005800000 */
[----:B------:R-:W-:-:S04]  /*2b80*/  ISETP.GT.AND P3, PT, R73, 0x19, !P4 ;  /* 0x000000194900780c */ /* 0x000fc80006764270 */
[----:B------:R-:W-:-:S03]  /*2b90*/  ISETP.LT.OR P3, PT, R72, 0x1a, P3 ;  /* 0x0000001a4800780c */ /* 0x000fc60001f61670 */
        /* <DEDUP_REMOVED lines=110> */
[----:B------:R-:W-:Y:S02]  /*3280*/  FSEL R45, R97, -INF , !P3 ;  /* 0xff800000612d7808 */ /* 0x000fe40005800000 */
[----:B------:R-:W-:Y:S02]  /*3290*/  LOP3.LUT R138, R138, 0xffffffef, RZ, 0xc0, !PT ;  /* 0xffffffef8a8a7812 */ /* 0x000fe400078ec0ff */
[----:B------:R-:W-:-:S04]  /*32a0*/  ISETP.GT.AND P3, PT, R73, 0x68, !P4 ;  /* 0x000000684900780c */ /* 0x000fc80006764270 */
[----:B------:R-:W-:-:S03]  /*32b0*/  ISETP.LT.OR P3, PT, R72, 0x69, P3 ;  /* 0x000000694800780c */ /* 0x000fc60001f61670 */
[----:B------:R-:W-:Y:S02]  /*32c0*/  @P4 LOP3.LUT R138, R138, 0x10, RZ, 0xfc, !PT ;  /* 0x000000108a8a4812 */ /* 0x000fe400078efcff */
[----:B------:R-:W-:Y:S02]  /*32d0*/  ISETP.GE.AND P4, PT, R82, 0x6a, PT ;  /* 0x0000006a5200780c */ /* 0x000fe40003f86270 */
[----:B------:R-:W-:Y:S02]  /*32e0*/  FSEL R43, R76, -INF , !P3 ;  /* 0xff8000004c2b7808 */ /* 0x000fe40005800000 */
[----:B------:R-:W-:Y:S02]  /*32f0*/  ISETP.GT.AND P3, PT, R73, 0x69, !P4 ;  /* 0x000000694900780c */ /* 0x000fe40006764270 */
[----:B------:R-:W-:Y:S02]  /*3300*/  LOP3.LUT R138, R138, 0xfbffffff, RZ, 0xc0, !PT ;  /* 0xfbffffff8a8a7812 */ /* 0x000fe400078ec0ff */
[----:B------:R-:W-:-:S04]  /*3310*/  ISETP.LT.OR P3, PT, R72, 0x6a, P3 ;  /* 0x0000006a4800780c */ /* 0x000fc80001f61670 */
[----:B------:R-:W-:Y:S02]  /*3320*/  FSEL R41, R77, -INF , !P3 ;  /* 0xff8000004d297808 */ /* 0x000fe40005800000 */
[----:B------:R-:W-:Y:S02]  /*3330*/  ISETP.GE.AND P3, PT, R82, 0x71, PT ;  /* 0x000000715200780c */ /* 0x000fe40003f66270 */
[----:B------:R-:W-:Y:S02]  /*3340*/  @P4 LOP3.LUT R138, R138, 0x4000000, RZ, 0xfc, !PT ;  /* 0x040000008a8a4812 */ /* 0x000fe400078efcff */
[----:B------:R-:W-:Y:S02]  /*3350*/  ISETP.GT.AND P4, PT, R73, 0x70, !P3 ;  /* 0x000000704900780c */ /* 0x000fe40005f84270 */
[----:B------:R-:W-:Y:S02]  /*3360*/  LOP3.LUT R138, R138, 0xfffffffe, RZ, 0xc0, !PT ;  /* 0xfffffffe8a8a7812 */ /* 0x000fe400078ec0ff */
[----:B------:R-:W-:-:S04]  /*3370*/  ISETP.LT.OR P4, PT, R72, 0x71, P4 ;  /* 0x000000714800780c */ /* 0x000fc80002781670 */
[----:B------:R-:W-:Y:S02]  /*3380*/  FSEL R39, R80, -INF , !P4 ;  /* 0xff80000050277808 */ /* 0x000fe40006000000 */
[----:B------:R-:W-:-:S04]  /*3390*/  ISETP.GE.AND P4, PT, R82, 0x72, PT ;  /* 0x000000725200780c */ /* 0x000fc80003f86270 */
[----:B------:R-:W-:-:S04]  /*33a0*/  ISETP.GT.AND P5, PT, R73, 0x71, !P4 ;  /* 0x000000714900780c */ /* 0x000fc800067a4270 */
[----:B------:R-:W-:-:S04]  /*33b0*/  ISETP.LT.OR P5, PT, R72, 0x72, P5 ;  /* 0x000000724800780c */ /* 0x000fc80002fa1670 */
[----:B------:R-:W-:Y:S02]  /*33c0*/  FSEL R37, R81, -INF , !P5 ;  /* 0xff80000051257808 */ /* 0x000fe40006800000 */
[----:B------:R-:W-:-:S04]  /*33d0*/  ISETP.GE.AND P5, PT, R82, 0x79, PT ;  /* 0x000000795200780c */ /* 0x000fc80003fa6270 */
[----:B------:R-:W-:-:S04]  /*33e0*/  ISETP.GT.AND P6, PT, R73, 0x78, !P5 ;  /* 0x000000784900780c */ /* 0x000fc80006fc4270 */
[----:B------:R-:W-:-:S04]  /*33f0*/  ISETP.LT.OR P6, PT, R72, 0x79, P6 ;  /* 0x000000794800780c */ /* 0x000fc800037c1670 */
[----:B------:R-:W-:Y:S02]  /*3400*/  FSEL R32, R84, -INF , !P6 ;  /* 0xff80000054207808 */ /* 0x000fe40007000000 */
[----:B------:R-:W-:-:S13]  /*3410*/  ISETP.GE.AND P6, PT, R82, 0x1, PT ;  /* 0x000000015200780c */ /* 0x000fda0003fc6270 */
[----:B------:R-:W-:Y:S02]  /*3420*/  @P6 LOP3.LUT R138, R138, 0x1, RZ, 0xfc, !PT ;  /* 0x000000018a8a6812 */ /* 0x000fe400078efcff */
[----:B------:R-:W-:Y:S02]  /*3430*/  ISETP.GT.AND P6, PT, R73, RZ, !P6 ;  /* 0x000000ff4900720c */ /* 0x000fe400077c4270 */
[----:B------:R-:W-:Y:S02]  /*3440*/  LOP3.LUT R138, R138, 0xf7ffffff, RZ, 0xc0, !PT ;  /* 0xf7ffffff8a8a7812 */ /* 0x000fe400078ec0ff */
[----:B------:R-:W-:-:S04]  /*3450*/  ISETP.LT.OR P6, PT, R72, 0x1, P6 ;  /* 0x000000014800780c */ /* 0x000fc800037c1670 */
[----:B------:R-:W-:Y:S01]  /*3460*/  FSEL R75, R0, -INF , !P6 ;  /* 0xff800000004b7808 */ /* 0x000fe20007000000 */
[----:B------:R-:W-:Y:S01]  /*3470*/  VIADD R0, R3, 0x8 ;  /* 0x0000000803007836 */ /* 0x000fe20000000000 */
[----:B------:R-:W-:-:S13]  /*3480*/  ISETP.GE.AND P6, PT, R82, 0x7a, PT ;  /* 0x0000007a5200780c */ /* 0x000fda0003fc6270 */
[----:B------:R-:W-:Y:S02]  /*3490*/  @P6 LOP3.LUT R138, R138, 0x8000000, RZ, 0xfc, !PT ;  /* 0x080000008a8a6812 */ /* 0x000fe400078efcff */
[----:B------:R-:W-:Y:S01]  /*34a0*/  ISETP.GT.AND P6, PT, R73, 0x79, !P6 ;  /* 0x000000794900780c */ /* 0x000fe200077c4270 */
[----:B------:R-:W-:-:S03]  /*34b0*/  IMAD.IADD R73, R83, 0x1, R0 ;  /* 0x0000000153497824 */ /* 0x000fc600078e0200 */
[----:B------:R-:W-:Y:S02]  /*34c0*/  ISETP.LT.OR P6, PT, R72, 0x7a, P6 ;  /* 0x0000007a4800780c */ /* 0x000fe400037c1670 */
[----:B------:R-:W-:Y:S02]  /*34d0*/  VIADDMNMX R72, R0, R86, R79, PT ;  /* 0x0000005600487246 */ /* 0x000fe4000380014f */
[----:B------:R-:W-:Y:S02]  /*34e0*/  FSEL R35, R85, -INF , !P6 ;  /* 0xff80000055237808 */ /* 0x000fe40007000000 */
[----:B------:R-:W-:-:S13]  /*34f0*/  PLOP3.LUT P6, PT, PT, PT, UP0, 0x40, 0x0 ;  /* 0x000000000000781c */ /* 0x000fda0003fce808 */
[----:B------:R-:W-:Y:S05]  /*3500*/  @P6 BRA `(.L_x_673) ;  /* 0x0000000000646947 */ /* 0x000fea0003800000 */
        /* <DEDUP_REMOVED lines=9> */
[----:B------:R-:W-:Y:S01]  /*35a0*/  @P6 IMAD.HI.U32 R58, R59, UR10, RZ ;  /* 0x0000000a3b3a6c27 */ /* 0x000fe2000f8e00ff */
[----:B------:R-:W-:-:S13]  /*35b0*/  PLOP3.LUT P6, PT, PT, PT, UP1, 0x80, 0x0 ;  /* 0x000000000000781c */ /* 0x000fda0003fcf018 */
[----:B------:R-:W-:-:S04]  /*35c0*/  @P6 SHF.R.U32.HI R59, RZ, UR11, R58 ;  /* 0x0000000bff3b6c19 */ /* 0x000fc8000801163a */
[----:B------:R-:W-:Y:S01]  /*35d0*/  LOP3.LUT R59, RZ, R59, RZ, 0x33, !PT ;  /* 0x0000003bff3b7212 */ /* 0x000fe200078e33ff */
[----:B------:R-:W-:Y:S06]  /*35e0*/  BRA `(.L_x_676) ;  /* 0x0000000000187947 */ /* 0x000fec0003800000 */
.L_x_675:
[----:B------:R-:W-:-:S06]  /*35f0*/  UISETP.NE.AND UP1, UPT, UR7, 0x1, UPT ;  /* 0x000000010700788c */ /* 0x000fcc000bf25270 */
[----:B------:R-:W-:-:S05]  /*3600*/  PLOP3.LUT P6, PT, PT, PT, UP1, 0x80, 0x0 ;  /* 0x000000000000781c */ /* 0x000fca0003fcf018 */
[----:B------:R-:W-:-:S08]  /*3610*/  @UP1 ULDC.64 UR10, c[0x0][0x9e8] ;  /* 0x00027a00000a1ab9 */ /* 0x000fd00000000a00 */
[----:B------:R-:W-:Y:S01]  /*3620*/  @P6 IMAD.HI.U32 R58, R59, UR10, RZ ;  /* 0x0000000a3b3a6c27 */ /* 0x000fe2000f8e00ff */
[----:B------:R-:W-:-:S13]  /*3630*/  PLOP3.LUT P6, PT, PT, PT, UP1, 0x80, 0x0 ;  /* 0x000000000000781c */ /* 0x000fda0003fcf018 */
[----:B------:R-:W-:-:S07]  /*3640*/  @P6 SHF.R.U32.HI R59, RZ, UR11, R58 ;  /* 0x0000000bff3b6c19 */ /* 0x000fce000801163a */
.L_x_676:
[----:B------:R-:W-:Y:S05]  /*3650*/  BSYNC B0 ;  /* 0x0000000000007941 */ /* 0x000fea0003800000 */
.L_x_674:
[----:B------:R-:W-:-:S04]  /*3660*/  IMAD R58, R59, UR7, -R78 ;  /* 0x000000073b3a7c24 */ /* 0x000fc8000f8e0a4e */
[----:B------:R-:W-:-:S05]  /*3670*/  IMAD R58, R19, -0x2, R58 ;  /* 0xfffffffe133a7824 */ /* 0x000fca00078e023a */
[----:B------:R-:W-:Y:S02]  /*3680*/  VIMNMX R73, R73, R58, !PT ;  /* 0x0000003a49497248 */ /* 0x000fe40007fe0100 */
[----:B------:R-:W-:-:S07]  /*3690*/  VIADDMNMX R72, R58, UR7, R72, PT ;  /* 0x000000073a487c46 */ /* 0x000fce000b800148 */
.L_x_673:
[C---:B------:R-:W-:Y:S01]  /*36a0*/  ISETP.GT.AND P2, PT, R73.reuse, 0x1, !P2 ;  /* 0x000000014900780c */ /* 0x040fe20005744270 */
[----:B------:R-:W-:Y:S01]  /*36b0*/  ULDC UR34, c[0x0][0x988] ;  /* 0x0002620000227ab9 */ /* 0x000fe20000000800 */
[----:B------:R-:W-:Y:S02]  /*36c0*/  LOP3.LUT P6, RZ, R138, 0x8, RZ, 0xc0, !PT ;  /* 0x000000088aff7812 */ /* 0x000fe400078cc0ff */
[----:B------:R-:W-:Y:S02]  /*36d0*/  ISETP.LT.OR P2, PT, R72, 0x2, P2 ;  /* 0x000000024800780c */ /* 0x000fe40001741670 */
[----:B------:R-:W-:Y:S02]  /*36e0*/  ISETP.GT.AND P3, PT, R73, 0x70, !P3 ;  /* 0x000000704900780c */ /* 0x000fe40005f64270 */
[----:B------:R-:W-:Y:S02]  /*36f0*/  FSEL R5, R5, -INF , !P2 ;  /* 0xff80000005057808 */ /* 0x000fe40005000000 */
[----:B------:R-:W-:-:S02]  /*3700*/  LOP3.LUT P2, RZ, R138, 0x2, RZ, 0xc0, !PT ;  /* 0x000000028aff7812 */ /* 0x000fc4000784c0ff */
[C---:B------:R-:W-:Y:S02]  /*3710*/  ISETP.GT.AND P4, PT, R73.reuse, 0x71, !P4 ;  /* 0x000000714900780c */ /* 0x040fe40006784270 */
[C---:B------:R-:W-:Y:S02]  /*3720*/  ISETP.GT.AND P2, PT, R73.reuse, 0x8, !P2 ;  /* 0x000000084900780c */ /* 0x040fe40005744270 */
[----:B------:R-:W-:Y:S02]  /*3730*/  ISETP.GT.AND P5, PT, R73, 0x78, !P5 ;  /* 0x000000784900780c */ /* 0x000fe40006fa4270 */
[C---:B------:R-:W-:Y:S02]  /*3740*/  ISETP.LT.OR P2, PT, R72.reuse, 0x9, P2 ;  /* 0x000000094800780c */ /* 0x040fe40001741670 */
[----:B------:R-:W-:Y:S02]  /*3750*/  ISETP.LT.OR P3, PT, R72, 0x71, P3 ;  /* 0x000000714800780c */ /* 0x000fe40001f61670 */
[----:B------:R-:W-:-:S02]  /*3760*/  FSEL R7, R7, -INF , !P2 ;  /* 0xff80000007077808 */ /* 0x000fc40005000000 */
[----:B------:R-:W-:Y:S02]  /*3770*/  LOP3.LUT P2, RZ, R138, 0x4, RZ, 0xc0, !PT ;  /* 0x000000048aff7812 */ /* 0x000fe4000784c0ff */
[----:B------:R-:W-:Y:S02]  /*3780*/  ISETP.LT.OR P4, PT, R72, 0x72, P4 ;  /* 0x000000724800780c */ /* 0x000fe40002781670 */
[----:B------:R-:W-:Y:S02]  /*3790*/  ISETP.GT.AND P2, PT, R73, 0x9, !P2 ;  /* 0x000000094900780c */ /* 0x000fe40005744270 */
[----:B------:R-:W-:Y:S02]  /*37a0*/  FSEL R24, R24, -INF , !P3 ;  /* 0xff80000018187808 */ /* 0x000fe40005800000 */
[C---:B------:R-:W-:Y:S02]  /*37b0*/  ISETP.LT.OR P2, PT, R72.reuse, 0xa, P2 ;  /* 0x0000000a4800780c */ /* 0x040fe40001741670 */
[----:B------:R-:W-:-:S02]  /*37c0*/  ISETP.LT.OR P5, PT, R72, 0x79, P5 ;  /* 0x000000794800780c */ /* 0x000fc40002fa1670 */
[----:B------:R-:W-:Y:S02]  /*37d0*/  FSEL R6, R6, -INF , !P2 ;  /* 0xff80000006067808 */ /* 0x000fe40005000000 */
[----:B------:R-:W-:Y:S02]  /*37e0*/  ISETP.GT.AND P2, PT, R73, 0x10, !P6 ;  /* 0x000000104900780c */ /* 0x000fe40007744270 */
[----:B------:R-:W-:Y:S02]  /*37f0*/  LOP3.LUT P6, RZ, R138, 0x8000, RZ, 0xc0, !PT ;  /* 0x000080008aff7812 */ /* 0x000fe400078cc0ff */
[----:B------:R-:W-:Y:S02]  /*3800*/  ISETP.LT.OR P2, PT, R72, 0x11, P2 ;  /* 0x000000114800780c */ /* 0x000fe40001741670 */
[----:B------:R-:W-:Y:S02]  /*3810*/  FSEL R81, R15, -INF , !P4 ;  /* 0xff8000000f517808 */ /* 0x000fe40006000000 */
[----:B------:R-:W-:-:S02]  /*3820*/  FSEL R58, R11, -INF , !P2 ;  /* 0xff8000000b3a7808 */ /* 0x000fc40005000000 */
[----:B------:R-:W-:Y:S02]  /*3830*/  LOP3.LUT P2, RZ, R138, 0x2000000, RZ, 0xc0, !PT ;  /* 0x020000008aff7812 */ /* 0x000fe4000784c0ff */
[----:B------:R-:W-:Y:S02]  /*3840*/  FMNMX.FTZ R11, R75, R89, !PT ;  /* 0x000000594b0b7209 */ /* 0x000fe40007810000 */
[----:B------:R-:W-:Y:S02]  /*3850*/  ISETP.GT.AND P2, PT, R73, 0x11, !P2 ;  /* 0x000000114900780c */ /* 0x000fe40005744270 */
[----:B------:R-:W-:Y:S02]  /*3860*/  FSEL R28, R28, -INF , !P5 ;  /* 0xff8000001c1c7808 */ /* 0x000fe40006800000 */
[----:B------:R-:W-:-:S04]  /*3870*/  ISETP.LT.OR P2, PT, R72, 0x12, P2 ;  /* 0x000000124800780c */ /* 0x000fc80001741670 */
[----:B------:R-:W-:Y:S02]  /*3880*/  FSEL R59, R8, -INF , !P2 ;  /* 0xff800000083b7808 */ /* 0x000fe40005000000 */
[----:B------:R-:W-:Y:S02]  /*3890*/  LOP3.LUT P2, RZ, R138, 0x1000000, RZ, 0xc0, !PT ;  /* 0x010000008aff7812 */ /* 0x000fe4000784c0ff */
[----:B------:R-:W-:Y:S02]  /*38a0*/  FMNMX.FTZ R8, R90, R11, !PT ;  /* 0x0000000b5a087209 */ /* 0x000fe40007810000 */
[----:B------:R-:W-:Y:S02]  /*38b0*/  ISETP.GT.AND P2, PT, R73, 0x18, !P2 ;  /* 0x000000184900780c */ /* 0x000fe40005744270 */
[----:B------:R-:W-:Y:S02]  /*38c0*/  FMNMX.FTZ R11, R91, R8, !PT ;  /* 0x000000085b0b7209 */ /* 0x000fe40007810000 */
[----:B------:R-:W-:-:S02]  /*38d0*/  ISETP.LT.OR P2, PT, R72, 0x19, P2 ;  /* 0x000000194800780c */ /* 0x000fc40001741670 */
[----:B------:R-:W-:Y:S02]  /*38e0*/  FMNMX.FTZ R11, R74, R11, !PT ;  /* 0x0000000b4a0b7209 */ /* 0x000fe40007810000 */
[----:B------:R-:W-:Y:S02]  /*38f0*/  FSEL R13, R13, -INF , !P2 ;  /* 0xff8000000d0d7808 */ /* 0x000fe40005000000 */
[----:B------:R-:W-:Y:S02]  /*3900*/  LOP3.LUT P2, RZ, R138, 0x800000, RZ, 0xc0, !PT ;  /* 0x008000008aff7812 */ /* 0x000fe4000784c0ff */
[----:B------:R-:W-:Y:S02]  /*3910*/  FMNMX.FTZ R8, R92, R11, !PT ;  /* 0x0000000b5c087209 */ /* 0x000fe40007810000 */
[----:B------:R-:W-:Y:S02]  /*3920*/  ISETP.GT.AND P2, PT, R73, 0x19, !P2 ;  /* 0x000000194900780c */ /* 0x000fe40005744270 */
[----:B------:R-:W-:-:S02]  /*3930*/  FMNMX.FTZ R11, R71, R8, !PT ;  /* 0x00000008470b7209 */ /* 0x000fc40007810000 */
[----:B------:R-:W-:Y:S02]  /*3940*/  ISETP.LT.OR P2, PT, R72, 0x1a, P2 ;  /* 0x0000001a4800780c */ /* 0x000fe40001741670 */
[----:B------:R-:W-:Y:S02]  /*3950*/  FMNMX.FTZ R11, R62, R11, !PT ;  /* 0x0000000b3e0b7209 */ /* 0x000fe40007810000 */
[----:B------:R-:W-:Y:S02]  /*3960*/  FSEL R12, R12, -INF , !P2 ;  /* 0xff8000000c0c7808 */ /* 0x000fe40005000000 */
[----:B------:R-:W-:Y:S02]  /*3970*/  LOP3.LUT P2, RZ, R138, 0x400000, RZ, 0xc0, !PT ;  /* 0x004000008aff7812 */ /* 0x000fe4000784c0ff */
[----:B------:R-:W-:Y:S02]  /*3980*/  FMNMX.FTZ R8, R70, R11, !PT ;  /* 0x0000000b46087209 */ /* 0x000fe40007810000 */
[----:B------:R-:W-:-:S02]  /*3990*/  ISETP.GT.AND P2, PT, R73, 0x20, !P2 ;  /* 0x000000204900780c */ /* 0x000fc40005744270 */
[----:B------:R-:W-:Y:S02]  /*39a0*/  FMNMX.FTZ R8, R67, R8, !PT ;  /* 0x0000000843087209 */ /* 0x000fe40007810000 */
[----:B------:R-:W-:Y:S02]  /*39b0*/  ISETP.LT.OR P2, PT, R72, 0x21, P2 ;  /* 0x000000214800780c */ /* 0x000fe40001741670 */
[----:B------:R-:W-:Y:S02]  /*39c0*/  FMNMX.FTZ R11, R69, R8, !PT ;  /* 0x00000008450b7209 */ /* 0x000fe40007810000 */
[----:B------:R-:W-:Y:S02]  /*39d0*/  FSEL R21, R21, -INF , !P2 ;  /* 0xff80000015157808 */ /* 0x000fe40005000000 */
[----:B------:R-:W-:Y:S02]  /*39e0*/  LOP3.LUT P2, RZ, R138, 0x200000, RZ, 0xc0, !PT ;  /* 0x002000008aff7812 */ /* 0x000fe4000784c0ff */
[----:B------:R-:W-:-:S02]  /*39f0*/  FMNMX.FTZ R11, R68, R11, !PT ;  /* 0x0000000b440b7209 */ /* 0x000fc40007810000 */
[----:B------:R-:W-:Y:S02]  /*3a00*/  ISETP.GT.AND P2, PT, R73, 0x21, !P2 ;  /* 0x000000214900780c */ /* 0x000fe40005744270 */
[----:B------:R-:W-:Y:S02]  /*3a10*/  FMNMX.FTZ R8, R66, R11, !PT ;  /* 0x0000000b42087209 */ /* 0x000fe40007810000 */
[----:B------:R-:W-:Y:S02]  /*3a20*/  ISETP.LT.OR P2, PT, R72, 0x22, P2 ;  /* 0x000000224800780c */ /* 0x000fe40001741670 */
[----:B------:R-:W-:Y:S02]  /*3a30*/  FMNMX.FTZ R8, R63, R8, !PT ;  /* 0x000000083f087209 */ /* 0x000fe40007810000 */
[----:B------:R-:W-:Y:S02]  /*3a40*/  FSEL R20, R20, -INF , !P2 ;  /* 0xff80000014147808 */ /* 0x000fe40005000000 */
[----:B------:R-:W-:-:S02]  /*3a50*/  LOP3.LUT P2, RZ, R138, 0x100000, RZ, 0xc0, !PT ;  /* 0x001000008aff7812 */ /* 0x000fc4000784c0ff */
[----:B------:R-:W-:Y:S02]  /*3a60*/  FMNMX.FTZ R11, R65, R8, !PT ;  /* 0x00000008410b7209 */ /* 0x000fe40007810000 */
[----:B------:R-:W-:Y:S02]  /*3a70*/  ISETP.GT.AND P2, PT, R73, 0x28, !P2 ;  /* 0x000000284900780c */ /* 0x000fe40005744270 */
[----:B------:R-:W-:Y:S02]  /*3a80*/  FMNMX.FTZ R8, R64, R11, !PT ;  /* 0x0000000b40087209 */ /* 0x000fe40007810000 */
[----:B------:R-:W-:Y:S02]  /*3a90*/  ISETP.LT.OR P2, PT, R72, 0x29, P2 ;  /* 0x000000294800780c */ /* 0x000fe40001741670 */
[----:B------:R-:W-:Y:S02]  /*3aa0*/  FMNMX.FTZ R11, R61, R8, !PT ;  /* 0x000000083d0b7209 */ /* 0x000fe40007810000 */
[----:B------:R-:W-:-:S02]  /*3ab0*/  FSEL R26, R26, -INF , !P2 ;  /* 0xff8000001a1a7808 */ /* 0x000fc40005000000 */
[----:B------:R-:W-:Y:S02]  /*3ac0*/  LOP3.LUT P2, RZ, R138, 0x80000, RZ, 0xc0, !PT ;  /* 0x000800008aff7812 */ /* 0x000fe4000784c0ff */
[----:B------:R-:W-:Y:S02]  /*3ad0*/  FMNMX.FTZ R8, R60, R11, !PT ;  /* 0x0000000b3c087209 */ /* 0x000fe40007810000 */
[----:B------:R-:W-:Y:S02]  /*3ae0*/  ISETP.GT.AND P2, PT, R73, 0x29, !P2 ;  /* 0x000000294900780c */ /* 0x000fe40005744270 */
[----:B------:R-:W-:Y:S02]  /*3af0*/  FMNMX.FTZ R8, R57, R8, !PT ;  /* 0x0000000839087209 */ /* 0x000fe40007810000 */
[----:B------:R-:W-:Y:S02]  /*3b00*/  ISETP.LT.OR P2, PT, R72, 0x2a, P2 ;  /* 0x0000002a4800780c */ /* 0x000fe40001741670 */
[----:B------:R-:W-:-:S02]  /*3b10*/  FMNMX.FTZ R8, R49, R8, !PT ;  /* 0x0000000831087209 */ /* 0x000fc40007810000 */
        /* <DEDUP_REMOVED lines=30> */
[----:B------:R-:W-:Y:S01]  /*3d00*/  LOP3.LUT P6, RZ, R138, 0x10, RZ, 0xc0, !PT ;  /* 0x000000108aff7812 */ /* 0x000fe200078cc0ff */
[----:B------:R-:W1:Y:S01]  /*3d10*/  SHFL.BFLY PT, R8, R11, 0x2, 0x1f ;  /* 0x0c401f000b087f89 */ /* 0x000e6200000e0000 */
[----:B------:R-:W-:-:S04]  /*3d20*/  ISETP.LT.OR P2, PT, R72, 0x41, P2 ;  /* 0x000000414800780c */ /* 0x000fc80001741670 */
[----:B------:R-:W-:Y:S02]  /*3d30*/  FSEL R34, R34, -INF , !P2 ;  /* 0xff80000022227808 */ /* 0x000fe40005000000 */
[----:B------:R-:W-:-:S04]  /*3d40*/  LOP3.LUT P2, RZ, R138, 0x2000, RZ, 0xc0, !PT ;  /* 0x000020008aff7812 */ /* 0x000fc8000784c0ff */
[----:B------:R-:W-:-:S04]  /*3d50*/  ISETP.GT.AND P2, PT, R73, 0x41, !P2 ;  /* 0x000000414900780c */ /* 0x000fc80005744270 */
[----:B------:R-:W-:-:S04]  /*3d60*/  ISETP.LT.OR P2, PT, R72, 0x42, P2 ;  /* 0x000000424800780c */ /* 0x000fc80001741670 */
[----:B------:R-:W-:Y:S02]  /*3d70*/  FSEL R36, R36, -INF , !P2 ;  /* 0xff80000024247808 */ /* 0x000fe40005000000 */
[----:B------:R-:W-:Y:S02]  /*3d80*/  LOP3.LUT P2, RZ, R138, 0x1000, RZ, 0xc0, !PT ;  /* 0x000010008aff7812 */ /* 0x000fe4000784c0ff */
[----:B-1----:R-:W-:Y:S02]  /*3d90*/  FMNMX.FTZ R76, R11, R8, !PT ;  /* 0x000000080b4c7209 */ /* 0x002fe40007810000 */
[----:B------:R-:W-:-:S03]  /*3da0*/  ISETP.GT.AND P2, PT, R73, 0x48, !P2 ;  /* 0x000000484900780c */ /* 0x000fc60005744270 */
        /* <DEDUP_REMOVED lines=10> */
[----:B------:R-:W-:Y:S01]  /*3e50*/  FMUL.FTZ R80, R8, UR34 ;  /* 0x0000002208507c20 */ /* 0x000fe20008410000 */
[----:B------:R-:W-:-:S04]  /*3e60*/  ISETP.LT.OR P2, PT, R72, 0x51, P2 ;  /* 0x000000514800780c */ /* 0x000fc80001741670 */
[----:B------:R-:W-:Y:S02]  /*3e70*/  FSEL R42, R42, -INF , !P2 ;  /* 0xff8000002a2a7808 */ /* 0x000fe40005000000 */
[----:B------:R-:W-:-:S04]  /*3e80*/  LOP3.LUT P2, RZ, R138, 0x200, RZ, 0xc0, !PT ;  /* 0x000002008aff7812 */ /* 0x000fc8000784c0ff */
[----:B------:R-:W-:-:S04]  /*3e90*/  ISETP.GT.AND P2, PT, R73, 0x51, !P2 ;  /* 0x000000514900780c */ /* 0x000fc80005744270 */
        /* <DEDUP_REMOVED lines=18> */
[----:B------:R-:W-:Y:S02]  /*3fc0*/  ISETP.GT.AND P2, PT, R73, 0x68, !P6 ;  /* 0x000000684900780c */ /* 0x000fe40007744270 */
[----:B------:R-:W-:Y:S02]  /*3fd0*/  LOP3.LUT P6, RZ, R138, 0x1, RZ, 0xc0, !PT ;  /* 0x000000018aff7812 */ /* 0x000fe400078cc0ff */
[----:B------:R-:W-:-:S04]  /*3fe0*/  ISETP.LT.OR P2, PT, R72, 0x69, P2 ;  /* 0x000000694800780c */ /* 0x000fc80001741670 */
[----:B------:R-:W-:Y:S02]  /*3ff0*/  FSEL R54, R54, -INF , !P2 ;  /* 0xff80000036367808 */ /* 0x000fe40005000000 */
[----:B------:R-:W-:-:S04]  /*4000*/  FSETP.NEU.FTZ.AND P2, PT, R8, -INF , PT ;  /* 0xff8000000800780b */ /* 0x000fc80003f5d000 */
[----:B------:R-:W-:Y:S02]  /*4010*/  FSEL R80, R80, RZ, P2 ;  /* 0x000000ff50507208 */ /* 0x000fe40001000000 */
[----:B------:R-:W-:Y:S02]  /*4020*/  ISETP.GT.AND P2, PT, R73, RZ, !P6 ;  /* 0x000000ff4900720c */ /* 0x000fe40007744270 */
[----:B------:R-:W-:Y:S01]  /*4030*/  LOP3.LUT P6, RZ, R138, 0x8000000, RZ, 0xc0, !PT ;  /* 0x080000008aff7812 */ /* 0x000fe200078cc0ff */
[--C-:B------:R-:W-:Y:S01]  /*4040*/  FFMA.FTZ R75, R75, UR34, -R80.reuse ;  /* 0x000000224b4b7c23 */ /* 0x100fe20008010850 */
[----:B------:R-:W-:Y:S01]  /*4050*/  ISETP.LT.OR P2, PT, R72, 0x1, P2 ;  /* 0x000000014800780c */ /* 0x000fe20001741670 */
[--C-:B------:R-:W-:Y:S01]  /*4060*/  FFMA.FTZ R76, R89, UR34, -R80.reuse ;  /* 0x00000022594c7c23 */ /* 0x100fe20008010850 */
[----:B------:R-:W-:Y:S01]  /*4070*/  ISETP.GT.AND P6, PT, R73, 0x79, !P6 ;  /* 0x000000794900780c */ /* 0x000fe200077c4270 */
[--C-:B------:R-:W-:Y:S01]  /*4080*/  FFMA.FTZ R77, R90, UR34, -R80.reuse ;  /* 0x000000225a4d7c23 */ /* 0x100fe20008010850 */
[----:B------:R-:W-:Y:S01]  /*4090*/  FSEL R4, R4, -INF , !P2 ;  /* 0xff80000004047808 */ /* 0x000fe20005000000 */
[--C-:B------:R-:W-:Y:S01]  /*40a0*/  FFMA.FTZ R90, R37, UR34, -R80.reuse ;  /* 0x00000022255a7c23 */ /* 0x100fe20008010850 */
[----:B------:R-:W-:Y:S01]  /*40b0*/  LOP3.LUT P2, RZ, R138, 0x4000000, RZ, 0xc0, !PT ;  /* 0x040000008aff7812 */ /* 0x000fe2000784c0ff */
[--C-:B------:R-:W-:Y:S01]  /*40c0*/  FFMA.FTZ R78, R91, UR34, -R80.reuse ;  /* 0x000000225b4e7c23 */ /* 0x100fe20008010850 */
[----:B------:R-:W-:Y:S01]  /*40d0*/  FMNMX.FTZ R82, R4, R5, !PT ;  /* 0x0000000504527209 */ /* 0x000fe20007810000 */
[--C-:B------:R-:W-:Y:S01]  /*40e0*/  FFMA.FTZ R74, R74, UR34, -R80.reuse ;  /* 0x000000224a4a7c23 */ /* 0x100fe20008010850 */
[----:B------:R-:W-:Y:S01]  /*40f0*/  ISETP.GT.AND P2, PT, R73, 0x69, !P2 ;  /* 0x000000694900780c */ /* 0x000fe20005744270 */
[--C-:B------:R-:W-:Y:S01]  /*4100*/  FFMA.FTZ R79, R92, UR34, -R80.reuse ;  /* 0x000000225c4f7c23 */ /* 0x100fe20008010850 */
[----:B------:R-:W-:Y:S01]  /*4110*/  FMNMX.FTZ R11, R7, R82, !PT ;  /* 0x00000052070b7209 */ /* 0x000fe20007810000 */
[--C-:B------:R-:W-:Y:S01]  /*4120*/  FFMA.FTZ R71, R71, UR34, -R80.reuse ;  /* 0x0000002247477c23 */ /* 0x100fe20008010850 */
[----:B------:R-:W-:Y:S01]  /*4130*/  ISETP.LT.OR P2, PT, R72, 0x6a, P2 ;  /* 0x0000006a4800780c */ /* 0x000fe20001741670 */
[--C-:B------:R-:W-:Y:S01]  /*4140*/  FFMA.FTZ R62, R62, UR34, -R80.reuse ;  /* 0x000000223e3e7c23 */ /* 0x100fe20008010850 */
[----:B------:R-:W-:Y:S01]  /*4150*/  FMNMX.FTZ R11, R6, R11, !PT ;  /* 0x0000000b060b7209 */ /* 0x000fe20007810000 */
[--C-:B------:R-:W-:Y:S01]  /*4160*/  FFMA.FTZ R70, R70, UR34, -R80.reuse ;  /* 0x0000002246467c23 */ /* 0x100fe20008010850 */
[----:B------:R-:W-:Y:S01]  /*4170*/  FSEL R73, R14, -INF , !P2 ;  /* 0xff8000000e497808 */ /* 0x000fe20005000000 */
        /* <DEDUP_REMOVED lines=11> */
[--C-:B------:R-:W-:Y:S01]  /*4230*/  FFMA.FTZ R63, R63, UR34, -R80.reuse ;  /* 0x000000223f3f7c23 */ /* 0x100fe20008010850 */
        /* <DEDUP_REMOVED lines=16> */
[----:B------:R-:W-:Y:S01]  /*4340*/  FFMA.FTZ R37, R32, UR34, -R80 ;  /* 0x0000002220257c23 */ /* 0x000fe20008010850 */
[----:B------:R-:W-:Y:S01]  /*4350*/  FMNMX.FTZ R82, R25, R82, !PT ;  /* 0x0000005219527209 */ /* 0x000fe20007810000 */
[----:B------:R-:W-:Y:S03]  /*4360*/  MUFU.EX2 R75, R75 ;  /* 0x0000004b004b7308 */ /* 0x000fe60000000800 */
[----:B------:R-:W-:-:S04]  /*4370*/  FMNMX.FTZ R11, R29, R82, !PT ;  /* 0x000000521d0b7209 */ /* 0x000fc80007810000 */
[----:B------:R-:W-:Y:S01]  /*4380*/  FMNMX.FTZ R82, R30, R11, !PT ;  /* 0x0000000b1e527209 */ /* 0x000fe20007810000 */
[----:B------:R-:W1:Y:S03]  /*4390*/  MUFU.EX2 R76, R76 ;  /* 0x0000004c004c7308 */ /* 0x000e660000000800 */
[----:B------:R-:W-:-:S04]  /*43a0*/  FMNMX.FTZ R82, R31, R82, !PT ;  /* 0x000000521f527209 */ /* 0x000fc80007810000 */
[----:B------:R-:W-:Y:S01]  /*43b0*/  FMNMX.FTZ R11, R33, R82, !PT ;  /* 0x00000052210b7209 */ /* 0x000fe20007810000 */
[--C-:B------:R-:W-:Y:S01]  /*43c0*/  FFMA.FTZ R82, R45, UR34, -R80.reuse ;  /* 0x000000222d527c23 */ /* 0x100fe20008010850 */
[----:B------:R-:W-:Y:S01]  /*43d0*/  FFMA.FTZ R80, R35, UR34, -R80 ;  /* 0x0000002223507c23 */ /* 0x000fe20008010850 */
[----:B------:R-:W2:Y:S01]  /*43e0*/  MUFU.EX2 R77, R77 ;  /* 0x0000004d004d7308 */ /* 0x000ea20000000800 */
[----:B------:R-:W-:-:S04]  /*43f0*/  FMNMX.FTZ R11, R34, R11, !PT ;  /* 0x0000000b220b7209 */ /* 0x000fc80007810000 */
[----:B------:R-:W-:-:S03]  /*4400*/  FMNMX.FTZ R11, R36, R11, !PT ;  /* 0x0000000b240b7209 */ /* 0x000fc60007810000 */
[----:B------:R-:W3:Y:S01]  /*4410*/  MUFU.EX2 R78, R78 ;  /* 0x0000004e004e7308 */ /* 0x000ee20000000800 */
[----:B------:R-:W-:-:S04]  /*4420*/  FMNMX.FTZ R11, R38, R11, !PT ;  /* 0x0000000b260b7209 */ /* 0x000fc80007810000 */
[----:B------:R-:W-:-:S03]  /*4430*/  FMNMX.FTZ R11, R40, R11, !PT ;  /* 0x0000000b280b7209 */ /* 0x000fc60007810000 */
[----:B------:R-:W-:Y:S01]  /*4440*/  MUFU.EX2 R74, R74 ;  /* 0x0000004a004a7308 */ /* 0x000fe20000000800 */
        /* <DEDUP_REMOVED lines=17> */
[----:B------:R-:W-:Y:S02]  /*4560*/  MUFU.EX2 R69, R69 ;  /* 0x0000004500457308 */ /* 0x000fe40000000800 */
[----:B------:R-:W4:Y:S06]  /*4570*/  SHFL.BFLY PT, R11, R14, 0x2, 0x1f ;  /* 0x0c401f000e0b7f89 */ /* 0x000f2c00000e0000 */
[----:B------:R-:W-:Y:S08]  /*4580*/  MUFU.EX2 R68, R68 ;  /* 0x0000004400447308 */ /* 0x000ff00000000800 */
[----:B------:R-:W-:Y:S08]  /*4590*/  MUFU.EX2 R66, R66 ;  /* 0x0000004200427308 */ /* 0x000ff00000000800 */
[----:B------:R-:W-:Y:S01]  /*45a0*/  MUFU.EX2 R63, R63 ;  /* 0x0000003f003f7308 */ /* 0x000fe20000000800 */
[----:B----4-:R-:W-:-:S05]  /*45b0*/  FMNMX.FTZ R15, R14, R11, !PT ;  /* 0x0000000b0e0f7209 */ /* 0x010fca0007810000 */
[----:B------:R-:W4:Y:S02]  /*45c0*/  SHFL.BFLY PT, R14, R15, 0x1, 0x1f ;  /* 0x0c201f000f0e7f89 */ /* 0x000f2400000e0000 */
[----:B------:R-:W-:Y:S08]  /*45d0*/  MUFU.EX2 R65, R65 ;  /* 0x0000004100417308 */ /* 0x000ff00000000800 */
[----:B------:R-:W-:Y:S08]  /*45e0*/  MUFU.EX2 R64, R64 ;  /* 0x0000004000407308 */ /* 0x000ff00000000800 */
[----:B------:R-:W-:Y:S01]  /*45f0*/  MUFU.EX2 R61, R61 ;  /* 0x0000003d003d7308 */ /* 0x000fe20000000800 */
[----:B----4-:R-:W-:-:S07]  /*4600*/  FMNMX.FTZ R11, R15, R14, !PT ;  /* 0x0000000e0f0b7209 */ /* 0x010fce0007810000 */
[----:B------:R-:W-:Y:S01]  /*4610*/  MUFU.EX2 R60, R60 ;  /* 0x0000003c003c7308 */ /* 0x000fe20000000800 */
[C---:B------:R-:W-:Y:S01]  /*4620*/  FSETP.NEU.FTZ.AND P2, PT, R11.reuse, -INF , PT ;  /* 0xff8000000b00780b */ /* 0x040fe20003f5d000 */
[----:B------:R-:W-:-:S06]  /*4630*/  FMUL.FTZ R14, R11, UR34 ;  /* 0x000000220b0e7c20 */ /* 0x000fcc0008410000 */
[----:B------:R-:W-:Y:S01]  /*4640*/  MUFU.EX2 R57, R57 ;  /* 0x0000003900397308 */ /* 0x000fe20000000800 */
[----:B------:R-:W-:Y:S02]  /*4650*/  FSEL R35, R14, RZ, P2 ;  /* 0x000000ff0e237208 */ /* 0x000fe40001000000 */
[----:B------:R-:W-:-:S03]  /*4660*/  PLOP3.LUT P2, PT, PT, PT, UP0, 0x40, 0x0 ;  /* 0x000000000000781c */ /* 0x000fc60003f4e808 */
[--C-:B------:R-:W-:Y:S01]  /*4670*/  FFMA.FTZ R4, R4, UR34, -R35.reuse ;  /* 0x0000002204047c23 */ /* 0x100fe20008010823 */
[--C-:B------:R-:W-:Y:S01]  /*4680*/  FFMA.FTZ R14, R5, UR34, -R35.reuse ;  /* 0x00000022050e7c23 */ /* 0x100fe20008010823 */
[--C-:B------:R-:W-:Y:S01]  /*4690*/  FFMA.FTZ R7, R7, UR34, -R35.reuse ;  /* 0x0000002207077c23 */ /* 0x100fe20008010823 */
[--C-:B------:R-:W-:Y:S01]  /*46a0*/  FFMA.FTZ R53, R6, UR34, -R35.reuse ;  /* 0x0000002206357c23 */ /* 0x100fe20008010823 */
[----:B------:R1:W-:Y:S01]  /*46b0*/  MUFU.EX2 R15, R4 ;  /* 0x00000004000f7308 */ /* 0x0003e20000000800 */
[--C-:B------:R-:W-:Y:S01]  /*46c0*/  FFMA.FTZ R5, R58, UR34, -R35.reuse ;  /* 0x000000223a057c23 */ /* 0x100fe20008010823 */
[--C-:B------:R-:W-:Y:S01]  /*46d0*/  FFMA.FTZ R6, R59, UR34, -R35.reuse ;  /* 0x000000223b067c23 */ /* 0x100fe20008010823 */
[--C-:B------:R-:W-:Y:S01]  /*46e0*/  FFMA.FTZ R32, R13, UR34, -R35.reuse ;  /* 0x000000220d207c23 */ /* 0x100fe20008010823 */
[--C-:B------:R-:W-:Y:S01]  /*46f0*/  FFMA.FTZ R41, R12, UR34, -R35.reuse ;  /* 0x000000220c297c23 */ /* 0x100fe20008010823 */
[--C-:B------:R-:W-:Y:S01]  /*4700*/  FFMA.FTZ R94, R25, UR34, -R35.reuse ;  /* 0x00000022195e7c23 */ /* 0x100fe20008010823 */
[--C-:B------:R-:W-:Y:S01]  /*4710*/  FFMA.FTZ R45, R21, UR34, -R35.reuse ;  /* 0x00000022152d7c23 */ /* 0x100fe20008010823 */
[--C-:B------:R-:W-:Y:S01]  /*4720*/  FFMA.FTZ R58, R20, UR34, -R35.reuse ;  /* 0x00000022143a7c23 */ /* 0x100fe20008010823 */
[----:B------:R-:W4:Y:S01]  /*4730*/  MUFU.EX2 R96, R14 ;  /* 0x0000000e00607308 */ /* 0x000f220000000800 */
[----:B-1----:R-:W-:Y:S01]  /*4740*/  FADD.FTZ R4, R75, R76 ;  /* 0x0000004c4b047221 */ /* 0x002fe20000010000 */
[--C-:B------:R-:W-:Y:S01]  /*4750*/  FFMA.FTZ R20, R30, UR34, -R35.reuse ;  /* 0x000000221e147c23 */ /* 0x100fe20008010823 */
[--C-:B------:R-:W-:Y:S01]  /*4760*/  FFMA.FTZ R21, R31, UR34, -R35.reuse ;  /* 0x000000221f157c23 */ /* 0x100fe20008010823 */
[----:B------:R-:W-:Y:S01]  /*4770*/  FFMA.FTZ R92, R33, UR34, -R35 ;  /* 0x00000022215c7c23 */ /* 0x000fe20008010823 */
[----:B--2---:R-:W-:Y:S01]  /*4780*/  FADD.FTZ R13, R77, R4 ;  /* 0x000000044d0d7221 */ /* 0x004fe20000010000 */
[----:B------:R-:W-:-:S02]  /*4790*/  IMAD R4, R9, UR47, -R10 ;  /* 0x0000002f09047c24 */ /* 0x000fc4000f8e0a0a */
[----:B------:R-:W-:Y:S01]  /*47a0*/  FFMA.FTZ R33, R34, UR34, -R35 ;  /* 0x0000002222217c23 */ /* 0x000fe20008010823 */
[----:B------:R1:W2:Y:S01]  /*47b0*/  MUFU.EX2 R83, R7 ;  /* 0x0000000700537308 */ /* 0x0002a20000000800 */
[----:B---3--:R-:W-:Y:S01]  /*47c0*/  FADD.FTZ R13, R78, R13 ;  /* 0x0000000d4e0d7221 */ /* 0x008fe20000010000 */
[--C-:B------:R-:W-:Y:S01]  /*47d0*/  FFMA.FTZ R55, R40, UR34, -R35.reuse ;  /* 0x0000002228377c23 */ /* 0x100fe20008010823 */
[--C-:B------:R-:W-:Y:S01]  /*47e0*/  FFMA.FTZ R40, R28, UR34, -R35.reuse ;  /* 0x000000221c287c23 */ /* 0x100fe20008010823 */
[--C-:B------:R-:W-:Y:S01]  /*47f0*/  FFMA.FTZ R36, R36, UR34, -R35.reuse ;  /* 0x0000002224247c23 */ /* 0x100fe20008010823 */
[--C-:B------:R-:W-:Y:S01]  /*4800*/  FFMA.FTZ R9, R42, UR34, -R35.reuse ;  /* 0x000000222a097c23 */ /* 0x100fe20008010823 */
[----:B------:R-:W-:Y:S01]  /*4810*/  F2FP.BF16.F32.PACK_AB R12, R76, R75 ;  /* 0x0000004b4c0c723e */ /* 0x000fe200000010ff */
[--C-:B------:R-:W-:Y:S01]  /*4820*/  FFMA.FTZ R42, R27, UR34, -R35.reuse ;  /* 0x000000221b2a7c23 */ /* 0x100fe20008010823 */
[----:B------:R3:W5:Y:S01]  /*4830*/  MUFU.EX2 R98, R53 ;  /* 0x0000003500627308 */ /* 0x0007620000000800 */
[----:B----4-:R-:W-:Y:S01]  /*4840*/  FADD.FTZ R10, R15, R96 ;  /* 0x000000600f0a7221 */ /* 0x010fe20000010000 */
[--C-:B-1----:R-:W-:Y:S01]  /*4850*/  FFMA.FTZ R7, R29, UR34, -R35.reuse ;  /* 0x000000221d077c23 */ /* 0x102fe20008010823 */
[----:B------:R-:W-:Y:S01]  /*4860*/  F2FP.BF16.F32.PACK_AB R14, R78, R77 ;  /* 0x0000004d4e0e723e */ /* 0x000fe200000010ff */
[--C-:B------:R-:W-:Y:S01]  /*4870*/  FFMA.FTZ R38, R38, UR34, -R35.reuse ;  /* 0x0000002226267c23 */ /* 0x100fe20008010823 */
[--C-:B------:R-:W-:Y:S01]  /*4880*/  FFMA.FTZ R44, R44, UR34, -R35.reuse ;  /* 0x000000222c2c7c23 */ /* 0x100fe20008010823 */
[--C-:B------:R-:W-:Y:S01]  /*4890*/  FFMA.FTZ R46, R46, UR34, -R35.reuse ;  /* 0x000000222e2e7c23 */ /* 0x100fe20008010823 */
[--C-:B------:R-:W-:Y:S01]  /*48a0*/  FFMA.FTZ R48, R48, UR34, -R35.reuse ;  /* 0x0000002230307c23 */ /* 0x100fe20008010823 */
[----:B------:R-:W1:Y:S01]  /*48b0*/  MUFU.EX2 R5, R5 ;  /* 0x0000000500057308 */ /* 0x000e620000000800 */
[----:B---3--:R-:W-:Y:S01]  /*48c0*/  FFMA.FTZ R53, R26, UR34, -R35 ;  /* 0x000000221a357c23 */ /* 0x008fe20008010823 */
[----:B------:R-:W-:Y:S01]  /*48d0*/  FADD.FTZ R26, R74, R13 ;  /* 0x0000000d4a1a7221 */ /* 0x000fe20000010000 */
[----:B--2---:R-:W-:Y:S01]  /*48e0*/  FADD.FTZ R25, R83, R10 ;  /* 0x0000000a53197221 */ /* 0x004fe20000010000 */
[----:B------:R-:W-:Y:S01]  /*48f0*/  F2FP.BF16.F32.PACK_AB R13, R96, R15 ;  /* 0x0000000f600d723e */ /* 0x000fe200000010ff */
[--C-:B------:R-:W-:Y:S01]  /*4900*/  FFMA.FTZ R50, R50, UR34, -R35.reuse ;  /* 0x0000002232327c23 */ /* 0x100fe20008010823 */
[----:B------:R-:W-:Y:S01]  /*4910*/  FADD.FTZ R26, R79, R26 ;  /* 0x0000001a4f1a7221 */ /* 0x000fe20000010000 */
[----:B------:R-:W-:Y:S01]  /*4920*/  FFMA.FTZ R54, R54, UR34, -R35 ;  /* 0x0000002236367c23 */ /* 0x000fe20008010823 */
[----:B------:R-:W2:Y:S01]  /*4930*/  MUFU.EX2 R6, R6 ;  /* 0x0000000600067308 */ /* 0x000ea20000000800 */
[C---:B-----5:R-:W-:Y:S01]  /*4940*/  FADD.FTZ R10, R98.reuse, R25 ;  /* 0x00000019620a7221 */ /* 0x060fe20000010000 */
[----:B------:R-:W-:Y:S01]  /*4950*/  FADD.FTZ R29, R71, R26 ;  /* 0x0000001a471d7221 */ /* 0x000fe20000010000 */
[----:B------:R-:W-:Y:S01]  /*4960*/  F2FP.BF16.F32.PACK_AB R15, R98, R83 ;  /* 0x00000053620f723e */ /* 0x000fe200000010ff */
[--C-:B------:R-:W-:Y:S01]  /*4970*/  FFMA.FTZ R73, R73, UR34, -R35.reuse ;  /* 0x0000002249497c23 */ /* 0x100fe20008010823 */
[----:B------:R-:W-:Y:S01]  /*4980*/  FFMA.FTZ R81, R81, UR34, -R35 ;  /* 0x0000002251517c23 */ /* 0x000fe20008010823 */
[----:B------:R-:W-:Y:S01]  /*4990*/  FADD.FTZ R29, R62, R29 ;  /* 0x0000001d3e1d7221 */ /* 0x000fe20000010000 */
[----:B------:R-:W-:Y:S01]  /*49a0*/  FFMA.FTZ R52, R52, UR34, -R35 ;  /* 0x0000002234347c23 */ /* 0x000fe20008010823 */
[----:B------:R-:W3:Y:S01]  /*49b0*/  MUFU.EX2 R32, R32 ;  /* 0x0000002000207308 */ /* 0x000ee20000000800 */
[----:B-1----:R-:W-:Y:S01]  /*49c0*/  FADD.FTZ R25, R5, R10 ;  /* 0x0000000a05197221 */ /* 0x002fe20000010000 */
[----:B------:R-:W-:Y:S01]  /*49d0*/  FADD.FTZ R26, R70, R29 ;  /* 0x0000001d461a7221 */ /* 0x000fe20000010000 */
[----:B------:R1:W-:Y:S01]  /*49e0*/  STSM.16.M88.4 [R136+0x21800], R12 ;  /* 0x0218000c88007844 */ /* 0x0003e20000000200 */
[----:B------:R-:W-:-:S02]  /*49f0*/  R2UR UR10, R4 ;  /* 0x00000000040a72ca */ /* 0x000fc400000e0000 */
[----:B------:R-:W-:Y:S02]  /*4a00*/  FADD.FTZ R30, R67, R26 ;  /* 0x0000001a431e7221 */ /* 0x000fe40000010000 */
[----:B------:R-:W4:Y:S01]  /*4a10*/  MUFU.EX2 R41, R41 ;  /* 0x0000002900297308 */ /* 0x000f220000000800 */
[----:B--2---:R-:W-:Y:S01]  /*4a20*/  FADD.FTZ R25, R6, R25 ;  /* 0x0000001906197221 */ /* 0x004fe20000010000 */
[----:B------:R-:W-:-:S04]  /*4a30*/  FADD.FTZ R29, R69, R30 ;  /* 0x0000001e451d7221 */ /* 0x000fc80000010000 */
[----:B------:R-:W-:Y:S02]  /*4a40*/  FADD.FTZ R29, R68, R29 ;  /* 0x0000001d441d7221 */ /* 0x000fe40000010000 */
[----:B------:R-:W2:Y:S01]  /*4a50*/  MUFU.EX2 R45, R45 ;  /* 0x0000002d002d7308 */ /* 0x000ea20000000800 */
[----:B---3--:R-:W-:Y:S01]  /*4a60*/  FADD.FTZ R10, R32, R25 ;  /* 0x00000019200a7221 */ /* 0x008fe20000010000 */
[----:B------:R-:W-:Y:S01]  /*4a70*/  UIADD3 UR10, UR42, UR10, URZ ;  /* 0x0000000a2a0a7290 */ /* 0x000fe2000fffe03f */
[----:B-1----:R-:W-:-:S03]  /*4a80*/  F2FP.BF16.F32.PACK_AB R14, R64, R65 ;  /* 0x00000041400e723e */ /* 0x002fc600000010ff */
[----:B------:R-:W-:Y:S02]  /*4a90*/  UIADD3 UR6, UR10, UR6, URZ ;  /* 0x000000060a067290 */ /* 0x000fe4000fffe03f */
[----:B------:R-:W1:Y:S01]  /*4aa0*/  MUFU.EX2 R58, R58 ;  /* 0x0000003a003a7308 */ /* 0x000e620000000800 */
[----:B----4-:R-:W-:Y:S01]  /*4ab0*/  FADD.FTZ R26, R41, R10 ;  /* 0x0000000a291a7221 */ /* 0x010fe20000010000 */
[----:B------:R-:W-:-:S06]  /*4ac0*/  FFMA.FTZ R10, R24, UR34, -R35 ;  /* 0x00000022180a7c23 */ /* 0x000fcc0008010823 */
[----:B------:R-:W3:Y:S01]  /*4ad0*/  MUFU.EX2 R53, R53 ;  /* 0x0000003500357308 */ /* 0x000ee20000000800 */
[----:B--2---:R-:W-:Y:S01]  /*4ae0*/  FADD.FTZ R25, R45, R26 ;  /* 0x0000001a2d197221 */ /* 0x004fe20000010000 */
[----:B------:R-:W-:-:S04]  /*4af0*/  FADD.FTZ R26, R66, R29 ;  /* 0x0000001d421a7221 */ /* 0x000fc80000010000 */
[----:B------:R-:W-:Y:S01]  /*4b00*/  FADD.FTZ R30, R63, R26 ;  /* 0x0000001a3f1e7221 */ /* 0x000fe20000010000 */
[----:B------:R-:W-:Y:S01]  /*4b10*/  F2FP.BF16.F32.PACK_AB R26, R62, R71 ;  /* 0x000000473e1a723e */ /* 0x000fe200000010ff */
[----:B------:R-:W2:Y:S01]  /*4b20*/  MUFU.EX2 R94, R94 ;  /* 0x0000005e005e7308 */ /* 0x000ea20000000800 */
[----:B-1----:R-:W-:Y:S01]  /*4b30*/  FADD.FTZ R24, R58, R25 ;  /* 0x000000193a187221 */ /* 0x002fe20000010000 */
[----:B------:R-:W-:Y:S01]  /*4b40*/  FADD.FTZ R27, R65, R30 ;  /* 0x0000001e411b7221 */ /* 0x000fe20000010000 */
[----:B------:R-:W-:Y:S02]  /*4b50*/  F2FP.BF16.F32.PACK_AB R30, R68, R69 ;  /* 0x00000045441e723e */ /* 0x000fe400000010ff */
[----:B------:R-:W-:Y:S01]  /*4b60*/  F2FP.BF16.F32.PACK_AB R29, R58, R45 ;  /* 0x0000002d3a1d723e */ /* 0x000fe200000010ff */
[----:B------:R-:W-:Y:S01]  /*4b70*/  FADD.FTZ R34, R64, R27 ;  /* 0x0000001b40227221 */ /* 0x000fe20000010000 */
[----:B------:R-:W-:Y:S01]  /*4b80*/  F2FP.BF16.F32.PACK_AB R27, R41, R32 ;  /* 0x00000020291b723e */ /* 0x000fe200000010ff */
[----:B------:R-:W1:Y:S01]  /*4b90*/  MUFU.EX2 R7, R7 ;  /* 0x0000000700077308 */ /* 0x000e620000000800 */
[----:B---3--:R-:W-:Y:S01]  /*4ba0*/  FADD.FTZ R25, R53, R24 ;  /* 0x0000001835197221 */ /* 0x008fe20000010000 */
[----:B------:R-:W-:Y:S01]  /*4bb0*/  FADD.FTZ R13, R61, R34 ;  /* 0x000000223d0d7221 */ /* 0x000fe20000010000 */
[----:B------:R-:W-:-:S02]  /*4bc0*/  F2FP.BF16.F32.PACK_AB R24, R79, R74 ;  /* 0x0000004a4f18723e */ /* 0x000fc400000010ff */
[----:B------:R-:W-:-:S03]  /*4bd0*/  F2FP.BF16.F32.PACK_AB R32, R60, R61 ;  /* 0x0000003d3c20723e */ /* 0x000fc600000010ff */
[----:B------:R-:W3:Y:S01]  /*4be0*/  MUFU.EX2 R20, R20 ;  /* 0x0000001400147308 */ /* 0x000ee20000000800 */
[C---:B--2---:R-:W-:Y:S01]  /*4bf0*/  FADD.FTZ R28, R94.reuse, R25 ;  /* 0x000000195e1c7221 */ /* 0x044fe20000010000 */
[----:B------:R-:W-:-:S06]  /*4c00*/  F2FP.BF16.F32.PACK_AB R31, R94, R53 ;  /* 0x000000355e1f723e */ /* 0x000fcc00000010ff */
[----:B------:R-:W2:Y:S01]  /*4c10*/  MUFU.EX2 R21, R21 ;  /* 0x0000001500157308 */ /* 0x000ea20000000800 */
[----:B-1----:R-:W-:Y:S01]  /*4c20*/  FADD.FTZ R25, R7, R28 ;  /* 0x0000001c07197221 */ /* 0x002fe20000010000 */
[----:B------:R-:W-:-:S06]  /*4c30*/  F2FP.BF16.F32.PACK_AB R28, R67, R70 ;  /* 0x00000046431c723e */ /* 0x000fcc00000010ff */
[----:B------:R-:W1:Y:S01]  /*4c40*/  MUFU.EX2 R92, R92 ;  /* 0x0000005c005c7308 */ /* 0x000e620000000800 */
[----:B---3--:R-:W-:Y:S01]  /*4c50*/  FADD.FTZ R12, R20, R25 ;  /* 0x00000019140c7221 */ /* 0x008fe20000010000 */
[----:B------:R-:W-:-:S05]  /*4c60*/  F2FP.BF16.F32.PACK_AB R25, R6, R5 ;  /* 0x000000050619723e */ /* 0x000fca00000010ff */
[----:B------:R3:W-:Y:S01]  /*4c70*/  STSM.16.M88.4 [R23], R24 ;  /* 0x0000001817007844 */ /* 0x0007e20000000200 */
[----:B------:R-:W4:Y:S01]  /*4c80*/  MUFU.EX2 R33, R33 ;  /* 0x0000002100217308 */ /* 0x000f220000000800 */
[----:B--2---:R-:W-:Y:S01]  /*4c90*/  FADD.FTZ R5, R21, R12 ;  /* 0x0000000c15057221 */ /* 0x004fe20000010000 */
[----:B------:R-:W-:Y:S01]  /*4ca0*/  FADD.FTZ R12, R60, R13 ;  /* 0x0000000d3c0c7221 */ /* 0x000fe20000010000 */
[----:B------:R2:W-:Y:S03]  /*4cb0*/  STSM.16.M88.4 [R22], R28 ;  /* 0x0000001c16007844 */ /* 0x0005e60000000200 */
[----:B------:R-:W-:Y:S01]  /*4cc0*/  FADD.FTZ R13, R57, R12 ;  /* 0x0000000c390d7221 */ /* 0x000fe20000010000 */
[----:B------:R-:W-:Y:S01]  /*4cd0*/  F2FP.BF16.F32.PACK_AB R12, R63, R66 ;  /* 0x000000423f0c723e */ /* 0x000fe200000010ff */
[----:B------:R-:W5:Y:S01]  /*4ce0*/  MUFU.EX2 R72, R72 ;  /* 0x0000004800487308 */ /* 0x000f620000000800 */
[C---:B-1----:R-:W-:Y:S01]  /*4cf0*/  FADD.FTZ R6, R92.reuse, R5 ;  /* 0x000000055c067221 */ /* 0x042fe20000010000 */
[----:B------:R-:W-:-:S06]  /*4d00*/  F2FP.BF16.F32.PACK_AB R15, R92, R21 ;  /* 0x000000155c0f723e */ /* 0x000fcc00000010ff */
[----:B------:R-:W1:Y:S01]  /*4d10*/  MUFU.EX2 R36, R36 ;  /* 0x0000002400247308 */ /* 0x000e620000000800 */
[----:B----4-:R-:W-:-:S07]  /*4d20*/  FADD.FTZ R5, R33, R6 ;  /* 0x0000000621057221 */ /* 0x010fce0000010000 */
[----:B------:R-:W4:Y:S01]  /*4d30*/  MUFU.EX2 R49, R49 ;  /* 0x0000003100317308 */ /* 0x000f220000000800 */
[C---:B-----5:R-:W-:Y:S01]  /*4d40*/  FADD.FTZ R6, R72.reuse, R13 ;  /* 0x0000000d48067221 */ /* 0x060fe20000010000 */
[----:B------:R-:W-:-:S06]  /*4d50*/  F2FP.BF16.F32.PACK_AB R34, R72, R57 ;  /* 0x000000394822723e */ /* 0x000fcc00000010ff */
[----:B------:R-:W5:Y:S01]  /*4d60*/  MUFU.EX2 R38, R38 ;  /* 0x0000002600267308 */ /* 0x000f620000000800 */
[C---:B-1----:R-:W-:Y:S01]  /*4d70*/  FADD.FTZ R5, R36.reuse, R5 ;  /* 0x0000000524057221 */ /* 0x042fe20000010000 */
[----:B------:R-:W-:-:S06]  /*4d80*/  F2FP.BF16.F32.PACK_AB R33, R36, R33 ;  /* 0x000000212421723e */ /* 0x000fcc00000010ff */
[----:B------:R-:W1:Y:S01]  /*4d90*/  MUFU.EX2 R55, R55 ;  /* 0x0000003700377308 */ /* 0x000e620000000800 */
[----:B----4-:R-:W-:-:S07]  /*4da0*/  FADD.FTZ R13, R49, R6 ;  /* 0x00000006310d7221 */ /* 0x010fce0000010000 */
[----:B------:R-:W4:Y:S01]  /*4db0*/  MUFU.EX2 R9, R9 ;  /* 0x0000000900097308 */ /* 0x000f220000000800 */
[----:B-----5:R-:W-:-:S07]  /*4dc0*/  FADD.FTZ R6, R38, R5 ;  /* 0x0000000526067221 */ /* 0x020fce0000010000 */
[----:B------:R-:W3:Y:S01]  /*4dd0*/  MUFU.EX2 R56, R56 ;  /* 0x0000003800387308 */ /* 0x000ee20000000800 */
[C---:B-1----:R-:W-:Y:S01]  /*4de0*/  FADD.FTZ R6, R55.reuse, R6 ;  /* 0x0000000637067221 */ /* 0x042fe20000010000 */
[----:B------:R-:W-:-:S06]  /*4df0*/  F2FP.BF16.F32.PACK_AB R35, R55, R38 ;  /* 0x000000263723723e */ /* 0x000fcc00000010ff */
[----:B------:R-:W1:Y:S01]  /*4e00*/  MUFU.EX2 R44, R44 ;  /* 0x0000002c002c7308 */ /* 0x000e620000000800 */
[----:B----4-:R-:W-:-:S07]  /*4e10*/  FADD.FTZ R5, R9, R6 ;  /* 0x0000000609057221 */ /* 0x010fce0000010000 */
[----:B------:R-:W-:Y:S01]  /*4e20*/  MUFU.EX2 R51, R51 ;  /* 0x0000003300337308 */ /* 0x000fe20000000800 */
[----:B---3--:R-:W-:-:S07]  /*4e30*/  F2FP.BF16.F32.PACK_AB R24, R56, R49 ;  /* 0x000000313818723e */ /* 0x008fce00000010ff */
[----:B------:R-:W3:Y:S01]  /*4e40*/  MUFU.EX2 R84, R84 ;  /* 0x0000005400547308 */ /* 0x000ee20000000800 */
[C---:B-1----:R-:W-:Y:S01]  /*4e50*/  FADD.FTZ R5, R44.reuse, R5 ;  /* 0x000000052c057221 */ /* 0x042fe20000010000 */
[----:B------:R-:W-:-:S06]  /*4e60*/  F2FP.BF16.F32.PACK_AB R25, R44, R9 ;  /* 0x000000092c19723e */ /* 0x000fcc00000010ff */
[----:B------:R-:W1:Y:S08]  /*4e70*/  MUFU.EX2 R46, R46 ;  /* 0x0000002e002e7308 */ /* 0x000e700000000800 */
[----:B------:R-:W-:Y:S01]  /*4e80*/  MUFU.EX2 R47, R47 ;  /* 0x0000002f002f7308 */ /* 0x000fe20000000800 */
[----:B---3--:R-:W-:-:S07]  /*4e90*/  F2FP.BF16.F32.PACK_AB R26, R84, R51 ;  /* 0x00000033541a723e */ /* 0x008fce00000010ff */
[----:B------:R-:W-:Y:S01]  /*4ea0*/  MUFU.EX2 R82, R82 ;  /* 0x0000005200527308 */ /* 0x000fe20000000800 */
[----:B-1----:R-:W-:-:S07]  /*4eb0*/  FADD.FTZ R6, R46, R5 ;  /* 0x000000052e067221 */ /* 0x002fce0000010000 */
[----:B------:R1:W3:Y:S08]  /*4ec0*/  MUFU.EX2 R59, R48 ;  /* 0x00000030003b7308 */ /* 0x0002f00000000800 */
[----:B------:R-:W4:Y:S01]  /*4ed0*/  MUFU.EX2 R43, R43 ;  /* 0x0000002b002b7308 */ /* 0x000f220000000800 */
[----:B-1----:R-:W-:-:S04]  /*4ee0*/  FADD.FTZ R48, R56, R13 ;  /* 0x0000000d38307221 */ /* 0x002fc80000010000 */
[----:B------:R-:W-:-:S03]  /*4ef0*/  FADD.FTZ R13, R51, R48 ;  /* 0x00000030330d7221 */ /* 0x000fc60000010000 */
[----:B------:R-:W1:Y:S01]  /*4f00*/  MUFU.EX2 R86, R86 ;  /* 0x0000005600567308 */ /* 0x000e620000000800 */
[----:B--2---:R-:W-:Y:S01]  /*4f10*/  FADD.FTZ R28, R84, R13 ;  /* 0x0000000d541c7221 */ /* 0x004fe20000010000 */
[----:B------:R-:W-:Y:S01]  /*4f20*/  F2FP.BF16.F32.PACK_AB R13, R20, R7 ;  /* 0x00000007140d723e */ /* 0x000fe200000010ff */
[C---:B---3--:R-:W-:Y:S01]  /*4f30*/  FADD.FTZ R7, R59.reuse, R6 ;  /* 0x000000063b077221 */ /* 0x048fe20000010000 */
[----:B------:R-:W-:Y:S01]  /*4f40*/  F2FP.BF16.F32.PACK_AB R27, R59, R46 ;  /* 0x0000002e3b1b723e */ /* 0x000fe200000010ff */
[----:B------:R-:W-:Y:S01]  /*4f50*/  FADD.FTZ R9, R47, R28 ;  /* 0x0000001c2f097221 */ /* 0x000fe20000010000 */
[C---:B------:R-:W-:Y:S01]  /*4f60*/  F2FP.BF16.F32.PACK_AB R84, R82.reuse, R47 ;  /* 0x0000002f5254723e */ /* 0x040fe200000010ff */
[----:B------:R2:W-:Y:S01]  /*4f70*/  STSM.16.M88.4 [R18], R12 ;  /* 0x0000000c12007844 */ /* 0x0005e20000000200 */
[----:B------:R-:W3:Y:S01]  /*4f80*/  MUFU.EX2 R50, R50 ;  /* 0x0000003200327308 */ /* 0x000ee20000000800 */
[----:B------:R-:W-:Y:S02]  /*4f90*/  FADD.FTZ R20, R82, R9 ;  /* 0x0000000952147221 */ /* 0x000fe40000010000 */
[----:B------:R2:W-:Y:S02]  /*4fa0*/  STSM.16.M88.4 [R136+0x27800], R32 ;  /* 0x0278002088007844 */ /* 0x0005e40000000200 */
[----:B----4-:R-:W-:-:S02]  /*4fb0*/  FADD.FTZ R9, R43, R20 ;  /* 0x000000142b097221 */ /* 0x010fc40000010000 */
[----:B------:R4:W-:Y:S01]  /*4fc0*/  STSM.16.M88.4 [R17], R24 ;  /* 0x0000001811007844 */ /* 0x0009e20000000200 */
[----:B------:R-:W5:Y:S01]  /*4fd0*/  MUFU.EX2 R71, R52 ;  /* 0x0000003400477308 */ /* 0x000f620000000800 */
[C---:B-1----:R-:W-:Y:S01]  /*4fe0*/  FADD.FTZ R20, R86.reuse, R9 ;  /* 0x0000000956147221 */ /* 0x042fe20000010000 */
[----:B------:R-:W-:-:S06]  /*4ff0*/  F2FP.BF16.F32.PACK_AB R86, R86, R43 ;  /* 0x0000002b5656723e */ /* 0x000fcc00000010ff */
[----:B------:R-:W1:Y:S01]  /*5000*/  MUFU.EX2 R54, R54 ;  /* 0x0000003600367308 */ /* 0x000e620000000800 */
[----:B---3--:R-:W-:-:S07]  /*5010*/  FADD.FTZ R6, R50, R7 ;  /* 0x0000000732067221 */ /* 0x008fce0000010000 */
[----:B------:R-:W3:Y:S01]  /*5020*/  MUFU.EX2 R73, R73 ;  /* 0x0000004900497308 */ /* 0x000ee20000000800 */
[C---:B-----5:R-:W-:Y:S01]  /*5030*/  F2FP.BF16.F32.PACK_AB R85, R71.reuse, R50 ;  /* 0x000000324755723e */ /* 0x060fe200000010ff */
[----:B------:R-:W-:-:S06]  /*5040*/  FADD.FTZ R7, R71, R6 ;  /* 0x0000000647077221 */ /* 0x000fcc0000010000 */
[----:B------:R-:W-:Y:S01]  /*5050*/  MUFU.EX2 R39, R39 ;  /* 0x0000002700277308 */ /* 0x000fe20000000800 */
[----:B-1----:R-:W-:-:S07]  /*5060*/  FADD.FTZ R6, R54, R7 ;  /* 0x0000000736067221 */ /* 0x002fce0000010000 */
[----:B------:R-:W2:Y:S01]  /*5070*/  MUFU.EX2 R90, R90 ;  /* 0x0000005a005a7308 */ /* 0x000ea20000000800 */
[C---:B---3--:R-:W-:Y:S01]  /*5080*/  F2FP.BF16.F32.PACK_AB R87, R73.reuse, R54 ;  /* 0x000000364957723e */ /* 0x048fe200000010ff */
[----:B------:R-:W-:-:S04]  /*5090*/  FADD.FTZ R7, R73, R6 ;  /* 0x0000000649077221 */ /* 0x000fc80000010000 */
[----:B------:R4:W-:Y:S02]  /*50a0*/  STSM.16.M88.4 [R22+0x6000], R84 ;  /* 0x0060005416007844 */ /* 0x0009e40000000200 */
[----:B------:R-:W-:Y:S08]  /*50b0*/  MUFU.EX2 R37, R37 ;  /* 0x0000002500257308 */ /* 0x000ff00000000800 */
[----:B------:R-:W1:Y:S01]  /*50c0*/  MUFU.EX2 R80, R80 ;  /* 0x0000005000507308 */ /* 0x000e620000000800 */
[----:B--2---:R-:W-:Y:S01]  /*50d0*/  F2FP.BF16.F32.PACK_AB R12, R90, R39 ;  /* 0x000000275a0c723e */ /* 0x004fe200000010ff */
[----:B------:R-:W-:-:S04]  /*50e0*/  FADD.FTZ R39, R39, R20 ;  /* 0x0000001427277221 */ /* 0x000fc80000010000 */
[----:B------:R-:W-:Y:S02]  /*50f0*/  FADD.FTZ R90, R90, R39 ;  /* 0x000000275a5a7221 */ /* 0x000fe40000010000 */
[----:B------:R-:W-:Y:S08]  /*5100*/  MUFU.EX2 R10, R10 ;  /* 0x0000000a000a7308 */ /* 0x000ff00000000800 */
[----:B------:R-:W2:Y:S01]  /*5110*/  MUFU.EX2 R81, R81 ;  /* 0x0000005100517308 */ /* 0x000ea20000000800 */
[----:B-1----:R-:W-:Y:S01]  /*5120*/  F2FP.BF16.F32.PACK_AB R14, R80, R37 ;  /* 0x00000025500e723e */ /* 0x002fe200000010ff */
[----:B------:R-:W-:-:S04]  /*5130*/  FADD.FTZ R37, R37, R90 ;  /* 0x0000005a25257221 */ /* 0x000fc80000010000 */
[----:B------:R-:W-:Y:S02]  /*5140*/  FADD.FTZ R6, R80, R37 ;  /* 0x0000002550067221 */ /* 0x000fe40000010000 */
[----:B------:R-:W-:Y:S08]  /*5150*/  MUFU.EX2 R40, R40 ;  /* 0x0000002800287308 */ /* 0x000ff00000000800 */
[----:B------:R-:W1:Y:S01]  /*5160*/  MUFU.EX2 R5, R42 ;  /* 0x0000002a00057308 */ /* 0x000e620000000800 */
[----:B--2---:R-:W-:Y:S01]  /*5170*/  F2FP.BF16.F32.PACK_AB R13, R81, R10 ;  /* 0x0000000a510d723e */ /* 0x004fe200000010ff */
[----:B------:R-:W-:Y:S01]  /*5180*/  FADD.FTZ R10, R10, R7 ;  /* 0x000000070a0a7221 */ /* 0x000fe20000010000 */
[----:B------:R-:W-:-:S03]  /*5190*/  VIADD R7, R88, 0xfffffffe ;  /* 0xfffffffe58077836 */ /* 0x000fc60000000000 */
[----:B------:R-:W-:Y:S01]  /*51a0*/  FADD.FTZ R81, R81, R10 ;  /* 0x0000000a51517221 */ /* 0x000fe20000010000 */
[----:B-1----:R-:W-:-:S03]  /*51b0*/  F2FP.BF16.F32.PACK_AB R15, R5, R40 ;  /* 0x00000028050f723e */ /* 0x002fc600000010ff */
[----:B------:R-:W-:Y:S02]  /*51c0*/  FADD.FTZ R40, R40, R81 ;  /* 0x0000005128287221 */ /* 0x000fe40000010000 */
[----:B------:R4:W-:Y:S02]  /*51d0*/  STSM.16.M88.4 [R18+0x6000], R12 ;  /* 0x0060000c12007844 */ /* 0x0009e40000000200 */
[----:B------:R-:W-:Y:S01]  /*51e0*/  FADD.FTZ R5, R5, R40 ;  /* 0x0000002805057221 */ /* 0x000fe20000010000 */
[----:B------:R1:W-:Y:S06]  /*51f0*/  MEMBAR.ALL.CTA ;  /* 0x0000000000007992 */ /* 0x0003ec0000008000 */
[----:B-1----:R-:W1:Y:S02]  /*5200*/  FENCE.VIEW.ASYNC.S ;  /* 0x00000000000073c6 */ /* 0x002e640000000000 */
[----:B-1----:R-:W-:Y:S01]  /*5210*/  NOP ;  /* 0x0000000000007918 */ /* 0x002fe20000000000 */
[----:B------:R-:W-:Y:S05]  /*5220*/  @P2 BRA `(.L_x_677) ;  /* 0x0000000000442947 */ /* 0x000fea0003800000 */
        /* <DEDUP_REMOVED lines=10> */
.L_x_678:
[----:B------:R-:W-:-:S11]  /*52d0*/  UISETP.NE.AND UP1, UPT, UR7, 0x1, UPT ;  /* 0x000000010700788c */ /* 0x000fd6000bf25270 */
[----:B------:R-:W-:Y:S02]  /*52e0*/  @UP1 ULDC.64 UR10, c[0x0][0x9e8] ;  /* 0x00027a00000a1ab9 */ /* 0x000fe40000000a00 */
[----:B------:R-:W-:-:S04]  /*52f0*/  UIMAD.WIDE.U32 UR14, UR18, UR10, URZ ;  /* 0x0000000a120e72a5 */ /* 0x000fc8000f8e003f */
[----:B------:R-:W-:-:S12]  /*5300*/  @UP1 USHF.R.U32.HI UR18, URZ, UR11, UR15 ;  /* 0x0000000b3f121299 */ /* 0x000fd8000801160f */
.L_x_679:
[----:B------:R-:W-:-:S04]  /*5310*/  UIMAD UR7, UR18, UR7, UR7 ;  /* 0x00000007120772a4 */ /* 0x000fc8000f8e0207 */
[----:B------:R-:W-:-:S04]  /*5320*/  UISETP.LT.AND UP1, UPT, UR6, UR7, UPT ;  /* 0x000000070600728c */ /* 0x000fc8000bf21270 */
[----:B------:R-:W-:-:S12]  /*5330*/  USEL UR6, UR6, UR7, UP1 ;  /* 0x0000000706067287 */ /* 0x000fd80008800000 */
.L_x_677:
[----:B------:R-:W-:Y:S01]  /*5340*/  USHF.R.S32.HI UR7, URZ, 0x1f, UR6 ;  /* 0x0000001f3f077899 */ /* 0x000fe20008011406 */
[----:B------:R-:W-:Y:S02]  /*5350*/  CS2R R134, SRZ ;  /* 0x0000000000867805 */ /* 0x000fe4000001ff00 */
[----:B------:R-:W-:Y:S02]  /*5360*/  CS2R R132, SRZ ;  /* 0x0000000000847805 */ /* 0x000fe4000001ff00 */
[----:B------:R-:W-:Y:S01]  /*5370*/  CS2R R130, SRZ ;  /* 0x0000000000827805 */ /* 0x000fe2000001ff00 */
[----:B------:R-:W-:Y:S01]  /*5380*/  ULEA.HI UR7, UR7, UR6, URZ, 0x7 ;  /* 0x0000000607077291 */ /* 0x000fe2000f8f383f */
[----:B------:R-:W-:Y:S02]  /*5390*/  CS2R R128, SRZ ;  /* 0x0000000000807805 */ /* 0x000fe4000001ff00 */
[----:B------:R-:W-:Y:S02]  /*53a0*/  CS2R R126, SRZ ;  /* 0x00000000007e7805 */ /* 0x000fe4000001ff00 */
[----:B------:R-:W-:Y:S01]  /*53b0*/  CS2R R124, SRZ ;  /* 0x00000000007c7805 */ /* 0x000fe2000001ff00 */
[----:B------:R-:W-:Y:S01]  /*53c0*/  USHF.R.S32.HI UR7, URZ, 0x7, UR7 ;  /* 0x000000073f077899 */ /* 0x000fe20008011407 */
[----:B------:R-:W-:-:S02]  /*53d0*/  CS2R R122, SRZ ;  /* 0x00000000007a7805 */ /* 0x000fc4000001ff00 */
[----:B------:R-:W-:Y:S02]  /*53e0*/  CS2R R120, SRZ ;  /* 0x0000000000787805 */ /* 0x000fe4000001ff00 */
[----:B------:R-:W-:Y:S01]  /*53f0*/  CS2R R118, SRZ ;  /* 0x0000000000767805 */ /* 0x000fe2000001ff00 */
[----:B------:R-:W-:Y:S01]  /*5400*/  UISETP.LT.AND UP1, UPT, UR40, UR7, UPT ;  /* 0x000000072800728c */ /* 0x000fe2000bf21270 */
[----:B------:R-:W-:Y:S02]  /*5410*/  CS2R R116, SRZ ;  /* 0x0000000000747805 */ /* 0x000fe4000001ff00 */
[----:B------:R-:W-:Y:S02]  /*5420*/  CS2R R114, SRZ ;  /* 0x0000000000727805 */ /* 0x000fe4000001ff00 */
[----:B------:R-:W-:Y:S01]  /*5430*/  CS2R R112, SRZ ;  /* 0x0000000000707805 */ /* 0x000fe2000001ff00 */
[----:B------:R-:W-:Y:S01]  /*5440*/  USEL UR59, UR40, UR7, !UP1 ;  /* 0x00000007283b7287 */ /* 0x000fe2000c800000 */
[----:B------:R-:W-:-:S02]  /*5450*/  CS2R R110, SRZ ;  /* 0x00000000006e7805 */ /* 0x000fc4000001ff00 */
[----:B------:R-:W-:Y:S02]  /*5460*/  CS2R R108, SRZ ;  /* 0x00000000006c7805 */ /* 0x000fe4000001ff00 */
[----:B------:R-:W-:Y:S02]  /*5470*/  CS2R R106, SRZ ;  /* 0x00000000006a7805 */ /* 0x000fe4000001ff00 */
[----:B------:R-:W-:Y:S02]  /*5480*/  CS2R R104, SRZ ;  /* 0x0000000000687805 */ /* 0x000fe4000001ff00 */
[----:B------:R-:W-:Y:S02]  /*5490*/  CS2R R102, SRZ ;  /* 0x0000000000667805 */ /* 0x000fe4000001ff00 */
[----:B------:R-:W-:Y:S02]  /*54a0*/  ISETP.GE.AND P2, PT, R7, UR59, PT ;  /* 0x0000003b07007c0c */ /* 0x000fe4000bf46270 */
[----:B------:R-:W-:-:S02]  /*54b0*/  CS2R R100, SRZ ;  /* 0x0000000000647805 */ /* 0x000fc4000001ff00 */
[----:B------:R-:W-:Y:S02]  /*54c0*/  CS2R R98, SRZ ;  /* 0x0000000000627805 */ /* 0x000fe4000001ff00 */
[----:B------:R-:W-:Y:S02]  /*54d0*/  CS2R R96, SRZ ;  /* 0x0000000000607805 */ /* 0x000fe4000001ff00 */
[----:B------:R-:W-:Y:S02]  /*54e0*/  CS2R R94, SRZ ;  /* 0x00000000005e7805 */ /* 0x000fe4000001ff00 */
[----:B------:R-:W-:Y:S02]  /*54f0*/  CS2R R92, SRZ ;  /* 0x00000000005c7805 */ /* 0x000fe4000001ff00 */
[----:B------:R-:W-:Y:S02]  /*5500*/  CS2R R90, SRZ ;  /* 0x00000000005a7805 */ /* 0x000fe4000001ff00 */
[----:B------:R-:W-:Y:S01]  /*5510*/  CS2R R88, SRZ ;  /* 0x0000000000587805 */ /* 0x000fe2000001ff00 */
[----:B------:R-:W-:Y:S06]  /*5520*/  @!P2 BRA `(.L_x_680) ;  /* 0x00000038003ca947 */ /* 0x000fec0003800000 */
[----:B------:R-:W-:Y:S01]  /*5530*/  IMAD.IADD R9, R3, 0x1, R4 ;  /* 0x0000000103097824 */ /* 0x000fe200078e0204 */
[----:B------:R-:W-:Y:S01]  /*5540*/  ULDC UR35, c[0x0][0x9e4] ;  /* 0x0002790000237ab9 */ /* 0x000fe20000000800 */
[----:B------:R-:W-:Y:S01]  /*5550*/  IMAD.MOV.U32 R135, RZ, RZ, RZ ;  /* 0x000000ffff877224 */ /* 0x000fe200078e00ff */
[----:B------:R-:W-:Y:S01]  /*5560*/  ULDC UR55, c[0x0][0x288] ;  /* 0x0000a20000377ab9 */ /* 0x000fe20000000800 */
[----:B------:R-:W-:Y:S01]  /*5570*/  ULDC UR34, c[0x0][0x988] ;  /* 0x0002620000227ab9 */ /* 0x000fe20000000800 */
[----:B------:R-:W-:Y:S01]  /*5580*/  ULDC UR56, c[0x0][0x9d8] ;  /* 0x0002760000387ab9 */ /* 0x000fe20000000800 */
[----:B------:R-:W-:-:S05]  /*5590*/  ULDC UR54, c[0x0][0x9e0] ;  /* 0x0002780000367ab9 */ /* 0x000fca0000000800 */
.L_x_697:
[----:B------:R-:W-:Y:S01]  /*55a0*/  UIADD3 UR58, UR36, 0x1, URZ ;  /* 0x00000001243a7890 */ /* 0x000fe2000fffe03f */
[----:B------:R-:W-:-:S03]  /*55b0*/  ISETP.NE.AND P3, PT, RZ, UR45, PT ;  /* 0x0000002dff007c0c */ /* 0x000fc6000bf65270 */
[----:B------:R-:W-:-:S04]  /*55c0*/  UISETP.NE.AND UP1, UPT, UR58, 0x2, UPT ;  /* 0x000000023a00788c */ /* 0x000fc8000bf25270 */
[----:B------:R-:W-:Y:S02]  /*55d0*/  USEL UR57, URZ, 0x1, UP1 ;  /* 0x000000013f397887 */ /* 0x000fe40008800000 */
[----:B------:R-:W-:Y:S02]  /*55e0*/  USEL UR58, UR58, URZ, UP1 ;  /* 0x0000003f3a3a7287 */ /* 0x000fe40008800000 */
[----:B------:R-:W-:Y:S02]  /*55f0*/  ULOP3.LUT UR57, UR49, UR57, URZ, 0x3c, !UPT ;  /* 0x0000003931397292 */ /* 0x000fe4000f8e3c3f */
[----:B----4-:R-:W-:Y:S10]  /*5600*/  @P3 BRA `(.L_x_681) ;  /* 0x00000000002c3947 */ /* 0x010ff40003800000 */
[----:B------:R-:W-:Y:S05]  /*5610*/  @!P0 BRA `(.L_x_682) ;  /* 0x0000000000048947 */ /* 0x000fea0003800000 */
[----:B------:R-:W-:Y:S01]  /*5620*/  BPT.TRAP 0x1 ;  /* 0x000000040000795c */ /* 0x000fe20000300000 */
.L_x_682:
[----:B------:R-:W-:Y:S01]  /*5630*/  ULEA UR6, UR58, UR39, 0x3 ;  /* 0x000000273a067291 */ /* 0x000fe2000f8e183f */
[----:B------:R-:W-:-:S05]  /*5640*/  IMAD.U32 R10, RZ, RZ, UR57 ;  /* 0x00000039ff0a7e24 */ /* 0x000fca000f8e00ff */
[----:B------:R-:W-:-:S04]  /*5650*/  SHF.L.U32 R10, R10, 0x1f, RZ ;  /* 0x0000001f0a0a7819 */ /* 0x000fc800000006ff */
[----:B------:R1:W2:Y:S01]  /*5660*/  SYNCS.PHASECHK.TRANS64.TRYWAIT P2, [UR6+0x2d830], R10 ;  /* 0x02d8300aff0075a7 */ /* 0x0002a20008040146 */
[----:B------:R-:W-:Y:S05]  /*5670*/  @!P0 BRA `(.L_x_683) ;  /* 0x0000000000048947 */ /* 0x000fea0003800000 */
[----:B------:R-:W-:Y:S01]  /*5680*/  BPT.TRAP 0x1 ;  /* 0x000000040000795c */ /* 0x000fe20000300000 */
.L_x_683:
[----:B--2---:R-:W-:Y:S05]  /*5690*/  @P2 BRA `(.L_x_681) ;  /* 0x0000000000082947 */ /* 0x004fea0003800000 */
[----:B------:R-:W2:Y:S02]  /*56a0*/  SYNCS.PHASECHK.TRANS64.TRYWAIT P2, [UR6+0x2d830], R10 ;  /* 0x02d8300aff0075a7 */ /* 0x000ea40008040146 */
[----:B--2---:R-:W-:Y:S05]  /*56b0*/  @!P2 BRA `(.L_x_684) ;  /* 0x000000e400f8a947 */ /* 0x004fea0003800000 */
.L_x_681:
[----:B-12---:R-:W-:Y:S01]  /*56c0*/  VIADD R10, R16, 0x8 ;  /* 0x00000008100a7836 */ /* 0x006fe20000000000 */
[----:B------:R-:W-:Y:S01]  /*56d0*/  UIMAD UR6, UR58, 0x600, UR32 ;  /* 0x000006003a0678a4 */ /* 0x000fe2000f8e0220 */
[----:B------:R-:W-:Y:S01]  /*56e0*/  UMOV UR7, 0x80000020 ;  /* 0x8000002000077882 */ /* 0x000fe20000000000 */
[----:B------:R-:W-:Y:S02]  /*56f0*/  UMOV UR11, 0x80000020 ;  /* 0x80000020000b7882 */ /* 0x000fe40000000000 */
[----:B------:R1:W-:Y:S01]  /*5700*/  BAR.SYNC.DEFER_BLOCKING R10, 0x100 ;  /* 0x0004000a0000751d */ /* 0x0003e20000010000 */
[----:B------:R-:W-:Y:S02]  /*5710*/  UIADD3 UR10, UR6, 0x2, URZ ;  /* 0x00000002060a7890 */ /* 0x000fe4000fffe03f */
[----:B------:R-:W-:Y:S02]  /*5720*/  UIADD3 UR14, UR6, 0x200, URZ ;  /* 0x00000200060e7890 */ /* 0x000fe4000fffe03f */
[----:B------:R-:W-:Y:S01]  /*5730*/  UIADD3 UR18, UR6, 0x202, URZ ;  /* 0x0000020206127890 */ /* 0x000fe2000fffe03f */
[----:B------:R-:W-:Y:S01]  /*5740*/  UMOV UR15, 0x80000020 ;  /* 0x80000020000f7882 */ /* 0x000fe20000000000 */
[----:B------:R-:W-:Y:S01]  /*5750*/  UMOV UR19, 0x80000020 ;  /* 0x8000002000137882 */ /* 0x000fe20000000000 */
[----:B------:R-:W-:Y:S01]  /*5760*/  UIADD3 UR22, UR6, 0x400, URZ ;  /* 0x0000040006167890 */ /* 0x000fe2000fffe03f */
[----:B------:R-:W-:Y:S01]  /*5770*/  UMOV UR23, 0x80000020 ;  /* 0x8000002000177882 */ /* 0x000fe20000000000 */
[----:B------:R-:W-:Y:S01]  /*5780*/  UIADD3 UR26, UR6, 0x402, URZ ;  /* 0x00000402061a7890 */ /* 0x000fe2000fffe03f */
[----:B------:R-:W-:Y:S01]  /*5790*/  UMOV UR27, 0x80000020 ;  /* 0x80000020001b7882 */ /* 0x000fe20000000000 */
[----:B----4-:R-:W-:-:S06]  /*57a0*/  WARPGROUP.ARRIVE ;  /* 0x00000000000079c5 */ /* 0x010fcc0000000000 */
[----:B------:R-:W-:Y:S03]  /*57b0*/  HGMMA.64x128x16.F32.BF16 R24, gdesc[UR4], RZ, !UPT, gsb0 ;  /* 0x01e00000041879f0 */ /* 0x000fe6000c0018ff */
        /* <DEDUP_REMOVED lines=16> */
[----:B-1----:R-:W-:Y:S05]  /*58c0*/  @P3 BRA `(.L_x_685) ;  /* 0x00000000002c3947 */ /* 0x002fea0003800000 */
[----:B------:R-:W-:Y:S05]  /*58d0*/  @!P0 BRA `(.L_x_686) ;  /* 0x0000000000048947 */ /* 0x000fea0003800000 */
[----:B------:R-:W-:Y:S01]  /*58e0*/  BPT.TRAP 0x1 ;  /* 0x000000040000795c */ /* 0x000fe20000300000 */
.L_x_686:
[----:B------:R-:W-:Y:S01]  /*58f0*/  ULEA UR6, UR36, UR39, 0x3 ;  /* 0x0000002724067291 */ /* 0x000fe2000f8e183f */
[----:B------:R-:W-:-:S05]  /*5900*/  IMAD.U32 R10, RZ, RZ, UR49 ;  /* 0x00000031ff0a7e24 */ /* 0x000fca000f8e00ff */
[----:B------:R-:W-:-:S04]  /*5910*/  SHF.L.U32 R10, R10, 0x1f, RZ ;  /* 0x0000001f0a0a7819 */ /* 0x000fc800000006ff */
[----:B------:R1:W2:Y:S01]  /*5920*/  SYNCS.PHASECHK.TRANS64.TRYWAIT P2, [UR6+0x2d850], R10 ;  /* 0x02d8500aff0075a7 */ /* 0x0002a20008040146 */
[----:B------:R-:W-:Y:S05]  /*5930*/  @!P0 BRA `(.L_x_687) ;  /* 0x0000000000048947 */ /* 0x000fea0003800000 */
[----:B------:R-:W-:Y:S01]  /*5940*/  BPT.TRAP 0x1 ;  /* 0x000000040000795c */ /* 0x000fe20000300000 */
.L_x_687:
[----:B--2---:R-:W-:Y:S05]  /*5950*/  @P2 BRA `(.L_x_685) ;  /* 0x0000000000082947 */ /* 0x004fea0003800000 */
[----:B------:R-:W2:Y:S02]  /*5960*/  SYNCS.PHASECHK.TRANS64.TRYWAIT P2, [UR6+0x2d850], R10 ;  /* 0x02d8500aff0075a7 */ /* 0x000ea40008040146 */
[----:B--2---:R-:W-:Y:S05]  /*5970*/  @!P2 BRA `(.L_x_688) ;  /* 0x000000e40060a947 */ /* 0x004fea0003800000 */
.L_x_685:
[----:B------:R-:W-:Y:S01]  /*5980*/  UIADD3 UR6, UR39, 0x400, URZ ;  /* 0x0000040027067890 */ /* 0x000fe2000fffe03f */
[----:B------:R-:W-:Y:S01]  /*5990*/  WARPGROUP.ARRIVE ;  /* 0x00000000000079c5 */ /* 0x000fe20000000000 */
[----:B------:R-:W-:Y:S01]  /*59a0*/  ULEA UR7, UR52, UR39, 0xd ;  /* 0x0000002734077291 */ /* 0x000fe2000f8e683f */
[----:B------:R-:W3:Y:S01]  /*59b0*/  LDC R142, c[0x0][0x2e0] ;  /* 0x0000b800ff8e7b82 */ /* 0x000ee20000000800 */
[----:B------:R-:W-:Y:S01]  /*59c0*/  USHF.R.U32.HI UR6, URZ, 0x4, UR6 ;  /* 0x000000043f067899 */ /* 0x000fe20008011606 */
[----:B------:R-:W-:Y:S01]  /*59d0*/  FMUL.FTZ R14, R27, UR56 ;  /* 0x000000381b0e7c20 */ /* 0x000fe20008410000 */
[----:B------:R-:W-:Y:S01]  /*59e0*/  UIADD3 UR7, UR7, 0x21800, URZ ;  /* 0x0002180007077890 */ /* 0x000fe2000fffe03f */
[----:B------:R-:W-:Y:S01]  /*59f0*/  FMUL.FTZ R27, R34, UR56 ;  /* 0x00000038221b7c20 */ /* 0x000fe20008410000 */
[----:B------:R-:W-:Y:S01]  /*5a00*/  ULOP3.LUT UR6, UR6, 0x3fff, URZ, 0xc0, !UPT ;  /* 0x00003fff06067892 */ /* 0x000fe2000f8ec03f */
[----:B------:R-:W-:Y:S01]  /*5a10*/  FMUL.FTZ R34, R41, UR56 ;  /* 0x0000003829227c20 */ /* 0x000fe20008410000 */
[----:B------:R-:W-:Y:S01]  /*5a20*/  USHF.R.U32.HI UR7, URZ, 0x4, UR7 ;  /* 0x000000043f077899 */ /* 0x000fe20008011607 */
[----:B------:R-:W-:Y:S01]  /*5a30*/  FMUL.FTZ R41, R48, UR56 ;  /* 0x0000003830297c20 */ /* 0x000fe20008410000 */
[----:B------:R-:W-:Y:S01]  /*5a40*/  ULOP3.LUT UR10, UR6, 0x2000000, URZ, 0xfc, !UPT ;  /* 0x02000000060a7892 */ /* 0x000fe2000f8efc3f */
[----:B------:R-:W-:Y:S01]  /*5a50*/  FMUL.FTZ R12, R25, UR56 ;  /* 0x00000038190c7c20 */ /* 0x000fe20008410000 */
[----:B------:R-:W-:Y:S01]  /*5a60*/  ULOP3.LUT UR6, UR7, 0x3fff, URZ, 0xc0, !UPT ;  /* 0x00003fff07067892 */ /* 0x000fe2000f8ec03f */
[----:B------:R-:W-:Y:S01]  /*5a70*/  FMUL.FTZ R48, R55, UR56 ;  /* 0x0000003837307c20 */ /* 0x000fe20008410000 */
[----:B------:R-:W-:Y:S01]  /*5a80*/  UIMAD UR7, UR36, 0x600, UR10 ;  /* 0x00000600240778a4 */ /* 0x000fe2000f8e020a */
[----:B------:R-:W-:Y:S01]  /*5a90*/  FMUL.FTZ R25, R32, UR56 ;  /* 0x0000003820197c20 */ /* 0x000fe20008410000 */
[----:B------:R-:W-:Y:S01]  /*5aa0*/  ULOP3.LUT UR6, UR6, 0x10000, URZ, 0xfc, !UPT ;  /* 0x0001000006067892 */ /* 0x000fe2000f8efc3f */
[----:B------:R-:W-:Y:S01]  /*5ab0*/  FMUL.FTZ R55, R60, UR56 ;  /* 0x000000383c377c20 */ /* 0x000fe20008410000 */
[----:B------:R-:W-:Y:S01]  /*5ac0*/  UMOV UR31, 0x80000020 ;  /* 0x80000020001f7882 */ /* 0x000fe20000000000 */
[----:B------:R-:W-:Y:S01]  /*5ad0*/  UMOV UR29, 0x40000040 ;  /* 0x40000040001d7882 */ /* 0x000fe20000000000 */
[----:B------:R-:W-:Y:S01]  /*5ae0*/  FMUL.FTZ R32, R39, UR56 ;  /* 0x0000003827207c20 */ /* 0x000fe20008410000 */
[----:B------:R-:W-:Y:S01]  /*5af0*/  UMOV UR30, UR7 ;  /* 0x00000007001e7c82 */ /* 0x000fe20008000000 */
[----:B------:R-:W-:Y:S01]  /*5b00*/  FMUL.FTZ R60, R65, UR56 ;  /* 0x00000038413c7c20 */ /* 0x000fe20008410000 */
[----:B------:R-:W-:Y:S01]  /*5b10*/  UMOV UR28, UR6 ;  /* 0x00000006001c7c82 */ /* 0x000fe20008000000 */
[----:B------:R-:W-:Y:S01]  /*5b20*/  FMUL.FTZ R39, R46, UR56 ;  /* 0x000000382e277c20 */ /* 0x000fe20008410000 */
[----:B------:R-:W-:Y:S01]  /*5b30*/  HGMMA.64x96x16.F32.BF16 R88, gdesc[UR28].tnspB, R88, gsb0 ;  /* 0x416000001c5879f0 */ /* 0x000fe20008001858 */
[----:B------:R-:W-:Y:S01]  /*5b40*/  UIADD3 UR30, UR7, 0x40, URZ ;  /* 0x00000040071e7890 */ /* 0x000fe2000fffe03f */
[----:B------:R-:W-:Y:S01]  /*5b50*/  FMUL.FTZ R65, R70, UR56 ;  /* 0x0000003846417c20 */ /* 0x000fe20008410000 */
[----:B------:R-:W-:Y:S01]  /*5b60*/  UIADD3 UR28, UR6, 0x2, URZ ;  /* 0x00000002061c7890 */ /* 0x000fe2000fffe03f */
[----:B------:R-:W-:Y:S01]  /*5b70*/  FMUL.FTZ R46, R53, UR56 ;  /* 0x00000038352e7c20 */ /* 0x000fe20008410000 */
[----:B------:R-:W-:Y:S01]  /*5b80*/  UMOV UR31, 0x80000020 ;  /* 0x80000020001f7882 */ /* 0x000fe20000000000 */
[----:B------:R-:W-:Y:S01]  /*5b90*/  UMOV UR29, 0x40000040 ;  /* 0x40000040001d7882 */ /* 0x000fe20000000000 */
[----:B------:R-:W-:Y:S01]  /*5ba0*/  FMUL.FTZ R70, R75, UR56 ;  /* 0x000000384b467c20 */ /* 0x000fe20008410000 */
[----:B--2---:R-:W-:Y:S01]  /*5bb0*/  FMUL.FTZ R13, R26, UR56 ;  /* 0x000000381a0d7c20 */ /* 0x004fe20008410000 */
[----:B------:R-:W-:Y:S01]  /*5bc0*/  FMUL.FTZ R53, R58, UR56 ;  /* 0x000000383a357c20 */ /* 0x000fe20008410000 */
[----:B------:R-:W-:Y:S01]  /*5bd0*/  FMUL.FTZ R75, R80, UR56 ;  /* 0x00000038504b7c20 */ /* 0x000fe20008410000 */
[----:B-1----:R-:W-:Y:S01]  /*5be0*/  FMUL.FTZ R10, R24, UR56 ;  /* 0x00000038180a7c20 */ /* 0x002fe20008410000 */
[----:B------:R-:W-:Y:S01]  /*5bf0*/  FMUL.FTZ R26, R33, UR56 ;  /* 0x00000038211a7c20 */ /* 0x000fe20008410000 */
[----:B------:R-:W-:Y:S01]  /*5c00*/  FMUL.FTZ R58, R63, UR56 ;  /* 0x000000383f3a7c20 */ /* 0x000fe20008410000 */
[----:B------:R-:W-:-:S02]  /*5c10*/  IMAD.SHL.U32 R80, R7, 0x80, RZ ;  /* 0x0000008007507824 */ /* 0x000fc400078e00ff */
        /* <DEDUP_REMOVED lines=24> */
[----:B------:R-:W-:Y:S01]  /*5da0*/  IADD3 R83, -R80, 0x1, RZ ;  /* 0x0000000150537810 */ /* 0x000fe20007ffe1ff */
        /* <DEDUP_REMOVED lines=9> */
[----:B------:R-:W-:-:S02]  /*5e40*/  IMAD.U32 R51, RZ, RZ, UR58 ;  /* 0x0000003aff337e24 */ /* 0x000fc4000f8e00ff */
[----:B------:R-:W-:Y:S01]  /*5e50*/  FMUL.FTZ R66, R71, UR56 ;  /* 0x0000003847427c20 */ /* 0x000fe20008410000 */
[----:B------:R-:W-:Y:S01]  /*5e60*/  FMUL.FTZ R67, R72, UR56 ;  /* 0x0000003848437c20 */ /* 0x000fe20008410000 */
[----:B------:R-:W-:Y:S01]  /*5e70*/  FMUL.FTZ R74, R79, UR56 ;  /* 0x000000384f4a7c20 */ /* 0x000fe20008410000 */
[----:B------:R-:W-:Y:S02]  /*5e80*/  VIADD R50, R16, 0x9 ;  /* 0x0000000910327836 */ /* 0x000fe40000000000 */
[----:B------:R-:W-:Y:S01]  /*5e90*/  FMUL.FTZ R71, R76, UR56 ;  /* 0x000000384c477c20 */ /* 0x000fe20008410000 */
[----:B------:R-:W-:Y:S01]  /*5ea0*/  FMUL.FTZ R72, R77, UR56 ;  /* 0x000000384d487c20 */ /* 0x000fe20008410000 */
[----:B------:R-:W-:Y:S01]  /*5eb0*/  FMUL.FTZ R79, R84, UR56 ;  /* 0x00000038544f7c20 */ /* 0x000fe20008410000 */
[----:B------:R-:W-:Y:S01]  /*5ec0*/  ISETP.GE.U32.AND P2, PT, R2, 0x180, PT ;  /* 0x000001800200780c */ /* 0x000fe20003f46070 */
[----:B------:R-:W-:Y:S01]  /*5ed0*/  FMUL.FTZ R76, R81, UR56 ;  /* 0x00000038514c7c20 */ /* 0x000fe20008410000 */
[----:B------:R-:W-:Y:S01]  /*5ee0*/  FMUL.FTZ R77, R82, UR56 ;  /* 0x00000038524d7c20 */ /* 0x000fe20008410000 */
[----:B---3--:R-:W-:-:S02]  /*5ef0*/  IMAD R84, R142, UR47, R83 ;  /* 0x0000002f8e547c24 */ /* 0x008fc4000f8e0253 */
[----:B------:R-:W-:Y:S01]  /*5f00*/  FMUL.FTZ R81, R85, UR56 ;  /* 0x0000003855517c20 */ /* 0x000fe20008410000 */
[----:B------:R-:W-:Y:S01]  /*5f10*/  FMUL.FTZ R82, R86, UR56 ;  /* 0x0000003856527c20 */ /* 0x000fe20008410000 */
[----:B------:R-:W-:Y:S01]  /*5f20*/  FMUL.FTZ R83, R87, UR56 ;  /* 0x0000003857537c20 */ /* 0x000fe20008410000 */
[----:B------:R-:W-:Y:S01]  /*5f30*/  @!P1 LEA R51, R51, UR39, 0x3 ;  /* 0x0000002733339c11 */ /* 0x000fe2000f8e18ff */
[----:B------:R-:W1:Y:S01]  /*5f40*/  MUFU.TANH R10, R10 ;  /* 0x0000000a000a7308 */ /* 0x000e620000002400 */
[----:B------:R-:W-:Y:S01]  /*5f50*/  SEL R50, R50, 0x9, !P2 ;  /* 0x0000000932327807 */ /* 0x000fe20005000000 */
[----:B------:R-:W-:Y:S01]  /*5f60*/  VIADD R84, R84, -UR55 ;  /* 0x8000003754547c36 */ /* 0x000fe20008000000 */
[----:B------:R-:W-:Y:S01]  /*5f70*/  PLOP3.LUT P2, PT, PT, PT, UP0, 0x40, 0x0 ;  /* 0x000000000000781c */ /* 0x000fe20003f4e808 */
[----:B------:R-:W-:Y:S02]  /*5f80*/  @!P1 VIADD R51, R51, 0x2d840 ;  /* 0x0002d84033339836 */ /* 0x000fe40000000000 */
[----:B------:R-:W-:-:S02]  /*5f90*/  IMAD R84, R19, -0x2, R84 ;  /* 0xfffffffe13547824 */ /* 0x000fc400078e0254 */
[----:B------:R-:W2:Y:S01]  /*5fa0*/  MUFU.TANH R12, R12 ;  /* 0x0000000c000c7308 */ /* 0x000ea20000002400 */
[----:B------:R-:W-:Y:S01]  /*5fb0*/  @!P1 PRMT R51, RZ, 0x654, R51 ;  /* 0x00000654ff339816 */ /* 0x000fe20000000033 */
[C---:B------:R-:W-:Y:S02]  /*5fc0*/  VIADD R87, R84.reuse, UR54 ;  /* 0x0000003654577c36 */ /* 0x040fe40008000000 */
[----:B------:R-:W-:Y:S02]  /*5fd0*/  VIADD R86, R84, UR33 ;  /* 0x0000002154567c36 */ /* 0x000fe40008000000 */
[C---:B------:R-:W-:Y:S02]  /*5fe0*/  IMAD.IADD R85, R3.reuse, 0x1, R87 ;  /* 0x0000000103557824 */ /* 0x040fe400078e0257 */
[----:B------:R-:W3:Y:S01]  /*5ff0*/  MUFU.TANH R13, R13 ;  /* 0x0000000d000d7308 */ /* 0x000ee20000002400 */
[----:B------:R-:W-:-:S07]  /*6000*/  IMAD.IADD R84, R3, 0x1, R86 ;  /* 0x0000000103547824 */ /* 0x000fce00078e0256 */
[----:B------:R-:W4:Y:S08]  /*6010*/  MUFU.TANH R14, R14 ;  /* 0x0000000e000e7308 */ /* 0x000f300000002400 */
[----:B------:R-:W1:Y:S01]  /*6020*/  MUFU.TANH R15, R15 ;  /* 0x0000000f000f7308 */ /* 0x000e620000002400 */
[----:B------:R-:W-:Y:S02]  /*6030*/  WARPGROUP.DEPBAR.LE gsb0, 0x0 ;  /* 0x00008000000079c5 */ /* 0x000fe40000010000 */
[----:B------:R-:W-:-:S05]  /*6040*/  WARPGROUP.ARRIVE ;  /* 0x00000000000079c5 */ /* 0x000fca0000000000 */
[----:B------:R-:W1:Y:S01]  /*6050*/  MUFU.TANH R20, R20 ;  /* 0x0000001400147308 */ /* 0x000e620000002400 */
[----:B------:R-:W-:Y:S01]  /*6060*/  HGMMA.64x96x16.F32.BF16 R88, gdesc[UR28].tnspB, R88, gsb0 ;  /* 0x416000001c5879f0 */ /* 0x000fe20008001858 */
[----:B------:R-:W-:Y:S02]  /*6070*/  UIADD3 UR30, UR7, 0x80, URZ ;  /* 0x00000080071e7890 */ /* 0x000fe4000fffe03f */
[----:B------:R-:W-:-:S04]  /*6080*/  UIADD3 UR28, UR6, 0x4, URZ ;  /* 0x00000004061c7890 */ /* 0x000fc8000fffe03f */
[----:B------:R-:W1:Y:S01]  /*6090*/  MUFU.TANH R21, R21 ;  /* 0x0000001500157308 */ /* 0x000e620000002400 */
[----:B------:R-:W-:Y:S01]  /*60a0*/  UMOV UR31, 0x80000020 ;  /* 0x80000020001f7882 */ /* 0x000fe20000000000 */
[----:B------:R-:W-:-:S06]  /*60b0*/  UMOV UR29, 0x40000040 ;  /* 0x40000040001d7882 */ /* 0x000fcc0000000000 */
        /* <DEDUP_REMOVED lines=11> */
[----:B------:R-:W1:Y:S01]  /*6170*/  MUFU.TANH R35, R35 ;  /* 0x0000002300237308 */ /* 0x000e620000002400 */
[----:B------:R-:W-:-:S02]  /*6180*/  WARPGROUP.DEPBAR.LE gsb0, 0x0 ;  /* 0x00008000000079c5 */ /* 0x000fc40000010000 */
[----:B------:R-:W-:-:S05]  /*6190*/  WARPGROUP.ARRIVE ;  /* 0x00000000000079c5 */ /* 0x000fca0000000000 */
[----:B------:R-:W1:Y:S01]  /*61a0*/  MUFU.TANH R36, R36 ;  /* 0x0000002400247308 */ /* 0x000e620000002400 */
[----:B------:R-:W-:Y:S01]  /*61b0*/  HGMMA.64x96x16.F32.BF16 R88, gdesc[UR28].tnspB, R88, gsb0 ;  /* 0x416000001c5879f0 */ /* 0x000fe20008001858 */
[----:B------:R-:W-:Y:S02]  /*61c0*/  UIADD3 UR30, UR7, 0xc0, URZ ;  /* 0x000000c0071e7890 */ /* 0x000fe4000fffe03f */
[----:B------:R-:W-:Y:S01]  /*61d0*/  UIADD3 UR28, UR6, 0x6, URZ ;  /* 0x00000006061c7890 */ /* 0x000fe2000fffe03f */
[----:B------:R-:W-:Y:S01]  /*61e0*/  UMOV UR31, 0x80000020 ;  /* 0x80000020001f7882 */ /* 0x000fe20000000000 */
[----:B------:R-:W-:Y:S02]  /*61f0*/  UMOV UR29, 0x40000040 ;  /* 0x40000040001d7882 */ /* 0x000fe40000000000 */
        /* <DEDUP_REMOVED lines=64> */
[----:B------:R-:W1:Y:S01]  /*6600*/  MUFU.TANH R83, R83 ;  /* 0x0000005300537308 */ /* 0x000e620000002400 */
[----:B------:R-:W-:-:S02]  /*6610*/  WARPGROUP.DEPBAR.LE gsb0, 0x0 ;  /* 0x00008000000079c5 */ /* 0x000fc40000010000 */
        /* <DEDUP_REMOVED lines=8> */
[----:B------:R-:W-:Y:S03]  /*66a0*/  HGMMA.64x96x16.F32.BF16 R88, gdesc[UR28].tnspB, R88, gsb0 ;  /* 0x416000001c5879f0 */ /* 0x000fe60008001858 */
[----:B------:R-:W-:Y:S02]  /*66b0*/  WARPGROUP.DEPBAR.LE gsb0, 0x0 ;  /* 0x00008000000079c5 */ /* 0x000fe40000010000 */
[----:B------:R1:W-:Y:S06]  /*66c0*/  BAR.ARV R50, 0x100 ;  /* 0x000400320000751d */ /* 0x0003ec0000002000 */
[----:B------:R1:W-:Y:S01]  /*66d0*/  @!P1 SYNCS.ARRIVE.TRANS64.RED.A1T0 RZ, [R51+URZ], RZ ;  /* 0x000000ff33ff99a7 */ /* 0x0003e2000810043f */
[----:B--234-:R-:W-:Y:S05]  /*66e0*/  @P2 BRA `(.L_x_689) ;  /* 0x00000000005c2947 */ /* 0x01cfea0003800000 */
[----:B------:R-:W-:Y:S01]  /*66f0*/  ISETP.GT.AND P2, PT, R9, -0x1, PT ;  /* 0xffffffff0900780c */ /* 0x000fe20003f44270 */
[----:B------:R-:W-:-:S12]  /*6700*/  BSSY B0, `(.L_x_690) ;  /* 0x0000011000007945 */ /* 0x000fd80003800000 */
[----:B------:R-:W-:Y:S05]  /*6710*/  @P2 BRA `(.L_x_691) ;  /* 0x0000000000202947 */ /* 0x000fea0003800000 */
[----:B------:R-:W-:Y:S01]  /*6720*/  IMAD.U32 R142, RZ, RZ, UR35 ;  /* 0x00000023ff8e7e24 */ /* 0x000fe2000f8e00ff */
[----:B------:R-:W-:-:S04]  /*6730*/  LOP3.LUT R139, RZ, R9, RZ, 0x33, !PT ;  /* 0x00000009ff8b7212 */ /* 0x000fc800078e33ff */
[----:B------:R-:W-:-:S13]  /*6740*/  ISETP.NE.AND P2, PT, R142, 0x1, PT ;  /* 0x000000018e00780c */ /* 0x000fda0003f45270 */
[----:B-1----:R-:W1:Y:S02]  /*6750*/  @P2 LDC.64 R50, c[0x0][0x9e8] ;  /* 0x00027a00ff322b82 */ /* 0x002e640000000a00 */
[----:B-1----:R-:W-:-:S05]  /*6760*/  @P2 IMAD.HI.U32 R50, R139, R50, RZ ;  /* 0x000000328b322227 */ /* 0x002fca00078e00ff */
[----:B------:R-:W-:-:S04]  /*6770*/  @P2 SHF.R.U32.HI R139, RZ, R51, R50 ;  /* 0x00000033ff8b2219 */ /* 0x000fc80000011632 */
[----:B------:R-:W-:Y:S01]  /*6780*/  LOP3.LUT R139, RZ, R139, RZ, 0x33, !PT ;  /* 0x0000008bff8b7212 */ /* 0x000fe200078e33ff */
[----:B------:R-:W-:Y:S06]  /*6790*/  BRA `(.L_x_692) ;  /* 0x00000000001c7947 */ /* 0x000fec0003800000 */
.L_x_691:
[----:B------:R-:W-:-:S05]  /*67a0*/  IMAD.U32 R142, RZ, RZ, UR35 ;  /* 0x00000023ff8e7e24 */ /* 0x000fca000f8e00ff */
[----:B------:R-:W-:-:S13]  /*67b0*/  ISETP.NE.AND P2, PT, R142, 0x1, PT ;  /* 0x000000018e00780c */ /* 0x000fda0003f45270 */
[----:B-1----:R-:W1:Y:S01]  /*67c0*/  @P2 LDC.64 R50, c[0x0][0x9e8] ;  /* 0x00027a00ff322b82 */ /* 0x002e620000000a00 */
[----:B------:R-:W-:-:S04]  /*67d0*/  @P2 IMAD.IADD R139, R3, 0x1, R4 ;  /* 0x00000001038b2824 */ /* 0x000fc800078e0204 */
[----:B-1----:R-:W-:-:S04]  /*67e0*/  @P2 IMAD.HI.U32 R50, R139, R50, RZ ;  /* 0x000000328b322227 */ /* 0x002fc800078e00ff */
[----:B------:R-:W-:Y:S01]  /*67f0*/  IMAD.MOV.U32 R139, RZ, RZ, R9 ;  /* 0x000000ffff8b7224 */ /* 0x000fe200078e0009 */
[----:B------:R-:W-:-:S07]  /*6800*/  @P2 SHF.R.U32.HI R139, RZ, R51, R50 ;  /* 0x00000033ff8b2219 */ /* 0x000fce0000011632 */
.L_x_692:
[----:B------:R-:W-:Y:S05]  /*6810*/  BSYNC B0 ;  /* 0x0000000000007941 */ /* 0x000fea0003800000 */
.L_x_690:
[----:B------:R-:W-:-:S04]  /*6820*/  IMAD R50, R139, R142, -R80 ;  /* 0x0000008e8b327224 */ /* 0x000fc800078e0a50 */
[----:B------:R-:W-:-:S05]  /*6830*/  IMAD R50, R19, -0x2, R50 ;  /* 0xfffffffe13327824 */ /* 0x000fca00078e0232 */
[----:B------:R-:W-:Y:S02]  /*6840*/  VIADDMNMX R85, R50, R142, R85, PT ;  /* 0x0000008e32557246 */ /* 0x000fe40003800155 */
[----:B------:R-:W-:-:S07]  /*6850*/  VIMNMX R84, R84, R50, !PT ;  /* 0x0000003254547248 */ /* 0x000fce0007fe0100 */
.L_x_689:
[----:B------:R-:W-:Y:S01]  /*6860*/  ISETP.GT.AND P2, PT, R7, -0x1, PT ;  /* 0xffffffff0700780c */ /* 0x000fe20003f44270 */
[C---:B------:R-:W-:Y:S02]  /*6870*/  IMAD.IADD R87, R0.reuse, 0x1, R87 ;  /* 0x0000000100577824 */ /* 0x040fe400078e0257 */
[----:B------:R-:W-:Y:S01]  /*6880*/  IMAD.IADD R86, R0, 0x1, R86 ;  /* 0x0000000100567824 */ /* 0x000fe200078e0256 */
[C---:B------:R-:W-:Y:S02]  /*6890*/  ISETP.GT.AND P5, PT, R84.reuse, RZ, P2 ;  /* 0x000000ff5400720c */ /* 0x040fe400017a4270 */
[C---:B------:R-:W-:Y:S02]  /*68a0*/  ISETP.GT.AND P4, PT, R84.reuse, 0x1, P2 ;  /* 0x000000015400780c */ /* 0x040fe40001784270 */
[----:B------:R-:W-:Y:S02]  /*68b0*/  ISETP.LT.OR P5, PT, R85, 0x1, P5 ;  /* 0x000000015500780c */ /* 0x000fe40002fa1670 */
[----:B------:R-:W-:-:S02]  /*68c0*/  ISETP.GT.AND P6, PT, R84, 0x8, P2 ;  /* 0x000000085400780c */ /* 0x000fc400017c4270 */
[----:B-1----:R-:W-:Y:S02]  /*68d0*/  FSEL R139, R10, -INF , !P5 ;  /* 0xff8000000a8b7808 */ /* 0x002fe40006800000 */
[C---:B------:R-:W-:Y:S02]  /*68e0*/  ISETP.GT.AND P5, PT, R84.reuse, 0x10, P2 ;  /* 0x000000105400780c */ /* 0x040fe400017a4270 */
[----:B------:R-:W-:Y:S02]  /*68f0*/  ISETP.GT.AND P3, PT, R84, 0x9, P2 ;  /* 0x000000095400780c */ /* 0x000fe40001764270 */
[C---:B------:R-:W-:Y:S02]  /*6900*/  ISETP.LT.OR P5, PT, R85.reuse, 0x11, P5 ;  /* 0x000000115500780c */ /* 0x040fe40002fa1670 */
[----:B------:R-:W-:Y:S02]  /*6910*/  ISETP.LT.OR P4, PT, R85, 0x2, P4 ;  /* 0x000000025500780c */ /* 0x000fe40002781670 */
[----:B------:R-:W-:-:S02]  /*6920*/  FSEL R25, R25, -INF , !P5 ;  /* 0xff80000019197808 */ /* 0x000fc40006800000 */
[----:B------:R-:W-:Y:S02]  /*6930*/  ISETP.GT.AND P5, PT, R84, 0x20, P2 ;  /* 0x000000205400780c */ /* 0x000fe400017a4270 */
[C---:B------:R-:W-:Y:S02]  /*6940*/  ISETP.LT.OR P6, PT, R85.reuse, 0x9, P6 ;  /* 0x000000095500780c */ /* 0x040fe400037c1670 */
[C---:B------:R-:W-:Y:S02]  /*6950*/  ISETP.LT.OR P3, PT, R85.reuse, 0xa, P3 ;  /* 0x0000000a5500780c */ /* 0x040fe40001f61670 */
[----:B------:R-:W-:Y:S02]  /*6960*/  ISETP.LT.OR P5, PT, R85, 0x21, P5 ;  /* 0x000000215500780c */ /* 0x000fe40002fa1670 */
[----:B------:R-:W-:Y:S02]  /*6970*/  FSEL R12, R12, -INF , !P4 ;  /* 0xff8000000c0c7808 */ /* 0x000fe40006000000 */
[----:B------:R-:W-:-:S02]  /*6980*/  FSEL R15, R15, -INF , !P6 ;  /* 0xff8000000f0f7808 */ /* 0x000fc40007000000 */
[----:B------:R-:W-:Y:S02]  /*6990*/  FSEL R20, R20, -INF , !P3 ;  /* 0xff80000014147808 */ /* 0x000fe40005800000 */
[C---:B------:R-:W-:Y:S02]  /*69a0*/  ISETP.GT.AND P4, PT, R84.reuse, 0x11, P2 ;  /* 0x000000115400780c */ /* 0x040fe40001784270 */
[C---:B------:R-:W-:Y:S02]  /*69b0*/  ISETP.GT.AND P6, PT, R84.reuse, 0x18, P2 ;  /* 0x000000185400780c */ /* 0x040fe400017c4270 */
[C---:B------:R-:W-:Y:S02]  /*69c0*/  ISETP.GT.AND P3, PT, R84.reuse, 0x19, P2 ;  /* 0x000000195400780c */ /* 0x040fe40001764270 */
[----:B------:R-:W-:Y:S02]  /*69d0*/  FSEL R33, R33, -INF , !P5 ;  /* 0xff80000021217808 */ /* 0x000fe40006800000 */
[----:B------:R-:W-:-:S02]  /*69e0*/  ISETP.GT.AND P5, PT, R84, 0x30, P2 ;  /* 0x000000305400780c */ /* 0x000fc400017a4270 */
[C---:B------:R-:W-:Y:S02]  /*69f0*/  ISETP.LT.OR P4, PT, R85.reuse, 0x12, P4 ;  /* 0x000000125500780c */ /* 0x040fe40002781670 */
        /* <DEDUP_REMOVED lines=56> */
[----:B------:R-:W-:Y:S02]  /*6d80*/  ISETP.GT.AND P3, PT, R84, 0x69, P2 ;  /* 0x000000695400780c */ /* 0x000fe40001764270 */
[----:B------:R-:W-:Y:S02]  /*6d90*/  FSEL R75, R75, -INF , !P5 ;  /* 0xff8000004b4b7808 */ /* 0x000fe40006800000 */
[----:B------:R-:W-:-:S02]  /*6da0*/  PLOP3.LUT P5, PT, PT, PT, UP0, 0x40, 0x0 ;  /* 0x000000000000781c */ /* 0x000fc40003fae808 */
[C---:B------:R-:W-:Y:S02]  /*6db0*/  ISETP.LT.OR P4, PT, R85.reuse, 0x62, P4 ;  /* 0x000000625500780c */ /* 0x040fe40002781670 */
[C---:B------:R-:W-:Y:S02]  /*6dc0*/  ISETP.LT.OR P6, PT, R85.reuse, 0x69, P6 ;  /* 0x000000695500780c */ /* 0x040fe400037c1670 */
[----:B------:R-:W-:Y:S02]  /*6dd0*/  ISETP.LT.OR P3, PT, R85, 0x6a, P3 ;  /* 0x0000006a5500780c */ /* 0x000fe40001f61670 */
[----:B------:R-:W-:Y:S02]  /*6de0*/  FSEL R68, R68, -INF , !P4 ;  /* 0xff80000044447808 */ /* 0x000fe40006000000 */
[----:B------:R-:W-:Y:S02]  /*6df0*/  FSEL R71, R71, -INF , !P6 ;  /* 0xff80000047477808 */ /* 0x000fe40007000000 */
[----:B------:R-:W-:-:S02]  /*6e00*/  FSEL R72, R72, -INF , !P3 ;  /* 0xff80000048487808 */ /* 0x000fc40005800000 */
[C---:B------:R-:W-:Y:S02]  /*6e10*/  ISETP.GT.AND P4, PT, R84.reuse, 0x71, P2 ;  /* 0x000000715400780c */ /* 0x040fe40001784270 */
[C---:B------:R-:W-:Y:S02]  /*6e20*/  ISETP.GT.AND P6, PT, R84.reuse, 0x78, P2 ;  /* 0x000000785400780c */ /* 0x040fe400017c4270 */
[----:B------:R-:W-:Y:S02]  /*6e30*/  ISETP.GT.AND P3, PT, R84, 0x79, P2 ;  /* 0x000000795400780c */ /* 0x000fe40001764270 */
[C---:B------:R-:W-:Y:S02]  /*6e40*/  ISETP.LT.OR P4, PT, R85.reuse, 0x72, P4 ;  /* 0x000000725500780c */ /* 0x040fe40002781670 */
[C---:B------:R-:W-:Y:S02]  /*6e50*/  ISETP.LT.OR P6, PT, R85.reuse, 0x79, P6 ;  /* 0x000000795500780c */ /* 0x040fe400037c1670 */
[----:B------:R-:W-:-:S02]  /*6e60*/  ISETP.LT.OR P3, PT, R85, 0x7a, P3 ;  /* 0x0000007a5500780c */ /* 0x000fc40001f61670 */
[----:B------:R-:W-:Y:S02]  /*6e70*/  FSEL R76, R76, -INF , !P4 ;  /* 0xff8000004c4c7808 */ /* 0x000fe40006000000 */
[----:B------:R-:W-:Y:S02]  /*6e80*/  FSEL R79, R79, -INF , !P6 ;  /* 0xff8000004f4f7808 */ /* 0x000fe40007000000 */
[----:B------:R-:W-:Y:S01]  /*6e90*/  FSEL R81, R81, -INF , !P3 ;  /* 0xff80000051517808 */ /* 0x000fe20005800000 */
[----:B------:R-:W-:Y:S06]  /*6ea0*/  @P5 BRA `(.L_x_693) ;  /* 0x0000000000585947 */ /* 0x000fec0003800000 */
[----:B------:R-:W-:Y:S01]  /*6eb0*/  IMAD.IADD R85, R0, 0x1, R4 ;  /* 0x0000000100557824 */ /* 0x000fe200078e0204 */
[----:B------:R-:W-:Y:S04]  /*6ec0*/  BSSY B0, `(.L_x_694) ;  /* 0x0000010000007945 */ /* 0x000fe80003800000 */
[----:B------:R-:W-:-:S13]  /*6ed0*/  ISETP.GT.AND P3, PT, R85, -0x1, PT ;  /* 0xffffffff5500780c */ /* 0x000fda0003f64270 */
[----:B------:R-:W-:Y:S05]  /*6ee0*/  @P3 BRA `(.L_x_695) ;  /* 0x0000000000203947 */ /* 0x000fea0003800000 */
[----:B------:R-:W-:Y:S01]  /*6ef0*/  IMAD.U32 R10, RZ, RZ, UR35 ;  /* 0x00000023ff0a7e24 */ /* 0x000fe2000f8e00ff */
[----:B------:R-:W-:-:S04]  /*6f00*/  LOP3.LUT R85, RZ, R85, RZ, 0x33, !PT ;  /* 0x00000055ff557212 */ /* 0x000fc800078e33ff */
[----:B------:R-:W-:-:S13]  /*6f10*/  ISETP.NE.AND P3, PT, R10, 0x1, PT ;  /* 0x000000010a00780c */ /* 0x000fda0003f65270 */
[----:B------:R-:W1:Y:S02]  /*6f20*/  @P3 LDC.64 R50, c[0x0][0x9e8] ;  /* 0x00027a00ff323b82 */ /* 0x000e640000000a00 */
[----:B-1----:R-:W-:-:S05]  /*6f30*/  @P3 IMAD.HI.U32 R50, R85, R50, RZ ;  /* 0x0000003255323227 */ /* 0x002fca00078e00ff */
[----:B------:R-:W-:-:S04]  /*6f40*/  @P3 SHF.R.U32.HI R85, RZ, R51, R50 ;  /* 0x00000033ff553219 */ /* 0x000fc80000011632 */
[----:B------:R-:W-:Y:S01]  /*6f50*/  LOP3.LUT R85, RZ, R85, RZ, 0x33, !PT ;  /* 0x00000055ff557212 */ /* 0x000fe200078e33ff */
[----:B------:R-:W-:Y:S06]  /*6f60*/  BRA `(.L_x_696) ;  /* 0x0000000000147947 */ /* 0x000fec0003800000 */
.L_x_695:
[----:B------:R-:W-:-:S05]  /*6f70*/  IMAD.U32 R10, RZ, RZ, UR35 ;  /* 0x00000023ff0a7e24 */ /* 0x000fca000f8e00ff */
[----:B------:R-:W-:-:S13]  /*6f80*/  ISETP.NE.AND P3, PT, R10, 0x1, PT ;  /* 0x000000010a00780c */ /* 0x000fda0003f65270 */
[----:B------:R-:W1:Y:S02]  /*6f90*/  @P3 LDC.64 R50, c[0x0][0x9e8] ;  /* 0x00027a00ff323b82 */ /* 0x000e640000000a00 */
[----:B-1----:R-:W-:-:S05]  /*6fa0*/  @P3 IMAD.HI.U32 R50, R85, R50, RZ ;  /* 0x0000003255323227 */ /* 0x002fca00078e00ff */
[----:B------:R-:W-:-:S07]  /*6fb0*/  @P3 SHF.R.U32.HI R85, RZ, R51, R50 ;  /* 0x00000033ff553219 */ /* 0x000fce0000011632 */
.L_x_696:
[----:B------:R-:W-:Y:S05]  /*6fc0*/  BSYNC B0 ;  /* 0x0000000000007941 */ /* 0x000fea0003800000 */
.L_x_694:
[----:B------:R-:W-:-:S04]  /*6fd0*/  IMAD R80, R85, R10, -R80 ;  /* 0x0000000a55507224 */ /* 0x000fc800078e0a50 */
[----:B------:R-:W-:-:S05]  /*6fe0*/  IMAD R80, R19, -0x2, R80 ;  /* 0xfffffffe13507824 */ /* 0x000fca00078e0250 */
[----:B------:R-:W-:Y:S02]  /*6ff0*/  VIADDMNMX R87, R80, R10, R87, PT ;  /* 0x0000000a50577246 */ /* 0x000fe40003800157 */
[----:B------:R-:W-:-:S07]  /*7000*/  VIMNMX R86, R86, R80, !PT ;  /* 0x0000005056567248 */ /* 0x000fce0007fe0100 */
.L_x_693:
[----:B------:R-:W-:Y:S01]  /*7010*/  FMNMX.FTZ R51, R139, R8, !PT ;  /* 0x000000088b337209 */ /* 0x000fe20007810000 */
[----:B------:R-:W-:Y:S01]  /*7020*/  UMOV UR49, UR57 ;  /* 0x0000003900317c82 */ /* 0x000fe20008000000 */
[----:B------:R-:W-:Y:S02]  /*7030*/  ISETP.GT.AND P5, PT, R86, 0x8, P2 ;  /* 0x000000085600780c */ /* 0x000fe400017a4270 */
[----:B------:R-:W-:Y:S02]  /*7040*/  FMNMX.FTZ R10, R12, R51, !PT ;  /* 0x000000330c0a7209 */ /* 0x000fe40007810000 */
[----:B------:R-:W-:Y:S02]  /*7050*/  ISETP.LT.OR P5, PT, R87, 0x9, P5 ;  /* 0x000000095700780c */ /* 0x000fe40002fa1670 */
[----:B------:R-:W-:Y:S02]  /*7060*/  FMNMX.FTZ R51, R15, R10, !PT ;  /* 0x0000000a0f337209 */ /* 0x000fe40007810000 */
[----:B------:R-:W-:-:S02]  /*7070*/  FSEL R21, R21, -INF , !P5 ;  /* 0xff80000015157808 */ /* 0x000fc40006800000 */
[----:B------:R-:W-:Y:S02]  /*7080*/  FMNMX.FTZ R10, R20, R51, !PT ;  /* 0x00000033140a7209 */ /* 0x000fe40007810000 */
        /* <DEDUP_REMOVED lines=12> */
[C---:B------:R-:W-:Y:S02]  /*7150*/  ISETP.GT.AND P5, PT, R86.reuse, RZ, P2 ;  /* 0x000000ff5600720c */ /* 0x040fe400017a4270 */
[----:B------:R-:W-:Y:S02]  /*7160*/  FMNMX.FTZ R51, R37, R10, !PT ;  /* 0x0000000a25337209 */ /* 0x000fe40007810000 */
[----:B------:R-:W-:Y:S02]  /*7170*/  ISETP.GT.AND P3, PT, R86, 0x9, P2 ;  /* 0x000000095600780c */ /* 0x000fe40001764270 */
[----:B------:R-:W-:Y:S02]  /*7180*/  FMNMX.FTZ R10, R38, R51, !PT ;  /* 0x00000033260a7209 */ /* 0x000fe40007810000 */
[----:B------:R-:W-:-:S02]  /*7190*/  ISETP.GT.AND P4, PT, R86, 0x1, P2 ;  /* 0x000000015600780c */ /* 0x000fc40001784270 */
[----:B------:R-:W-:Y:S02]  /*71a0*/  FMNMX.FTZ R51, R41, R10, !PT ;  /* 0x0000000a29337209 */ /* 0x000fe40007810000 */
[C---:B------:R-:W-:Y:S02]  /*71b0*/  ISETP.LT.OR P5, PT, R87.reuse, 0x1, P5 ;  /* 0x000000015700780c */ /* 0x040fe40002fa1670 */
[----:B------:R-:W-:Y:S02]  /*71c0*/  FMNMX.FTZ R10, R42, R51, !PT ;  /* 0x000000332a0a7209 */ /* 0x000fe40007810000 */
[----:B------:R-:W-:Y:S02]  /*71d0*/  ISETP.LT.OR P3, PT, R87, 0xa, P3 ;  /* 0x0000000a5700780c */ /* 0x000fe40001f61670 */
[----:B------:R-:W-:Y:S02]  /*71e0*/  FMNMX.FTZ R51, R45, R10, !PT ;  /* 0x0000000a2d337209 */ /* 0x000fe40007810000 */
[----:B------:R-:W-:-:S02]  /*71f0*/  ISETP.LT.OR P4, PT, R87, 0x2, P4 ;  /* 0x000000025700780c */ /* 0x000fc40002781670 */
[----:B------:R-:W-:Y:S02]  /*7200*/  FMNMX.FTZ R10, R46, R51, !PT ;  /* 0x000000332e0a7209 */ /* 0x000fe40007810000 */
[----:B------:R-:W-:Y:S02]  /*7210*/  FSEL R24, R24, -INF , !P3 ;  /* 0xff80000018187808 */ /* 0x000fe40005800000 */
[----:B------:R-:W-:Y:S02]  /*7220*/  FMNMX.FTZ R51, R49, R10, !PT ;  /* 0x0000000a31337209 */ /* 0x000fe40007810000 */
[----:B------:R-:W-:Y:S02]  /*7230*/  ISETP.GT.AND P3, PT, R86, 0x18, P2 ;  /* 0x000000185600780c */ /* 0x000fe40001764270 */
[----:B------:R-:W-:Y:S02]  /*7240*/  FMNMX.FTZ R10, R52, R51, !PT ;  /* 0x00000033340a7209 */ /* 0x000fe40007810000 */
[----:B------:R-:W-:-:S02]  /*7250*/  FSEL R14, R14, -INF , !P4 ;  /* 0xff8000000e0e7808 */ /* 0x000fc40006000000 */
[----:B------:R-:W-:Y:S02]  /*7260*/  FMNMX.FTZ R51, R55, R10, !PT ;  /* 0x0000000a37337209 */ /* 0x000fe40007810000 */
[----:B------:R-:W-:Y:S02]  /*7270*/  ISETP.LT.OR P3, PT, R87, 0x19, P3 ;  /* 0x000000195700780c */ /* 0x000fe40001f61670 */
        /* <DEDUP_REMOVED lines=25> */
[----:B------:R-:W-:-:S03]  /*7410*/  ISETP.LT.OR P4, PT, R87, 0x29, P4 ;  /* 0x000000295700780c */ /* 0x000fc60002781670 */
[----:B------:R-:W1:Y:S01]  /*7420*/  SHFL.BFLY PT, R51, R50, 0x2, 0x1f ;  /* 0x0c401f0032337f89 */ /* 0x000e6200000e0000 */
[----:B------:R-:W-:Y:S02]  /*7430*/  FSEL R39, R39, -INF , !P4 ;  /* 0xff80000027277808 */ /* 0x000fe40006000000 */
[----:B------:R-:W-:-:S04]  /*7440*/  ISETP.GT.AND P4, PT, R86, 0x30, P2 ;  /* 0x000000305600780c */ /* 0x000fc80001784270 */
[----:B------:R-:W-:-:S04]  /*7450*/  ISETP.LT.OR P4, PT, R87, 0x31, P4 ;  /* 0x000000315700780c */ /* 0x000fc80002781670 */
[----:B------:R-:W-:Y:S02]  /*7460*/  FSEL R43, R43, -INF , !P4 ;  /* 0xff8000002b2b7808 */ /* 0x000fe40006000000 */
[----:B------:R-:W-:-:S04]  /*7470*/  ISETP.GT.AND P4, PT, R86, 0x39, P2 ;  /* 0x000000395600780c */ /* 0x000fc80001784270 */
[----:B------:R-:W-:-:S04]  /*7480*/  ISETP.LT.OR P4, PT, R87, 0x3a, P4 ;  /* 0x0000003a5700780c */ /* 0x000fc80002781670 */
[----:B------:R-:W-:Y:S02]  /*7490*/  FSEL R48, R48, -INF , !P4 ;  /* 0xff80000030307808 */ /* 0x000fe40006000000 */
[----:B------:R-:W-:Y:S02]  /*74a0*/  ISETP.GT.AND P4, PT, R86, 0x48, P2 ;  /* 0x000000485600780c */ /* 0x000fe40001784270 */
[----:B-1----:R-:W-:Y:S02]  /*74b0*/  FMNMX.FTZ R51, R50, R51, !PT ;  /* 0x0000003332337209 */ /* 0x002fe40007810000 */
        /* <DEDUP_REMOVED lines=11> */
[----:B------:R-:W-:Y:S02]  /*7570*/  ISETP.LT.OR P4, PT, R87, 0x6a, P4 ;  /* 0x0000006a5700780c */ /* 0x000fe40002781670 */
[C---:B------:R-:W-:Y:S01]  /*7580*/  FSETP.NEU.FTZ.AND P6, PT, R10.reuse, -INF , PT ;  /* 0xff8000000a00780b */ /* 0x040fe20003fdd000 */
[----:B------:R-:W-:-:S05]  /*7590*/  FMUL.FTZ R80, R10, UR34 ;  /* 0x000000220a507c20 */ /* 0x000fca0008410000 */
[----:B------:R-:W-:Y:S02]  /*75a0*/  FSEL R50, R80, RZ, P6 ;  /* 0x000000ff50327208 */ /* 0x000fe40003000000 */
[----:B------:R-:W-:Y:S02]  /*75b0*/  FSEL R80, R13, -INF , !P5 ;  /* 0xff8000000d507808 */ /* 0x000fe40006800000 */
[----:B------:R-:W-:Y:S01]  /*75c0*/  ISETP.LT.OR P5, PT, R87, 0x2a, P3 ;  /* 0x0000002a5700780c */ /* 0x000fe20001fa1670 */
[--C-:B------:R-:W-:Y:S01]  /*75d0*/  FFMA.FTZ R85, R25, UR34, -R50.reuse ;  /* 0x0000002219557c23 */ /* 0x100fe20008010832 */
[----:B------:R-:W-:Y:S01]  /*75e0*/  FMNMX.FTZ R25, R80, R11, !PT ;  /* 0x0000000b50197209 */ /* 0x000fe20007810000 */
[--C-:B------:R-:W-:Y:S01]  /*75f0*/  FFMA.FTZ R51, R139, UR34, -R50.reuse ;  /* 0x000000228b337c23 */ /* 0x100fe20008010832 */
[----:B------:R-:W-:Y:S01]  /*7600*/  FSEL R40, R40, -INF , !P5 ;  /* 0xff80000028287808 */ /* 0x000fe20006800000 */
[----:B------:R1:W-:Y:S01]  /*7610*/  MUFU.EX2 R13, R85 ;  /* 0x00000055000d7308 */ /* 0x0003e20000000800 */
[----:B------:R-:W-:Y:S01]  /*7620*/  FMNMX.FTZ R84, R14, R25, !PT ;  /* 0x000000190e547209 */ /* 0x000fe20007810000 */
[--C-:B------:R-:W-:Y:S01]  /*7630*/  FFMA.FTZ R12, R12, UR34, -R50.reuse ;  /* 0x000000220c0c7c23 */ /* 0x100fe20008010832 */
[----:B------:R-:W-:Y:S01]  /*7640*/  ISETP.GT.AND P5, PT, R86, 0x38, P2 ;  /* 0x000000385600780c */ /* 0x000fe200017a4270 */
[--C-:B------:R-:W-:Y:S01]  /*7650*/  FFMA.FTZ R15, R15, UR34, -R50.reuse ;  /* 0x000000220f0f7c23 */ /* 0x100fe20008010832 */
[----:B------:R-:W-:Y:S01]  /*7660*/  FMNMX.FTZ R25, R21, R84, !PT ;  /* 0x0000005415197209 */ /* 0x000fe20007810000 */
[--C-:B------:R-:W-:Y:S01]  /*7670*/  FFMA.FTZ R20, R20, UR34, -R50.reuse ;  /* 0x0000002214147c23 */ /* 0x100fe20008010832 */
[----:B------:R-:W-:Y:S01]  /*7680*/  ISETP.LT.OR P5, PT, R87, 0x39, P5 ;  /* 0x000000395700780c */ /* 0x000fe20002fa1670 */
[--C-:B------:R-:W-:Y:S01]  /*7690*/  FFMA.FTZ R26, R26, UR34, -R50.reuse ;  /* 0x000000221a1a7c23 */ /* 0x100fe20008010832 */
[----:B------:R-:W-:Y:S01]  /*76a0*/  FMNMX.FTZ R84, R24, R25, !PT ;  /* 0x0000001918547209 */ /* 0x000fe20007810000 */
[--C-:B-1----:R-:W-:Y:S01]  /*76b0*/  FFMA.FTZ R85, R29, UR34, -R50.reuse ;  /* 0x000000221d557c23 */ /* 0x102fe20008010832 */
[----:B------:R-:W-:Y:S01]  /*76c0*/  FSEL R47, R47, -INF , !P5 ;  /* 0xff8000002f2f7808 */ /* 0x000fe20006800000 */
[--C-:B------:R-:W-:Y:S01]  /*76d0*/  FFMA.FTZ R30, R30, UR34, -R50.reuse ;  /* 0x000000221e1e7c23 */ /* 0x100fe20008010832 */
[----:B------:R-:W-:Y:S01]  /*76e0*/  FMNMX.FTZ R29, R27, R84, !PT ;  /* 0x000000541b1d7209 */ /* 0x000fe20007810000 */
[----:B------:R1:W-:Y:S01]  /*76f0*/  MUFU.EX2 R25, R85 ;  /* 0x0000005500197308 */ /* 0x0003e20000000800 */
[----:B------:R-:W-:Y:S01]  /*7700*/  ISETP.GT.AND P5, PT, R86, 0x41, P2 ;  /* 0x000000415600780c */ /* 0x000fe200017a4270 */
[--C-:B------:R-:W-:Y:S01]  /*7710*/  FFMA.FTZ R34, R34, UR34, -R50.reuse ;  /* 0x0000002222227c23 */ /* 0x100fe20008010832 */
[----:B------:R-:W-:Y:S01]  /*7720*/  FMNMX.FTZ R84, R28, R29, !PT ;  /* 0x0000001d1c547209 */ /* 0x000fe20007810000 */
[--C-:B------:R-:W-:Y:S01]  /*7730*/  FFMA.FTZ R41, R41, UR34, -R50.reuse ;  /* 0x0000002229297c23 */ /* 0x100fe20008010832 */
[----:B------:R-:W-:Y:S01]  /*7740*/  ISETP.LT.OR P5, PT, R87, 0x42, P5 ;  /* 0x000000425700780c */ /* 0x000fe20002fa1670 */
[--C-:B------:R-:W-:Y:S01]  /*7750*/  FFMA.FTZ R42, R42, UR34, -R50.reuse ;  /* 0x000000222a2a7c23 */ /* 0x100fe20008010832 */
[----:B------:R-:W-:Y:S01]  /*7760*/  FMNMX.FTZ R29, R31, R84, !PT ;  /* 0x000000541f1d7209 */ /* 0x000fe20007810000 */
[--C-:B------:R-:W-:Y:S01]  /*7770*/  FFMA.FTZ R45, R45, UR34, -R50.reuse ;  /* 0x000000222d2d7c23 */ /* 0x100fe20008010832 */
[--C-:B-1----:R-:W-:Y:S01]  /*7780*/  FFMA.FTZ R85, R33, UR34, -R50.reuse ;  /* 0x0000002221557c23 */ /* 0x102fe20008010832 */
[----:B------:R-:W-:Y:S01]  /*7790*/  ISETP.GT.AND P3, PT, R86, 0x31, P2 ;  /* 0x000000315600780c */ /* 0x000fe20001764270 */
[--C-:B------:R-:W-:Y:S01]  /*77a0*/  FFMA.FTZ R46, R46, UR34, -R50.reuse ;  /* 0x000000222e2e7c23 */ /* 0x100fe20008010832 */
[----:B------:R-:W-:Y:S01]  /*77b0*/  FMNMX.FTZ R84, R32, R29, !PT ;  /* 0x0000001d20547209 */ /* 0x000fe20007810000 */
[--C-:B------:R-:W-:Y:S01]  /*77c0*/  FFMA.FTZ R49, R49, UR34, -R50.reuse ;  /* 0x0000002231317c23 */ /* 0x100fe20008010832 */
[----:B------:R-:W-:Y:S01]  /*77d0*/  ISETP.LT.OR P3, PT, R87, 0x32, P3 ;  /* 0x000000325700780c */ /* 0x000fe20001f61670 */
[----:B------:R1:W-:Y:S01]  /*77e0*/  MUFU.EX2 R29, R85 ;  /* 0x00000055001d7308 */ /* 0x0003e20000000800 */
[----:B------:R-:W-:Y:S01]  /*77f0*/  FMNMX.FTZ R33, R35, R84, !PT ;  /* 0x0000005423217209 */ /* 0x000fe20007810000 */
[--C-:B------:R-:W-:Y:S01]  /*7800*/  FFMA.FTZ R56, R56, UR34, -R50.reuse ;  /* 0x0000002238387c23 */ /* 0x100fe20008010832 */
[----:B------:R-:W-:Y:S01]  /*7810*/  FSEL R84, R54, -INF , !P5 ;  /* 0xff80000036547808 */ /* 0x000fe20006800000 */
[--C-:B------:R-:W-:Y:S01]  /*7820*/  FFMA.FTZ R59, R59, UR34, -R50.reuse ;  /* 0x000000223b3b7c23 */ /* 0x100fe20008010832 */
[----:B------:R-:W-:Y:S01]  /*7830*/  FMNMX.FTZ R142, R36, R33, !PT ;  /* 0x00000021248e7209 */ /* 0x000fe20007810000 */
[--C-:B------:R-:W-:Y:S01]  /*7840*/  FFMA.FTZ R60, R60, UR34, -R50.reuse ;  /* 0x000000223c3c7c23 */ /* 0x100fe20008010832 */
[----:B------:R-:W-:Y:S01]  /*7850*/  FSEL R44, R44, -INF , !P3 ;  /* 0xff8000002c2c7808 */ /* 0x000fe20005800000 */
[--C-:B------:R-:W-:Y:S01]  /*7860*/  FFMA.FTZ R63, R63, UR34, -R50.reuse ;  /* 0x000000223f3f7c23 */ /* 0x100fe20008010832 */
[----:B------:R-:W-:Y:S01]  /*7870*/  FMNMX.FTZ R33, R39, R142, !PT ;  /* 0x0000008e27217209 */ /* 0x000fe20007810000 */
        /* <DEDUP_REMOVED lines=13> */
[----:B------:R-:W-:Y:S01]  /*7950*/  ISETP.GT.AND P3, PT, R86, 0x49, P2 ;  /* 0x000000495600780c */ /* 0x000fe20001764270 */
[--C-:B------:R-:W-:Y:S01]  /*7960*/  FFMA.FTZ R72, R72, UR34, -R50.reuse ;  /* 0x0000002248487c23 */ /* 0x100fe20008010832 */
[----:B------:R-:W-:Y:S01]  /*7970*/  FMNMX.FTZ R37, R47, R38, !PT ;  /* 0x000000262f257209 */ /* 0x000fe20007810000 */
[----:B------:R-:W-:Y:S01]  /*7980*/  FFMA.FTZ R81, R81, UR34, -R50 ;  /* 0x0000002251517c23 */ /* 0x000fe20008010832 */
[----:B------:R-:W-:Y:S01]  /*7990*/  ISETP.GT.AND P5, PT, R86, 0x50, P2 ;  /* 0x000000505600780c */ /* 0x000fe200017a4270 */
[----:B------:R-:W-:Y:S01]  /*79a0*/  MUFU.EX2 R51, R51 ;  /* 0x0000003300337308 */ /* 0x000fe20000000800 */
[----:B------:R-:W-:-:S02]  /*79b0*/  FMNMX.FTZ R38, R48, R37, !PT ;  /* 0x0000002530267209 */ /* 0x000fc40007810000 */
[----:B------:R-:W-:Y:S02]  /*79c0*/  ISETP.LT.OR P3, PT, R87, 0x4a, P3 ;  /* 0x0000004a5700780c */ /* 0x000fe40001f61670 */
[----:B------:R-:W-:Y:S02]  /*79d0*/  FMNMX.FTZ R37, R53, R38, !PT ;  /* 0x0000002635257209 */ /* 0x000fe40007810000 */
[----:B------:R-:W-:Y:S01]  /*79e0*/  FSEL R58, R58, -INF , !P3 ;  /* 0xff8000003a3a7808 */ /* 0x000fe20005800000 */
[----:B------:R-:W-:Y:S01]  /*79f0*/  MUFU.EX2 R12, R12 ;  /* 0x0000000c000c7308 */ /* 0x000fe20000000800 */
[----:B------:R-:W-:Y:S02]  /*7a00*/  FMNMX.FTZ R38, R84, R37, !PT ;  /* 0x0000002554267209 */ /* 0x000fe40007810000 */
[----:B------:R-:W-:Y:S02]  /*7a10*/  ISETP.LT.OR P5, PT, R87, 0x51, P5 ;  /* 0x000000515700780c */ /* 0x000fe40002fa1670 */
[----:B------:R-:W-:-:S02]  /*7a20*/  FMNMX.FTZ R37, R57, R38, !PT ;  /* 0x0000002639257209 */ /* 0x000fc40007810000 */
[----:B------:R-:W-:Y:S01]  /*7a30*/  ISETP.GT.AND P3, PT, R86, 0x58, P2 ;  /* 0x000000585600780c */ /* 0x000fe20001764270 */
[----:B------:R-:W-:Y:S01]  /*7a40*/  MUFU.EX2 R15, R15 ;  /* 0x0000000f000f7308 */ /* 0x000fe20000000800 */
[----:B------:R-:W-:Y:S02]  /*7a50*/  FSEL R61, R61, -INF , !P5 ;  /* 0xff8000003d3d7808 */ /* 0x000fe40006800000 */
[----:B------:R-:W-:Y:S02]  /*7a60*/  FMNMX.FTZ R38, R58, R37, !PT ;  /* 0x000000253a267209 */ /* 0x000fe40007810000 */
[----:B------:R-:W-:Y:S02]  /*7a70*/  ISETP.GT.AND P5, PT, R86, 0x59, P2 ;  /* 0x000000595600780c */ /* 0x000fe400017a4270 */
[----:B------:R-:W-:Y:S01]  /*7a80*/  ISETP.LT.OR P3, PT, R87, 0x59, P3 ;  /* 0x000000595700780c */ /* 0x000fe20001f61670 */
[----:B------:R-:W-:Y:S01]  /*7a90*/  MUFU.EX2 R20, R20 ;  /* 0x0000001400147308 */ /* 0x000fe20000000800 */
[----:B------:R-:W-:-:S02]  /*7aa0*/  FMNMX.FTZ R37, R61, R38, !PT ;  /* 0x000000263d257209 */ /* 0x000fc40007810000 */
[----:B------:R-:W-:Y:S02]  /*7ab0*/  ISETP.LT.OR P5, PT, R87, 0x5a, P5 ;  /* 0x0000005a5700780c */ /* 0x000fe40002fa1670 */
[----:B------:R-:W-:Y:S02]  /*7ac0*/  FSEL R65, R65, -INF , !P3 ;  /* 0xff80000041417808 */ /* 0x000fe40005800000 */
[----:B------:R-:W-:Y:S01]  /*7ad0*/  FMNMX.FTZ R38, R62, R37, !PT ;  /* 0x000000253e267209 */ /* 0x000fe20007810000 */
[----:B------:R-:W-:Y:S01]  /*7ae0*/  MUFU.EX2 R26, R26 ;  /* 0x0000001a001a7308 */ /* 0x000fe20000000800 */
[----:B------:R-:W-:Y:S02]  /*7af0*/  ISETP.GT.AND P3, PT, R86, 0x61, P2 ;  /* 0x000000615600780c */ /* 0x000fe40001764270 */
[----:B------:R-:W-:Y:S02]  /*7b00*/  FSEL R66, R66, -INF , !P5 ;  /* 0xff80000042427808 */ /* 0x000fe40006800000 */
[----:B------:R-:W-:-:S02]  /*7b10*/  FMNMX.FTZ R37, R65, R38, !PT ;  /* 0x0000002641257209 */ /* 0x000fc40007810000 */
[----:B------:R-:W-:Y:S01]  /*7b20*/  ISETP.GT.AND P5, PT, R86, 0x68, P2 ;  /* 0x000000685600780c */ /* 0x000fe200017a4270 */
[----:B------:R-:W-:Y:S01]  /*7b30*/  MUFU.EX2 R30, R30 ;  /* 0x0000001e001e7308 */ /* 0x000fe20000000800 */
[C---:B------:R-:W-:Y:S02]  /*7b40*/  ISETP.LT.OR P3, PT, R87.reuse, 0x62, P3 ;  /* 0x000000625700780c */ /* 0x040fe40001f61670 */
[----:B------:R-:W-:Y:S02]  /*7b50*/  FMNMX.FTZ R38, R66, R37, !PT ;  /* 0x0000002542267209 */ /* 0x000fe40007810000 */
[----:B-1----:R-:W-:Y:S01]  /*7b60*/  FSEL R85, R70, -INF , !P3 ;  /* 0xff80000046557808 */ /* 0x002fe20005800000 */
[----:B------:R-:W-:Y:S01]  /*7b70*/  FFMA.FTZ R70, R52, UR34, -R50 ;  /* 0x0000002234467c23 */ /* 0x000fe20008010832 */
[----:B------:R-:W-:Y:S01]  /*7b80*/  ISETP.LT.OR P5, PT, R87, 0x69, P5 ;  /* 0x000000695700780c */ /* 0x000fe20002fa1670 */
[----:B------:R-:W-:Y:S01]  /*7b90*/  MUFU.EX2 R34, R34 ;  /* 0x0000002200227308 */ /* 0x000fe20000000800 */
[----:B------:R-:W-:-:S02]  /*7ba0*/  FMNMX.FTZ R38, R69, R38, !PT ;  /* 0x0000002645267209 */ /* 0x000fc40007810000 */
[C---:B------:R-:W-:Y:S02]  /*7bb0*/  ISETP.GT.AND P3, PT, R86.reuse, 0x70, P2 ;  /* 0x000000705600780c */ /* 0x040fe40001764270 */
[----:B------:R-:W-:Y:S01]  /*7bc0*/  FSEL R139, R73, -INF , !P5 ;  /* 0xff800000498b7808 */ /* 0x000fe20006800000 */
[--C-:B------:R-:W-:Y:S01]  /*7bd0*/  FFMA.FTZ R73, R55, UR34, -R50.reuse ;  /* 0x0000002237497c23 */ /* 0x100fe20008010832 */
[----:B------:R-:W-:Y:S01]  /*7be0*/  FMNMX.FTZ R38, R85, R38, !PT ;  /* 0x0000002655267209 */ /* 0x000fe20007810000 */
[----:B------:R-:W-:Y:S01]  /*7bf0*/  MUFU.EX2 R54, R54 ;  /* 0x0000003600367308 */ /* 0x000fe20000000800 */
[----:B------:R-:W-:Y:S02]  /*7c00*/  ISETP.GT.AND P5, PT, R86, 0x71, P2 ;  /* 0x000000715600780c */ /* 0x000fe400017a4270 */
[----:B------:R-:W-:Y:S01]  /*7c10*/  FSEL R142, R74, -INF , !P4 ;  /* 0xff8000004a8e7808 */ /* 0x000fe20006000000 */
[--C-:B------:R-:W-:Y:S01]  /*7c20*/  FFMA.FTZ R74, R75, UR34, -R50.reuse ;  /* 0x000000224b4a7c23 */ /* 0x100fe20008010832 */
[----:B------:R-:W-:Y:S01]  /*7c30*/  ISETP.LT.OR P3, PT, R87, 0x71, P3 ;  /* 0x000000715700780c */ /* 0x000fe20001f61670 */
[----:B------:R-:W-:Y:S01]  /*7c40*/  FFMA.FTZ R75, R79, UR34, -R50 ;  /* 0x000000224f4b7c23 */ /* 0x000fe20008010832 */
[----:B------:R-:W-:Y:S01]  /*7c50*/  FMNMX.FTZ R37, R139, R38, !PT ;  /* 0x000000268b257209 */ /* 0x000fe20007810000 */
[----:B------:R-:W-:Y:S01]  /*7c60*/  MUFU.EX2 R41, R41 ;  /* 0x0000002900297308 */ /* 0x000fe20000000800 */
[----:B------:R-:W-:-:S02]  /*7c70*/  ISETP.GT.AND P4, PT, R86, 0x78, P2 ;  /* 0x000000785600780c */ /* 0x000fc40001784270 */
[----:B------:R-:W-:Y:S02]  /*7c80*/  ISETP.LT.OR P5, PT, R87, 0x72, P5 ;  /* 0x000000725700780c */ /* 0x000fe40002fa1670 */
[----:B------:R-:W-:Y:S01]  /*7c90*/  FSEL R52, R77, -INF , !P3 ;  /* 0xff8000004d347808 */ /* 0x000fe20005800000 */
[----:B------:R-:W-:Y:S01]  /*7ca0*/  FFMA.FTZ R77, R76, UR34, -R50 ;  /* 0x000000224c4d7c23 */ /* 0x000fe20008010832 */
[----:B------:R-:W-:Y:S01]  /*7cb0*/  FMNMX.FTZ R37, R142, R37, !PT ;  /* 0x000000258e257209 */ /* 0x000fe20007810000 */
[----:B------:R-:W-:Y:S01]  /*7cc0*/  MUFU.EX2 R42, R42 ;  /* 0x0000002a002a7308 */ /* 0x000fe20000000800 */
[----:B------:R-:W-:Y:S02]  /*7cd0*/  ISETP.GT.AND P2, PT, R86, 0x79, P2 ;  /* 0x000000795600780c */ /* 0x000fe40001744270 */
[----:B------:R-:W-:Y:S02]  /*7ce0*/  ISETP.LT.OR P4, PT, R87, 0x79, P4 ;  /* 0x000000795700780c */ /* 0x000fe40002781670 */
[----:B------:R-:W-:-:S02]  /*7cf0*/  FSEL R78, R78, -INF , !P5 ;  /* 0xff8000004e4e7808 */ /* 0x000fc40006800000 */
[----:B------:R-:W-:Y:S01]  /*7d00*/  FMNMX.FTZ R37, R52, R37, !PT ;  /* 0x0000002534257209 */ /* 0x000fe20007810000 */
[----:B------:R-:W-:Y:S01]  /*7d10*/  MUFU.EX2 R45, R45 ;  /* 0x0000002d002d7308 */ /* 0x000fe20000000800 */
[----:B------:R-:W-:Y:S02]  /*7d20*/  ISETP.LT.OR P2, PT, R87, 0x7a, P2 ;  /* 0x0000007a5700780c */ /* 0x000fe40001741670 */
[----:B------:R-:W-:Y:S02]  /*7d30*/  FSEL R82, R82, -INF , !P4 ;  /* 0xff80000052527808 */ /* 0x000fe40006000000 */
[----:B------:R-:W-:Y:S02]  /*7d40*/  FMNMX.FTZ R37, R78, R37, !PT ;  /* 0x000000254e257209 */ /* 0x000fe40007810000 */
[----:B------:R-:W-:Y:S01]  /*7d50*/  FSEL R83, R83, -INF , !P2 ;  /* 0xff80000053537808 */ /* 0x000fe20005000000 */
[----:B------:R-:W-:Y:S01]  /*7d60*/  MUFU.EX2 R46, R46 ;  /* 0x0000002e002e7308 */ /* 0x000fe20000000800 */
[----:B------:R-:W-:-:S02]  /*7d70*/  FMNMX.FTZ R38, R82, R37, !PT ;  /* 0x0000002552267209 */ /* 0x000fc40007810000 */
[----:B------:R-:W-:Y:S02]  /*7d80*/  FSEL R55, R10, RZ, P6 ;  /* 0x000000ff0a377208 */ /* 0x000fe40003000000 */
[----:B------:R-:W-:-:S03]  /*7d90*/  FMNMX.FTZ R38, R83, R38, !PT ;  /* 0x0000002653267209 */ /* 0x000fc60007810000 */
[----:B------:R-:W-:Y:S01]  /*7da0*/  FADD.FTZ R55, -R55, R8 ;  /* 0x0000000837377221 */ /* 0x000fe20000010100 */
[----:B------:R-:W-:Y:S01]  /*7db0*/  MUFU.EX2 R49, R49 ;  /* 0x0000003100317308 */ /* 0x000fe20000000800 */
[----:B------:R-:W1:Y:S02]  /*7dc0*/  SHFL.BFLY PT, R37, R38, 0x2, 0x1f ;  /* 0x0c401f0026257f89 */ /* 0x000e6400000e0000 */
[----:B------:R-:W-:-:S05]  /*7dd0*/  FMUL.FTZ R76, R55, UR34 ;  /* 0x00000022374c7c20 */ /* 0x000fca0008410000 */
[----:B------:R-:W-:Y:S08]  /*7de0*/  MUFU.EX2 R8, R81 ;  /* 0x0000005100087308 */ /* 0x000ff00000000800 */
[----:B------:R-:W2:Y:S08]  /*7df0*/  MUFU.EX2 R76, R76 ;  /* 0x0000004c004c7308 */ /* 0x000eb00000000800 */
[----:B------:R-:W-:Y:S01]  /*7e00*/  MUFU.EX2 R70, R70 ;  /* 0x0000004600467308 */ /* 0x000fe20000000800 */
[----:B-1----:R-:W-:-:S05]  /*7e10*/  FMNMX.FTZ R37, R38, R37, !PT ;  /* 0x0000002526257209 */ /* 0x002fca0007810000 */
[----:B------:R-:W1:Y:S02]  /*7e20*/  SHFL.BFLY PT, R38, R37, 0x1, 0x1f ;  /* 0x0c201f0025267f89 */ /* 0x000e6400000e0000 */
[----:B------:R-:W-:Y:S01]  /*7e30*/  MUFU.EX2 R73, R73 ;  /* 0x0000004900497308 */ /* 0x000fe20000000800 */
[-C--:B--2---:R-:W-:Y:S01]  /*7e40*/  FMUL.FTZ R88, R88, R76.reuse ;  /* 0x0000004c58587220 */ /* 0x084fe20000410000 */
[-C--:B------:R-:W-:Y:S01]  /*7e50*/  FMUL.FTZ R89, R89, R76.reuse ;  /* 0x0000004c59597220 */ /* 0x080fe20000410000 */
[-C--:B------:R-:W-:Y:S01]  /*7e60*/  FMUL.FTZ R92, R92, R76.reuse ;  /* 0x0000004c5c5c7220 */ /* 0x080fe20000410000 */
[-C--:B------:R-:W-:Y:S01]  /*7e70*/  FMUL.FTZ R93, R93, R76.reuse ;  /* 0x0000004c5d5d7220 */ /* 0x080fe20000410000 */
[-C--:B------:R-:W-:Y:S01]  /*7e80*/  FMUL.FTZ R96, R96, R76.reuse ;  /* 0x0000004c60607220 */ /* 0x080fe20000410000 */
[-C--:B------:R-:W-:Y:S01]  /*7e90*/  FMUL.FTZ R97, R97, R76.reuse ;  /* 0x0000004c61617220 */ /* 0x080fe20000410000 */
[-C--:B------:R-:W-:Y:S01]  /*7ea0*/  FMUL.FTZ R100, R100, R76.reuse ;  /* 0x0000004c64647220 */ /* 0x080fe20000410000 */
[----:B------:R-:W-:Y:S01]  /*7eb0*/  MUFU.EX2 R56, R56 ;  /* 0x0000003800387308 */ /* 0x000fe20000000800 */
[-C--:B------:R-:W-:Y:S01]  /*7ec0*/  FMUL.FTZ R101, R101, R76.reuse ;  /* 0x0000004c65657220 */ /* 0x080fe20000410000 */
        /* <DEDUP_REMOVED lines=11> */
[----:B------:R-:W-:Y:S01]  /*7f80*/  FMUL.FTZ R124, R124, R76 ;  /* 0x0000004c7c7c7220 */ /* 0x000fe20000410000 */
[----:B-1----:R-:W-:Y:S01]  /*7f90*/  FMNMX.FTZ R50, R37, R38, !PT ;  /* 0x0000002625327209 */ /* 0x002fe20007810000 */
[-C--:B------:R-:W-:Y:S01]  /*7fa0*/  FMUL.FTZ R125, R125, R76.reuse ;  /* 0x0000004c7d7d7220 */ /* 0x080fe20000410000 */
[----:B------:R-:W-:Y:S01]  /*7fb0*/  MUFU.EX2 R60, R60 ;  /* 0x0000003c003c7308 */ /* 0x000fe20000000800 */
[----:B------:R-:W-:Y:S01]  /*7fc0*/  F2FP.BF16.F32.PACK_AB R38, R20, R15 ;  /* 0x0000000f1426723e */ /* 0x000fe200000010ff */
[-C--:B------:R-:W-:Y:S01]  /*7fd0*/  FMUL.FTZ R128, R128, R76.reuse ;  /* 0x0000004c80807220 */ /* 0x080fe20000410000 */
[C---:B------:R-:W-:Y:S01]  /*7fe0*/  FMUL.FTZ R37, R50.reuse, UR34 ;  /* 0x0000002232257c20 */ /* 0x040fe20008410000 */
[----:B------:R-:W-:Y:S01]  /*7ff0*/  FSETP.NEU.FTZ.AND P2, PT, R50, -INF , PT ;  /* 0xff8000003200780b */ /* 0x000fe20003f5d000 */
[-C--:B------:R-:W-:Y:S01]  /*8000*/  FMUL.FTZ R129, R129, R76.reuse ;  /* 0x0000004c81817220 */ /* 0x080fe20000410000 */
[-C--:B------:R-:W-:Y:S01]  /*8010*/  FMUL.FTZ R132, R132, R76.reuse ;  /* 0x0000004c84847220 */ /* 0x080fe20000410000 */
[----:B------:R-:W-:Y:S01]  /*8020*/  FMUL.FTZ R133, R133, R76 ;  /* 0x0000004c85857220 */ /* 0x000fe20000410000 */
[----:B------:R-:W-:Y:S01]  /*8030*/  FSEL R55, R37, RZ, P2 ;  /* 0x000000ff25377208 */ /* 0x000fe20001000000 */
[----:B------:R-:W-:Y:S04]  /*8040*/  MUFU.EX2 R63, R63 ;  /* 0x0000003f003f7308 */ /* 0x000fe80000000800 */
[--C-:B------:R-:W-:Y:S01]  /*8050*/  FFMA.FTZ R148, R24, UR34, -R55.reuse ;  /* 0x0000002218947c23 */ /* 0x100fe20008010837 */
[----:B------:R-:W-:Y:S01]  /*8060*/  FSEL R24, R50, RZ, P2 ;  /* 0x000000ff32187208 */ /* 0x000fe20001000000 */
[--C-:B------:R-:W-:Y:S01]  /*8070*/  FFMA.FTZ R37, R80, UR34, -R55.reuse ;  /* 0x0000002250257c23 */ /* 0x100fe20008010837 */
[--C-:B------:R-:W-:Y:S01]  /*8080*/  FFMA.FTZ R146, R14, UR34, -R55.reuse ;  /* 0x000000220e927c23 */ /* 0x100fe20008010837 */
[--C-:B------:R-:W-:Y:S01]  /*8090*/  FFMA.FTZ R14, R27, UR34, -R55.reuse ;  /* 0x000000221b0e7c23 */ /* 0x100fe20008010837 */
[----:B------:R-:W-:Y:S01]  /*80a0*/  FFMA.FTZ R27, R28, UR34, -R55 ;  /* 0x000000221c1b7c23 */ /* 0x000fe20008010837 */
[----:B------:R-:W-:Y:S01]  /*80b0*/  FADD.FTZ R24, -R24, R11 ;  /* 0x0000000b18187221 */ /* 0x000fe20000010100 */
[----:B------:R-:W-:Y:S01]  /*80c0*/  IMAD.U32 R28, RZ, RZ, UR36 ;  /* 0x00000024ff1c7e24 */ /* 0x000fe2000f8e00ff */
[----:B------:R-:W-:Y:S01]  /*80d0*/  MUFU.EX2 R37, R37 ;  /* 0x0000002500257308 */ /* 0x000fe20000000800 */
[--C-:B------:R-:W-:Y:S01]  /*80e0*/  FFMA.FTZ R21, R21, UR34, -R55.reuse ;  /* 0x0000002215157c23 */ /* 0x100fe20008010837 */
[----:B------:R-:W-:Y:S01]  /*80f0*/  FMUL.FTZ R24, R24, UR34 ;  /* 0x0000002218187c20 */ /* 0x000fe20008410000 */
[----:B------:R-:W-:Y:S01]  /*8100*/  FFMA.FTZ R79, R39, UR34, -R55 ;  /* 0x00000022274f7c23 */ /* 0x000fe20008010837 */
[----:B------:R-:W-:Y:S01]  /*8110*/  @!P1 LEA R28, R28, UR39, 0x3 ;  /* 0x000000271c1c9c11 */ /* 0x000fe2000f8e18ff */
[----:B------:R-:W-:Y:S01]  /*8120*/  FFMA.FTZ R39, R76, R6, R51 ;  /* 0x000000064c277223 */ /* 0x000fe20000010033 */
[--C-:B------:R-:W-:Y:S01]  /*8130*/  FFMA.FTZ R86, R36, UR34, -R55.reuse ;  /* 0x0000002224567c23 */ /* 0x100fe20008010837 */
[----:B------:R-:W-:Y:S01]  /*8140*/  FFMA.FTZ R31, R31, UR34, -R55 ;  /* 0x000000221f1f7c23 */ /* 0x000fe20008010837 */
[----:B------:R-:W1:Y:S01]  /*8150*/  MUFU.EX2 R24, R24 ;  /* 0x0000001800187308 */ /* 0x000e620000000800 */
[----:B------:R-:W-:-:S02]  /*8160*/  @!P1 VIADD R28, R28, 0x2d860 ;  /* 0x0002d8601c1c9836 */ /* 0x000fc40000000000 */
[--C-:B------:R-:W-:Y:S01]  /*8170*/  FFMA.FTZ R80, R32, UR34, -R55.reuse ;  /* 0x0000002220507c23 */ /* 0x100fe20008010837 */
[--C-:B------:R-:W-:Y:S01]  /*8180*/  FFMA.FTZ R35, R35, UR34, -R55.reuse ;  /* 0x0000002223237c23 */ /* 0x100fe20008010837 */
[--C-:B------:R-:W-:Y:S01]  /*8190*/  FFMA.FTZ R144, R40, UR34, -R55.reuse ;  /* 0x0000002228907c23 */ /* 0x100fe20008010837 */
[----:B------:R-:W-:Y:S01]  /*81a0*/  FFMA.FTZ R32, R44, UR34, -R55 ;  /* 0x000000222c207c23 */ /* 0x000fe20008010837 */
[----:B------:R-:W-:Y:S01]  /*81b0*/  @!P1 PRMT R36, RZ, 0x654, R28 ;  /* 0x00000654ff249816 */ /* 0x000fe2000000001c */
[----:B------:R-:W-:Y:S01]  /*81c0*/  FADD.FTZ R28, R12, R39 ;  /* 0x000000270c1c7221 */ /* 0x000fe20000010000 */
[----:B------:R-:W2:Y:S01]  /*81d0*/  MUFU.EX2 R146, R146 ;  /* 0x0000009200927308 */ /* 0x000ea20000000800 */
[--C-:B------:R-:W-:Y:S01]  /*81e0*/  FFMA.FTZ R11, R53, UR34, -R55.reuse ;  /* 0x00000022350b7c23 */ /* 0x100fe20008010837 */
[----:B------:R3:W-:Y:S01]  /*81f0*/  @!P1 SYNCS.ARRIVE.TRANS64.RED.A1T0 RZ, [R36+URZ], RZ ;  /* 0x000000ff24ff99a7 */ /* 0x0007e2000810043f */
[----:B------:R-:W-:Y:S01]  /*8200*/  FADD.FTZ R39, R15, R28 ;  /* 0x0000001c0f277221 */ /* 0x000fe20000010000 */
[--C-:B------:R-:W-:Y:S01]  /*8210*/  FFMA.FTZ R47, R47, UR34, -R55.reuse ;  /* 0x000000222f2f7c23 */ /* 0x100fe20008010837 */
[--C-:B------:R-:W-:Y:S01]  /*8220*/  FFMA.FTZ R40, R48, UR34, -R55.reuse ;  /* 0x0000002230287c23 */ /* 0x100fe20008010837 */
[----:B------:R-:W-:Y:S01]  /*8230*/  FFMA.FTZ R48, R84, UR34, -R55 ;  /* 0x0000002254307c23 */ /* 0x000fe20008010837 */
[----:B------:R-:W-:Y:S01]  /*8240*/  FADD.FTZ R28, R20, R39 ;  /* 0x00000027141c7221 */ /* 0x000fe20000010000 */
[----:B------:R4:W5:Y:S01]  /*8250*/  MUFU.EX2 R81, R21 ;  /* 0x0000001500517308 */ /* 0x0009620000000800 */
[----:B-1----:R-:W-:Y:S01]  /*8260*/  FFMA.FTZ R5, R24, R5, R37 ;  /* 0x0000000518057223 */ /* 0x002fe20000010025 */
[----:B---3--:R-:W-:Y:S01]  /*8270*/  F2FP.BF16.F32.PACK_AB R36, R12, R51 ;  /* 0x000000330c24723e */ /* 0x008fe200000010ff */
[--C-:B------:R-:W-:Y:S01]  /*8280*/  FFMA.FTZ R6, R57, UR34, -R55.reuse ;  /* 0x0000002239067c23 */ /* 0x100fe20008010837 */
[--C-:B------:R-:W-:Y:S01]  /*8290*/  FFMA.FTZ R58, R58, UR34, -R55.reuse ;  /* 0x000000223a3a7c23 */ /* 0x100fe20008010837 */
[--C-:B------:R-:W-:Y:S01]  /*82a0*/  FFMA.FTZ R61, R61, UR34, -R55.reuse ;  /* 0x000000223d3d7c23 */ /* 0x100fe20008010837 */
[--C-:B------:R-:W-:Y:S01]  /*82b0*/  FFMA.FTZ R20, R62, UR34, -R55.reuse ;  /* 0x000000223e147c23 */ /* 0x100fe20008010837 */
[----:B------:R-:W-:Y:S01]  /*82c0*/  FFMA.FTZ R69, R69, UR34, -R55 ;  /* 0x0000002245457c23 */ /* 0x000fe20008010837 */
[----:B------:R-:W1:Y:S01]  /*82d0*/  MUFU.EX2 R148, R148 ;  /* 0x0000009400947308 */ /* 0x000e620000000800 */
[C---:B--2---:R-:W-:Y:S01]  /*82e0*/  FADD.FTZ R12, R146.reuse, R5 ;  /* 0x00000005920c7221 */ /* 0x044fe20000010000 */
[--C-:B----4-:R-:W-:Y:S01]  /*82f0*/  FFMA.FTZ R21, R43, UR34, -R55.reuse ;  /* 0x000000222b157c23 */ /* 0x110fe20008010837 */
[----:B------:R-:W-:Y:S01]  /*8300*/  FADD.FTZ R43, R13, R28 ;  /* 0x0000001c0d2b7221 */ /* 0x000fe20000010000 */
[----:B------:R-:W-:Y:S01]  /*8310*/  F2FP.BF16.F32.PACK_AB R37, R146, R37 ;  /* 0x000000259225723e */ /* 0x000fe200000010ff */
[--C-:B------:R-:W-:Y:S01]  /*8320*/  FFMA.FTZ R139, R139, UR34, -R55.reuse ;  /* 0x000000228b8b7c23 */ /* 0x100fe20008010837 */
[----:B------:R-:W-:Y:S01]  /*8330*/  FFMA.FTZ R142, R142, UR34, -R55 ;  /* 0x000000228e8e7c23 */ /* 0x000fe20008010837 */
[----:B------:R-:W-:Y:S01]  /*8340*/  FADD.FTZ R28, R26, R43 ;  /* 0x0000002b1a1c7221 */ /* 0x000fe20000010000 */
[----:B------:R-:W2:Y:S01]  /*8350*/  MUFU.EX2 R14, R14 ;  /* 0x0000000e000e7308 */ /* 0x000ea20000000800 */
[----:B-----5:R-:W-:Y:S01]  /*8360*/  FADD.FTZ R5, R81, R12 ;  /* 0x0000000c51057221 */ /* 0x020fe20000010000 */
[--C-:B------:R-:W-:Y:S01]  /*8370*/  FFMA.FTZ R78, R78, UR34, -R55.reuse ;  /* 0x000000224e4e7c23 */ /* 0x100fe20008010837 */
[----:B------:R-:W-:Y:S01]  /*8380*/  FADD.FTZ R43, R25, R28 ;  /* 0x0000001c192b7221 */ /* 0x000fe20000010000 */
[--C-:B------:R-:W-:Y:S01]  /*8390*/  FFMA.FTZ R85, R85, UR34, -R55.reuse ;  /* 0x0000002255557c23 */ /* 0x100fe20008010837 */
[--C-:B------:R-:W-:Y:S01]  /*83a0*/  FFMA.FTZ R82, R82, UR34, -R55.reuse ;  /* 0x0000002252527c23 */ /* 0x100fe20008010837 */
[----:B------:R-:W-:Y:S01]  /*83b0*/  FFMA.FTZ R83, R83, UR34, -R55 ;  /* 0x0000002253537c23 */ /* 0x000fe20008010837 */
[----:B------:R-:W-:Y:S01]  /*83c0*/  FADD.FTZ R28, R30, R43 ;  /* 0x0000002b1e1c7221 */ /* 0x000fe20000010000 */
[----:B------:R-:W3:Y:S01]  /*83d0*/  MUFU.EX2 R27, R27 ;  /* 0x0000001b001b7308 */ /* 0x000ee20000000800 */
[----:B-1----:R-:W-:Y:S01]  /*83e0*/  FADD.FTZ R5, R148, R5 ;  /* 0x0000000594057221 */ /* 0x002fe20000010000 */
[----:B------:R-:W-:Y:S01]  /*83f0*/  F2FP.BF16.F32.PACK_AB R30, R30, R25 ;  /* 0x000000191e1e723e */ /* 0x000fe200000010ff */
[----:B------:R-:W-:Y:S01]  /*8400*/  FADD.FTZ R51, R29, R28 ;  /* 0x0000001c1d337221 */ /* 0x000fe20000010000 */
[----:B------:R-:W-:Y:S01]  /*8410*/  F2FP.BF16.F32.PACK_AB R39, R148, R81 ;  /* 0x000000519427723e */ /* 0x000fe200000010ff */
[----:B------:R-:W-:Y:S01]  /*8420*/  UMOV UR36, UR58 ;  /* 0x0000003a00247c82 */ /* 0x000fe20008000000 */
[----:B------:R-:W-:Y:S01]  /*8430*/  ISETP.GT.AND P2, PT, R7, UR59, PT ;  /* 0x0000003b07007c0c */ /* 0x000fe2000bf44270 */
[----:B------:R-:W-:Y:S01]  /*8440*/  FADD.FTZ R28, R34, R51 ;  /* 0x00000033221c7221 */ /* 0x000fe20000010000 */
[----:B------:R-:W1:Y:S01]  /*8450*/  MUFU.EX2 R31, R31 ;  /* 0x0000001f001f7308 */ /* 0x000e620000000800 */
[----:B--2---:R-:W-:Y:S01]  /*8460*/  FADD.FTZ R12, R14, R5 ;  /* 0x000000050e0c7221 */ /* 0x004fe20000010000 */
[----:B------:R-:W-:Y:S01]  /*8470*/  FFMA.FTZ R5, R65, UR34, -R55 ;  /* 0x0000002241057c23 */ /* 0x000fe20008010837 */
[----:B------:R-:W-:Y:S01]  /*8480*/  FADD.FTZ R53, R33, R28 ;  /* 0x0000001c21357221 */ /* 0x000fe20000010000 */
[----:B------:R-:W-:Y:S01]  /*8490*/  STSM.16.M88.4 [R136+0x21800], R36 ;  /* 0x0218002488007844 */ /* 0x000fe20000000200 */
[----:B------:R-:W-:-:S02]  /*84a0*/  VIADD R7, R7, 0xffffffff ;  /* 0xffffffff07077836 */ /* 0x000fc40000000000 */
[-C--:B------:R-:W-:Y:S01]  /*84b0*/  FMUL.FTZ R90, R90, R24.reuse ;  /* 0x000000185a5a7220 */ /* 0x080fe20000410000 */
[C---:B------:R-:W-:Y:S01]  /*84c0*/  FADD.FTZ R28, R54.reuse, R53 ;  /* 0x00000035361c7221 */ /* 0x040fe20000010000 */
[----:B------:R-:W2:Y:S01]  /*84d0*/  MUFU.EX2 R80, R80 ;  /* 0x0000005000507308 */ /* 0x000ea20000000800 */
[----:B---3--:R-:W-:Y:S01]  /*84e0*/  FADD.FTZ R12, R27, R12 ;  /* 0x0000000c1b0c7221 */ /* 0x008fe20000010000 */
[----:B------:R-:W-:Y:S01]  /*84f0*/  F2FP.BF16.F32.PACK_AB R54, R54, R33 ;  /* 0x000000213636723e */ /* 0x000fe200000010ff */
[----:B------:R-:W-:Y:S01]  /*8500*/  FADD.FTZ R53, R41, R28 ;  /* 0x0000001c29357221 */ /* 0x000fe20000010000 */
[----:B------:R-:W-:Y:S01]  /*8510*/  F2FP.BF16.F32.PACK_AB R28, R26, R13 ;  /* 0x0000000d1a1c723e */ /* 0x000fe200000010ff */
[-C--:B------:R-:W-:Y:S01]  /*8520*/  FMUL.FTZ R91, R91, R24.reuse ;  /* 0x000000185b5b7220 */ /* 0x080fe20000410000 */
[-C--:B------:R-:W-:Y:S01]  /*8530*/  FMUL.FTZ R94, R94, R24.reuse ;  /* 0x000000185e5e7220 */ /* 0x080fe20000410000 */
[----:B------:R-:W-:Y:S01]  /*8540*/  FADD.FTZ R44, R42, R53 ;  /* 0x000000352a2c7221 */ /* 0x000fe20000010000 */
[----:B------:R-:W3:Y:S01]  /*8550*/  MUFU.EX2 R35, R35 ;  /* 0x0000002300237308 */ /* 0x000ee20000000800 */
        /* <DEDUP_REMOVED lines=9> */
[----:B------:R-:W-:Y:S01]  /*85f0*/  FFMA.FTZ R43, R52, UR34, -R55 ;  /* 0x00000022342b7c23 */ /* 0x000fe20008010837 */
[----:B------:R-:W-:Y:S01]  /*8600*/  F2FP.BF16.F32.PACK_AB R52, R34, R29 ;  /* 0x0000001d2234723e */ /* 0x000fe200000010ff */
[----:B------:R-:W-:Y:S01]  /*8610*/  FMUL.FTZ R107, R107, R24 ;  /* 0x000000186b6b7220 */ /* 0x000fe20000410000 */
[----:B------:R-:W-:Y:S01]  /*8620*/  F2FP.BF16.F32.PACK_AB R29, R27, R14 ;  /* 0x0000000e1b1d723e */ /* 0x000fe200000010ff */
[-C--:B------:R-:W-:Y:S01]  /*8630*/  FMUL.FTZ R110, R110, R24.reuse ;  /* 0x000000186e6e7220 */ /* 0x080fe20000410000 */
[----:B------:R-:W-:Y:S01]  /*8640*/  F2FP.BF16.F32.PACK_AB R31, R80, R31 ;  /* 0x0000001f501f723e */ /* 0x000fe200000010ff */
[----:B------:R-:W2:Y:S01]  /*8650*/  MUFU.EX2 R79, R79 ;  /* 0x0000004f004f7308 */ /* 0x000ea20000000800 */
[----:B---3--:R-:W-:Y:S01]  /*8660*/  FADD.FTZ R51, R35, R12 ;  /* 0x0000000c23337221 */ /* 0x008fe20000010000 */
[-C--:B------:R-:W-:Y:S01]  /*8670*/  FMUL.FTZ R111, R111, R24.reuse ;  /* 0x000000186f6f7220 */ /* 0x080fe20000410000 */
[-C--:B------:R-:W-:Y:S01]  /*8680*/  FMUL.FTZ R114, R114, R24.reuse ;  /* 0x0000001872727220 */ /* 0x080fe20000410000 */
[----:B------:R3:W-:Y:S01]  /*8690*/  STSM.16.M88.4 [R23], R28 ;  /* 0x0000001c17007844 */ /* 0x0007e20000000200 */
[-C--:B------:R-:W-:Y:S01]  /*86a0*/  FMUL.FTZ R115, R115, R24.reuse ;  /* 0x0000001873737220 */ /* 0x080fe20000410000 */
[-C--:B------:R-:W-:Y:S01]  /*86b0*/  FMUL.FTZ R118, R118, R24.reuse ;  /* 0x0000001876767220 */ /* 0x080fe20000410000 */
[-C--:B------:R-:W-:Y:S01]  /*86c0*/  FMUL.FTZ R119, R119, R24.reuse ;  /* 0x0000001877777220 */ /* 0x080fe20000410000 */
[----:B------:R-:W4:Y:S01]  /*86d0*/  MUFU.EX2 R144, R144 ;  /* 0x0000009000907308 */ /* 0x000f220000000800 */
[C---:B-1----:R-:W-:Y:S01]  /*86e0*/  FADD.FTZ R12, R86.reuse, R51 ;  /* 0x00000033560c7221 */ /* 0x042fe20000010000 */
[----:B------:R-:W-:Y:S01]  /*86f0*/  F2FP.BF16.F32.PACK_AB R53, R86, R35 ;  /* 0x000000235635723e */ /* 0x000fe200000010ff */
        /* <DEDUP_REMOVED lines=9> */
[----:B------:R-:W-:-:S04]  /*8790*/  FMUL.FTZ R135, R135, R24 ;  /* 0x0000001887877220 */ /* 0x000fc80000410000 */
[----:B------:R-:W2:Y:S01]  /*87a0*/  MUFU.EX2 R32, R32 ;  /* 0x0000002000207308 */ /* 0x000ea20000000800 */
[----:B----4-:R-:W-:Y:S01]  /*87b0*/  FADD.FTZ R12, R144, R51 ;  /* 0x00000033900c7221 */ /* 0x010fe20000010000 */
[----:B------:R-:W-:Y:S01]  /*87c0*/  FADD.FTZ R51, R45, R44 ;  /* 0x0000002c2d337221 */ /* 0x000fe20000010000 */
[----:B------:R-:W-:-:S03]  /*87d0*/  F2FP.BF16.F32.PACK_AB R44, R42, R41 ;  /* 0x000000292a2c723e */ /* 0x000fc600000010ff */
[C---:B------:R-:W-:Y:S01]  /*87e0*/  FADD.FTZ R34, R46.reuse, R51 ;  /* 0x000000332e227221 */ /* 0x040fe20000010000 */
[----:B------:R-:W-:Y:S01]  /*87f0*/  F2FP.BF16.F32.PACK_AB R46, R46, R45 ;  /* 0x0000002d2e2e723e */ /* 0x000fe200000010ff */
[----:B------:R-:W4:Y:S01]  /*8800*/  MUFU.EX2 R47, R47 ;  /* 0x0000002f002f7308 */ /* 0x000f220000000800 */
[----:B-1----:R-:W-:Y:S01]  /*8810*/  FADD.FTZ R13, R21, R12 ;  /* 0x0000000c150d7221 */ /* 0x002fe20000010000 */
[----:B------:R-:W-:-:S04]  /*8820*/  FADD.FTZ R25, R49, R34 ;  /* 0x0000002231197221 */ /* 0x000fc80000010000 */
[----:B------:R-:W-:Y:S02]  /*8830*/  FADD.FTZ R14, R70, R25 ;  /* 0x00000019460e7221 */ /* 0x000fe40000010000 */
[----:B------:R-:W1:Y:S01]  /*8840*/  MUFU.EX2 R40, R40 ;  /* 0x0000002800287308 */ /* 0x000e620000000800 */
[C---:B--2---:R-:W-:Y:S01]  /*8850*/  FADD.FTZ R12, R32.reuse, R13 ;  /* 0x0000000d200c7221 */ /* 0x044fe20000010000 */
[----:B------:R-:W-:Y:S01]  /*8860*/  FADD.FTZ R25, R73, R14 ;  /* 0x0000000e49197221 */ /* 0x000fe20000010000 */
[----:B------:R-:W-:-:S03]  /*8870*/  F2FP.BF16.F32.PACK_AB R45, R32, R21 ;  /* 0x00000015202d723e */ /* 0x000fc600000010ff */
[----:B------:R-:W-:Y:S02]  /*8880*/  FADD.FTZ R14, R56, R25 ;  /* 0x00000019380e7221 */ /* 0x000fe40000010000 */
[----:B------:R-:W2:Y:S01]  /*8890*/  MUFU.EX2 R11, R11 ;  /* 0x0000000b000b7308 */ /* 0x000ea20000000800 */
[----:B----4-:R-:W-:-:S07]  /*88a0*/  FADD.FTZ R13, R47, R12 ;  /* 0x0000000c2f0d7221 */ /* 0x010fce0000010000 */
[----:B------:R-:W4:Y:S01]  /*88b0*/  MUFU.EX2 R48, R48 ;  /* 0x0000003000307308 */ /* 0x000f220000000800 */
[C---:B-1----:R-:W-:Y:S01]  /*88c0*/  FADD.FTZ R12, R40.reuse, R13 ;  /* 0x0000000d280c7221 */ /* 0x042fe20000010000 */
[----:B------:R-:W-:-:S06]  /*88d0*/  F2FP.BF16.F32.PACK_AB R47, R40, R47 ;  /* 0x0000002f282f723e */ /* 0x000fcc00000010ff */
[----:B------:R-:W1:Y:S01]  /*88e0*/  MUFU.EX2 R6, R6 ;  /* 0x0000000600067308 */ /* 0x000e620000000800 */
[----:B--2---:R-:W-:-:S07]  /*88f0*/  FADD.FTZ R13, R11, R12 ;  /* 0x0000000c0b0d7221 */ /* 0x004fce0000010000 */
[----:B------:R2:W5:Y:S01]  /*8900*/  MUFU.EX2 R15, R58 ;  /* 0x0000003a000f7308 */ /* 0x0005620000000800 */
[----:B----4-:R-:W-:-:S07]  /*8910*/  FADD.FTZ R13, R48, R13 ;  /* 0x0000000d300d7221 */ /* 0x010fce0000010000 */
[----:B------:R-:W3:Y:S01]  /*8920*/  MUFU.EX2 R64, R64 ;  /* 0x0000004000407308 */ /* 0x000ee20000000800 */
[----:B-1----:R-:W-:Y:S01]  /*8930*/  FADD.FTZ R12, R6, R13 ;  /* 0x0000000d060c7221 */ /* 0x002fe20000010000 */
[----:B------:R-:W-:Y:S01]  /*8940*/  FADD.FTZ R13, R59, R14 ;  /* 0x0000000e3b0d7221 */ /* 0x000fe20000010000 */
[----:B--2---:R-:W-:Y:S01]  /*8950*/  FFMA.FTZ R58, R66, UR34, -R55 ;  /* 0x00000022423a7c23 */ /* 0x004fe20008010837 */
[----:B------:R-:W-:Y:S02]  /*8960*/  F2FP.BF16.F32.PACK_AB R55, R144, R79 ;  /* 0x0000004f9037723e */ /* 0x000fe400000010ff */
[C---:B------:R-:W-:Y:S01]  /*8970*/  FADD.FTZ R34, R60.reuse, R13 ;  /* 0x0000000d3c227221 */ /* 0x040fe20000010000 */
[----:B------:R-:W-:Y:S01]  /*8980*/  F2FP.BF16.F32.PACK_AB R60, R60, R59 ;  /* 0x0000003b3c3c723e */ /* 0x000fe200000010ff */
[----:B------:R-:W1:Y:S01]  /*8990*/  MUFU.EX2 R61, R61 ;  /* 0x0000003d003d7308 */ /* 0x000e620000000800 */
[----:B-----5:R-:W-:Y:S01]  /*89a0*/  FADD.FTZ R14, R15, R12 ;  /* 0x0000000c0f0e7221 */ /* 0x020fe20000010000 */
[----:B------:R-:W-:Y:S01]  /*89b0*/  FADD.FTZ R25, R63, R34 ;  /* 0x000000223f197221 */ /* 0x000fe20000010000 */
[----:B------:R-:W-:Y:S01]  /*89c0*/  F2FP.BF16.F32.PACK_AB R15, R15, R6 ;  /* 0x000000060f0f723e */ /* 0x000fe200000010ff */
[----:B------:R-:W-:Y:S01]  /*89d0*/  STSM.16.M88.4 [R22], R52 ;  /* 0x0000003416007844 */ /* 0x000fe20000000200 */
[----:B------:R-:W-:-:S03]  /*89e0*/  F2FP.BF16.F32.PACK_AB R12, R70, R49 ;  /* 0x00000031460c723e */ /* 0x000fc600000010ff */
[----:B------:R-:W2:Y:S01]  /*89f0*/  MUFU.EX2 R67, R67 ;  /* 0x0000004300437308 */ /* 0x000ea20000000800 */
[C---:B---3--:R-:W-:Y:S01]  /*8a00*/  FADD.FTZ R30, R64.reuse, R25 ;  /* 0x00000019401e7221 */ /* 0x048fe20000010000 */
[----:B------:R-:W-:Y:S01]  /*8a10*/  F2FP.BF16.F32.PACK_AB R62, R64, R63 ;  /* 0x0000003f403e723e */ /* 0x000fe200000010ff */
[----:B------:R-:W-:Y:S05]  /*8a20*/  STSM.16.M88.4 [R18], R44 ;  /* 0x0000002c12007844 */ /* 0x000fea0000000200 */
[----:B------:R-:W3:Y:S01]  /*8a30*/  MUFU.EX2 R20, R20 ;  /* 0x0000001400147308 */ /* 0x000ee20000000800 */
[----:B-1----:R-:W-:Y:S01]  /*8a40*/  FADD.FTZ R13, R61, R14 ;  /* 0x0000000e3d0d7221 */ /* 0x002fe20000010000 */
[----:B------:R-:W-:-:S06]  /*8a50*/  F2FP.BF16.F32.PACK_AB R14, R56, R73 ;  /* 0x00000049380e723e */ /* 0x000fcc00000010ff */
[----:B------:R-:W1:Y:S01]  /*8a60*/  MUFU.EX2 R5, R5 ;  /* 0x0000000500057308 */ /* 0x000e620000000800 */
[----:B--2---:R-:W-:-:S07]  /*8a70*/  FADD.FTZ R25, R67, R30 ;  /* 0x0000001e43197221 */ /* 0x004fce0000010000 */
[----:B------:R-:W2:Y:S01]  /*8a80*/  MUFU.EX2 R68, R68 ;  /* 0x0000004400447308 */ /* 0x000ea20000000800 */
[----:B---3--:R-:W-:Y:S01]  /*8a90*/  FADD.FTZ R28, R20, R13 ;  /* 0x0000000d141c7221 */ /* 0x008fe20000010000 */
[----:B------:R-:W-:Y:S02]  /*8aa0*/  F2FP.BF16.F32.PACK_AB R13, R48, R11 ;  /* 0x0000000b300d723e */ /* 0x000fe400000010ff */
[----:B------:R-:W-:-:S03]  /*8ab0*/  F2FP.BF16.F32.PACK_AB R61, R20, R61 ;  /* 0x0000003d143d723e */ /* 0x000fc600000010ff */
[----:B------:R3:W-:Y:S01]  /*8ac0*/  STSM.16.M88.4 [R136+0x27800], R12 ;  /* 0x0278000c88007844 */ /* 0x0007e20000000200 */
[----:B------:R-:W4:Y:S01]  /*8ad0*/  MUFU.EX2 R58, R58 ;  /* 0x0000003a003a7308 */ /* 0x000f220000000800 */
[----:B-1----:R-:W-:-:S07]  /*8ae0*/  FADD.FTZ R21, R5, R28 ;  /* 0x0000001c05157221 */ /* 0x002fce0000010000 */
[----:B------:R-:W1:Y:S01]  /*8af0*/  MUFU.EX2 R71, R71 ;  /* 0x0000004700477308 */ /* 0x000e620000000800 */
[C---:B--2---:R-:W-:Y:S01]  /*8b00*/  FADD.FTZ R28, R68.reuse, R25 ;  /* 0x00000019441c7221 */ /* 0x044fe20000010000 */
[----:B------:R-:W-:-:S06]  /*8b10*/  F2FP.BF16.F32.PACK_AB R68, R68, R67 ;  /* 0x000000434444723e */ /* 0x000fcc00000010ff */
[----:B------:R-:W2:Y:S01]  /*8b20*/  MUFU.EX2 R72, R72 ;  /* 0x0000004800487308 */ /* 0x000ea20000000800 */
[C---:B----4-:R-:W-:Y:S01]  /*8b30*/  FADD.FTZ R6, R58.reuse, R21 ;  /* 0x000000153a067221 */ /* 0x050fe20000010000 */
[----:B------:R-:W-:-:S05]  /*8b40*/  F2FP.BF16.F32.PACK_AB R63, R58, R5 ;  /* 0x000000053a3f723e */ /* 0x000fca00000010ff */
[----:B------:R4:W-:Y:S01]  /*8b50*/  STSM.16.M88.4 [R17], R60 ;  /* 0x0000003c11007844 */ /* 0x0009e20000000200 */
[----:B------:R-:W5:Y:S01]  /*8b60*/  MUFU.EX2 R69, R69 ;  /* 0x0000004500457308 */ /* 0x000f620000000800 */
[----:B-1----:R-:W-:-:S07]  /*8b70*/  FADD.FTZ R21, R71, R28 ;  /* 0x0000001c47157221 */ /* 0x002fce0000010000 */
[----:B------:R-:W1:Y:S01]  /*8b80*/  MUFU.EX2 R26, R85 ;  /* 0x00000055001a7308 */ /* 0x000e620000000800 */
[C---:B--2---:R-:W-:Y:S01]  /*8b90*/  F2FP.BF16.F32.PACK_AB R70, R72.reuse, R71 ;  /* 0x000000474846723e */ /* 0x044fe200000010ff */
[----:B------:R-:W-:-:S06]  /*8ba0*/  FADD.FTZ R21, R72, R21 ;  /* 0x0000001548157221 */ /* 0x000fcc0000010000 */
[----:B------:R-:W2:Y:S01]  /*8bb0*/  MUFU.EX2 R139, R139 ;  /* 0x0000008b008b7308 */ /* 0x000ea20000000800 */
[----:B-----5:R-:W-:-:S07]  /*8bc0*/  FADD.FTZ R11, R69, R6 ;  /* 0x00000006450b7221 */ /* 0x020fce0000010000 */
[----:B------:R-:W5:Y:S01]  /*8bd0*/  MUFU.EX2 R142, R142 ;  /* 0x0000008e008e7308 */ /* 0x000f620000000800 */
[C---:B-1----:R-:W-:Y:S01]  /*8be0*/  F2FP.BF16.F32.PACK_AB R69, R26.reuse, R69 ;  /* 0x000000451a45723e */ /* 0x042fe200000010ff */
[----:B------:R-:W-:Y:S01]  /*8bf0*/  FADD.FTZ R6, R26, R11 ;  /* 0x0000000b1a067221 */ /* 0x000fe20000010000 */
[----:B------:R-:W-:-:S05]  /*8c00*/  IMAD.MOV.U32 R11, RZ, RZ, R50 ;  /* 0x000000ffff0b7224 */ /* 0x000fca00078e0032 */
[----:B------:R-:W1:Y:S01]  /*8c10*/  MUFU.EX2 R74, R74 ;  /* 0x0000004a004a7308 */ /* 0x000e620000000800 */
[----:B--2---:R-:W-:-:S07]  /*8c20*/  FADD.FTZ R6, R139, R6 ;  /* 0x000000068b067221 */ /* 0x004fce0000010000 */
[----:B------:R-:W3:Y:S01]  /*8c30*/  MUFU.EX2 R77, R77 ;  /* 0x0000004d004d7308 */ /* 0x000ee20000000800 */
[C---:B-----5:R-:W-:Y:S01]  /*8c40*/  F2FP.BF16.F32.PACK_AB R71, R142.reuse, R139 ;  /* 0x0000008b8e47723e */ /* 0x060fe200000010ff */
[----:B------:R-:W-:-:S04]  /*8c50*/  FADD.FTZ R6, R142, R6 ;  /* 0x000000068e067221 */ /* 0x000fc80000010000 */
[----:B------:R4:W-:Y:S02]  /*8c60*/  STSM.16.M88.4 [R22+0x6000], R68 ;  /* 0x0060004416007844 */ /* 0x0009e40000000200 */
[----:B------:R-:W2:Y:S01]  /*8c70*/  MUFU.EX2 R75, R75 ;  /* 0x0000004b004b7308 */ /* 0x000ea20000000800 */
[----:B-1----:R-:W-:-:S07]  /*8c80*/  FADD.FTZ R28, R74, R21 ;  /* 0x000000154a1c7221 */ /* 0x002fce0000010000 */
[----:B------:R-:W1:Y:S01]  /*8c90*/  MUFU.EX2 R43, R43 ;  /* 0x0000002b002b7308 */ /* 0x000e620000000800 */
[C---:B---3--:R-:W-:Y:S01]  /*8ca0*/  F2FP.BF16.F32.PACK_AB R12, R77.reuse, R74 ;  /* 0x0000004a4d0c723e */ /* 0x048fe200000010ff */
[----:B------:R-:W-:-:S06]  /*8cb0*/  FADD.FTZ R28, R77, R28 ;  /* 0x0000001c4d1c7221 */ /* 0x000fcc0000010000 */
[----:B------:R-:W3:Y:S01]  /*8cc0*/  MUFU.EX2 R78, R78 ;  /* 0x0000004e004e7308 */ /* 0x000ee20000000800 */
[----:B--2---:R-:W-:Y:S01]  /*8cd0*/  F2FP.BF16.F32.PACK_AB R14, R8, R75 ;  /* 0x0000004b080e723e */ /* 0x004fe200000010ff */
[----:B------:R-:W-:-:S06]  /*8ce0*/  FADD.FTZ R75, R75, R28 ;  /* 0x0000001c4b4b7221 */ /* 0x000fcc0000010000 */
[----:B------:R-:W2:Y:S01]  /*8cf0*/  MUFU.EX2 R25, R82 ;  /* 0x0000005200197308 */ /* 0x000ea20000000800 */
[----:B-1----:R-:W-:-:S07]  /*8d00*/  FADD.FTZ R6, R43, R6 ;  /* 0x000000062b067221 */ /* 0x002fce0000010000 */
[----:B------:R-:W1:Y:S01]  /*8d10*/  MUFU.EX2 R30, R83 ;  /* 0x00000053001e7308 */ /* 0x000e620000000800 */
[C---:B---3--:R-:W-:Y:S01]  /*8d20*/  F2FP.BF16.F32.PACK_AB R13, R78.reuse, R43 ;  /* 0x0000002b4e0d723e */ /* 0x048fe200000010ff */
[----:B------:R-:W-:-:S04]  /*8d30*/  FADD.FTZ R6, R78, R6 ;  /* 0x000000064e067221 */ /* 0x000fc80000010000 */
[----:B--2---:R-:W-:Y:S01]  /*8d40*/  FADD.FTZ R5, R25, R6 ;  /* 0x0000000619057221 */ /* 0x004fe20000010000 */
[----:B------:R-:W-:Y:S01]  /*8d50*/  FADD.FTZ R6, R8, R75 ;  /* 0x0000004b08067221 */ /* 0x000fe20000010000 */
[----:B------:R-:W-:Y:S01]  /*8d60*/  IMAD.MOV.U32 R8, RZ, RZ, R10 ;  /* 0x000000ffff087224 */ /* 0x000fe200078e000a */
[C---:B-1----:R-:W-:Y:S01]  /*8d70*/  F2FP.BF16.F32.PACK_AB R15, R30.reuse, R25 ;  /* 0x000000191e0f723e */ /* 0x042fe200000010ff */
[----:B------:R-:W-:-:S04]  /*8d80*/  FADD.FTZ R5, R30, R5 ;  /* 0x000000051e057221 */ /* 0x000fc80000010000 */
[----:B------:R4:W-:Y:S01]  /*8d90*/  STSM.16.M88.4 [R18+0x6000], R12 ;  /* 0x0060000c12007844 */ /* 0x0009e20000000200 */
[----:B------:R1:W-:Y:S06]  /*8da0*/  MEMBAR.ALL.CTA ;  /* 0x0000000000007992 */ /* 0x0003ec0000008000 */
[----:B-1----:R-:W1:Y:S02]  /*8db0*/  FENCE.VIEW.ASYNC.S ;  /* 0x00000000000073c6 */ /* 0x002e640000000000 */
[----:B-1----:R-:W-:Y:S01]  /*8dc0*/  NOP ;  /* 0x0000000000007918 */ /* 0x002fe20000000000 */
[----:B------:R-:W-:Y:S05]  /*8dd0*/  @P2 BRA `(.L_x_697) ;  /* 0xffffffc400f02947 */ /* 0x000fea000383ffff */
[----:B------:R-:W-:Y:S01]  /*8de0*/  IMAD.MOV.U32 R11, RZ, RZ, R50 ;  /* 0x000000ffff0b7224 */ /* 0x000fe200078e0032 */
[----:B------:R-:W-:Y:S01]  /*8df0*/  UMOV UR36, UR58 ;  /* 0x0000003a00247c82 */ /* 0x000fe20008000000 */
[----:B------:R-:W-:Y:S01]  /*8e00*/  IMAD.MOV.U32 R8, RZ, RZ, R10 ;  /* 0x000000ffff087224 */ /* 0x000fe200078e000a */
[----:B------:R-:W-:-:S06]  /*8e10*/  UMOV UR49, UR57 ;  /* 0x0000003900317c82 */ /* 0x000fcc0008000000 */
.L_x_680:
[----:B------:R-:W-:Y:S01]  /*8e20*/  ULDC UR11, c[0x0][0x9e4] ;  /* 0x00027900000b7ab9 */ /* 0x000fe20000000800 */
[----:B------:R-:W-:Y:S01]  /*8e30*/  ULDC UR10, c[0x0][0x9dc] ;  /* 0x00027700000a7ab9 */ /* 0x000fe20000000800 */
[----:B------:R-:W-:Y:S02]  /*8e40*/  UISETP.GE.AND UP0, UPT, UR11, 0x1, UPT ;  /* 0x000000010b00788c */ /* 0x000fe4000bf06270 */
[----:B------:R-:W-:-:S04]  /*8e50*/  UIADD3 UR10, UR53, -UR10, URZ ;  /* 0x8000000a350a7290 */ /* 0x000fc8000fffe03f */
[----:B------:R-:W-:-:S13]  /*8e60*/  PLOP3.LUT P5, PT, PT, PT, UP0, 0x80, 0x0 ;  /* 0x000000000000781c */ /* 0x000fda0003faf008 */
[----:B------:R-:W-:Y:S05]  /*8e70*/  @!P5 BRA `(.L_x_698) ;  /* 0x000000000044d947 */ /* 0x000fea0003800000 */
        /* <DEDUP_REMOVED lines=10> */
.L_x_699:
[----:B------:R-:W-:-:S11]  /*8f20*/  UISETP.NE.AND UP0, UPT, UR11, 0x1, UPT ;  /* 0x000000010b00788c */ /* 0x000fd6000bf05270 */
[----:B------:R-:W-:Y:S02]  /*8f30*/  @UP0 ULDC.64 UR14, c[0x0][0x9e8] ;  /* 0x00027a00000e0ab9 */ /* 0x000fe40000000a00 */
[----:B------:R-:W-:-:S04]  /*8f40*/  UIMAD.WIDE.U32 UR6, UR53, UR14, URZ ;  /* 0x0000000e350672a5 */ /* 0x000fc8000f8e003f */
[----:B------:R-:W-:-:S12]  /*8f50*/  @UP0 USHF.R.U32.HI UR53, URZ, UR15, UR7 ;  /* 0x0000000f3f350299 */ /* 0x000fd80008011607 */
.L_x_700:
[----:B------:R-:W-:-:S04]  /*8f60*/  UIMAD UR53, UR53, UR11, URZ ;  /* 0x0000000b353572a4 */ /* 0x000fc8000f8e023f */
[----:B------:R-:W-:-:S04]  /*8f70*/  UISETP.LT.AND UP0, UPT, UR10, UR53, UPT ;  /* 0x000000350a00728c */ /* 0x000fc8000bf01270 */
[----:B------:R-:W-:-:S12]  /*8f80*/  USEL UR10, UR10, UR53, !UP0 ;  /* 0x000000350a0a7287 */ /* 0x000fd8000c000000 */
.L_x_698:
[----:B------:R-:W-:-:S04]  /*8f90*/  UIADD3 UR10, UR10, 0x7f, URZ ;  /* 0x0000007f0a0a7890 */ /* 0x000fc8000fffe03f */
[----:B------:R-:W-:-:S04]  /*8fa0*/  USHF.R.S32.HI UR6, URZ, 0x1f, UR10 ;  /* 0x0000001f3f067899 */ /* 0x000fc8000801140a */
[----:B------:R-:W-:-:S04]  /*8fb0*/  ULEA.HI UR6, UR6, UR10, URZ, 0x7 ;  /* 0x0000000a06067291 */ /* 0x000fc8000f8f383f */
[----:B------:R-:W-:-:S04]  /*8fc0*/  USHF.R.S32.HI UR6, URZ, 0x7, UR6 ;  /* 0x000000073f067899 */ /* 0x000fc80008011406 */
[----:B------:R-:W-:-:S04]  /*8fd0*/  UISETP.LT.AND UP0, UPT, UR40, UR6, UPT ;  /* 0x000000062800728c */ /* 0x000fc8000bf01270 */
[----:B------:R-:W-:-:S06]  /*8fe0*/  USEL UR52, UR40, UR6, !UP0 ;  /* 0x0000000628347287 */ /* 0x000fcc000c000000 */
[----:B------:R-:W-:-:S13]  /*8ff0*/  ISETP.GE.AND P2, PT, R7, UR52, PT ;  /* 0x0000003407007c0c */ /* 0x000fda000bf46270 */
[----:B------:R-:W-:Y:S05]  /*9000*/  @!P2 BRA `(.L_x_701) ;  /* 0x000000280018a947 */ /* 0x000fea0003800000 */
[----:B------:R-:W-:Y:S01]  /*9010*/  IMAD.MOV.U32 R10, RZ, RZ, R11 ;  /* 0x000000ffff0a7224 */ /* 0x000fe200078e000b */
[----:B------:R-:W-:Y:S01]  /*9020*/  UMOV UR28, UR49 ;  /* 0x00000031001c7c82 */ /* 0x000fe20008000000 */
[----:B------:R-:W-:Y:S01]  /*9030*/  IMAD.MOV.U32 R9, RZ, RZ, R8 ;  /* 0x000000ffff097224 */ /* 0x000fe200078e0008 */
[----:B------:R-:W-:Y:S01]  /*9040*/  UMOV UR53, UR36 ;  /* 0x0000002400357c82 */ /* 0x000fe20008000000 */
[----:B------:R-:W-:Y:S01]  /*9050*/  ULDC UR34, c[0x0][0x988] ;  /* 0x0002620000227ab9 */ /* 0x000fe20000000800 */
[----:B------:R-:W-:-:S05]  /*9060*/  ULDC UR35, c[0x0][0x9d8] ;  /* 0x0002760000237ab9 */ /* 0x000fca0000000800 */
.L_x_710:
        /* <DEDUP_REMOVED lines=9> */
.L_x_703:
[----:B------:R-:W-:Y:S01]  /*9100*/  ULEA UR6, UR36, UR39, 0x3 ;  /* 0x0000002724067291 */ /* 0x000fe2000f8e183f */
[----:B------:R-:W-:-:S05]  /*9110*/  IMAD.U32 R8, RZ, RZ, UR49 ;  /* 0x00000031ff087e24 */ /* 0x000fca000f8e00ff */
[----:B------:R-:W-:-:S04]  /*9120*/  SHF.L.U32 R8, R8, 0x1f, RZ ;  /* 0x0000001f08087819 */ /* 0x000fc800000006ff */
[----:B------:R1:W2:Y:S01]  /*9130*/  SYNCS.PHASECHK.TRANS64.TRYWAIT P2, [UR6+0x2d830], R8 ;  /* 0x02d83008ff0075a7 */ /* 0x0002a20008040146 */
[----:B------:R-:W-:Y:S05]  /*9140*/  @!P0 BRA `(.L_x_704) ;  /* 0x0000000000048947 */ /* 0x000fea0003800000 */
[----:B------:R-:W-:Y:S01]  /*9150*/  BPT.TRAP 0x1 ;  /* 0x000000040000795c */ /* 0x000fe20000300000 */
.L_x_704:
[----:B--2---:R-:W-:Y:S05]  /*9160*/  @P2 BRA `(.L_x_702) ;  /* 0x0000000000082947 */ /* 0x004fea0003800000 */
[----:B------:R-:W2:Y:S02]  /*9170*/  SYNCS.PHASECHK.TRANS64.TRYWAIT P2, [UR6+0x2d830], R8 ;  /* 0x02d83008ff0075a7 */ /* 0x000ea40008040146 */
[----:B--2---:R-:W-:Y:S05]  /*9180*/  @!P2 BRA `(.L_x_705) ;  /* 0x000000ac0074a947 */ /* 0x004fea0003800000 */
.L_x_702:
        /* <DEDUP_REMOVED lines=35> */
.L_x_707:
[----:B------:R-:W-:Y:S01]  /*93c0*/  ULEA UR6, UR53, UR39, 0x3 ;  /* 0x0000002735067291 */ /* 0x000fe2000f8e183f */
[----:B------:R-:W-:-:S05]  /*93d0*/  IMAD.U32 R8, RZ, RZ, UR28 ;  /* 0x0000001cff087e24 */ /* 0x000fca000f8e00ff */
[----:B------:R-:W-:-:S04]  /*93e0*/  SHF.L.U32 R8, R8, 0x1f, RZ ;  /* 0x0000001f08087819 */ /* 0x000fc800000006ff */
[----:B------:R1:W2:Y:S01]  /*93f0*/  SYNCS.PHASECHK.TRANS64.TRYWAIT P2, [UR6+0x2d850], R8 ;  /* 0x02d85008ff0075a7 */ /* 0x0002a20008040146 */
[----:B------:R-:W-:Y:S05]  /*9400*/  @!P0 BRA `(.L_x_708) ;  /* 0x0000000000048947 */ /* 0x000fea0003800000 */
[----:B------:R-:W-:Y:S01]  /*9410*/  BPT.TRAP 0x1 ;  /* 0x000000040000795c */ /* 0x000fe20000300000 */
.L_x_708:
[----:B--2---:R-:W-:Y:S05]  /*9420*/  @P2 BRA `(.L_x_706) ;  /* 0x0000000000082947 */ /* 0x004fea0003800000 */
[----:B------:R-:W2:Y:S02]  /*9430*/  SYNCS.PHASECHK.TRANS64.TRYWAIT P2, [UR6+0x2d850], R8 ;  /* 0x02d85008ff0075a7 */ /* 0x000ea40008040146 */
[----:B--2---:R-:W-:Y:S05]  /*9440*/  @!P2 BRA `(.L_x_709) ;  /* 0x000000a800dca947 */ /* 0x004fea0003800000 */
.L_x_706:
[----:B------:R-:W-:Y:S01]  /*9450*/  UIADD3 UR6, UR39, 0x400, URZ ;  /* 0x0000040027067890 */ /* 0x000fe2000fffe03f */
[----:B------:R-:W-:Y:S01]  /*9460*/  WARPGROUP.ARRIVE ;  /* 0x00000000000079c5 */ /* 0x000fe20000000000 */
[----:B------:R-:W-:Y:S01]  /*9470*/  UMOV UR29, 0x40000040 ;  /* 0x40000040001d7882 */ /* 0x000fe20000000000 */
[----:B------:R-:W-:Y:S01]  /*9480*/  UMOV UR31, 0x80000020 ;  /* 0x80000020001f7882 */ /* 0x000fe20000000000 */
[----:B------:R-:W-:Y:S01]  /*9490*/  USHF.R.U32.HI UR6, URZ, 0x4, UR6 ;  /* 0x000000043f067899 */ /* 0x000fe20008011606 */
[----:B------:R-:W-:Y:S01]  /*94a0*/  FMUL.FTZ R12, R24, UR35 ;  /* 0x00000023180c7c20 */ /* 0x000fe20008410000 */
[----:B--2---:R-:W-:Y:S01]  /*94b0*/  FMUL.FTZ R11, R25, UR35 ;  /* 0x00000023190b7c20 */ /* 0x004fe20008410000 */
        /* <DEDUP_REMOVED lines=80> */
[----:B------:R-:W-:-:S04]  /*99c0*/  ISETP.GE.U32.AND P2, PT, R2, 0x180, PT ;  /* 0x000001800200780c */ /* 0x000fc80003f46070 */
[----:B------:R-:W2:Y:S01]  /*99d0*/  MUFU.TANH R37, R37 ;  /* 0x0000002500257308 */ /* 0x000ea20000002400 */
[----:B---3--:R-:W-:-:S07]  /*99e0*/  FMNMX.FTZ R8, R33, R8, !PT ;  /* 0x0000000821087209 */ /* 0x008fce0007810000 */
        /* <DEDUP_REMOVED lines=12> */
[----:B------:R-:W-:Y:S01]  /*9ab0*/  FMUL.FTZ R63, R76, UR35 ;  /* 0x000000234c3f7c20 */ /* 0x000fe20008410000 */
[----:B------:R-:W-:Y:S01]  /*9ac0*/  FMUL.FTZ R76, R79, UR35 ;  /* 0x000000234f4c7c20 */ /* 0x000fe20008410000 */
[----:B------:R-:W-:Y:S01]  /*9ad0*/  HGMMA.64x96x16.F32.BF16 R88, gdesc[UR28].tnspB, R88, gsb0 ;  /* 0x416000001c5879f0 */ /* 0x000fe20008001858 */
[----:B------:R-:W-:Y:S01]  /*9ae0*/  UIADD3 UR28, UR6, 0x4, URZ ;  /* 0x00000004061c7890 */ /* 0x000fe2000fffe03f */
[----:B------:R-:W-:Y:S01]  /*9af0*/  FMUL.FTZ R79, R86, UR35 ;  /* 0x00000023564f7c20 */ /* 0x000fe20008410000 */
[----:B------:R-:W-:Y:S01]  /*9b00*/  UIADD3 UR30, UR7, 0x80, URZ ;  /* 0x00000080071e7890 */ /* 0x000fe2000fffe03f */
[----:B------:R-:W2:Y:S01]  /*9b10*/  MUFU.TANH R49, R49 ;  /* 0x0000003100317308 */ /* 0x000ea20000002400 */
[----:B------:R-:W-:Y:S01]  /*9b20*/  UMOV UR29, 0x40000040 ;  /* 0x40000040001d7882 */ /* 0x000fe20000000000 */
[----:B------:R-:W-:Y:S01]  /*9b30*/  UMOV UR31, 0x80000020 ;  /* 0x80000020001f7882 */ /* 0x000fe20000000000 */
[----:B---3--:R-:W-:-:S05]  /*9b40*/  FMNMX.FTZ R8, R45, R8, !PT ;  /* 0x000000082d087209 */ /* 0x008fca0007810000 */
[----:B------:R-:W3:Y:S01]  /*9b50*/  MUFU.TANH R50, R50 ;  /* 0x0000003200327308 */ /* 0x000ee20000002400 */
[----:B-1----:R-:W-:-:S07]  /*9b60*/  FMNMX.FTZ R8, R47, R8, !PT ;  /* 0x000000082f087209 */ /* 0x002fce0007810000 */
[----:B------:R-:W1:Y:S01]  /*9b70*/  MUFU.TANH R53, R53 ;  /* 0x0000003500357308 */ /* 0x000e620000002400 */
[----:B--2---:R-:W-:-:S07]  /*9b80*/  FMNMX.FTZ R65, R49, R8, !PT ;  /* 0x0000000831417209 */ /* 0x004fce0007810000 */
[----:B------:R-:W2:Y:S01]  /*9b90*/  MUFU.TANH R54, R54 ;  /* 0x0000003600367308 */ /* 0x000ea20000002400 */
[----:B---3--:R-:W-:Y:S01]  /*9ba0*/  FMNMX.FTZ R8, R50, R65, !PT ;  /* 0x0000004132087209 */ /* 0x008fe20007810000 */
[----:B------:R-:W-:Y:S01]  /*9bb0*/  FMUL.FTZ R65, R80, UR35 ;  /* 0x0000002350417c20 */ /* 0x000fe20008410000 */
[----:B------:R-:W-:-:S05]  /*9bc0*/  FMUL.FTZ R80, R87, UR35 ;  /* 0x0000002357507c20 */ /* 0x000fca0008410000 */
[----:B------:R-:W3:Y:S01]  /*9bd0*/  MUFU.TANH R57, R57 ;  /* 0x0000003900397308 */ /* 0x000ee20000002400 */
[----:B-1----:R-:W-:-:S07]  /*9be0*/  FMNMX.FTZ R69, R53, R8, !PT ;  /* 0x0000000835457209 */ /* 0x002fce0007810000 */
[----:B------:R-:W1:Y:S01]  /*9bf0*/  MUFU.TANH R58, R58 ;  /* 0x0000003a003a7308 */ /* 0x000e620000002400 */
[----:B--2---:R-:W-:-:S07]  /*9c00*/  FMNMX.FTZ R8, R54, R69, !PT ;  /* 0x0000004536087209 */ /* 0x004fce0007810000 */
[----:B------:R-:W2:Y:S01]  /*9c10*/  MUFU.TANH R59, R59 ;  /* 0x0000003b003b7308 */ /* 0x000ea20000002400 */
[----:B---3--:R-:W-:-:S07]  /*9c20*/  FMNMX.FTZ R69, R57, R8, !PT ;  /* 0x0000000839457209 */ /* 0x008fce0007810000 */
[----:B------:R-:W3:Y:S01]  /*9c30*/  MUFU.TANH R60, R60 ;  /* 0x0000003c003c7308 */ /* 0x000ee20000002400 */
[----:B-1----:R-:W-:-:S07]  /*9c40*/  FMNMX.FTZ R8, R58, R69, !PT ;  /* 0x000000453a087209 */ /* 0x002fce0007810000 */
[----:B------:R-:W1:Y:S01]  /*9c50*/  MUFU.TANH R61, R61 ;  /* 0x0000003d003d7308 */ /* 0x000e620000002400 */
[----:B--2---:R-:W-:-:S07]  /*9c60*/  FMNMX.FTZ R69, R59, R8, !PT ;  /* 0x000000083b457209 */ /* 0x004fce0007810000 */
[----:B------:R-:W2:Y:S01]  /*9c70*/  MUFU.TANH R62, R62 ;  /* 0x0000003e003e7308 */ /* 0x000ea20000002400 */
[----:B---3--:R-:W-:Y:S01]  /*9c80*/  FMNMX.FTZ R8, R60, R69, !PT ;  /* 0x000000453c087209 */ /* 0x008fe20007810000 */
[----:B------:R-:W-:-:S06]  /*9c90*/  FMUL.FTZ R69, R85, UR35 ;  /* 0x0000002355457c20 */ /* 0x000fcc0008410000 */
[----:B------:R-:W3:Y:S01]  /*9ca0*/  MUFU.TANH R63, R63 ;  /* 0x0000003f003f7308 */ /* 0x000ee20000002400 */
[----:B-1----:R-:W-:-:S07]  /*9cb0*/  FMNMX.FTZ R73, R61, R8, !PT ;  /* 0x000000083d497209 */ /* 0x002fce0007810000 */
[----:B------:R-:W1:Y:S01]  /*9cc0*/  MUFU.TANH R64, R64 ;  /* 0x0000004000407308 */ /* 0x000e620000002400 */
[----:B--2---:R-:W-:-:S07]  /*9cd0*/  FMNMX.FTZ R8, R62, R73, !PT ;  /* 0x000000493e087209 */ /* 0x004fce0007810000 */
[----:B------:R-:W2:Y:S01]  /*9ce0*/  MUFU.TANH R65, R65 ;  /* 0x0000004100417308 */ /* 0x000ea20000002400 */
[----:B---3--:R-:W-:Y:S01]  /*9cf0*/  FMNMX.FTZ R73, R63, R8, !PT ;  /* 0x000000083f497209 */ /* 0x008fe20007810000 */
[----:B------:R-:W-:Y:S02]  /*9d00*/  WARPGROUP.DEPBAR.LE gsb0, 0x0 ;  /* 0x00008000000079c5 */ /* 0x000fe40000010000 */
[----:B------:R-:W-:-:S04]  /*9d10*/  WARPGROUP.ARRIVE ;  /* 0x00000000000079c5 */ /* 0x000fc80000000000 */
[----:B------:R-:W3:Y:S01]  /*9d20*/  MUFU.TANH R68, R68 ;  /* 0x0000004400447308 */ /* 0x000ee20000002400 */
[----:B-1----:R-:W-:Y:S01]  /*9d30*/  FMNMX.FTZ R8, R64, R73, !PT ;  /* 0x0000004940087209 */ /* 0x002fe20007810000 */
[----:B------:R-:W-:Y:S01]  /*9d40*/  HGMMA.64x96x16.F32.BF16 R88, gdesc[UR28].tnspB, R88, gsb0 ;  /* 0x416000001c5879f0 */ /* 0x000fe20008001858 */
[----:B------:R-:W-:Y:S02]  /*9d50*/  UIADD3 UR28, UR6, 0x6, URZ ;  /* 0x00000006061c7890 */ /* 0x000fe4000fffe03f */
[----:B------:R-:W-:Y:S01]  /*9d60*/  UIADD3 UR30, UR7, 0xc0, URZ ;  /* 0x000000c0071e7890 */ /* 0x000fe2000fffe03f */
[----:B------:R-:W-:Y:S01]  /*9d70*/  UMOV UR29, 0x40000040 ;  /* 0x40000040001d7882 */ /* 0x000fe20000000000 */
[----:B------:R-:W-:Y:S01]  /*9d80*/  UMOV UR31, 0x80000020 ;  /* 0x80000020001f7882 */ /* 0x000fe20000000000 */
[----:B------:R-:W1:Y:S01]  /*9d90*/  MUFU.TANH R72, R72 ;  /* 0x0000004800487308 */ /* 0x000e620000002400 */
[----:B--2---:R-:W-:-:S07]  /*9da0*/  FMNMX.FTZ R73, R65, R8, !PT ;  /* 0x0000000841497209 */ /* 0x004fce0007810000 */
[----:B------:R-:W2:Y:S01]  /*9db0*/  MUFU.TANH R69, R69 ;  /* 0x0000004500457308 */ /* 0x000ea20000002400 */
[----:B---3--:R-:W-:-:S07]  /*9dc0*/  FMNMX.FTZ R73, R68, R73, !PT ;  /* 0x0000004944497209 */ /* 0x008fce0007810000 */
[----:B------:R-:W3:Y:S01]  /*9dd0*/  MUFU.TANH R13, R13 ;  /* 0x0000000d000d7308 */ /* 0x000ee20000002400 */
[----:B-1----:R-:W-:Y:S01]  /*9de0*/  FMNMX.FTZ R8, R72, R73, !PT ;  /* 0x0000004948087209 */ /* 0x002fe20007810000 */
[----:B------:R-:W-:Y:S01]  /*9df0*/  FMUL.FTZ R73, R74, UR35 ;  /* 0x000000234a497c20 */ /* 0x000fe20008410000 */
[----:B------:R-:W-:Y:S01]  /*9e00*/  FMUL.FTZ R74, R75, UR35 ;  /* 0x000000234b4a7c20 */ /* 0x000fe20008410000 */
[----:B------:R-:W-:Y:S01]  /*9e10*/  FMUL.FTZ R75, R78, UR35 ;  /* 0x000000234e4b7c20 */ /* 0x000fe20008410000 */
[----:B------:R-:W-:-:S03]  /*9e20*/  FMUL.FTZ R78, R83, UR35 ;  /* 0x00000023534e7c20 */ /* 0x000fc60008410000 */
[----:B------:R-:W1:Y:S01]  /*9e30*/  MUFU.TANH R14, R14 ;  /* 0x0000000e000e7308 */ /* 0x000e620000002400 */
[----:B--2---:R-:W-:-:S05]  /*9e40*/  FMNMX.FTZ R8, R69, R8, !PT ;  /* 0x0000000845087209 */ /* 0x004fca0007810000 */
[----:B------:R-:W2:Y:S02]  /*9e50*/  SHFL.BFLY PT, R77, R8, 0x2, 0x1f ;  /* 0x0c401f00084d7f89 */ /* 0x000ea400000e0000 */
[----:B------:R-:W4:Y:S08]  /*9e60*/  MUFU.TANH R21, R21 ;  /* 0x0000001500157308 */ /* 0x000f300000002400 */
[----:B------:R-:W5:Y:S08]  /*9e70*/  MUFU.TANH R24, R24 ;  /* 0x0000001800187308 */ /* 0x000f700000002400 */
[----:B------:R-:W5:Y:S01]  /*9e80*/  MUFU.TANH R26, R26 ;  /* 0x0000001a001a7308 */ /* 0x000f620000002400 */
[----:B--2---:R-:W-:Y:S01]  /*9e90*/  FMNMX.FTZ R81, R8, R77, !PT ;  /* 0x0000004d08517209 */ /* 0x004fe20007810000 */
[----:B------:R-:W-:-:S06]  /*9ea0*/  FMUL.FTZ R77, R82, UR35 ;  /* 0x00000023524d7c20 */ /* 0x000fcc0008410000 */
[----:B------:R-:W2:Y:S01]  /*9eb0*/  MUFU.TANH R28, R28 ;  /* 0x0000001c001c7308 */ /* 0x000ea20000002400 */
[----:B------:R-:W3:Y:S07]  /*9ec0*/  SHFL.BFLY PT, R8, R81, 0x1, 0x1f ;  /* 0x0c201f0051087f89 */ /* 0x000eee00000e0000 */
[----:B------:R-:W2:Y:S08]  /*9ed0*/  MUFU.TANH R30, R30 ;  /* 0x0000001e001e7308 */ /* 0x000eb00000002400 */
[----:B------:R-:W2:Y:S08]  /*9ee0*/  MUFU.TANH R32, R32 ;  /* 0x0000002000207308 */ /* 0x000eb00000002400 */
[----:B------:R-:W2:Y:S01]  /*9ef0*/  MUFU.TANH R34, R34 ;  /* 0x0000002200227308 */ /* 0x000ea20000002400 */
[----:B---3--:R-:W-:-:S05]  /*9f00*/  FMNMX.FTZ R8, R81, R8, !PT ;  /* 0x0000000851087209 */ /* 0x008fca0007810000 */
[C---:B------:R-:W-:Y:S02]  /*9f10*/  FMUL.FTZ R82, R8.reuse, UR34 ;  /* 0x0000002208527c20 */ /* 0x040fe40008410000 */
[----:B------:R-:W3:Y:S01]  /*9f20*/  MUFU.TANH R36, R36 ;  /* 0x0000002400247308 */ /* 0x000ee20000002400 */
[----:B------:R-:W-:Y:S01]  /*9f30*/  FADD.FTZ R9, -R8, R9 ;  /* 0x0000000908097221 */ /* 0x000fe20000010100 */
[--C-:B------:R-:W-:Y:S01]  /*9f40*/  FFMA.FTZ R81, R11, UR34, -R82.reuse ;  /* 0x000000220b517c23 */ /* 0x100fe20008010852 */
[----:B------:R-:W-:Y:S02]  /*9f50*/  FMNMX.FTZ R11, R13, R10, !PT ;  /* 0x0000000a0d0b7209 */ /* 0x000fe40007810000 */
[----:B------:R-:W-:Y:S01]  /*9f60*/  FMUL.FTZ R9, R9, UR34 ;  /* 0x0000002209097c20 */ /* 0x000fe20008410000 */
[----:B------:R-:W-:Y:S02]  /*9f70*/  WARPGROUP.DEPBAR.LE gsb0, 0x0 ;  /* 0x00008000000079c5 */ /* 0x000fe40000010000 */
[----:B------:R-:W-:Y:S01]  /*9f80*/  WARPGROUP.ARRIVE ;  /* 0x00000000000079c5 */ /* 0x000fe20000000000 */
[----:B-1----:R-:W-:Y:S01]  /*9f90*/  FMNMX.FTZ R84, R14, R11, !PT ;  /* 0x0000000b0e547209 */ /* 0x002fe20007810000 */
[----:B------:R-:W1:Y:S01]  /*9fa0*/  MUFU.TANH R38, R38 ;  /* 0x0000002600267308 */ /* 0x000e620000002400 */
[--C-:B------:R-:W-:Y:S01]  /*9fb0*/  FFMA.FTZ R12, R12, UR34, -R82.reuse ;  /* 0x000000220c0c7c23 */ /* 0x100fe20008010852 */
[--C-:B------:R-:W-:Y:S01]  /*9fc0*/  FFMA.FTZ R47, R47, UR34, -R82.reuse ;  /* 0x000000222f2f7c23 */ /* 0x100fe20008010852 */
[----:B----4-:R-:W-:Y:S01]  /*9fd0*/  FMNMX.FTZ R11, R21, R84, !PT ;  /* 0x00000054150b7209 */ /* 0x010fe20007810000 */
[----:B------:R-:W-:Y:S01]  /*9fe0*/  HGMMA.64x96x16.F32.BF16 R88, gdesc[UR28].tnspB, R88, gsb0 ;  /* 0x416000001c5879f0 */ /* 0x000fe20008001858 */
[----:B------:R-:W-:Y:S01]  /*9ff0*/  UIADD3 UR28, UR6, 0x600, URZ ;  /* 0x00000600061c7890 */ /* 0x000fe2000fffe03f */
[--C-:B------:R-:W-:Y:S01]  /*a000*/  FFMA.FTZ R84, R27, UR34, -R82.reuse ;  /* 0x000000221b547c23 */ /* 0x100fe20008010852 */
[----:B------:R-:W-:Y:S01]  /*a010*/  UIADD3 UR30, UR7, 0x100, URZ ;  /* 0x00000100071e7890 */ /* 0x000fe2000fffe03f */
[----:B-----5:R-:W-:Y:S01]  /*a020*/  FMNMX.FTZ R11, R24, R11, !PT ;  /* 0x0000000b180b7209 */ /* 0x020fe20007810000 */
[----:B------:R-:W-:Y:S01]  /*a030*/  UMOV UR29, 0x40000040 ;  /* 0x40000040001d7882 */ /* 0x000fe20000000000 */
[----:B------:R-:W-:Y:S01]  /*a040*/  UMOV UR31, 0x80000020 ;  /* 0x80000020001f7882 */ /* 0x000fe20000000000 */
[----:B------:R-:W4:Y:S01]  /*a050*/  MUFU.TANH R40, R40 ;  /* 0x0000002800287308 */ /* 0x000f220000002400 */
[----:B------:R-:W-:Y:S01]  /*a060*/  FMNMX.FTZ R11, R26, R11, !PT ;  /* 0x0000000b1a0b7209 */ /* 0x000fe20007810000 */
[--C-:B------:R-:W-:Y:S01]  /*a070*/  FFMA.FTZ R27, R29, UR34, -R82.reuse ;  /* 0x000000221d1b7c23 */ /* 0x100fe20008010852 */
[--C-:B------:R-:W-:Y:S01]  /*a080*/  FFMA.FTZ R29, R33, UR34, -R82.reuse ;  /* 0x00000022211d7c23 */ /* 0x100fe20008010852 */
[--C-:B------:R-:W-:Y:S01]  /*a090*/  FFMA.FTZ R33, R41, UR34, -R82.reuse ;  /* 0x0000002229217c23 */ /* 0x100fe20008010852 */
[----:B--2---:R-:W-:Y:S01]  /*a0a0*/  FMNMX.FTZ R11, R28, R11, !PT ;  /* 0x0000000b1c0b7209 */ /* 0x004fe20007810000 */
[--C-:B------:R-:W-:Y:S01]  /*a0b0*/  FFMA.FTZ R41, R57, UR34, -R82.reuse ;  /* 0x0000002239297c23 */ /* 0x100fe20008010852 */
[--C-:B------:R-:W-:Y:S01]  /*a0c0*/  FFMA.FTZ R57, R65, UR34, -R82.reuse ;  /* 0x0000002241397c23 */ /* 0x100fe20008010852 */
[----:B------:R-:W2:Y:S01]  /*a0d0*/  MUFU.TANH R43, R43 ;  /* 0x0000002b002b7308 */ /* 0x000ea20000002400 */
[----:B------:R-:W-:Y:S01]  /*a0e0*/  FMNMX.FTZ R11, R30, R11, !PT ;  /* 0x0000000b1e0b7209 */ /* 0x000fe20007810000 */
[--C-:B------:R-:W-:Y:S01]  /*a0f0*/  FFMA.FTZ R86, R31, UR34, -R82.reuse ;  /* 0x000000221f567c23 */ /* 0x100fe20008010852 */
[--C-:B------:R-:W-:Y:S01]  /*a100*/  FFMA.FTZ R142, R35, UR34, -R82.reuse ;  /* 0x00000022238e7c23 */ /* 0x100fe20008010852 */
[--C-:B------:R-:W-:Y:S01]  /*a110*/  FFMA.FTZ R31, R37, UR34, -R82.reuse ;  /* 0x00000022251f7c23 */ /* 0x100fe20008010852 */
[----:B------:R-:W-:Y:S01]  /*a120*/  FMNMX.FTZ R11, R32, R11, !PT ;  /* 0x0000000b200b7209 */ /* 0x000fe20007810000 */
[--C-:B------:R-:W-:Y:S01]  /*a130*/  FFMA.FTZ R35, R45, UR34, -R82.reuse ;  /* 0x000000222d237c23 */ /* 0x100fe20008010852 */
[--C-:B------:R-:W-:Y:S01]  /*a140*/  FFMA.FTZ R37, R49, UR34, -R82.reuse ;  /* 0x0000002231257c23 */ /* 0x100fe20008010852 */
[----:B------:R-:W5:Y:S01]  /*a150*/  MUFU.TANH R44, R44 ;  /* 0x0000002c002c7308 */ /* 0x000f620000002400 */
[----:B------:R-:W-:Y:S01]  /*a160*/  FMNMX.FTZ R11, R34, R11, !PT ;  /* 0x0000000b220b7209 */ /* 0x000fe20007810000 */
[--C-:B------:R-:W-:Y:S01]  /*a170*/  FFMA.FTZ R45, R59, UR34, -R82.reuse ;  /* 0x000000223b2d7c23 */ /* 0x100fe20008010852 */
[--C-:B------:R-:W-:Y:S01]  /*a180*/  FFMA.FTZ R15, R15, UR34, -R82.reuse ;  /* 0x000000220f0f7c23 */ /* 0x100fe20008010852 */
[--C-:B------:R-:W-:Y:S01]  /*a190*/  FFMA.FTZ R20, R20, UR34, -R82.reuse ;  /* 0x0000002214147c23 */ /* 0x100fe20008010852 */
[----:B---3--:R-:W-:Y:S01]  /*a1a0*/  FMNMX.FTZ R11, R36, R11, !PT ;  /* 0x0000000b240b7209 */ /* 0x008fe20007810000 */
[--C-:B------:R-:W-:Y:S01]  /*a1b0*/  FFMA.FTZ R25, R25, UR34, -R82.reuse ;  /* 0x0000002219197c23 */ /* 0x100fe20008010852 */
[--C-:B------:R-:W-:Y:S01]  /*a1c0*/  FFMA.FTZ R42, R42, UR34, -R82.reuse ;  /* 0x000000222a2a7c23 */ /* 0x100fe20008010852 */
[----:B------:R-:W3:Y:S01]  /*a1d0*/  MUFU.TANH R46, R46 ;  /* 0x0000002e002e7308 */ /* 0x000ee20000002400 */
[----:B-1----:R-:W-:Y:S01]  /*a1e0*/  FMNMX.FTZ R11, R38, R11, !PT ;  /* 0x0000000b260b7209 */ /* 0x002fe20007810000 */
[--C-:B------:R-:W-:Y:S01]  /*a1f0*/  FFMA.FTZ R50, R50, UR34, -R82.reuse ;  /* 0x0000002232327c23 */ /* 0x100fe20008010852 */
[--C-:B------:R-:W-:Y:S01]  /*a200*/  FFMA.FTZ R54, R54, UR34, -R82.reuse ;  /* 0x0000002236367c23 */ /* 0x100fe20008010852 */
[--C-:B------:R-:W-:Y:S01]  /*a210*/  FFMA.FTZ R58, R58, UR34, -R82.reuse ;  /* 0x000000223a3a7c23 */ /* 0x100fe20008010852 */
[----:B----4-:R-:W-:Y:S01]  /*a220*/  FMNMX.FTZ R144, R40, R11, !PT ;  /* 0x0000000b28907209 */ /* 0x010fe20007810000 */
[--C-:B------:R-:W-:Y:S01]  /*a230*/  FFMA.FTZ R60, R60, UR34, -R82.reuse ;  /* 0x000000223c3c7c23 */ /* 0x100fe20008010852 */
[--C-:B------:R-:W-:Y:S01]  /*a240*/  FFMA.FTZ R62, R62, UR34, -R82.reuse ;  /* 0x000000223e3e7c23 */ /* 0x100fe20008010852 */
[----:B------:R-:W1:Y:S01]  /*a250*/  MUFU.TANH R48, R48 ;  /* 0x0000003000307308 */ /* 0x000e620000002400 */
[----:B--2---:R-:W-:Y:S01]  /*a260*/  FMNMX.FTZ R11, R43, R144, !PT ;  /* 0x000000902b0b7209 */ /* 0x004fe20007810000 */
[--C-:B------:R-:W-:Y:S01]  /*a270*/  FFMA.FTZ R144, R39, UR34, -R82.reuse ;  /* 0x0000002227907c23 */ /* 0x100fe20008010852 */
[--C-:B------:R-:W-:Y:S01]  /*a280*/  FFMA.FTZ R39, R53, UR34, -R82.reuse ;  /* 0x0000002235277c23 */ /* 0x100fe20008010852 */
[--C-:B------:R-:W-:Y:S01]  /*a290*/  FFMA.FTZ R49, R63, UR34, -R82.reuse ;  /* 0x000000223f317c23 */ /* 0x100fe20008010852 */
[----:B-----5:R-:W-:Y:S01]  /*a2a0*/  FMNMX.FTZ R11, R44, R11, !PT ;  /* 0x0000000b2c0b7209 */ /* 0x020fe20007810000 */
[--C-:B------:R-:W-:Y:S01]  /*a2b0*/  FFMA.FTZ R64, R64, UR34, -R82.reuse ;  /* 0x0000002240407c23 */ /* 0x100fe20008010852 */
[--C-:B------:R-:W-:Y:S01]  /*a2c0*/  FFMA.FTZ R68, R68, UR34, -R82.reuse ;  /* 0x0000002244447c23 */ /* 0x100fe20008010852 */
[----:B------:R-:W2:Y:S01]  /*a2d0*/  MUFU.TANH R51, R51 ;  /* 0x0000003300337308 */ /* 0x000ea20000002400 */
[----:B---3--:R-:W-:Y:S01]  /*a2e0*/  FMNMX.FTZ R11, R46, R11, !PT ;  /* 0x0000000b2e0b7209 */ /* 0x008fe20007810000 */
[--C-:B------:R-:W-:Y:S01]  /*a2f0*/  FFMA.FTZ R59, R72, UR34, -R82.reuse ;  /* 0x00000022483b7c23 */ /* 0x100fe20008010852 */
[----:B------:R-:W-:-:S05]  /*a300*/  FFMA.FTZ R69, R69, UR34, -R82 ;  /* 0x0000002245457c23 */ /* 0x000fca0008010852 */
        /* <DEDUP_REMOVED lines=37> */
[----:B------:R3:W-:Y:S01]  /*a560*/  MUFU.EX2 R146, R47 ;  /* 0x0000002f00927308 */ /* 0x0007e20000000800 */
[----:B-1----:R-:W-:-:S07]  /*a570*/  FMNMX.FTZ R11, R79, R148, !PT ;  /* 0x000000944f0b7209 */ /* 0x002fce0007810000 */
[----:B------:R-:W-:Y:S01]  /*a580*/  MUFU.EX2 R9, R9 ;  /* 0x0000000900097308 */ /* 0x000fe20000000800 */
[----:B--2---:R-:W-:Y:S01]  /*a590*/  FMNMX.FTZ R11, R80, R11, !PT ;  /* 0x0000000b500b7209 */ /* 0x004fe20007810000 */
[----:B---3--:R-:W-:-:S04]  /*a5a0*/  FFMA.FTZ R47, R61, UR34, -R82 ;  /* 0x000000223d2f7c23 */ /* 0x008fc80008010852 */
[----:B------:R-:W1:Y:S02]  /*a5b0*/  SHFL.BFLY PT, R148, R11, 0x2, 0x1f ;  /* 0x0c401f000b947f89 */ /* 0x000e6400000e0000 */
[----:B------:R-:W2:Y:S08]  /*a5c0*/  MUFU.EX2 R12, R12 ;  /* 0x0000000c000c7308 */ /* 0x000eb00000000800 */
[----:B------:R-:W3:Y:S08]  /*a5d0*/  MUFU.EX2 R81, R81 ;  /* 0x0000005100517308 */ /* 0x000ef00000000800 */
[----:B------:R-:W-:Y:S01]  /*a5e0*/  MUFU.EX2 R15, R15 ;  /* 0x0000000f000f7308 */ /* 0x000fe20000000800 */
[----:B--2---:R-:W-:Y:S01]  /*a5f0*/  FFMA.FTZ R6, R9, R6, R12 ;  /* 0x0000000609067223 */ /* 0x004fe2000001000c */
[----:B------:R-:W-:-:S02]  /*a600*/  WARPGROUP.DEPBAR.LE gsb0, 0x0 ;  /* 0x00008000000079c5 */ /* 0x000fc40000010000 */
[----:B------:R-:W-:Y:S01]  /*a610*/  WARPGROUP.ARRIVE ;  /* 0x00000000000079c5 */ /* 0x000fe20000000000 */
[----:B-1----:R-:W-:-:S03]  /*a620*/  FMNMX.FTZ R148, R11, R148, !PT ;  /* 0x000000940b947209 */ /* 0x002fc60007810000 */
[----:B------:R-:W-:Y:S01]  /*a630*/  MUFU.EX2 R20, R20 ;  /* 0x0000001400147308 */ /* 0x000fe20000000800 */
[----:B---3--:R-:W-:Y:S01]  /*a640*/  F2FP.BF16.F32.PACK_AB R12, R81, R12 ;  /* 0x0000000c510c723e */ /* 0x008fe200000010ff */
[----:B------:R-:W-:Y:S01]  /*a650*/  HGMMA.64x96x16.F32.BF16 R88, gdesc[UR28].tnspB, R88, gsb0 ;  /* 0x416000001c5879f0 */ /* 0x000fe20008001858 */
[----:B------:R-:W-:Y:S01]  /*a660*/  UIADD3 UR28, UR6, 0x604, URZ ;  /* 0x00000604061c7890 */ /* 0x000fe2000fffe03f */
[----:B------:R-:W1:Y:S01]  /*a670*/  SHFL.BFLY PT, R11, R148, 0x1, 0x1f ;  /* 0x0c201f00940b7f89 */ /* 0x000e6200000e0000 */
[----:B------:R-:W-:Y:S01]  /*a680*/  UIADD3 UR30, UR7, 0x180, URZ ;  /* 0x00000180071e7890 */ /* 0x000fe2000fffe03f */
[----:B------:R-:W-:Y:S01]  /*a690*/  UMOV UR29, 0x40000040 ;  /* 0x40000040001d7882 */ /* 0x000fe20000000000 */
[----:B------:R-:W-:Y:S01]  /*a6a0*/  UMOV UR31, 0x80000020 ;  /* 0x80000020001f7882 */ /* 0x000fe20000000000 */
[----:B------:R-:W-:Y:S08]  /*a6b0*/  MUFU.EX2 R25, R25 ;  /* 0x0000001900197308 */ /* 0x000ff00000000800 */
[----:B------:R-:W-:Y:S08]  /*a6c0*/  MUFU.EX2 R84, R84 ;  /* 0x0000005400547308 */ /* 0x000ff00000000800 */
[----:B------:R-:W-:Y:S01]  /*a6d0*/  MUFU.EX2 R27, R27 ;  /* 0x0000001b001b7308 */ /* 0x000fe20000000800 */
[----:B-1----:R-:W-:-:S05]  /*a6e0*/  FMNMX.FTZ R11, R148, R11, !PT ;  /* 0x0000000b940b7209 */ /* 0x002fca0007810000 */
[C---:B------:R-:W-:Y:S01]  /*a6f0*/  FMUL.FTZ R65, R11.reuse, UR34 ;  /* 0x000000220b417c20 */ /* 0x040fe20008410000 */
[----:B------:R-:W-:Y:S01]  /*a700*/  FADD.FTZ R53, -R11, R10 ;  /* 0x0000000a0b357221 */ /* 0x000fe20000010100 */
[----:B------:R-:W-:Y:S02]  /*a710*/  MUFU.EX2 R86, R86 ;  /* 0x0000005600567308 */ /* 0x000fe40000000800 */
[--C-:B------:R-:W-:Y:S01]  /*a720*/  FFMA.FTZ R13, R13, UR34, -R65.reuse ;  /* 0x000000220d0d7c23 */ /* 0x100fe20008010841 */
[----:B------:R-:W-:Y:S01]  /*a730*/  FMUL.FTZ R53, R53, UR34 ;  /* 0x0000002235357c20 */ /* 0x000fe20008410000 */
[--C-:B------:R-:W-:Y:S01]  /*a740*/  FFMA.FTZ R150, R24, UR34, -R65.reuse ;  /* 0x0000002218967c23 */ /* 0x100fe20008010841 */
[--C-:B------:R-:W-:Y:S01]  /*a750*/  FFMA.FTZ R24, R28, UR34, -R65.reuse ;  /* 0x000000221c187c23 */ /* 0x100fe20008010841 */
[--C-:B------:R-:W-:Y:S01]  /*a760*/  FFMA.FTZ R82, R14, UR34, -R65.reuse ;  /* 0x000000220e527c23 */ /* 0x100fe20008010841 */
[----:B------:R-:W-:Y:S01]  /*a770*/  IMAD.U32 R28, RZ, RZ, UR36 ;  /* 0x00000024ff1c7e24 */ /* 0x000fe2000f8e00ff */
[----:B------:R1:W-:Y:S01]  /*a780*/  MUFU.EX2 R72, R53 ;  /* 0x0000003500487308 */ /* 0x0003e20000000800 */
[----:B------:R-:W-:Y:S01]  /*a790*/  FFMA.FTZ R61, R21, UR34, -R65 ;  /* 0x00000022153d7c23 */ /* 0x000fe20008010841 */
[----:B------:R-:W-:-:S02]  /*a7a0*/  VIADD R14, R16, 0x9 ;  /* 0x00000009100e7836 */ /* 0x000fc40000000000 */
[--C-:B------:R-:W-:Y:S01]  /*a7b0*/  FFMA.FTZ R21, R38, UR34, -R65.reuse ;  /* 0x0000002226157c23 */ /* 0x100fe20008010841 */
[----:B------:R-:W-:Y:S01]  /*a7c0*/  @!P1 LEA R28, R28, UR39, 0x3 ;  /* 0x000000271c1c9c11 */ /* 0x000fe2000f8e18ff */
[--C-:B------:R-:W-:Y:S01]  /*a7d0*/  FFMA.FTZ R85, R26, UR34, -R65.reuse ;  /* 0x000000221a557c23 */ /* 0x100fe20008010841 */
[--C-:B------:R-:W-:Y:S01]  /*a7e0*/  FFMA.FTZ R87, R30, UR34, -R65.reuse ;  /* 0x000000221e577c23 */ /* 0x100fe20008010841 */
[----:B------:R-:W-:Y:S01]  /*a7f0*/  SEL R38, R14, 0x9, !P2 ;  /* 0x000000090e267807 */ /* 0x000fe20005000000 */
[----:B------:R-:W2:Y:S01]  /*a800*/  MUFU.EX2 R13, R13 ;  /* 0x0000000d000d7308 */ /* 0x000ea20000000800 */
[----:B------:R-:W-:Y:S02]  /*a810*/  @!P1 VIADD R14, R28, 0x2d840 ;  /* 0x0002d8401c0e9836 */ /* 0x000fe40000000000 */
[--C-:B------:R-:W-:Y:S01]  /*a820*/  FFMA.FTZ R30, R40, UR34, -R65.reuse ;  /* 0x00000022281e7c23 */ /* 0x100fe20008010841 */
[--C-:B------:R-:W-:Y:S01]  /*a830*/  FFMA.FTZ R148, R32, UR34, -R65.reuse ;  /* 0x0000002220947c23 */ /* 0x100fe20008010841 */
[--C-:B------:R-:W-:Y:S01]  /*a840*/  FFMA.FTZ R145, R43, UR34, -R65.reuse ;  /* 0x000000222b917c23 */ /* 0x100fe20008010841 */
[--C-:B------:R-:W-:Y:S01]  /*a850*/  FFMA.FTZ R26, R34, UR34, -R65.reuse ;  /* 0x00000022221a7c23 */ /* 0x100fe20008010841 */
[----:B------:R-:W-:Y:S01]  /*a860*/  @!P1 PRMT R14, RZ, 0x654, R14 ;  /* 0x00000654ff0e9816 */ /* 0x000fe2000000000e */
[--C-:B------:R-:W-:Y:S01]  /*a870*/  FFMA.FTZ R63, R36, UR34, -R65.reuse ;  /* 0x00000022243f7c23 */ /* 0x100fe20008010841 */
[----:B------:R-:W3:Y:S01]  /*a880*/  MUFU.EX2 R82, R82 ;  /* 0x0000005200527308 */ /* 0x000ee20000000800 */
[--C-:B-1----:R-:W-:Y:S01]  /*a890*/  FFMA.FTZ R53, R51, UR34, -R65.reuse ;  /* 0x0000002233357c23 */ /* 0x102fe20008010841 */
[--C-:B------:R-:W-:Y:S01]  /*a8a0*/  FFMA.FTZ R34, R44, UR34, -R65.reuse ;  /* 0x000000222c227c23 */ /* 0x100fe20008010841 */
[--C-:B------:R-:W-:Y:S01]  /*a8b0*/  FFMA.FTZ R147, R46, UR34, -R65.reuse ;  /* 0x000000222e937c23 */ /* 0x100fe20008010841 */
[----:B------:R-:W-:Y:S01]  /*a8c0*/  FFMA.FTZ R32, R48, UR34, -R65 ;  /* 0x0000002230207c23 */ /* 0x000fe20008010841 */
[----:B------:R-:W-:-:S02]  /*a8d0*/  IMAD.U32 R36, RZ, RZ, UR53 ;  /* 0x00000035ff247e24 */ /* 0x000fc4000f8e00ff */
[--C-:B------:R-:W-:Y:S01]  /*a8e0*/  FFMA.FTZ R28, R52, UR34, -R65.reuse ;  /* 0x00000022341c7c23 */ /* 0x100fe20008010841 */
[----:B------:R-:W-:Y:S01]  /*a8f0*/  FFMA.FTZ R55, R55, UR34, -R65 ;  /* 0x0000002237377c23 */ /* 0x000fe20008010841 */
[----:B------:R-:W1:Y:S01]  /*a900*/  MUFU.EX2 R61, R61 ;  /* 0x0000003d003d7308 */ /* 0x000e620000000800 */
[----:B--2---:R-:W-:Y:S01]  /*a910*/  FFMA.FTZ R5, R72, R5, R13 ;  /* 0x0000000548057223 */ /* 0x004fe2000001000d */
[----:B------:R-:W-:Y:S01]  /*a920*/  @!P1 LEA R36, R36, UR39, 0x3 ;  /* 0x0000002724249c11 */ /* 0x000fe2000f8e18ff */
[--C-:B------:R-:W-:Y:S01]  /*a930*/  FFMA.FTZ R56, R56, UR34, -R65.reuse ;  /* 0x0000002238387c23 */ /* 0x100fe20008010841 */
[--C-:B------:R-:W-:Y:S01]  /*a940*/  FFMA.FTZ R66, R66, UR34, -R65.reuse ;  /* 0x0000002242427c23 */ /* 0x100fe20008010841 */
[--C-:B------:R-:W-:Y:S01]  /*a950*/  FFMA.FTZ R71, R71, UR34, -R65.reuse ;  /* 0x0000002247477c23 */ /* 0x100fe20008010841 */
[----:B------:R-:W-:Y:S01]  /*a960*/  FFMA.FTZ R73, R73, UR34, -R65 ;  /* 0x0000002249497c23 */ /* 0x000fe20008010841 */
[----:B------:R-:W-:Y:S01]  /*a970*/  @!P1 VIADD R36, R36, 0x2d860 ;  /* 0x0002d86024249836 */ /* 0x000fe20000000000 */
[----:B------:R-:W2:Y:S01]  /*a980*/  MUFU.EX2 R150, R150 ;  /* 0x0000009600967308 */ /* 0x000ea20000000800 */
[C---:B---3--:R-:W-:Y:S01]  /*a990*/  FADD.FTZ R40, R82.reuse, R5 ;  /* 0x0000000552287221 */ /* 0x048fe20000010000 */
[----:B------:R-:W-:Y:S01]  /*a9a0*/  F2FP.BF16.F32.PACK_AB R13, R82, R13 ;  /* 0x0000000d520d723e */ /* 0x000fe200000010ff */
[--C-:B------:R-:W-:Y:S01]  /*a9b0*/  FFMA.FTZ R74, R74, UR34, -R65.reuse ;  /* 0x000000224a4a7c23 */ /* 0x100fe20008010841 */
[----:B------:R-:W-:Y:S01]  /*a9c0*/  @!P1 PRMT R36, RZ, 0x654, R36 ;  /* 0x00000654ff249816 */ /* 0x000fe20000000024 */
[--C-:B------:R-:W-:Y:S01]  /*a9d0*/  FFMA.FTZ R75, R75, UR34, -R65.reuse ;  /* 0x000000224b4b7c23 */ /* 0x100fe20008010841 */
[--C-:B------:R-:W-:Y:S01]  /*a9e0*/  FFMA.FTZ R76, R76, UR34, -R65.reuse ;  /* 0x000000224c4c7c23 */ /* 0x100fe20008010841 */
[--C-:B------:R-:W-:Y:S01]  /*a9f0*/  FFMA.FTZ R77, R77, UR34, -R65.reuse ;  /* 0x000000224d4d7c23 */ /* 0x100fe20008010841 */
[----:B------:R-:W3:Y:S01]  /*aa00*/  MUFU.EX2 R85, R85 ;  /* 0x0000005500557308 */ /* 0x000ee20000000800 */
[----:B-1----:R-:W-:Y:S01]  /*aa10*/  FADD.FTZ R43, R61, R40 ;  /* 0x000000283d2b7221 */ /* 0x002fe20000010000 */
[--C-:B------:R-:W-:Y:S01]  /*aa20*/  FFMA.FTZ R78, R78, UR34, -R65.reuse ;  /* 0x000000224e4e7c23 */ /* 0x100fe20008010841 */
[----:B------:R-:W-:Y:S01]  /*aa30*/  FFMA.FTZ R79, R79, UR34, -R65 ;  /* 0x000000224f4f7c23 */ /* 0x000fe20008010841 */
[C---:B------:R-:W-:Y:S01]  /*aa40*/  ISETP.GT.AND P2, PT, R7.reuse, UR52, PT ;  /* 0x0000003407007c0c */ /* 0x040fe2000bf44270 */
[----:B------:R-:W-:Y:S01]  /*aa50*/  UMOV UR53, UR36 ;  /* 0x0000002400357c82 */ /* 0x000fe20008000000 */
[----:B------:R-:W-:-:S02]  /*aa60*/  VIADD R7, R7, 0xffffffff ;  /* 0xffffffff07077836 */ /* 0x000fc40000000000 */
[----:B------:R-:W1:Y:S01]  /*aa70*/  MUFU.EX2 R24, R24 ;  /* 0x0000001800187308 */ /* 0x000e620000000800 */
[----:B--2---:R-:W-:-:S07]  /*aa80*/  FADD.FTZ R40, R150, R43 ;  /* 0x0000002b96287221 */ /* 0x004fce0000010000 */
[----:B------:R-:W2:Y:S01]  /*aa90*/  MUFU.EX2 R87, R87 ;  /* 0x0000005700577308 */ /* 0x000ea20000000800 */
[----:B---3--:R-:W-:Y:S01]  /*aaa0*/  FADD.FTZ R51, R85, R40 ;  /* 0x0000002855337221 */ /* 0x008fe20000010000 */
[----:B------:R-:W-:Y:S02]  /*aab0*/  WARPGROUP.DEPBAR.LE gsb0, 0x0 ;  /* 0x00008000000079c5 */ /* 0x000fe40000010000 */
[----:B------:R-:W-:-:S04]  /*aac0*/  WARPGROUP.ARRIVE ;  /* 0x00000000000079c5 */ /* 0x000fc80000000000 */
[----:B------:R-:W3:Y:S01]  /*aad0*/  MUFU.EX2 R148, R148 ;  /* 0x0000009400947308 */ /* 0x000ee20000000800 */
[C---:B-1----:R-:W-:Y:S01]  /*aae0*/  FADD.FTZ R40, R24.reuse, R51 ;  /* 0x0000003318287221 */ /* 0x042fe20000010000 */
[----:B------:R-:W-:Y:S01]  /*aaf0*/  F2FP.BF16.F32.PACK_AB R85, R24, R85 ;  /* 0x000000551855723e */ /* 0x000fe200000010ff */
[----:B------:R-:W-:Y:S01]  /*ab00*/  HGMMA.64x96x16.F32.BF16 R88, gdesc[UR28].tnspB, R88, gsb0 ;  /* 0x416000001c5879f0 */ /* 0x000fe20008001858 */
[----:B------:R-:W-:Y:S02]  /*ab10*/  UIADD3 UR28, UR6, 0x606, URZ ;  /* 0x00000606061c7890 */ /* 0x000fe4000fffe03f */
[----:B------:R-:W-:Y:S02]  /*ab20*/  UIADD3 UR30, UR7, 0x1c0, URZ ;  /* 0x000001c0071e7890 */ /* 0x000fe4000fffe03f */
[----:B------:R-:W-:Y:S01]  /*ab30*/  MUFU.EX2 R29, R29 ;  /* 0x0000001d001d7308 */ /* 0x000fe20000000800 */
[----:B------:R-:W-:Y:S01]  /*ab40*/  UMOV UR29, 0x40000040 ;  /* 0x40000040001d7882 */ /* 0x000fe20000000000 */
[----:B------:R-:W-:Y:S01]  /*ab50*/  UMOV UR31, 0x80000020 ;  /* 0x80000020001f7882 */ /* 0x000fe20000000000 */
[----:B--2---:R-:W-:-:S05]  /*ab60*/  FADD.FTZ R51, R87, R40 ;  /* 0x0000002857337221 */ /* 0x004fca0000010000 */
[----:B------:R-:W1:Y:S01]  /*ab70*/  MUFU.EX2 R26, R26 ;  /* 0x0000001a001a7308 */ /* 0x000e620000000800 */
[C---:B---3--:R-:W-:Y:S01]  /*ab80*/  FADD.FTZ R51, R148.reuse, R51 ;  /* 0x0000003394337221 */ /* 0x048fe20000010000 */
[----:B------:R-:W-:-:S06]  /*ab90*/  F2FP.BF16.F32.PACK_AB R87, R148, R87 ;  /* 0x000000579457723e */ /* 0x000fcc00000010ff */
[----:B------:R-:W-:Y:S08]  /*aba0*/  MUFU.EX2 R142, R142 ;  /* 0x0000008e008e7308 */ /* 0x000ff00000000800 */
[----:B------:R-:W2:Y:S01]  /*abb0*/  MUFU.EX2 R63, R63 ;  /* 0x0000003f003f7308 */ /* 0x000ea20000000800 */
[----:B-1----:R-:W-:-:S07]  /*abc0*/  FADD.FTZ R40, R26, R51 ;  /* 0x000000331a287221 */ /* 0x002fce0000010000 */
[----:B------:R-:W-:Y:S08]  /*abd0*/  MUFU.EX2 R31, R31 ;  /* 0x0000001f001f7308 */ /* 0x000ff00000000800 */
[----:B------:R-:W1:Y:S01]  /*abe0*/  MUFU.EX2 R21, R21 ;  /* 0x0000001500157308 */ /* 0x000e620000000800 */
[----:B--2---:R-:W-:-:S07]  /*abf0*/  FADD.FTZ R40, R63, R40 ;  /* 0x000000283f287221 */ /* 0x004fce0000010000 */
[----:B------:R-:W-:Y:S08]  /*ac00*/  MUFU.EX2 R144, R144 ;  /* 0x0000009000907308 */ /* 0x000ff00000000800 */
[----:B------:R-:W2:Y:S01]  /*ac10*/  MUFU.EX2 R30, R30 ;  /* 0x0000001e001e7308 */ /* 0x000ea20000000800 */
[----:B-1----:R-:W-:-:S07]  /*ac20*/  FADD.FTZ R51, R21, R40 ;  /* 0x0000002815337221 */ /* 0x002fce0000010000 */
[----:B------:R-:W-:Y:S08]  /*ac30*/  MUFU.EX2 R33, R33 ;  /* 0x0000002100217308 */ /* 0x000ff00000000800 */
[----:B------:R-:W-:Y:S01]  /*ac40*/  MUFU.EX2 R145, R145 ;  /* 0x0000009100917308 */ /* 0x000fe20000000800 */
[----:B--2---:R-:W-:-:S07]  /*ac50*/  FADD.FTZ R24, R30, R51 ;  /* 0x000000331e187221 */ /* 0x004fce0000010000 */
[----:B------:R-:W-:Y:S08]  /*ac60*/  MUFU.EX2 R42, R42 ;  /* 0x0000002a002a7308 */ /* 0x000ff00000000800 */
[----:B------:R-:W-:Y:S08]  /*ac70*/  MUFU.EX2 R34, R34 ;  /* 0x0000002200227308 */ /* 0x000ff00000000800 */
[----:B------:R-:W-:Y:S01]  /*ac80*/  MUFU.EX2 R35, R35 ;  /* 0x0000002300237308 */ /* 0x000fe20000000800 */
[----:B------:R-:W-:-:S02]  /*ac90*/  WARPGROUP.DEPBAR.LE gsb0, 0x0 ;  /* 0x00008000000079c5 */ /* 0x000fc40000010000 */
[----:B------:R-:W-:-:S05]  /*aca0*/  WARPGROUP.ARRIVE ;  /* 0x00000000000079c5 */ /* 0x000fca0000000000 */
[----:B------:R-:W-:Y:S01]  /*acb0*/  MUFU.EX2 R147, R147 ;  /* 0x0000009300937308 */ /* 0x000fe20000000800 */
[----:B------:R-:W-:Y:S01]  /*acc0*/  HGMMA.64x96x16.F32.BF16 R88, gdesc[UR28].tnspB, R88, gsb0 ;  /* 0x416000001c5879f0 */ /* 0x000fe20008001858 */
[----:B------:R-:W-:-:S06]  /*acd0*/  UMOV UR28, UR49 ;  /* 0x00000031001c7c82 */ /* 0x000fcc0008000000 */
[----:B------:R-:W-:Y:S08]  /*ace0*/  MUFU.EX2 R37, R37 ;  /* 0x0000002500257308 */ /* 0x000ff00000000800 */
[----:B------:R-:W-:Y:S08]  /*acf0*/  MUFU.EX2 R32, R32 ;  /* 0x0000002000207308 */ /* 0x000ff00000000800 */
[----:B------:R-:W1:Y:S08]  /*ad00*/  MUFU.EX2 R50, R50 ;  /* 0x0000003200327308 */ /* 0x000e700000000800 */
[----:B------:R-:W2:Y:S08]  /*ad10*/  MUFU.EX2 R53, R53 ;  /* 0x0000003500357308 */ /* 0x000eb00000000800 */
[----:B------:R-:W-:Y:S01]  /*ad20*/  MUFU.EX2 R39, R39 ;  /* 0x0000002700277308 */ /* 0x000fe20000000800 */
[----:B-1----:R-:W-:-:S07]  /*ad30*/  F2FP.BF16.F32.PACK_AB R52, R50, R37 ;  /* 0x000000253234723e */ /* 0x002fce00000010ff */
[----:B------:R-:W1:Y:S08]  /*ad40*/  MUFU.EX2 R28, R28 ;  /* 0x0000001c001c7308 */ /* 0x000e700000000800 */
[----:B------:R-:W-:Y:S08]  /*ad50*/  MUFU.EX2 R54, R54 ;  /* 0x0000003600367308 */ /* 0x000ff00000000800 */
[----:B------:R-:W3:Y:S08]  /*ad60*/  MUFU.EX2 R55, R55 ;  /* 0x0000003700377308 */ /* 0x000ef00000000800 */
        /* <DEDUP_REMOVED lines=8> */
[----:B----4-:R-:W-:Y:S01]  /*adf0*/  FFMA.FTZ R38, R70, UR34, -R65 ;  /* 0x0000002246267c23 */ /* 0x010fe20008010841 */
[-C--:B------:R-:W-:Y:S01]  /*ae00*/  FMUL.FTZ R88, R88, R9.reuse ;  /* 0x0000000958587220 */ /* 0x080fe20000410000 */
[-C--:B------:R-:W-:Y:S01]  /*ae10*/  FMUL.FTZ R89, R89, R9.reuse ;  /* 0x0000000959597220 */ /* 0x080fe20000410000 */
[-C--:B------:R-:W-:Y:S01]  /*ae20*/  FMUL.FTZ R92, R92, R9.reuse ;  /* 0x000000095c5c7220 */ /* 0x080fe20000410000 */
[-C--:B------:R-:W-:Y:S01]  /*ae30*/  FMUL.FTZ R93, R93, R9.reuse ;  /* 0x000000095d5d7220 */ /* 0x080fe20000410000 */
[-C--:B------:R-:W-:Y:S01]  /*ae40*/  FMUL.FTZ R96, R96, R9.reuse ;  /* 0x0000000960607220 */ /* 0x080fe20000410000 */
[----:B-----5:R-:W-:Y:S01]  /*ae50*/  FADD.FTZ R14, R81, R6 ;  /* 0x00000006510e7221 */ /* 0x020fe20000010000 */
[----:B------:R4:W-:Y:S01]  /*ae60*/  @!P1 SYNCS.ARRIVE.TRANS64.RED.A1T0 RZ, [R36+URZ], RZ ;  /* 0x000000ff24ff99a7 */ /* 0x0009e2000810043f */
[----:B------:R-:W5:Y:S01]  /*ae70*/  MUFU.EX2 R6, R56 ;  /* 0x0000003800067308 */ /* 0x000f620000000800 */
[-C--:B------:R-:W-:Y:S01]  /*ae80*/  FMUL.FTZ R97, R97, R9.reuse ;  /* 0x0000000961617220 */ /* 0x080fe20000410000 */
[----:B------:R-:W-:Y:S01]  /*ae90*/  FADD.FTZ R5, R15, R14 ;  /* 0x0000000e0f057221 */ /* 0x000fe20000010000 */
[-C--:B------:R-:W-:Y:S01]  /*aea0*/  FMUL.FTZ R100, R100, R9.reuse ;  /* 0x0000000964647220 */ /* 0x080fe20000410000 */
[-C--:B------:R-:W-:Y:S01]  /*aeb0*/  FMUL.FTZ R101, R101, R9.reuse ;  /* 0x0000000965657220 */ /* 0x080fe20000410000 */
[-C--:B------:R-:W-:Y:S01]  /*aec0*/  FMUL.FTZ R104, R104, R9.reuse ;  /* 0x0000000968687220 */ /* 0x080fe20000410000 */
[----:B------:R-:W-:Y:S01]  /*aed0*/  FADD.FTZ R14, R20, R5 ;  /* 0x00000005140e7221 */ /* 0x000fe20000010000 */
[--C-:B----4-:R-:W-:Y:S01]  /*aee0*/  FFMA.FTZ R36, R67, UR34, -R65.reuse ;  /* 0x0000002243247c23 */ /* 0x110fe20008010841 */
[----:B------:R-:W4:Y:S01]  /*aef0*/  MUFU.EX2 R5, R66 ;  /* 0x0000004200057308 */ /* 0x000f220000000800 */
[----:B------:R-:W-:Y:S01]  /*af00*/  FFMA.FTZ R65, R80, UR34, -R65 ;  /* 0x0000002250417c23 */ /* 0x000fe20008010841 */
[----:B------:R-:W-:Y:S01]  /*af10*/  FADD.FTZ R43, R25, R14 ;  /* 0x0000000e192b7221 */ /* 0x000fe20000010000 */
[-C--:B------:R-:W-:Y:S01]  /*af20*/  FMUL.FTZ R105, R105, R9.reuse ;  /* 0x0000000969697220 */ /* 0x080fe20000410000 */
[-C--:B------:R-:W-:Y:S01]  /*af30*/  FMUL.FTZ R108, R108, R9.reuse ;  /* 0x000000096c6c7220 */ /* 0x080fe20000410000 */
[----:B------:R-:W-:Y:S01]  /*af40*/  FMUL.FTZ R109, R109, R9 ;  /* 0x000000096d6d7220 */ /* 0x000fe20000410000 */
[C---:B------:R-:W-:Y:S01]  /*af50*/  FADD.FTZ R14, R84.reuse, R43 ;  /* 0x0000002b540e7221 */ /* 0x040fe20000010000 */
[----:B------:R-:W-:Y:S01]  /*af60*/  F2FP.BF16.F32.PACK_AB R84, R84, R25 ;  /* 0x000000195454723e */ /* 0x000fe200000010ff */
[----:B------:R-:W-:Y:S01]  /*af70*/  MUFU.EX2 R36, R36 ;  /* 0x0000002400247308 */ /* 0x000fe20000000800 */
[-C--:B------:R-:W-:Y:S01]  /*af80*/  FMUL.FTZ R112, R112, R9.reuse ;  /* 0x0000000970707220 */ /* 0x080fe20000410000 */
[----:B------:R-:W-:Y:S01]  /*af90*/  FADD.FTZ R43, R27, R14 ;  /* 0x0000000e1b2b7221 */ /* 0x000fe20000010000 */
[-C--:B------:R-:W-:Y:S01]  /*afa0*/  FMUL.FTZ R113, R113, R9.reuse ;  /* 0x0000000971717220 */ /* 0x080fe20000410000 */
[-C--:B------:R-:W-:Y:S01]  /*afb0*/  FMUL.FTZ R116, R116, R9.reuse ;  /* 0x0000000974747220 */ /* 0x080fe20000410000 */
[----:B------:R-:W-:Y:S01]  /*afc0*/  FMUL.FTZ R117, R117, R9 ;  /* 0x0000000975757220 */ /* 0x000fe20000410000 */
[C---:B------:R-:W-:Y:S01]  /*afd0*/  FADD.FTZ R14, R86.reuse, R43 ;  /* 0x0000002b560e7221 */ /* 0x040fe20000010000 */
[----:B------:R-:W-:Y:S01]  /*afe0*/  F2FP.BF16.F32.PACK_AB R86, R86, R27 ;  /* 0x0000001b5656723e */ /* 0x000fe200000010ff */
[----:B------:R-:W-:Y:S01]  /*aff0*/  FADD.FTZ R27, R145, R24 ;  /* 0x00000018911b7221 */ /* 0x000fe20000010000 */
[----:B------:R-:W-:Y:S01]  /*b000*/  F2FP.BF16.F32.PACK_AB R24, R142, R29 ;  /* 0x0000001d8e18723e */ /* 0x000fe200000010ff */
[----:B------:R-:W-:Y:S01]  /*b010*/  FADD.FTZ R43, R29, R14 ;  /* 0x0000000e1d2b7221 */ /* 0x000fe20000010000 */
[----:B------:R-:W-:Y:S01]  /*b020*/  F2FP.BF16.F32.PACK_AB R14, R20, R15 ;  /* 0x0000000f140e723e */ /* 0x000fe200000010ff */
[----:B------:R-:W-:Y:S01]  /*b030*/  FADD.FTZ R40, R34, R27 ;  /* 0x0000001b22287221 */ /* 0x000fe20000010000 */
[----:B------:R-:W-:Y:S01]  /*b040*/  F2FP.BF16.F32.PACK_AB R15, R150, R61 ;  /* 0x0000003d960f723e */ /* 0x000fe200000010ff */
[----:B------:R-:W-:Y:S01]  /*b050*/  FADD.FTZ R20, R142, R43 ;  /* 0x0000002b8e147221 */ /* 0x000fe20000010000 */
[----:B------:R-:W-:Y:S01]  /*b060*/  MUFU.EX2 R38, R38 ;  /* 0x0000002600267308 */ /* 0x000fe20000000800 */
[----:B------:R-:W-:Y:S01]  /*b070*/  FADD.FTZ R29, R147, R40 ;  /* 0x00000028931d7221 */ /* 0x000fe20000010000 */
[----:B------:R-:W-:Y:S01]  /*b080*/  F2FP.BF16.F32.PACK_AB R145, R34, R145 ;  /* 0x000000912291723e */ /* 0x000fe200000010ff */
[----:B------:R-:W-:Y:S01]  /*b090*/  FADD.FTZ R43, R31, R20 ;  /* 0x000000141f2b7221 */ /* 0x000fe20000010000 */
[----:B------:R4:W-:Y:S01]  /*b0a0*/  STSM.16.M88.4 [R136+0x21800], R12 ;  /* 0x0218000c88007844 */ /* 0x0009e20000000200 */
[----:B------:R-:W-:Y:S01]  /*b0b0*/  F2FP.BF16.F32.PACK_AB R147, R32, R147 ;  /* 0x000000932093723e */ /* 0x000fe200000010ff */
[-C--:B------:R-:W-:Y:S01]  /*b0c0*/  FMUL.FTZ R120, R120, R9.reuse ;  /* 0x0000000978787220 */ /* 0x080fe20000410000 */
[----:B------:R-:W-:Y:S01]  /*b0d0*/  FADD.FTZ R20, R144, R43 ;  /* 0x0000002b90147221 */ /* 0x000fe20000010000 */
[----:B------:R-:W-:Y:S01]  /*b0e0*/  MUFU.EX2 R71, R71 ;  /* 0x0000004700477308 */ /* 0x000fe20000000800 */
[----:B------:R-:W-:Y:S01]  /*b0f0*/  STSM.16.M88.4 [R23], R84 ;  /* 0x0000005417007844 */ /* 0x000fe20000000200 */
[-C--:B------:R-:W-:Y:S01]  /*b100*/  FMUL.FTZ R121, R121, R9.reuse ;  /* 0x0000000979797220 */ /* 0x080fe20000410000 */
[----:B------:R-:W-:Y:S01]  /*b110*/  FADD.FTZ R25, R33, R20 ;  /* 0x0000001421197221 */ /* 0x000fe20000010000 */
[-C--:B------:R-:W-:Y:S01]  /*b120*/  FMUL.FTZ R124, R124, R9.reuse ;  /* 0x000000097c7c7220 */ /* 0x080fe20000410000 */
[-C--:B------:R-:W-:Y:S01]  /*b130*/  FMUL.FTZ R125, R125, R9.reuse ;  /* 0x000000097d7d7220 */ /* 0x080fe20000410000 */
[-C--:B------:R-:W-:Y:S01]  /*b140*/  FMUL.FTZ R128, R128, R9.reuse ;  /* 0x0000000980807220 */ /* 0x080fe20000410000 */
[----:B------:R-:W-:Y:S01]  /*b150*/  FADD.FTZ R20, R42, R25 ;  /* 0x000000192a147221 */ /* 0x000fe20000010000 */
[----:B------:R-:W4:Y:S01]  /*b160*/  MUFU.EX2 R62, R62 ;  /* 0x0000003e003e7308 */ /* 0x000f220000000800 */
[----:B------:R-:W-:Y:S01]  /*b170*/  F2FP.BF16.F32.PACK_AB R25, R63, R26 ;  /* 0x0000001a3f19723e */ /* 0x000fe200000010ff */
[----:B------:R-:W-:Y:S01]  /*b180*/  FMUL.FTZ R129, R129, R9 ;  /* 0x0000000981817220 */ /* 0x000fe20000410000 */
[----:B------:R-:W-:Y:S01]  /*b190*/  FADD.FTZ R27, R35, R20 ;  /* 0x00000014231b7221 */ /* 0x000fe20000010000 */
[----:B------:R-:W-:Y:S01]  /*b1a0*/  F2FP.BF16.F32.PACK_AB R26, R144, R31 ;  /* 0x0000001f901a723e */ /* 0x000fe200000010ff */
[----:B------:R-:W-:Y:S01]  /*b1b0*/  FMUL.FTZ R132, R132, R9 ;  /* 0x0000000984847220 */ /* 0x000fe20000410000 */
[----:B------:R-:W-:Y:S01]  /*b1c0*/  F2FP.BF16.F32.PACK_AB R144, R42, R33 ;  /* 0x000000212a90723e */ /* 0x000fe200000010ff */
[----:B------:R-:W-:Y:S01]  /*b1d0*/  FADD.FTZ R20, R146, R27 ;  /* 0x0000001b92147221 */ /* 0x000fe20000010000 */
[----:B------:R-:W-:Y:S01]  /*b1e0*/  F2FP.BF16.F32.PACK_AB R27, R30, R21 ;  /* 0x000000151e1b723e */ /* 0x000fe200000010ff */
[----:B------:R-:W-:Y:S01]  /*b1f0*/  FADD.FTZ R30, R32, R29 ;  /* 0x0000001d201e7221 */ /* 0x000fe20000010000 */
[----:B------:R-:W-:Y:S01]  /*b200*/  MUFU.EX2 R73, R73 ;  /* 0x0000004900497308 */ /* 0x000fe20000000800 */
[----:B------:R-:W-:Y:S01]  /*b210*/  FADD.FTZ R21, R37, R20 ;  /* 0x0000001425157221 */ /* 0x000fe20000010000 */
[----:B------:R-:W-:Y:S01]  /*b220*/  F2FP.BF16.F32.PACK_AB R146, R146, R35 ;  /* 0x000000239292723e */ /* 0x000fe200000010ff */
[----:B--2---:R-:W-:Y:S01]  /*b230*/  FADD.FTZ R29, R53, R30 ;  /* 0x0000001e351d7221 */ /* 0x004fe20000010000 */
[----:B-1----:R-:W-:Y:S01]  /*b240*/  F2FP.BF16.F32.PACK_AB R53, R28, R53 ;  /* 0x000000351c35723e */ /* 0x002fe200000010ff */
[----:B------:R-:W-:Y:S01]  /*b250*/  FADD.FTZ R20, R50, R21 ;  /* 0x0000001532147221 */ /* 0x000fe20000010000 */
[----:B------:R1:W-:Y:S01]  /*b260*/  STSM.16.M88.4 [R22], R24 ;  /* 0x0000001816007844 */ /* 0x0003e20000000200 */
[----:B------:R-:W-:Y:S01]  /*b270*/  FADD.FTZ R30, R28, R29 ;  /* 0x0000001d1c1e7221 */ /* 0x000fe20000010000 */
[----:B------:R-:W-:Y:S01]  /*b280*/  MUFU.EX2 R49, R49 ;  /* 0x0000003100317308 */ /* 0x000fe20000000800 */
[----:B------:R-:W-:Y:S01]  /*b290*/  FADD.FTZ R21, R39, R20 ;  /* 0x0000001427157221 */ /* 0x000fe20000010000 */
[----:B------:R2:W-:Y:S01]  /*b2a0*/  STSM.16.M88.4 [R18], R144 ;  /* 0x0000009012007844 */ /* 0x0005e20000000200 */
[----:B---3--:R-:W-:Y:S01]  /*b2b0*/  FADD.FTZ R29, R55, R30 ;  /* 0x0000001e371d7221 */ /* 0x008fe20000010000 */
[----:B-----5:R-:W-:Y:S01]  /*b2c0*/  F2FP.BF16.F32.PACK_AB R55, R6, R55 ;  /* 0x000000370637723e */ /* 0x020fe200000010ff */
[C---:B----4-:R-:W-:Y:S01]  /*b2d0*/  FADD.FTZ R12, R54.reuse, R21 ;  /* 0x00000015360c7221 */ /* 0x050fe20000010000 */
[----:B------:R-:W-:Y:S01]  /*b2e0*/  F2FP.BF16.F32.PACK_AB R54, R54, R39 ;  /* 0x000000273636723e */ /* 0x000fe200000010ff */
[----:B------:R-:W-:Y:S01]  /*b2f0*/  FADD.FTZ R14, R6, R29 ;  /* 0x0000001d060e7221 */ /* 0x000fe20000010000 */
[----:B------:R-:W3:Y:S01]  /*b300*/  MUFU.EX2 R74, R74 ;  /* 0x0000004a004a7308 */ /* 0x000ee20000000800 */
[----:B------:R-:W-:Y:S01]  /*b310*/  FADD.FTZ R13, R41, R12 ;  /* 0x0000000c290d7221 */ /* 0x000fe20000010000 */
[----:B------:R-:W-:Y:S01]  /*b320*/  FMUL.FTZ R133, R133, R9 ;  /* 0x0000000985857220 */ /* 0x000fe20000410000 */
[----:B------:R-:W-:Y:S01]  /*b330*/  FADD.FTZ R15, R5, R14 ;  /* 0x0000000e050f7221 */ /* 0x000fe20000010000 */
[----:B------:R-:W-:Y:S01]  /*b340*/  F2FP.BF16.F32.PACK_AB R14, R60, R45 ;  /* 0x0000002d3c0e723e */ /* 0x000fe200000010ff */
[----:B------:R-:W-:Y:S01]  /*b350*/  FADD.FTZ R12, R58, R13 ;  /* 0x0000000d3a0c7221 */ /* 0x000fe20000010000 */
[----:B-1----:R-:W-:Y:S01]  /*b360*/  F2FP.BF16.F32.PACK_AB R24, R62, R47 ;  /* 0x0000002f3e18723e */ /* 0x002fe200000010ff */
[----:B------:R-:W-:Y:S01]  /*b370*/  FADD.FTZ R15, R36, R15 ;  /* 0x0000000f240f7221 */ /* 0x000fe20000010000 */
[----:B------:R-:W1:Y:S01]  /*b380*/  MUFU.EX2 R64, R64 ;  /* 0x0000004000407308 */ /* 0x000e620000000800 */
[----:B------:R-:W-:Y:S01]  /*b390*/  FADD.FTZ R13, R45, R12 ;  /* 0x0000000c2d0d7221 */ /* 0x000fe20000010000 */
[----:B------:R2:W-:Y:S01]  /*b3a0*/  STSM.16.M88.4 [R136+0x27800], R52 ;  /* 0x0278003488007844 */ /* 0x0005e20000000200 */
[----:B------:R-:W-:Y:S01]  /*b3b0*/  FADD.FTZ R12, R38, R15 ;  /* 0x0000000f260c7221 */ /* 0x000fe20000010000 */
[-C--:B------:R-:W-:Y:S01]  /*b3c0*/  FMUL.FTZ R90, R90, R72.reuse ;  /* 0x000000485a5a7220 */ /* 0x080fe20000410000 */
[----:B------:R-:W-:Y:S01]  /*b3d0*/  FADD.FTZ R6, R60, R13 ;  /* 0x0000000d3c067221 */ /* 0x000fe20000010000 */
[----:B------:R-:W-:Y:S01]  /*b3e0*/  FMUL.FTZ R91, R91, R72 ;  /* 0x000000485b5b7220 */ /* 0x000fe20000410000 */
[----:B------:R-:W-:Y:S01]  /*b3f0*/  FADD.FTZ R12, R71, R12 ;  /* 0x0000000c470c7221 */ /* 0x000fe20000010000 */
[----:B------:R-:W4:Y:S01]  /*b400*/  MUFU.EX2 R75, R75 ;  /* 0x0000004b004b7308 */ /* 0x000f220000000800 */
[----:B------:R-:W-:Y:S01]  /*b410*/  FADD.FTZ R13, R47, R6 ;  /* 0x000000062f0d7221 */ /* 0x000fe20000010000 */
[----:B---3--:R-:W-:Y:S01]  /*b420*/  F2FP.BF16.F32.PACK_AB R25, R74, R73 ;  /* 0x000000494a19723e */ /* 0x008fe200000010ff */
[----:B------:R-:W-:Y:S01]  /*b430*/  FADD.FTZ R15, R73, R12 ;  /* 0x0000000c490f7221 */ /* 0x000fe20000010000 */
[----:B------:R-:W-:Y:S01]  /*b440*/  F2FP.BF16.F32.PACK_AB R12, R58, R41 ;  /* 0x000000293a0c723e */ /* 0x000fe200000010ff */
[----:B------:R-:W-:Y:S01]  /*b450*/  FADD.FTZ R6, R62, R13 ;  /* 0x0000000d3e067221 */ /* 0x000fe20000010000 */
[----:B------:R-:W-:Y:S01]  /*b460*/  F2FP.BF16.F32.PACK_AB R13, R36, R5 ;  /* 0x00000005240d723e */ /* 0x000fe200000010ff */
[----:B------:R-:W-:Y:S01]  /*b470*/  FADD.FTZ R20, R74, R15 ;  /* 0x0000000f4a147221 */ /* 0x000fe20000010000 */
[----:B------:R-:W3:Y:S01]  /*b480*/  MUFU.EX2 R57, R57 ;  /* 0x0000003900397308 */ /* 0x000ee20000000800 */
[----:B------:R-:W-:Y:S01]  /*b490*/  FADD.FTZ R5, R49, R6 ;  /* 0x0000000631057221 */ /* 0x000fe20000010000 */
[----:B------:R-:W-:Y:S01]  /*b4a0*/  F2FP.BF16.F32.PACK_AB R15, R71, R38 ;  /* 0x00000026470f723e */ /* 0x000fe200000010ff */
[-C--:B------:R-:W-:Y:S01]  /*b4b0*/  FMUL.FTZ R94, R94, R72.reuse ;  /* 0x000000485e5e7220 */ /* 0x080fe20000410000 */
[C---:B-1----:R-:W-:Y:S01]  /*b4c0*/  F2FP.BF16.F32.PACK_AB R26, R64.reuse, R49 ;  /* 0x00000031401a723e */ /* 0x042fe200000010ff */
[----:B------:R-:W-:Y:S01]  /*b4d0*/  FADD.FTZ R6, R64, R5 ;  /* 0x0000000540067221 */ /* 0x000fe20000010000 */
[-C--:B------:R-:W-:Y:S01]  /*b4e0*/  FMUL.FTZ R95, R95, R72.reuse ;  /* 0x000000485f5f7220 */ /* 0x080fe20000410000 */
[----:B------:R2:W-:Y:S01]  /*b4f0*/  STSM.16.M88.4 [R17], R12 ;  /* 0x0000000c11007844 */ /* 0x0005e20000000200 */
[----:B------:R-:W1:Y:S01]  /*b500*/  MUFU.EX2 R76, R76 ;  /* 0x0000004c004c7308 */ /* 0x000e620000000800 */
[----:B----4-:R-:W-:Y:S01]  /*b510*/  FADD.FTZ R20, R75, R20 ;  /* 0x000000144b147221 */ /* 0x010fe20000010000 */
[-C--:B------:R-:W-:Y:S01]  /*b520*/  FMUL.FTZ R98, R98, R72.reuse ;  /* 0x0000004862627220 */ /* 0x080fe20000410000 */
[-C--:B------:R-:W-:Y:S01]  /*b530*/  FMUL.FTZ R99, R99, R72.reuse ;  /* 0x0000004863637220 */ /* 0x080fe20000410000 */
[-C--:B------:R-:W-:Y:S01]  /*b540*/  FMUL.FTZ R102, R102, R72.reuse ;  /* 0x0000004866667220 */ /* 0x080fe20000410000 */
[-C--:B------:R-:W-:Y:S01]  /*b550*/  FMUL.FTZ R103, R103, R72.reuse ;  /* 0x0000004867677220 */ /* 0x080fe20000410000 */
[-C--:B------:R-:W-:Y:S01]  /*b560*/  FMUL.FTZ R106, R106, R72.reuse ;  /* 0x000000486a6a7220 */ /* 0x080fe20000410000 */
[-C--:B------:R-:W-:Y:S01]  /*b570*/  FMUL.FTZ R107, R107, R72.reuse ;  /* 0x000000486b6b7220 */ /* 0x080fe20000410000 */
[----:B------:R-:W-:Y:S01]  /*b580*/  MUFU.EX2 R10, R69 ;  /* 0x00000045000a7308 */ /* 0x000fe20000000800 */
[----:B---3--:R-:W-:Y:S01]  /*b590*/  FADD.FTZ R5, R57, R6 ;  /* 0x0000000639057221 */ /* 0x008fe20000010000 */
[-C--:B------:R-:W-:Y:S01]  /*b5a0*/  FMUL.FTZ R110, R110, R72.reuse ;  /* 0x000000486e6e7220 */ /* 0x080fe20000410000 */
[-C--:B------:R-:W-:Y:S01]  /*b5b0*/  FMUL.FTZ R111, R111, R72.reuse ;  /* 0x000000486f6f7220 */ /* 0x080fe20000410000 */
[-C--:B------:R-:W-:Y:S01]  /*b5c0*/  FMUL.FTZ R114, R114, R72.reuse ;  /* 0x0000004872727220 */ /* 0x080fe20000410000 */
[-C--:B------:R-:W-:Y:S01]  /*b5d0*/  FMUL.FTZ R115, R115, R72.reuse ;  /* 0x0000004873737220 */ /* 0x080fe20000410000 */
[-C--:B------:R-:W-:Y:S01]  /*b5e0*/  FMUL.FTZ R118, R118, R72.reuse ;  /* 0x0000004876767220 */ /* 0x080fe20000410000 */
[-C--:B------:R-:W-:Y:S01]  /*b5f0*/  FMUL.FTZ R119, R119, R72.reuse ;  /* 0x0000004877777220 */ /* 0x080fe20000410000 */
[----:B------:R-:W3:Y:S01]  /*b600*/  MUFU.EX2 R68, R68 ;  /* 0x0000004400447308 */ /* 0x000ee20000000800 */
        /* <DEDUP_REMOVED lines=8> */
[-C--:B------:R-:W-:Y:S01]  /*b690*/  FMUL.FTZ R130, R130, R72.reuse ;  /* 0x0000004882827220 */ /* 0x080fe20000410000 */
[-C--:B------:R-:W-:Y:S01]  /*b6a0*/  FMUL.FTZ R131, R131, R72.reuse ;  /* 0x0000004883837220 */ /* 0x080fe20000410000 */
[-C--:B------:R-:W-:Y:S01]  /*b6b0*/  FMUL.FTZ R134, R134, R72.reuse ;  /* 0x0000004886867220 */ /* 0x080fe20000410000 */
[----:B------:R-:W-:Y:S01]  /*b6c0*/  FMUL.FTZ R135, R135, R72 ;  /* 0x0000004887877220 */ /* 0x000fe20000410000 */
[----:B------:R-:W-:-:S03]  /*b6d0*/  IMAD.MOV.U32 R9, RZ, RZ, R8 ;  /* 0x000000ffff097224 */ /* 0x000fc600078e0008 */
[----:B------:R-:W4:Y:S01]  /*b6e0*/  MUFU.EX2 R59, R59 ;  /* 0x0000003b003b7308 */ /* 0x000f220000000800 */
[C---:B---3--:R-:W-:Y:S01]  /*b6f0*/  FADD.FTZ R6, R68.reuse, R5 ;  /* 0x0000000544067221 */ /* 0x048fe20000010000 */
[----:B------:R-:W-:-:S06]  /*b700*/  F2FP.BF16.F32.PACK_AB R68, R68, R57 ;  /* 0x000000394444723e */ /* 0x000fcc00000010ff */
[----:B------:R-:W3:Y:S01]  /*b710*/  MUFU.EX2 R78, R78 ;  /* 0x0000004e004e7308 */ /* 0x000ee20000000800 */
[----:B-1----:R-:W-:-:S07]  /*b720*/  FADD.FTZ R20, R69, R20 ;  /* 0x0000001445147221 */ /* 0x002fce0000010000 */
[----:B------:R-:W1:Y:S01]  /*b730*/  MUFU.EX2 R79, R79 ;  /* 0x0000004f004f7308 */ /* 0x000e620000000800 */
[----:B----4-:R-:W-:Y:S01]  /*b740*/  F2FP.BF16.F32.PACK_AB R70, R10, R59 ;  /* 0x0000003b0a46723e */ /* 0x010fe200000010ff */
[----:B------:R-:W-:-:S04]  /*b750*/  FADD.FTZ R59, R59, R6 ;  /* 0x000000063b3b7221 */ /* 0x000fc80000010000 */
[----:B------:R-:W-:Y:S01]  /*b760*/  FADD.FTZ R6, R10, R59 ;  /* 0x0000003b0a067221 */ /* 0x000fe20000010000 */
[----:B------:R-:W-:Y:S01]  /*b770*/  IMAD.MOV.U32 R10, RZ, RZ, R11 ;  /* 0x000000ffff0a7224 */ /* 0x000fe200078e000b */
[----:B------:R-:W4:Y:S01]  /*b780*/  MUFU.EX2 R65, R65 ;  /* 0x0000004100417308 */ /* 0x000f220000000800 */
[C---:B---3--:R-:W-:Y:S01]  /*b790*/  F2FP.BF16.F32.PACK_AB R69, R78.reuse, R69 ;  /* 0x000000454e45723e */ /* 0x048fe200000010ff */
[----:B------:R-:W-:-:S04]  /*b7a0*/  FADD.FTZ R20, R78, R20 ;  /* 0x000000144e147221 */ /* 0x000fc80000010000 */
[----:B-1----:R-:W-:Y:S01]  /*b7b0*/  FADD.FTZ R20, R79, R20 ;  /* 0x000000144f147221 */ /* 0x002fe20000010000 */
[----:B----4-:R-:W-:-:S03]  /*b7c0*/  F2FP.BF16.F32.PACK_AB R71, R65, R79 ;  /* 0x0000004f4147723e */ /* 0x010fc600000010ff */
        /* <DEDUP_REMOVED lines=10> */
.L_x_701:
[----:B------:R-:W-:-:S13]  /*b870*/  ISETP.GE.AND P2, PT, R7, UR40, PT ;  /* 0x0000002807007c0c */ /* 0x000fda000bf46270 */
[----:B------:R-:W-:Y:S05]  /*b880*/  @!P2 BRA `(.L_x_711) ;  /* 0x000000380020a947 */ /* 0x000fea0003800000 */
[----:B--2-4-:R-:W-:Y:S01]  /*b890*/  IMAD.MOV.U32 R12, RZ, RZ, R11 ;  /* 0x000000ffff0c7224 */ /* 0x014fe200078e000b */
[----:B------:R-:W-:Y:S01]  /*b8a0*/  UMOV UR28, UR49 ;  /* 0x00000031001c7c82 */ /* 0x000fe20008000000 */
[----:B------:R-:W-:Y:S01]  /*b8b0*/  IMAD.MOV.U32 R10, RZ, RZ, R8 ;  /* 0x000000ffff0a7224 */ /* 0x000fe200078e0008 */
[----:B------:R-:W-:Y:S01]  /*b8c0*/  UMOV UR55, UR36 ;  /* 0x0000002400377c82 */ /* 0x000fe20008000000 */
[----:B------:R-:W-:Y:S01]  /*b8d0*/  IMAD.IADD R9, R3, 0x1, R4 ;  /* 0x0000000103097824 */ /* 0x000fe200078e0204 */
[----:B------:R-:W-:Y:S01]  /*b8e0*/  ULDC UR35, c[0x0][0x9e4] ;  /* 0x0002790000237ab9 */ /* 0x000fe20000000800 */
[----:B------:R-:W-:Y:S01]  /*b8f0*/  ULDC UR53, c[0x0][0x288] ;  /* 0x0000a20000357ab9 */ /* 0x000fe20000000800 */
[----:B------:R-:W-:Y:S01]  /*b900*/  ULDC UR34, c[0x0][0x988] ;  /* 0x0002620000227ab9 */ /* 0x000fe20000000800 */
[----:B------:R-:W-:Y:S01]  /*b910*/  ULDC UR54, c[0x0][0x9d8] ;  /* 0x0002760000367ab9 */ /* 0x000fe20000000800 */
[----:B------:R-:W-:-:S05]  /*b920*/  ULDC UR52, c[0x0][0x9e0] ;  /* 0x0002780000347ab9 */ /* 0x000fca0000000800 */
.L_x_728:
        /* <DEDUP_REMOVED lines=9> */
.L_x_713:
[----:B------:R-:W-:Y:S01]  /*b9c0*/  ULEA UR6, UR36, UR39, 0x3 ;  /* 0x0000002724067291 */ /* 0x000fe2000f8e183f */
[----:B------:R-:W-:-:S05]  /*b9d0*/  IMAD.U32 R8, RZ, RZ, UR49 ;  /* 0x00000031ff087e24 */ /* 0x000fca000f8e00ff */
[----:B------:R-:W-:-:S04]  /*b9e0*/  SHF.L.U32 R8, R8, 0x1f, RZ ;  /* 0x0000001f08087819 */ /* 0x000fc800000006ff */
[----:B------:R1:W2:Y:S01]  /*b9f0*/  SYNCS.PHASECHK.TRANS64.TRYWAIT P2, [UR6+0x2d830], R8 ;  /* 0x02d83008ff0075a7 */ /* 0x0002a20008040146 */
[----:B------:R-:W-:Y:S05]  /*ba00*/  @!P0 BRA `(.L_x_714) ;  /* 0x0000000000048947 */ /* 0x000fea0003800000 */
[----:B------:R-:W-:Y:S01]  /*ba10*/  BPT.TRAP 0x1 ;  /* 0x000000040000795c */ /* 0x000fe20000300000 */
.L_x_714:
[----:B--2---:R-:W-:Y:S05]  /*ba20*/  @P2 BRA `(.L_x_712) ;  /* 0x0000000000082947 */ /* 0x004fea0003800000 */
[----:B------:R-:W2:Y:S02]  /*ba30*/  SYNCS.PHASECHK.TRANS64.TRYWAIT P2, [UR6+0x2d830], R8 ;  /* 0x02d83008ff0075a7 */ /* 0x000ea40008040146 */
[----:B--2---:R-:W-:Y:S05]  /*ba40*/  @!P2 BRA `(.L_x_715) ;  /* 0x000000840074a947 */ /* 0x004fea0003800000 */
.L_x_712:
        /* <DEDUP_REMOVED lines=14> */
[----:B------:R-:W-:-:S06]  /*bb30*/  WARPGROUP.ARRIVE ;  /* 0x00000000000079c5 */ /* 0x000fcc0000000000 */
        /* <DEDUP_REMOVED lines=20> */
.L_x_717:
[----:B------:R-:W-:Y:S01]  /*bc80*/  ULEA UR6, UR55, UR39, 0x3 ;  /* 0x0000002737067291 */ /* 0x000fe2000f8e183f */
[----:B------:R-:W-:-:S05]  /*bc90*/  IMAD.U32 R8, RZ, RZ, UR28 ;  /* 0x0000001cff087e24 */ /* 0x000fca000f8e00ff */
[----:B------:R-:W-:-:S04]  /*bca0*/  SHF.L.U32 R8, R8, 0x1f, RZ ;  /* 0x0000001f08087819 */ /* 0x000fc800000006ff */
[----:B------:R1:W2:Y:S01]  /*bcb0*/  SYNCS.PHASECHK.TRANS64.TRYWAIT P2, [UR6+0x2d850], R8 ;  /* 0x02d85008ff0075a7 */ /* 0x0002a20008040146 */
[----:B------:R-:W-:Y:S05]  /*bcc0*/  @!P0 BRA `(.L_x_718) ;  /* 0x0000000000048947 */ /* 0x000fea0003800000 */
[----:B------:R-:W-:Y:S01]  /*bcd0*/  BPT.TRAP 0x1 ;  /* 0x000000040000795c */ /* 0x000fe20000300000 */
.L_x_718:
[----:B--2---:R-:W-:Y:S05]  /*bce0*/  @P2 BRA `(.L_x_716) ;  /* 0x0000000000082947 */ /* 0x004fea0003800000 */
[----:B------:R-:W2:Y:S02]  /*bcf0*/  SYNCS.PHASECHK.TRANS64.TRYWAIT P2, [UR6+0x2d850], R8 ;  /* 0x02d85008ff0075a7 */ /* 0x000ea40008040146 */
[----:B--2---:R-:W-:Y:S05]  /*bd00*/  @!P2 BRA `(.L_x_719) ;  /* 0x0000008000dca947 */ /* 0x004fea0003800000 */
.L_x_716:
[----:B------:R-:W-:Y:S01]  /*bd10*/  UIADD3 UR6, UR39, 0x400, URZ ;  /* 0x0000040027067890 */ /* 0x000fe2000fffe03f */
[----:B------:R-:W-:Y:S01]  /*bd20*/  WARPGROUP.ARRIVE ;  /* 0x00000000000079c5 */ /* 0x000fe20000000000 */
[----:B------:R-:W-:Y:S01]  /*bd30*/  UMOV UR29, 0x40000040 ;  /* 0x40000040001d7882 */ /* 0x000fe20000000000 */
[----:B------:R-:W-:Y:S01]  /*bd40*/  UMOV UR31, 0x80000020 ;  /* 0x80000020001f7882 */ /* 0x000fe20000000000 */
[----:B------:R-:W-:Y:S01]  /*bd50*/  USHF.R.U32.HI UR6, URZ, 0x4, UR6 ;  /* 0x000000043f067899 */ /* 0x000fe20008011606 */
[----:B------:R-:W-:Y:S01]  /*bd60*/  FMUL.FTZ R21, R29, UR54 ;  /* 0x000000361d157c20 */ /* 0x000fe20008410000 */
[----:B------:R-:W-:Y:S01]  /*bd70*/  FMUL.FTZ R29, R36, UR54 ;  /* 0x00000036241d7c20 */ /* 0x000fe20008410000 */
[----:B------:R-:W-:Y:S01]  /*bd80*/  FMUL.FTZ R36, R43, UR54 ;  /* 0x000000362b247c20 */ /* 0x000fe20008410000 */
[----:B------:R-:W-:Y:S01]  /*bd90*/  ULOP3.LUT UR6, UR6, 0x3fff, URZ, 0xc0, !UPT ;  /* 0x00003fff06067892 */ /* 0x000fe2000f8ec03f */
[----:B------:R-:W-:Y:S01]  /*bda0*/  FMUL.FTZ R43, R49, UR54 ;  /* 0x00000036312b7c20 */ /* 0x000fe20008410000 */
[----:B------:R-:W-:Y:S01]  /*bdb0*/  FMUL.FTZ R49, R56, UR54 ;  /* 0x0000003638317c20 */ /* 0x000fe20008410000 */
[----:B------:R-:W-:Y:S01]  /*bdc0*/  FMUL.FTZ R56, R62, UR54 ;  /* 0x000000363e387c20 */ /* 0x000fe20008410000 */
[----:B------:R-:W-:Y:S01]  /*bdd0*/  ULOP3.LUT UR7, UR6, 0x2000000, URZ, 0xfc, !UPT ;  /* 0x0200000006077892 */ /* 0x000fe2000f8efc3f */
[----:B------:R-:W-:Y:S01]  /*bde0*/  FMUL.FTZ R62, R67, UR54 ;  /* 0x00000036433e7c20 */ /* 0x000fe20008410000 */
[----:B------:R-:W-:Y:S01]  /*bdf0*/  ULOP3.LUT UR6, UR41, 0x10000, URZ, 0xfc, !UPT ;  /* 0x0001000029067892 */ /* 0x000fe2000f8efc3f */
[----:B------:R-:W-:Y:S01]  /*be00*/  FMUL.FTZ R67, R72, UR54 ;  /* 0x0000003648437c20 */ /* 0x000fe20008410000 */
[----:B------:R-:W-:Y:S01]  /*be10*/  UIMAD UR7, UR55, 0x600, UR7 ;  /* 0x00000600370778a4 */ /* 0x000fe2000f8e0207 */
[----:B------:R-:W-:Y:S01]  /*be20*/  FMUL.FTZ R72, R78, UR54 ;  /* 0x000000364e487c20 */ /* 0x000fe20008410000 */
[----:B------:R-:W3:Y:S01]  /*be30*/  LDC R139, c[0x0][0x2e0] ;  /* 0x0000b800ff8b7b82 */ /* 0x000ee20000000800 */
[----:B------:R-:W-:Y:S01]  /*be40*/  FMUL.FTZ R78, R83, UR54 ;  /* 0x00000036534e7c20 */ /* 0x000fe20008410000 */
[----:B--2---:R-:W-:Y:S01]  /*be50*/  FMUL.FTZ R11, R26, UR54 ;  /* 0x000000361a0b7c20 */ /* 0x004fe20008410000 */
[----:B------:R-:W-:Y:S01]  /*be60*/  UMOV UR28, UR6 ;  /* 0x00000006001c7c82 */ /* 0x000fe20008000000 */
[----:B------:R-:W-:Y:S01]  /*be70*/  IMAD.U32 R83, RZ, RZ, UR36 ;  /* 0x00000024ff537e24 */ /* 0x000fe2000f8e00ff */
[----:B------:R-:W-:Y:S01]  /*be80*/  UMOV UR30, UR7 ;  /* 0x00000007001e7c82 */ /* 0x000fe20008000000 */
[----:B------:R-:W-:Y:S01]  /*be90*/  FMUL.FTZ R26, R33, UR54 ;  /* 0x00000036211a7c20 */ /* 0x000fe20008410000 */
[----:B------:R-:W-:Y:S01]  /*bea0*/  HGMMA.64x96x16.F32.BF16 R88, gdesc[UR28].tnspB, R88, gsb0 ;  /* 0x416000001c5879f0 */ /* 0x000fe20008001858 */
[----:B------:R-:W-:Y:S01]  /*beb0*/  UIADD3 UR28, UR6, 0x2, URZ ;  /* 0x00000002061c7890 */ /* 0x000fe2000fffe03f */
[----:B------:R-:W-:Y:S01]  /*bec0*/  FMUL.FTZ R33, R40, UR54 ;  /* 0x0000003628217c20 */ /* 0x000fe20008410000 */
[----:B------:R-:W-:Y:S01]  /*bed0*/  UIADD3 UR30, UR7, 0x40, URZ ;  /* 0x00000040071e7890 */ /* 0x000fe2000fffe03f */
[----:B-1----:R-:W-:Y:S01]  /*bee0*/  FMUL.FTZ R8, R24, UR54 ;  /* 0x0000003618087c20 */ /* 0x002fe20008410000 */
[----:B------:R-:W-:Y:S01]  /*bef0*/  UMOV UR29, 0x40000040 ;  /* 0x40000040001d7882 */ /* 0x000fe20000000000 */
[----:B------:R-:W-:Y:S01]  /*bf00*/  UMOV UR31, 0x80000020 ;  /* 0x80000020001f7882 */ /* 0x000fe20000000000 */
[----:B------:R-:W-:Y:S01]  /*bf10*/  FMUL.FTZ R40, R47, UR54 ;  /* 0x000000362f287c20 */ /* 0x000fe20008410000 */
[----:B------:R-:W-:Y:S01]  /*bf20*/  FMUL.FTZ R24, R31, UR54 ;  /* 0x000000361f187c20 */ /* 0x000fe20008410000 */
[----:B------:R-:W-:Y:S01]  /*bf30*/  FMUL.FTZ R47, R53, UR54 ;  /* 0x00000036352f7c20 */ /* 0x000fe20008410000 */
[----:B------:R-:W-:Y:S01]  /*bf40*/  FMUL.FTZ R31, R37, UR54 ;  /* 0x00000036251f7c20 */ /* 0x000fe20008410000 */
[----:B------:R-:W-:Y:S01]  /*bf50*/  FMUL.FTZ R53, R57, UR54 ;  /* 0x0000003639357c20 */ /* 0x000fe20008410000 */
[----:B------:R-:W-:Y:S01]  /*bf60*/  @!P1 LEA R83, R83, UR39, 0x3 ;  /* 0x0000002753539c11 */ /* 0x000fe2000f8e18ff */
[----:B------:R-:W-:Y:S01]  /*bf70*/  FMUL.FTZ R37, R44, UR54 ;  /* 0x000000362c257c20 */ /* 0x000fe20008410000 */
[----:B------:R-:W-:Y:S01]  /*bf80*/  FMUL.FTZ R57, R61, UR54 ;  /* 0x000000363d397c20 */ /* 0x000fe20008410000 */
[----:B------:R-:W-:Y:S01]  /*bf90*/  FMUL.FTZ R44, R51, UR54 ;  /* 0x00000036332c7c20 */ /* 0x000fe20008410000 */
[----:B------:R-:W-:Y:S01]  /*bfa0*/  FMUL.FTZ R61, R65, UR54 ;  /* 0x00000036413d7c20 */ /* 0x000fe20008410000 */
[----:B------:R-:W-:Y:S01]  /*bfb0*/  FMUL.FTZ R65, R69, UR54 ;  /* 0x0000003645417c20 */ /* 0x000fe20008410000 */
[----:B------:R-:W-:-:S02]  /*bfc0*/  VIADD R51, R16, 0x9 ;  /* 0x0000000910337836 */ /* 0x000fc40000000000 */
[----:B------:R-:W-:Y:S01]  /*bfd0*/  FMUL.FTZ R69, R73, UR54 ;  /* 0x0000003649457c20 */ /* 0x000fe20008410000 */
[----:B------:R-:W-:Y:S01]  /*bfe0*/  ISETP.GE.U32.AND P2, PT, R2, 0x180, PT ;  /* 0x000001800200780c */ /* 0x000fe20003f46070 */
[----:B------:R-:W-:Y:S01]  /*bff0*/  FMUL.FTZ R13, R25, UR54 ;  /* 0x00000036190d7c20 */ /* 0x000fe20008410000 */
[----:B------:R-:W-:Y:S01]  /*c000*/  FMUL.FTZ R15, R28, UR54 ;  /* 0x000000361c0f7c20 */ /* 0x000fe20008410000 */
[----:B------:R-:W-:Y:S01]  /*c010*/  FMUL.FTZ R73, R77, UR54 ;  /* 0x000000364d497c20 */ /* 0x000fe20008410000 */
[----:B------:R-:W-:Y:S02]  /*c020*/  @!P1 VIADD R83, R83, 0x2d840 ;  /* 0x0002d84053539836 */ /* 0x000fe40000000000 */
[----:B------:R-:W-:Y:S01]  /*c030*/  FMUL.FTZ R20, R30, UR54 ;  /* 0x000000361e147c20 */ /* 0x000fe20008410000 */
[----:B------:R-:W-:Y:S01]  /*c040*/  FMUL.FTZ R25, R32, UR54 ;  /* 0x0000003620197c20 */ /* 0x000fe20008410000 */
[----:B------:R-:W-:Y:S01]  /*c050*/  FMUL.FTZ R28, R35, UR54 ;  /* 0x00000036231c7c20 */ /* 0x000fe20008410000 */
[----:B------:R-:W-:Y:S01]  /*c060*/  FMUL.FTZ R77, R81, UR54 ;  /* 0x00000036514d7c20 */ /* 0x000fe20008410000 */
[----:B------:R-:W-:Y:S01]  /*c070*/  FMUL.FTZ R30, R38, UR54 ;  /* 0x00000036261e7c20 */ /* 0x000fe20008410000 */
[----:B------:R-:W-:Y:S01]  /*c080*/  FMUL.FTZ R32, R39, UR54 ;  /* 0x0000003627207c20 */ /* 0x000fe20008410000 */
[----:B------:R-:W-:Y:S01]  /*c090*/  FMUL.FTZ R35, R41, UR54 ;  /* 0x0000003629237c20 */ /* 0x000fe20008410000 */
[----:B------:R-:W-:-:S02]  /*c0a0*/  IMAD.SHL.U32 R81, R7, 0x80, RZ ;  /* 0x0000008007517824 */ /* 0x000fc400078e00ff */
[----:B------:R-:W-:Y:S01]  /*c0b0*/  FMUL.FTZ R14, R27, UR54 ;  /* 0x000000361b0e7c20 */ /* 0x000fe20008410000 */
[----:B------:R-:W-:Y:S01]  /*c0c0*/  FMUL.FTZ R39, R45, UR54 ;  /* 0x000000362d277c20 */ /* 0x000fe20008410000 */
[----:B------:R-:W-:Y:S01]  /*c0d0*/  FMUL.FTZ R38, R46, UR54 ;  /* 0x000000362e267c20 */ /* 0x000fe20008410000 */
[----:B------:R-:W-:Y:S01]  /*c0e0*/  FMUL.FTZ R41, R48, UR54 ;  /* 0x0000003630297c20 */ /* 0x000fe20008410000 */
[----:B------:R-:W-:Y:S01]  /*c0f0*/  SEL R51, R51, 0x9, !P2 ;  /* 0x0000000933337807 */ /* 0x000fe20005000000 */
        /* <DEDUP_REMOVED lines=8> */
[----:B------:R-:W-:Y:S01]  /*c180*/  @!P1 PRMT R83, RZ, 0x654, R83 ;  /* 0x00000654ff539816 */ /* 0x000fe20000000053 */
        /* <DEDUP_REMOVED lines=17> */
[----:B---3--:R-:W-:Y:S01]  /*c2a0*/  IMAD R50, R139, UR47, R50 ;  /* 0x0000002f8b327c24 */ /* 0x008fe2000f8e0232 */
[----:B------:R-:W1:Y:S03]  /*c2b0*/  MUFU.TANH R8, R8 ;  /* 0x0000000800087308 */ /* 0x000e660000002400 */
[----:B------:R-:W-:-:S04]  /*c2c0*/  VIADD R50, R50, -UR53 ;  /* 0x8000003532327c36 */ /* 0x000fc80008000000 */
[----:B------:R-:W-:Y:S01]  /*c2d0*/  IMAD R50, R19, -0x2, R50 ;  /* 0xfffffffe13327824 */ /* 0x000fe200078e0232 */
[----:B------:R-:W2:Y:S03]  /*c2e0*/  MUFU.TANH R13, R13 ;  /* 0x0000000d000d7308 */ /* 0x000ea60000002400 */
[----:B------:R-:W-:-:S04]  /*c2f0*/  VIADD R139, R50, UR52 ;  /* 0x00000034328b7c36 */ /* 0x000fc80008000000 */
[----:B------:R-:W-:Y:S01]  /*c300*/  IMAD.IADD R86, R3, 0x1, R139 ;  /* 0x0000000103567824 */ /* 0x000fe200078e028b */
[----:B------:R-:W3:Y:S08]  /*c310*/  MUFU.TANH R11, R11 ;  /* 0x0000000b000b7308 */ /* 0x000ef00000002400 */
[----:B------:R-:W4:Y:S08]  /*c320*/  MUFU.TANH R14, R14 ;  /* 0x0000000e000e7308 */ /* 0x000f300000002400 */
        /* <DEDUP_REMOVED lines=93> */
[----:B------:R-:W1:Y:S01]  /*c900*/  MUFU.TANH R80, R80 ;  /* 0x0000005000507308 */ /* 0x000e620000002400 */
        /* <DEDUP_REMOVED lines=12> */
[----:B------:R5:W-:Y:S02]  /*c9d0*/  @!P1 SYNCS.ARRIVE.TRANS64.RED.A1T0 RZ, [R83+URZ], RZ ;  /* 0x000000ff53ff99a7 */ /* 0x000be4000810043f */
[----:B-----5:R-:W-:Y:S01]  /*c9e0*/  FMUL.FTZ R83, R87, UR54 ;  /* 0x0000003657537c20 */ /* 0x020fe20008410000 */
[----:B------:R-:W-:-:S04]  /*c9f0*/  VIADD R87, R50, UR33 ;  /* 0x0000002132577c36 */ /* 0x000fc80008000000 */
[----:B------:R-:W-:Y:S01]  /*ca00*/  IMAD.IADD R84, R3, 0x1, R87 ;  /* 0x0000000103547824 */ /* 0x000fe200078e0257 */
[----:B------:R-:W1:Y:S01]  /*ca10*/  MUFU.TANH R83, R83 ;  /* 0x0000005300537308 */ /* 0x000e620000002400 */
[----:B--234-:R-:W-:Y:S05]  /*ca20*/  @!P5 BRA `(.L_x_720) ;  /* 0x00000000005cd947 */ /* 0x01cfea0003800000 */
        /* <DEDUP_REMOVED lines=11> */
.L_x_722:
[----:B------:R-:W-:-:S05]  /*cae0*/  IMAD.U32 R142, RZ, RZ, UR35 ;  /* 0x00000023ff8e7e24 */ /* 0x000fca000f8e00ff */
[----:B------:R-:W-:-:S13]  /*caf0*/  ISETP.NE.AND P2, PT, R142, 0x1, PT ;  /* 0x000000018e00780c */ /* 0x000fda0003f45270 */
[----:B-1----:R-:W1:Y:S01]  /*cb00*/  @P2 LDC.64 R50, c[0x0][0x9e8] ;  /* 0x00027a00ff322b82 */ /* 0x002e620000000a00 */
[----:B------:R-:W-:-:S04]  /*cb10*/  @P2 IMAD.IADD R85, R3, 0x1, R4 ;  /* 0x0000000103552824 */ /* 0x000fc800078e0204 */
[----:B-1----:R-:W-:-:S04]  /*cb20*/  @P2 IMAD.HI.U32 R144, R85, R50, RZ ;  /* 0x0000003255902227 */ /* 0x002fc800078e00ff */
[----:B------:R-:W-:Y:S01]  /*cb30*/  IMAD.MOV.U32 R50, RZ, RZ, R9 ;  /* 0x000000ffff327224 */ /* 0x000fe200078e0009 */
[----:B------:R-:W-:-:S07]  /*cb40*/  @P2 SHF.R.U32.HI R50, RZ, R51, R144 ;  /* 0x00000033ff322219 */ /* 0x000fce0000011690 */
.L_x_723:
[----:B------:R-:W-:Y:S05]  /*cb50*/  BSYNC B0 ;  /* 0x0000000000007941 */ /* 0x000fea0003800000 */
.L_x_721:
[----:B------:R-:W-:-:S04]  /*cb60*/  IMAD R50, R50, R142, -R81 ;  /* 0x0000008e32327224 */ /* 0x000fc800078e0a51 */
[----:B------:R-:W-:-:S05]  /*cb70*/  IMAD R51, R19, -0x2, R50 ;  /* 0xfffffffe13337824 */ /* 0x000fca00078e0232 */
[----:B------:R-:W-:Y:S02]  /*cb80*/  VIADDMNMX R86, R51, R142, R86, PT ;  /* 0x0000008e33567246 */ /* 0x000fe40003800156 */
[----:B------:R-:W-:-:S07]  /*cb90*/  VIMNMX R84, R84, R51, !PT ;  /* 0x0000003354547248 */ /* 0x000fce0007fe0100 */
.L_x_720:
[----:B------:R-:W-:Y:S01]  /*cba0*/  ISETP.GT.AND P2, PT, R7, -0x1, PT ;  /* 0xffffffff0700780c */ /* 0x000fe20003f44270 */
[C---:B------:R-:W-:Y:S02]  /*cbb0*/  IMAD.IADD R139, R0.reuse, 0x1, R139 ;  /* 0x00000001008b7824 */ /* 0x040fe400078e028b */
[----:B------:R-:W-:Y:S01]  /*cbc0*/  IMAD.IADD R87, R0, 0x1, R87 ;  /* 0x0000000100577824 */ /* 0x000fe200078e0257 */
[C---:B------:R-:W-:Y:S02]  /*cbd0*/  ISETP.GT.AND P4, PT, R84.reuse, RZ, P2 ;  /* 0x000000ff5400720c */ /* 0x040fe40001784270 */
[----:B------:R-:W-:Y:S02]  /*cbe0*/  ISETP.GT.AND P6, PT, R84, 0x1, P2 ;  /* 0x000000015400780c */ /* 0x000fe400017c4270 */
[C---:B------:R-:W-:Y:S02]  /*cbf0*/  ISETP.LT.OR P4, PT, R86.reuse, 0x1, P4 ;  /* 0x000000015600780c */ /* 0x040fe40002781670 */
[----:B------:R-:W-:-:S02]  /*cc00*/  ISETP.LT.OR P6, PT, R86, 0x2, P6 ;  /* 0x000000025600780c */ /* 0x000fc400037c1670 */
[----:B-1----:R-:W-:Y:S02]  /*cc10*/  FSEL R85, R8, -INF , !P4 ;  /* 0xff80000008557808 */ /* 0x002fe40006000000 */
[----:B------:R-:W-:Y:S02]  /*cc20*/  FSEL R13, R13, -INF , !P6 ;  /* 0xff8000000d0d7808 */ /* 0x000fe40007000000 */
[C---:B------:R-:W-:Y:S02]  /*cc30*/  ISETP.GT.AND P3, PT, R84.reuse, 0x8, P2 ;  /* 0x000000085400780c */ /* 0x040fe40001764270 */
[C---:B------:R-:W-:Y:S02]  /*cc40*/  ISETP.GT.AND P4, PT, R84.reuse, 0x9, P2 ;  /* 0x000000095400780c */ /* 0x040fe40001784270 */
[----:B------:R-:W-:Y:S02]  /*cc50*/  ISETP.GT.AND P6, PT, R84, 0x10, P2 ;  /* 0x000000105400780c */ /* 0x000fe400017c4270 */
[----:B------:R-:W-:-:S02]  /*cc60*/  ISETP.LT.OR P3, PT, R86, 0x9, P3 ;  /* 0x000000095600780c */ /* 0x000fc40001f61670 */
[C---:B------:R-:W-:Y:S02]  /*cc70*/  ISETP.LT.OR P4, PT, R86.reuse, 0xa, P4 ;  /* 0x0000000a5600780c */ /* 0x040fe40002781670 */
[----:B------:R-:W-:Y:S02]  /*cc80*/  ISETP.LT.OR P6, PT, R86, 0x11, P6 ;  /* 0x000000115600780c */ /* 0x000fe400037c1670 */
[----:B------:R-:W-:Y:S02]  /*cc90*/  FSEL R15, R15, -INF , !P3 ;  /* 0xff8000000f0f7808 */ /* 0x000fe40005800000 */
[----:B------:R-:W-:Y:S02]  /*cca0*/  FSEL R21, R21, -INF , !P4 ;  /* 0xff80000015157808 */ /* 0x000fe40006000000 */
[----:B------:R-:W-:Y:S02]  /*ccb0*/  FSEL R25, R25, -INF , !P6 ;  /* 0xff80000019197808 */ /* 0x000fe40007000000 */
[----:B------:R-:W-:-:S02]  /*ccc0*/  ISETP.GT.AND P3, PT, R84, 0x11, P2 ;  /* 0x000000115400780c */ /* 0x000fc40001764270 */
[C---:B------:R-:W-:Y:S02]  /*ccd0*/  ISETP.GT.AND P4, PT, R84.reuse, 0x18, P2 ;  /* 0x000000185400780c */ /* 0x040fe40001784270 */
[----:B------:R-:W-:Y:S02]  /*cce0*/  ISETP.GT.AND P6, PT, R84, 0x19, P2 ;  /* 0x000000195400780c */ /* 0x000fe400017c4270 */
[C---:B------:R-:W-:Y:S02]  /*ccf0*/  ISETP.LT.OR P3, PT, R86.reuse, 0x12, P3 ;  /* 0x000000125600780c */ /* 0x040fe40001f61670 */
[C---:B------:R-:W-:Y:S02]  /*cd00*/  ISETP.LT.OR P4, PT, R86.reuse, 0x19, P4 ;  /* 0x000000195600780c */ /* 0x040fe40002781670 */
[----:B------:R-:W-:Y:S02]  /*cd10*/  ISETP.LT.OR P6, PT, R86, 0x1a, P6 ;  /* 0x0000001a5600780c */ /* 0x000fe400037c1670 */
[----:B------:R-:W-:-:S02]  /*cd20*/  FSEL R26, R26, -INF , !P3 ;  /* 0xff8000001a1a7808 */ /* 0x000fc40005800000 */
[----:B------:R-:W-:Y:S02]  /*cd30*/  FSEL R29, R29, -INF , !P4 ;  /* 0xff8000001d1d7808 */ /* 0x000fe40006000000 */
        /* <DEDUP_REMOVED lines=72> */
[----:B------:R-:W-:Y:S01]  /*d1c0*/  FSEL R82, R82, -INF , !P6 ;  /* 0xff80000052527808 */ /* 0x000fe20007000000 */
[----:B------:R-:W-:Y:S06]  /*d1d0*/  @!P5 BRA `(.L_x_724) ;  /* 0x000000000058d947 */ /* 0x000fec0003800000 */
        /* <DEDUP_REMOVED lines=12> */
.L_x_726:
[----:B------:R-:W-:-:S05]  /*d2a0*/  IMAD.U32 R84, RZ, RZ, UR35 ;  /* 0x00000023ff547e24 */ /* 0x000fca000f8e00ff */
[----:B------:R-:W-:-:S13]  /*d2b0*/  ISETP.NE.AND P3, PT, R84, 0x1, PT ;  /* 0x000000015400780c */ /* 0x000fda0003f65270 */
[----:B------:R-:W1:Y:S02]  /*d2c0*/  @P3 LDC.64 R50, c[0x0][0x9e8] ;  /* 0x00027a00ff323b82 */ /* 0x000e640000000a00 */
[----:B-1----:R-:W-:-:S05]  /*d2d0*/  @P3 IMAD.HI.U32 R50, R8, R50, RZ ;  /* 0x0000003208323227 */ /* 0x002fca00078e00ff */
[----:B------:R-:W-:-:S07]  /*d2e0*/  @P3 SHF.R.U32.HI R8, RZ, R51, R50 ;  /* 0x00000033ff083219 */ /* 0x000fce0000011632 */
.L_x_727:
[----:B------:R-:W-:Y:S05]  /*d2f0*/  BSYNC B0 ;  /* 0x0000000000007941 */ /* 0x000fea0003800000 */
.L_x_725:
[----:B------:R-:W-:-:S04]  /*d300*/  IMAD R8, R8, R84, -R81 ;  /* 0x0000005408087224 */ /* 0x000fc800078e0a51 */
[----:B------:R-:W-:-:S05]  /*d310*/  IMAD R8, R19, -0x2, R8 ;  /* 0xfffffffe13087824 */ /* 0x000fca00078e0208 */
[----:B------:R-:W-:Y:S02]  /*d320*/  VIADDMNMX R139, R8, R84, R139, PT ;  /* 0x00000054088b7246 */ /* 0x000fe4000380018b */
[----:B------:R-:W-:-:S07]  /*d330*/  VIMNMX R87, R87, R8, !PT ;  /* 0x0000000857577248 */ /* 0x000fce0007fe0100 */
.L_x_724:
[----:B------:R-:W-:Y:S01]  /*d340*/  FMNMX.FTZ R8, R85, R10, !PT ;  /* 0x0000000a55087209 */ /* 0x000fe20007810000 */
[----:B------:R-:W-:Y:S01]  /*d350*/  UMOV UR28, UR49 ;  /* 0x00000031001c7c82 */ /* 0x000fe20008000000 */
[----:B------:R-:W-:Y:S02]  /*d360*/  ISETP.GT.AND P3, PT, R87, 0x9, P2 ;  /* 0x000000095700780c */ /* 0x000fe40001764270 */
[----:B------:R-:W-:Y:S02]  /*d370*/  FMNMX.FTZ R8, R13, R8, !PT ;  /* 0x000000080d087209 */ /* 0x000fe40007810000 */
[----:B------:R-:W-:Y:S02]  /*d380*/  ISETP.LT.OR P3, PT, R139, 0xa, P3 ;  /* 0x0000000a8b00780c */ /* 0x000fe40001f61670 */
[----:B------:R-:W-:Y:S02]  /*d390*/  FMNMX.FTZ R8, R15, R8, !PT ;  /* 0x000000080f087209 */ /* 0x000fe40007810000 */
[----:B------:R-:W-:-:S02]  /*d3a0*/  ISETP.GT.AND P6, PT, R87, 0x8, P2 ;  /* 0x000000085700780c */ /* 0x000fc400017c4270 */
[----:B------:R-:W-:Y:S02]  /*d3b0*/  FMNMX.FTZ R8, R21, R8, !PT ;  /* 0x0000000815087209 */ /* 0x000fe40007810000 */
[----:B------:R-:W-:Y:S02]  /*d3c0*/  FSEL R24, R24, -INF , !P3 ;  /* 0xff80000018187808 */ /* 0x000fe40005800000 */
[----:B------:R-:W-:Y:S02]  /*d3d0*/  FMNMX.FTZ R51, R25, R8, !PT ;  /* 0x0000000819337209 */ /* 0x000fe40007810000 */
[----:B------:R-:W-:Y:S02]  /*d3e0*/  ISETP.GT.AND P3, PT, R87, 0x11, P2 ;  /* 0x000000115700780c */ /* 0x000fe40001764270 */
[----:B------:R-:W-:Y:S02]  /*d3f0*/  FMNMX.FTZ R8, R26, R51, !PT ;  /* 0x000000331a087209 */ /* 0x000fe40007810000 */
[----:B------:R-:W-:-:S02]  /*d400*/  ISETP.LT.OR P6, PT, R139, 0x9, P6 ;  /* 0x000000098b00780c */ /* 0x000fc400037c1670 */
[----:B------:R-:W-:Y:S02]  /*d410*/  FMNMX.FTZ R8, R29, R8, !PT ;  /* 0x000000081d087209 */ /* 0x000fe40007810000 */
[----:B------:R-:W-:Y:S02]  /*d420*/  ISETP.LT.OR P3, PT, R139, 0x12, P3 ;  /* 0x000000128b00780c */ /* 0x000fe40001f61670 */
[----:B------:R-:W-:Y:S02]  /*d430*/  FMNMX.FTZ R8, R31, R8, !PT ;  /* 0x000000081f087209 */ /* 0x000fe40007810000 */
[----:B------:R-:W-:Y:S02]  /*d440*/  ISETP.GT.AND P4, PT, R87, 0x1, P2 ;  /* 0x000000015700780c */ /* 0x000fe40001784270 */
[----:B------:R-:W-:Y:S02]  /*d450*/  FMNMX.FTZ R8, R33, R8, !PT ;  /* 0x0000000821087209 */ /* 0x000fe40007810000 */
[----:B------:R-:W-:-:S02]  /*d460*/  FSEL R20, R20, -INF , !P6 ;  /* 0xff80000014147808 */ /* 0x000fc40007000000 */
[----:B------:R-:W-:Y:S02]  /*d470*/  FMNMX.FTZ R8, R35, R8, !PT ;  /* 0x0000000823087209 */ /* 0x000fe40007810000 */
[----:B------:R-:W-:Y:S02]  /*d480*/  FSEL R28, R28, -INF , !P3 ;  /* 0xff8000001c1c7808 */ /* 0x000fe40005800000 */
[----:B------:R-:W-:Y:S02]  /*d490*/  FMNMX.FTZ R8, R37, R8, !PT ;  /* 0x0000000825087209 */ /* 0x000fe40007810000 */
[----:B------:R-:W-:Y:S02]  /*d4a0*/  ISETP.LT.OR P4, PT, R139, 0x2, P4 ;  /* 0x000000028b00780c */ /* 0x000fe40002781670 */
[----:B------:R-:W-:Y:S02]  /*d4b0*/  FMNMX.FTZ R8, R39, R8, !PT ;  /* 0x0000000827087209 */ /* 0x000fe40007810000 */
[----:B------:R-:W-:-:S02]  /*d4c0*/  ISETP.GT.AND P3, PT, R87, 0x19, P2 ;  /* 0x000000195700780c */ /* 0x000fc40001764270 */
[----:B------:R-:W-:Y:S02]  /*d4d0*/  FMNMX.FTZ R8, R41, R8, !PT ;  /* 0x0000000829087209 */ /* 0x000fe40007810000 */
[----:B------:R-:W-:Y:S02]  /*d4e0*/  FSEL R14, R14, -INF , !P4 ;  /* 0xff8000000e0e7808 */ /* 0x000fe40006000000 */
[----:B------:R-:W-:Y:S02]  /*d4f0*/  FMNMX.FTZ R8, R43, R8, !PT ;  /* 0x000000082b087209 */ /* 0x000fe40007810000 */
[----:B------:R-:W-:Y:S02]  /*d500*/  ISETP.LT.OR P3, PT, R139, 0x1a, P3 ;  /* 0x0000001a8b00780c */ /* 0x000fe40001f61670 */
[----:B------:R-:W-:Y:S02]  /*d510*/  FMNMX.FTZ R8, R45, R8, !PT ;  /* 0x000000082d087209 */ /* 0x000fe40007810000 */
[----:B------:R-:W-:-:S02]  /*d520*/  ISETP.GT.AND P4, PT, R87, 0x10, P2 ;  /* 0x000000105700780c */ /* 0x000fc40001784270 */
[----:B------:R-:W-:Y:S02]  /*d530*/  FMNMX.FTZ R8, R47, R8, !PT ;  /* 0x000000082f087209 */ /* 0x000fe40007810000 */
[----:B------:R-:W-:Y:S02]  /*d540*/  ISETP.LT.OR P4, PT, R139, 0x11, P4 ;  /* 0x000000118b00780c */ /* 0x000fe40002781670 */
[----:B------:R-:W-:Y:S02]  /*d550*/  FMNMX.FTZ R8, R49, R8, !PT ;  /* 0x0000000831087209 */ /* 0x000fe40007810000 */
[----:B------:R-:W-:Y:S02]  /*d560*/  FSEL R27, R27, -INF , !P4 ;  /* 0xff8000001b1b7808 */ /* 0x000fe40006000000 */
        /* <DEDUP_REMOVED lines=16> */
[----:B------:R-:W-:-:S04]  /*d670*/  FMNMX.FTZ R8, R69, R8, !PT ;  /* 0x0000000845087209 */ /* 0x000fc80007810000 */
[----:B------:R-:W-:-:S04]  /*d680*/  FMNMX.FTZ R8, R71, R8, !PT ;  /* 0x0000000847087209 */ /* 0x000fc80007810000 */
[----:B------:R-:W-:-:S04]  /*d690*/  FMNMX.FTZ R8, R73, R8, !PT ;  /* 0x0000000849087209 */ /* 0x000fc80007810000 */
[----:B------:R-:W-:-:S04]  /*d6a0*/  FMNMX.FTZ R8, R75, R8, !PT ;  /* 0x000000084b087209 */ /* 0x000fc80007810000 */
[----:B------:R-:W-:-:S04]  /*d6b0*/  FMNMX.FTZ R8, R77, R8, !PT ;  /* 0x000000084d087209 */ /* 0x000fc80007810000 */
[----:B------:R-:W-:-:S04]  /*d6c0*/  FMNMX.FTZ R51, R79, R8, !PT ;  /* 0x000000084f337209 */ /* 0x000fc80007810000 */
[----:B------:R-:W-:-:S05]  /*d6d0*/  FMNMX.FTZ R51, R82, R51, !PT ;  /* 0x0000003352337209 */ /* 0x000fca0007810000 */
[----:B------:R-:W1:Y:S02]  /*d6e0*/  SHFL.BFLY PT, R8, R51, 0x2, 0x1f ;  /* 0x0c401f0033087f89 */ /* 0x000e6400000e0000 */
[----:B-1----:R-:W-:-:S05]  /*d6f0*/  FMNMX.FTZ R50, R51, R8, !PT ;  /* 0x0000000833327209 */ /* 0x002fca0007810000 */
[----:B------:R-:W1:Y:S02]  /*d700*/  SHFL.BFLY PT, R81, R50, 0x1, 0x1f ;  /* 0x0c201f0032517f89 */ /* 0x000e6400000e0000 */
[----:B-1----:R-:W-:-:S04]  /*d710*/  FMNMX.FTZ R8, R50, R81, !PT ;  /* 0x0000005132087209 */ /* 0x002fc80007810000 */
[C---:B------:R-:W-:Y:S01]  /*d720*/  FSETP.NEU.FTZ.AND P6, PT, R8.reuse, -INF , PT ;  /* 0xff8000000800780b */ /* 0x040fe20003fdd000 */
[----:B------:R-:W-:-:S05]  /*d730*/  FMUL.FTZ R50, R8, UR34 ;  /* 0x0000002208327c20 */ /* 0x000fca0008410000 */
[----:B------:R-:W-:-:S05]  /*d740*/  FSEL R50, R50, RZ, P6 ;  /* 0x000000ff32327208 */ /* 0x000fca0003000000 */
[--C-:B------:R-:W-:Y:S01]  /*d750*/  FFMA.FTZ R81, R13, UR34, -R50.reuse ;  /* 0x000000220d517c23 */ /* 0x100fe20008010832 */
[----:B------:R-:W-:Y:S01]  /*d760*/  FSEL R13, R32, -INF , !P3 ;  /* 0xff800000200d7808 */ /* 0x000fe20005800000 */
[--C-:B------:R-:W-:Y:S01]  /*d770*/  FFMA.FTZ R84, R21, UR34, -R50.reuse ;  /* 0x0000002215547c23 */ /* 0x100fe20008010832 */
[----:B------:R-:W-:Y:S01]  /*d780*/  ISETP.GT.AND P3, PT, R87, 0x21, P2 ;  /* 0x000000215700780c */ /* 0x000fe20001764270 */
[----:B------:R1:W-:Y:S01]  /*d790*/  MUFU.EX2 R32, R81 ;  /* 0x0000005100207308 */ /* 0x0003e20000000800 */
[----:B------:R-:W-:Y:S01]  /*d7a0*/  FSEL R21, R38, -INF , !P4 ;  /* 0xff80000026157808 */ /* 0x000fe20006000000 */
[--C-:B------:R-:W-:Y:S01]  /*d7b0*/  FFMA.FTZ R51, R85, UR34, -R50.reuse ;  /* 0x0000002255337c23 */ /* 0x100fe20008010832 */
[----:B------:R-:W-:Y:S01]  /*d7c0*/  ISETP.LT.OR P3, PT, R139, 0x22, P3 ;  /* 0x000000228b00780c */ /* 0x000fe20001f61670 */
[--C-:B------:R-:W-:Y:S01]  /*d7d0*/  FFMA.FTZ R15, R15, UR34, -R50.reuse ;  /* 0x000000220f0f7c23 */ /* 0x100fe20008010832 */
[----:B------:R-:W-:Y:S01]  /*d7e0*/  ISETP.GT.AND P4, PT, R87, 0x29, P2 ;  /* 0x000000295700780c */ /* 0x000fe20001784270 */
[--C-:B------:R-:W-:Y:S01]  /*d7f0*/  FFMA.FTZ R25, R25, UR34, -R50.reuse ;  /* 0x0000002219197c23 */ /* 0x100fe20008010832 */
[----:B------:R-:W-:Y:S01]  /*d800*/  FSEL R36, R36, -INF , !P3 ;  /* 0xff80000024247808 */ /* 0x000fe20005800000 */
[----:B------:R2:W-:Y:S01]  /*d810*/  MUFU.EX2 R38, R84 ;  /* 0x0000005400267308 */ /* 0x0005e20000000800 */
[----:B------:R-:W-:Y:S01]  /*d820*/  ISETP.GT.AND P3, PT, R87, RZ, P2 ;  /* 0x000000ff5700720c */ /* 0x000fe20001764270 */
[--C-:B------:R-:W-:Y:S01]  /*d830*/  FFMA.FTZ R26, R26, UR34, -R50.reuse ;  /* 0x000000221a1a7c23 */ /* 0x100fe20008010832 */
[----:B------:R-:W-:Y:S01]  /*d840*/  ISETP.LT.OR P4, PT, R139, 0x2a, P4 ;  /* 0x0000002a8b00780c */ /* 0x000fe20002781670 */
[--C-:B------:R-:W-:Y:S01]  /*d850*/  FFMA.FTZ R29, R29, UR34, -R50.reuse ;  /* 0x000000221d1d7c23 */ /* 0x100fe20008010832 */
[----:B------:R-:W-:Y:S01]  /*d860*/  ISETP.LT.OR P3, PT, R139, 0x1, P3 ;  /* 0x000000018b00780c */ /* 0x000fe20001f61670 */
[--C-:B------:R-:W-:Y:S01]  /*d870*/  FFMA.FTZ R37, R37, UR34, -R50.reuse ;  /* 0x0000002225257c23 */ /* 0x100fe20008010832 */
[----:B------:R-:W-:Y:S01]  /*d880*/  FSEL R40, R40, -INF , !P4 ;  /* 0xff80000028287808 */ /* 0x000fe20006000000 */
[----:B------:R-:W-:Y:S01]  /*d890*/  FFMA.FTZ R144, R77, UR34, -R50 ;  /* 0x000000224d907c23 */ /* 0x000fe20008010832 */
[----:B-1----:R-:W-:Y:S01]  /*d8a0*/  FSEL R81, R11, -INF , !P3 ;  /* 0xff8000000b517808 */ /* 0x002fe20005800000 */
[----:B------:R-:W-:Y:S01]  /*d8b0*/  MUFU.EX2 R51, R51 ;  /* 0x0000003300337308 */ /* 0x000fe20000000800 */
[----:B------:R-:W-:-:S02]  /*d8c0*/  ISETP.GT.AND P3, PT, R87, 0x30, P2 ;  /* 0x000000305700780c */ /* 0x000fc40001764270 */
[----:B------:R-:W-:Y:S02]  /*d8d0*/  FMNMX.FTZ R11, R81, R12, !PT ;  /* 0x0000000c510b7209 */ /* 0x000fe40007810000 */
[----:B------:R-:W-:Y:S02]  /*d8e0*/  ISETP.LT.OR P3, PT, R139, 0x31, P3 ;  /* 0x000000318b00780c */ /* 0x000fe40001f61670 */
[----:B------:R-:W-:Y:S01]  /*d8f0*/  FMNMX.FTZ R11, R14, R11, !PT ;  /* 0x0000000b0e0b7209 */ /* 0x000fe20007810000 */
[----:B------:R-:W-:Y:S01]  /*d900*/  MUFU.EX2 R15, R15 ;  /* 0x0000000f000f7308 */ /* 0x000fe20000000800 */
[----:B------:R-:W-:Y:S02]  /*d910*/  ISETP.GT.AND P4, PT, R87, 0x31, P2 ;  /* 0x000000315700780c */ /* 0x000fe40001784270 */
[----:B------:R-:W-:Y:S02]  /*d920*/  FMNMX.FTZ R11, R20, R11, !PT ;  /* 0x0000000b140b7209 */ /* 0x000fe40007810000 */
[----:B------:R-:W-:-:S02]  /*d930*/  FSEL R42, R42, -INF , !P3 ;  /* 0xff8000002a2a7808 */ /* 0x000fc40005800000 */
[----:B--2---:R-:W-:Y:S01]  /*d940*/  FMNMX.FTZ R84, R24, R11, !PT ;  /* 0x0000000b18547209 */ /* 0x004fe20007810000 */
[----:B------:R-:W-:Y:S01]  /*d950*/  MUFU.EX2 R25, R25 ;  /* 0x0000001900197308 */ /* 0x000fe20000000800 */
[----:B------:R-:W-:Y:S02]  /*d960*/  ISETP.GT.AND P3, PT, R87, 0x38, P2 ;  /* 0x000000385700780c */ /* 0x000fe40001764270 */
[----:B------:R-:W-:Y:S01]  /*d970*/  FMNMX.FTZ R11, R27, R84, !PT ;  /* 0x000000541b0b7209 */ /* 0x000fe20007810000 */
[--C-:B------:R-:W-:Y:S01]  /*d980*/  FFMA.FTZ R84, R31, UR34, -R50.reuse ;  /* 0x000000221f547c23 */ /* 0x100fe20008010832 */
[----:B------:R-:W-:Y:S01]  /*d990*/  ISETP.LT.OR P4, PT, R139, 0x32, P4 ;  /* 0x000000328b00780c */ /* 0x000fe20002781670 */
[----:B------:R-:W-:Y:S01]  /*d9a0*/  FFMA.FTZ R31, R33, UR34, -R50 ;  /* 0x00000022211f7c23 */ /* 0x000fe20008010832 */
[----:B------:R-:W-:Y:S01]  /*d9b0*/  FMNMX.FTZ R11, R28, R11, !PT ;  /* 0x0000000b1c0b7209 */ /* 0x000fe20007810000 */
[----:B------:R-:W-:Y:S01]  /*d9c0*/  MUFU.EX2 R26, R26 ;  /* 0x0000001a001a7308 */ /* 0x000fe20000000800 */
[----:B------:R-:W-:-:S02]  /*d9d0*/  ISETP.LT.OR P3, PT, R139, 0x39, P3 ;  /* 0x000000398b00780c */ /* 0x000fc40001f61670 */
[----:B------:R-:W-:Y:S02]  /*d9e0*/  FMNMX.FTZ R86, R30, R11, !PT ;  /* 0x0000000b1e567209 */ /* 0x000fe40007810000 */
[----:B------:R-:W-:Y:S02]  /*d9f0*/  FSEL R44, R44, -INF , !P4 ;  /* 0xff8000002c2c7808 */ /* 0x000fe40006000000 */
[----:B------:R-:W-:Y:S01]  /*da00*/  FMNMX.FTZ R11, R13, R86, !PT ;  /* 0x000000560d0b7209 */ /* 0x000fe20007810000 */
[----:B------:R-:W-:Y:S01]  /*da10*/  MUFU.EX2 R29, R29 ;  /* 0x0000001d001d7308 */ /* 0x000fe20000000800 */
[C---:B------:R-:W-:Y:S02]  /*da20*/  ISETP.GT.AND P4, PT, R87.reuse, 0x39, P2 ;  /* 0x000000395700780c */ /* 0x040fe40001784270 */
[----:B------:R-:W-:Y:S02]  /*da30*/  FSEL R46, R46, -INF , !P3 ;  /* 0xff8000002e2e7808 */ /* 0x000fe40005800000 */
[----:B------:R-:W-:-:S02]  /*da40*/  ISETP.GT.AND P3, PT, R87, 0x40, P2 ;  /* 0x000000405700780c */ /* 0x000fc40001764270 */
[----:B------:R-:W-:Y:S01]  /*da50*/  FMNMX.FTZ R11, R34, R11, !PT ;  /* 0x0000000b220b7209 */ /* 0x000fe20007810000 */
[----:B------:R-:W-:Y:S01]  /*da60*/  MUFU.EX2 R84, R84 ;  /* 0x0000005400547308 */ /* 0x000fe20000000800 */
[C---:B------:R-:W-:Y:S02]  /*da70*/  ISETP.LT.OR P4, PT, R139.reuse, 0x3a, P4 ;  /* 0x0000003a8b00780c */ /* 0x040fe40002781670 */
[----:B------:R-:W-:Y:S02]  /*da80*/  ISETP.LT.OR P3, PT, R139, 0x41, P3 ;  /* 0x000000418b00780c */ /* 0x000fe40001f61670 */
[----:B------:R-:W-:Y:S02]  /*da90*/  FMNMX.FTZ R86, R36, R11, !PT ;  /* 0x0000000b24567209 */ /* 0x000fe40007810000 */
[----:B------:R-:W-:Y:S01]  /*daa0*/  FSEL R85, R48, -INF , !P4 ;  /* 0xff80000030557808 */ /* 0x000fe20006000000 */
[----:B------:R-:W-:Y:S01]  /*dab0*/  FFMA.FTZ R48, R35, UR34, -R50 ;  /* 0x0000002223307c23 */ /* 0x000fe20008010832 */
[----:B------:R-:W-:Y:S01]  /*dac0*/  ISETP.GT.AND P4, PT, R87, 0x41, P2 ;  /* 0x000000415700780c */ /* 0x000fe20001784270 */
[----:B------:R-:W-:Y:S01]  /*dad0*/  MUFU.EX2 R31, R31 ;  /* 0x0000001f001f7308 */ /* 0x000fe20000000800 */
[----:B------:R-:W-:-:S02]  /*dae0*/  FSEL R52, R52, -INF , !P3 ;  /* 0xff80000034347808 */ /* 0x000fc40005800000 */
[----:B------:R-:W-:Y:S02]  /*daf0*/  FMNMX.FTZ R11, R21, R86, !PT ;  /* 0x00000056150b7209 */ /* 0x000fe40007810000 */
[----:B------:R-:W-:Y:S02]  /*db00*/  ISETP.GT.AND P3, PT, R87, 0x48, P2 ;  /* 0x000000485700780c */ /* 0x000fe40001764270 */
[C---:B------:R-:W-:Y:S01]  /*db10*/  ISETP.LT.OR P4, PT, R139.reuse, 0x42, P4 ;  /* 0x000000428b00780c */ /* 0x040fe20002781670 */
[----:B------:R-:W-:Y:S01]  /*db20*/  MUFU.EX2 R48, R48 ;  /* 0x0000003000307308 */ /* 0x000fe20000000800 */
[----:B------:R-:W-:Y:S02]  /*db30*/  FMNMX.FTZ R11, R40, R11, !PT ;  /* 0x0000000b280b7209 */ /* 0x000fe40007810000 */
[----:B------:R-:W-:Y:S02]  /*db40*/  ISETP.LT.OR P3, PT, R139, 0x49, P3 ;  /* 0x000000498b00780c */ /* 0x000fe40001f61670 */
[----:B------:R-:W-:-:S02]  /*db50*/  FSEL R54, R54, -INF , !P4 ;  /* 0xff80000036367808 */ /* 0x000fc40006000000 */
[----:B------:R-:W-:Y:S01]  /*db60*/  ISETP.GT.AND P4, PT, R87, 0x49, P2 ;  /* 0x000000495700780c */ /* 0x000fe20001784270 */
[----:B------:R-:W-:Y:S01]  /*db70*/  MUFU.EX2 R37, R37 ;  /* 0x0000002500257308 */ /* 0x000fe20000000800 */
[----:B------:R-:W-:Y:S02]  /*db80*/  FMNMX.FTZ R11, R42, R11, !PT ;  /* 0x0000000b2a0b7209 */ /* 0x000fe40007810000 */
[----:B------:R-:W-:Y:S01]  /*db90*/  FSEL R33, R56, -INF , !P3 ;  /* 0xff80000038217808 */ /* 0x000fe20005800000 */
[--C-:B------:R-:W-:Y:S01]  /*dba0*/  FFMA.FTZ R56, R39, UR34, -R50.reuse ;  /* 0x0000002227387c23 */ /* 0x100fe20008010832 */
[----:B------:R-:W-:Y:S01]  /*dbb0*/  ISETP.GT.AND P3, PT, R87, 0x50, P2 ;  /* 0x000000505700780c */ /* 0x000fe20001764270 */
[--C-:B------:R-:W-:Y:S01]  /*dbc0*/  FFMA.FTZ R39, R41, UR34, -R50.reuse ;  /* 0x0000002229277c23 */ /* 0x100fe20008010832 */
[----:B------:R-:W-:Y:S01]  /*dbd0*/  ISETP.LT.OR P4, PT, R139, 0x4a, P4 ;  /* 0x0000004a8b00780c */ /* 0x000fe20002781670 */
[----:B------:R-:W-:Y:S01]  /*dbe0*/  FFMA.FTZ R41, R45, UR34, -R50 ;  /* 0x000000222d297c23 */ /* 0x000fe20008010832 */
[----:B------:R-:W-:Y:S01]  /*dbf0*/  FMNMX.FTZ R11, R44, R11, !PT ;  /* 0x0000000b2c0b7209 */ /* 0x000fe20007810000 */
[----:B------:R-:W-:Y:S01]  /*dc00*/  MUFU.EX2 R56, R56 ;  /* 0x0000003800387308 */ /* 0x000fe20000000800 */
[----:B------:R-:W-:-:S02]  /*dc10*/  ISETP.LT.OR P3, PT, R139, 0x51, P3 ;  /* 0x000000518b00780c */ /* 0x000fc40001f61670 */
[----:B------:R-:W-:Y:S02]  /*dc20*/  FSEL R35, R58, -INF , !P4 ;  /* 0xff8000003a237808 */ /* 0x000fe40006000000 */
[----:B------:R-:W-:Y:S02]  /*dc30*/  FMNMX.FTZ R58, R46, R11, !PT ;  /* 0x0000000b2e3a7209 */ /* 0x000fe40007810000 */
[----:B------:R-:W-:Y:S01]  /*dc40*/  FSEL R60, R60, -INF , !P3 ;  /* 0xff8000003c3c7808 */ /* 0x000fe20005800000 */
        /* <DEDUP_REMOVED lines=8> */
[----:B------:R-:W-:-:S02]  /*dcd0*/  FSEL R86, R64, -INF , !P3 ;  /* 0xff80000040567808 */ /* 0x000fc40005800000 */
[----:B------:R-:W-:Y:S02]  /*dce0*/  ISETP.GT.AND P4, PT, R87, 0x51, P2 ;  /* 0x000000515700780c */ /* 0x000fe40001784270 */
[----:B------:R-:W-:Y:S02]  /*dcf0*/  FMNMX.FTZ R64, R54, R11, !PT ;  /* 0x0000000b36407209 */ /* 0x000fe40007810000 */
[----:B------:R-:W-:Y:S01]  /*dd00*/  ISETP.LT.OR P4, PT, R139, 0x52, P4 ;  /* 0x000000528b00780c */ /* 0x000fe20002781670 */
[----:B------:R-:W-:Y:S01]  /*dd10*/  MUFU.EX2 R58, R58 ;  /* 0x0000003a003a7308 */ /* 0x000fe20000000800 */
[----:B------:R-:W-:Y:S02]  /*dd20*/  FMNMX.FTZ R64, R33, R64, !PT ;  /* 0x0000004021407209 */ /* 0x000fe40007810000 */
[----:B------:R-:W-:Y:S02]  /*dd30*/  FSEL R62, R62, -INF , !P4 ;  /* 0xff8000003e3e7808 */ /* 0x000fe40006000000 */
[----:B------:R-:W-:Y:S01]  /*dd40*/  FMNMX.FTZ R11, R35, R64, !PT ;  /* 0x00000040230b7209 */ /* 0x000fe20007810000 */
[--C-:B------:R-:W-:Y:S01]  /*dd50*/  FFMA.FTZ R64, R47, UR34, -R50.reuse ;  /* 0x000000222f407c23 */ /* 0x100fe20008010832 */
[----:B------:R-:W-:Y:S01]  /*dd60*/  ISETP.GT.AND P4, PT, R87, 0x59, P2 ;  /* 0x000000595700780c */ /* 0x000fe20001784270 */
[--C-:B------:R-:W-:Y:S01]  /*dd70*/  FFMA.FTZ R47, R55, UR34, -R50.reuse ;  /* 0x00000022372f7c23 */ /* 0x100fe20008010832 */
[----:B------:R-:W-:Y:S01]  /*dd80*/  FMNMX.FTZ R11, R60, R11, !PT ;  /* 0x0000000b3c0b7209 */ /* 0x000fe20007810000 */
[--C-:B------:R-:W-:Y:S01]  /*dd90*/  FFMA.FTZ R55, R63, UR34, -R50.reuse ;  /* 0x000000223f377c23 */ /* 0x100fe20008010832 */
[----:B------:R-:W-:Y:S01]  /*dda0*/  ISETP.GT.AND P3, PT, R87, 0x60, P2 ;  /* 0x000000605700780c */ /* 0x000fe20001764270 */
[----:B------:R-:W-:Y:S01]  /*ddb0*/  FFMA.FTZ R63, R75, UR34, -R50 ;  /* 0x000000224b3f7c23 */ /* 0x000fe20008010832 */
[----:B------:R-:W-:Y:S01]  /*ddc0*/  ISETP.LT.OR P4, PT, R139, 0x5a, P4 ;  /* 0x0000005a8b00780c */ /* 0x000fe20002781670 */
[----:B------:R-:W-:Y:S01]  /*ddd0*/  MUFU.EX2 R64, R64 ;  /* 0x0000004000407308 */ /* 0x000fe20000000800 */
[----:B------:R-:W-:-:S02]  /*dde0*/  FMNMX.FTZ R11, R62, R11, !PT ;  /* 0x0000000b3e0b7209 */ /* 0x000fc40007810000 */
[----:B------:R-:W-:Y:S02]  /*ddf0*/  ISETP.LT.OR P3, PT, R139, 0x61, P3 ;  /* 0x000000618b00780c */ /* 0x000fe40001f61670 */
[----:B------:R-:W-:Y:S02]  /*de00*/  FSEL R66, R66, -INF , !P4 ;  /* 0xff80000042427808 */ /* 0x000fe40006000000 */
[C---:B------:R-:W-:Y:S01]  /*de10*/  ISETP.GT.AND P4, PT, R87.reuse, 0x61, P2 ;  /* 0x000000615700780c */ /* 0x040fe20001784270 */
[----:B------:R-:W-:Y:S01]  /*de20*/  MUFU.EX2 R43, R43 ;  /* 0x0000002b002b7308 */ /* 0x000fe20000000800 */
[----:B------:R-:W-:Y:S02]  /*de30*/  FMNMX.FTZ R11, R86, R11, !PT ;  /* 0x0000000b560b7209 */ /* 0x000fe40007810000 */
[----:B------:R-:W-:Y:S02]  /*de40*/  FSEL R45, R68, -INF , !P3 ;  /* 0xff800000442d7808 */ /* 0x000fe40005800000 */
[----:B------:R-:W-:-:S02]  /*de50*/  ISETP.GT.AND P3, PT, R87, 0x68, P2 ;  /* 0x000000685700780c */ /* 0x000fc40001764270 */
[C---:B------:R-:W-:Y:S01]  /*de60*/  ISETP.LT.OR P4, PT, R139.reuse, 0x62, P4 ;  /* 0x000000628b00780c */ /* 0x040fe20002781670 */
[----:B------:R-:W-:Y:S01]  /*de70*/  MUFU.EX2 R47, R47 ;  /* 0x0000002f002f7308 */ /* 0x000fe20000000800 */
[----:B------:R-:W-:Y:S02]  /*de80*/  FMNMX.FTZ R68, R66, R11, !PT ;  /* 0x0000000b42447209 */ /* 0x000fe40007810000 */
[----:B------:R-:W-:Y:S02]  /*de90*/  ISETP.LT.OR P3, PT, R139, 0x69, P3 ;  /* 0x000000698b00780c */ /* 0x000fe40001f61670 */
[----:B------:R-:W-:Y:S02]  /*dea0*/  FSEL R70, R70, -INF , !P4 ;  /* 0xff80000046467808 */ /* 0x000fe40006000000 */
[----:B------:R-:W-:Y:S01]  /*deb0*/  ISETP.GT.AND P4, PT, R87, 0x69, P2 ;  /* 0x000000695700780c */ /* 0x000fe20001784270 */
[----:B------:R-:W-:Y:S01]  /*dec0*/  MUFU.EX2 R55, R55 ;  /* 0x0000003700377308 */ /* 0x000fe20000000800 */
[----:B------:R-:W-:Y:S01]  /*ded0*/  FMNMX.FTZ R11, R45, R68, !PT ;  /* 0x000000442d0b7209 */ /* 0x000fe20007810000 */
[--C-:B------:R-:W-:Y:S01]  /*dee0*/  FFMA.FTZ R68, R53, UR34, -R50.reuse ;  /* 0x0000002235447c23 */ /* 0x100fe20008010832 */
[----:B------:R-:W-:Y:S01]  /*def0*/  FSEL R72, R72, -INF , !P3 ;  /* 0xff80000048487808 */ /* 0x000fe20005800000 */
        /* <DEDUP_REMOVED lines=8> */
[----:B------:R-:W-:Y:S01]  /*df80*/  ISETP.GT.AND P4, PT, R87, 0x71, P2 ;  /* 0x000000715700780c */ /* 0x000fe20001784270 */
[----:B------:R-:W-:Y:S01]  /*df90*/  MUFU.EX2 R53, R53 ;  /* 0x0000003500357308 */ /* 0x000fe20000000800 */
[----:B------:R-:W-:Y:S02]  /*dfa0*/  FMNMX.FTZ R74, R72, R11, !PT ;  /* 0x0000000b484a7209 */ /* 0x000fe40007810000 */
[----:B------:R-:W-:Y:S01]  /*dfb0*/  FSEL R143, R76, -INF , !P3 ;  /* 0xff8000004c8f7808 */ /* 0x000fe20005800000 */
[----:B------:R-:W-:Y:S01]  /*dfc0*/  FFMA.FTZ R76, R65, UR34, -R50 ;  /* 0x00000022414c7c23 */ /* 0x000fe20008010832 */
[----:B------:R-:W-:-:S02]  /*dfd0*/  ISETP.GT.AND P3, PT, R87, 0x78, P2 ;  /* 0x000000785700780c */ /* 0x000fc40001764270 */
[----:B------:R-:W-:Y:S01]  /*dfe0*/  ISETP.LT.OR P4, PT, R139, 0x72, P4 ;  /* 0x000000728b00780c */ /* 0x000fe20002781670 */
[----:B------:R-:W-:Y:S01]  /*dff0*/  MUFU.EX2 R59, R59 ;  /* 0x0000003b003b7308 */ /* 0x000fe20000000800 */
[----:B------:R-:W-:Y:S02]  /*e000*/  FMNMX.FTZ R74, R49, R74, !PT ;  /* 0x0000004a314a7209 */ /* 0x000fe40007810000 */
[----:B------:R-:W-:Y:S02]  /*e010*/  ISETP.GT.AND P2, PT, R87, 0x79, P2 ;  /* 0x000000795700780c */ /* 0x000fe40001744270 */
[----:B------:R-:W-:Y:S02]  /*e020*/  ISETP.LT.OR P3, PT, R139, 0x79, P3 ;  /* 0x000000798b00780c */ /* 0x000fe40001f61670 */
[----:B------:R-:W-:Y:S01]  /*e030*/  FSEL R87, R78, -INF , !P4 ;  /* 0xff8000004e577808 */ /* 0x000fe20006000000 */
[--C-:B------:R-:W-:Y:S01]  /*e040*/  FFMA.FTZ R78, R57, UR34, -R50.reuse ;  /* 0x00000022394e7c23 */ /* 0x100fe20008010832 */
[----:B------:R-:W-:Y:S01]  /*e050*/  FMNMX.FTZ R74, R143, R74, !PT ;  /* 0x0000004a8f4a7209 */ /* 0x000fe20007810000 */
[--C-:B------:R-:W-:Y:S01]  /*e060*/  FFMA.FTZ R57, R67, UR34, -R50.reuse ;  /* 0x0000002243397c23 */ /* 0x100fe20008010832 */
[----:B------:R-:W-:Y:S01]  /*e070*/  ISETP.LT.OR P2, PT, R139, 0x7a, P2 ;  /* 0x0000007a8b00780c */ /* 0x000fe20001741670 */
[----:B------:R-:W-:Y:S01]  /*e080*/  MUFU.EX2 R76, R76 ;  /* 0x0000004c004c7308 */ /* 0x000fe20000000800 */
[----:B------:R-:W-:Y:S01]  /*e090*/  FSEL R139, R80, -INF , !P3 ;  /* 0xff800000508b7808 */ /* 0x000fe20005800000 */
[----:B------:R-:W-:Y:S01]  /*e0a0*/  FFMA.FTZ R80, R69, UR34, -R50 ;  /* 0x0000002245507c23 */ /* 0x000fe20008010832 */
[----:B------:R-:W-:-:S02]  /*e0b0*/  FMNMX.FTZ R74, R87, R74, !PT ;  /* 0x0000004a574a7209 */ /* 0x000fc40007810000 */
[----:B------:R-:W-:Y:S02]  /*e0c0*/  FSEL R83, R83, -INF , !P2 ;  /* 0xff80000053537808 */ /* 0x000fe40005000000 */
[----:B------:R-:W-:Y:S01]  /*e0d0*/  FMNMX.FTZ R74, R139, R74, !PT ;  /* 0x0000004a8b4a7209 */ /* 0x000fe20007810000 */
[----:B------:R-:W-:Y:S01]  /*e0e0*/  MUFU.EX2 R78, R78 ;  /* 0x0000004e004e7308 */ /* 0x000fe20000000800 */
[----:B------:R-:W-:Y:S02]  /*e0f0*/  FSEL R67, R8, RZ, P6 ;  /* 0x000000ff08437208 */ /* 0x000fe40003000000 */
[----:B------:R-:W-:Y:S01]  /*e100*/  FMNMX.FTZ R11, R83, R74, !PT ;  /* 0x0000004a530b7209 */ /* 0x000fe20007810000 */
[--C-:B------:R-:W-:Y:S01]  /*e110*/  FFMA.FTZ R74, R61, UR34, -R50.reuse ;  /* 0x000000223d4a7c23 */ /* 0x100fe20008010832 */
[----:B------:R-:W-:Y:S01]  /*e120*/  FFMA.FTZ R61, R79, UR34, -R50 ;  /* 0x000000224f3d7c23 */ /* 0x000fe20008010832 */
[----:B------:R-:W-:Y:S02]  /*e130*/  FADD.FTZ R67, -R67, R10 ;  /* 0x0000000a43437221 */ /* 0x000fe40000010100 */
[----:B------:R-:W1:Y:S01]  /*e140*/  SHFL.BFLY PT, R142, R11, 0x2, 0x1f ;  /* 0x0c401f000b8e7f89 */ /* 0x000e6200000e0000 */
[----:B------:R-:W-:Y:S01]  /*e150*/  MUFU.EX2 R57, R57 ;  /* 0x0000003900397308 */ /* 0x000fe20000000800 */
[----:B------:R-:W-:-:S07]  /*e160*/  FMUL.FTZ R67, R67, UR34 ;  /* 0x0000002243437c20 */ /* 0x000fce0008410000 */
[----:B------:R-:W-:Y:S08]  /*e170*/  MUFU.EX2 R74, R74 ;  /* 0x0000004a004a7308 */ /* 0x000ff00000000800 */
[----:B------:R-:W-:Y:S01]  /*e180*/  MUFU.EX2 R80, R80 ;  /* 0x0000005000507308 */ /* 0x000fe20000000800 */
[----:B-1----:R-:W-:Y:S01]  /*e190*/  FMNMX.FTZ R65, R11, R142, !PT ;  /* 0x0000008e0b417209 */ /* 0x002fe20007810000 */
[--C-:B------:R-:W-:Y:S01]  /*e1a0*/  FFMA.FTZ R142, R73, UR34, -R50.reuse ;  /* 0x00000022498e7c23 */ /* 0x100fe20008010832 */
[----:B------:R-:W-:-:S05]  /*e1b0*/  FFMA.FTZ R50, R82, UR34, -R50 ;  /* 0x0000002252327c23 */ /* 0x000fca0008010832 */
[----:B------:R-:W-:Y:S01]  /*e1c0*/  MUFU.EX2 R63, R63 ;  /* 0x0000003f003f7308 */ /* 0x000fe20000000800 */
[----:B------:R-:W1:Y:S07]  /*e1d0*/  SHFL.BFLY PT, R146, R65, 0x1, 0x1f ;  /* 0x0c201f0041927f89 */ /* 0x000e6e00000e0000 */
[----:B------:R-:W-:Y:S08]  /*e1e0*/  MUFU.EX2 R10, R50 ;  /* 0x00000032000a7308 */ /* 0x000ff00000000800 */
[----:B------:R-:W-:Y:S08]  /*e1f0*/  MUFU.EX2 R142, R142 ;  /* 0x0000008e008e7308 */ /* 0x000ff00000000800 */
[----:B------:R-:W-:Y:S01]  /*e200*/  MUFU.EX2 R144, R144 ;  /* 0x0000009000907308 */ /* 0x000fe20000000800 */
[----:B-1----:R-:W-:-:S04]  /*e210*/  FMNMX.FTZ R11, R65, R146, !PT ;  /* 0x00000092410b7209 */ /* 0x002fc80007810000 */
[C---:B------:R-:W-:Y:S01]  /*e220*/  FSETP.NEU.FTZ.AND P2, PT, R11.reuse, -INF , PT ;  /* 0xff8000000b00780b */ /* 0x040fe20003f5d000 */
[----:B------:R-:W-:Y:S02]  /*e230*/  FMUL.FTZ R65, R11, UR34 ;  /* 0x000000220b417c20 */ /* 0x000fe40008410000 */
[----:B------:R-:W1:Y:S03]  /*e240*/  MUFU.EX2 R146, R67 ;  /* 0x0000004300927308 */ /* 0x000e660000000800 */
[----:B------:R-:W-:-:S05]  /*e250*/  FSEL R65, R65, RZ, P2 ;  /* 0x000000ff41417208 */ /* 0x000fca0001000000 */
[----:B------:R-:W-:Y:S01]  /*e260*/  MUFU.EX2 R61, R61 ;  /* 0x0000003d003d7308 */ /* 0x000fe20000000800 */
[--C-:B------:R-:W-:Y:S01]  /*e270*/  FFMA.FTZ R69, R13, UR34, -R65.reuse ;  /* 0x000000220d457c23 */ /* 0x100fe20008010841 */
[----:B------:R-:W-:Y:S01]  /*e280*/  FSEL R13, R11, RZ, P2 ;  /* 0x000000ff0b0d7208 */ /* 0x000fe20001000000 */
[--C-:B------:R-:W-:Y:S01]  /*e290*/  FFMA.FTZ R77, R81, UR34, -R65.reuse ;  /* 0x00000022514d7c23 */ /* 0x100fe20008010841 */
[--C-:B------:R-:W-:Y:S01]  /*e2a0*/  FFMA.FTZ R20, R20, UR34, -R65.reuse ;  /* 0x0000002214147c23 */ /* 0x100fe20008010841 */
[--C-:B------:R-:W-:Y:S01]  /*e2b0*/  FFMA.FTZ R14, R14, UR34, -R65.reuse ;  /* 0x000000220e0e7c23 */ /* 0x100fe20008010841 */
[--C-:B------:R-:W-:Y:S01]  /*e2c0*/  FFMA.FTZ R81, R24, UR34, -R65.reuse ;  /* 0x0000002218517c23 */ /* 0x100fe20008010841 */
[----:B------:R-:W-:Y:S01]  /*e2d0*/  FADD.FTZ R13, -R13, R12 ;  /* 0x0000000c0d0d7221 */ /* 0x000fe20000010100 */
[----:B------:R-:W-:Y:S01]  /*e2e0*/  IMAD.U32 R12, RZ, RZ, UR55 ;  /* 0x00000037ff0c7e24 */ /* 0x000fe2000f8e00ff */
[----:B------:R-:W-:Y:S01]  /*e2f0*/  MUFU.EX2 R50, R20 ;  /* 0x0000001400327308 */ /* 0x000fe20000000800 */
[----:B------:R-:W-:Y:S01]  /*e300*/  FFMA.FTZ R24, R27, UR34, -R65 ;  /* 0x000000221b187c23 */ /* 0x000fe20008010841 */
[----:B------:R-:W-:Y:S01]  /*e310*/  FMUL.FTZ R13, R13, UR34 ;  /* 0x000000220d0d7c20 */ /* 0x000fe20008410000 */
[----:B-1----:R-:W-:Y:S01]  /*e320*/  FFMA.FTZ R79, R146, R6, R51 ;  /* 0x00000006924f7223 */ /* 0x002fe20000010033 */
[----:B------:R-:W-:Y:S01]  /*e330*/  @!P1 LEA R12, R12, UR39, 0x3 ;  /* 0x000000270c0c9c11 */ /* 0x000fe2000f8e18ff */
[--C-:B------:R-:W-:Y:S01]  /*e340*/  FFMA.FTZ R71, R34, UR34, -R65.reuse ;  /* 0x0000002222477c23 */ /* 0x100fe20008010841 */
[--C-:B------:R-:W-:Y:S01]  /*e350*/  FFMA.FTZ R67, R28, UR34, -R65.reuse ;  /* 0x000000221c437c23 */ /* 0x100fe20008010841 */
[----:B------:R-:W-:Y:S01]  /*e360*/  FFMA.FTZ R30, R30, UR34, -R65 ;  /* 0x000000221e1e7c23 */ /* 0x000fe20008010841 */
[----:B------:R-:W-:Y:S01]  /*e370*/  MUFU.EX2 R77, R77 ;  /* 0x0000004d004d7308 */ /* 0x000fe20000000800 */
[----:B------:R-:W-:-:S02]  /*e380*/  @!P1 VIADD R12, R12, 0x2d860 ;  /* 0x0002d8600c0c9836 */ /* 0x000fc40000000000 */
[--C-:B------:R-:W-:Y:S01]  /*e390*/  FFMA.FTZ R28, R44, UR34, -R65.reuse ;  /* 0x000000222c1c7c23 */ /* 0x100fe20008010841 */
[--C-:B------:R-:W-:Y:S01]  /*e3a0*/  FFMA.FTZ R6, R33, UR34, -R65.reuse ;  /* 0x0000002221067c23 */ /* 0x100fe20008010841 */
[--C-:B------:R-:W-:Y:S01]  /*e3b0*/  FFMA.FTZ R36, R36, UR34, -R65.reuse ;  /* 0x0000002224247c23 */ /* 0x100fe20008010841 */
[----:B------:R-:W-:Y:S01]  /*e3c0*/  FFMA.FTZ R73, R21, UR34, -R65 ;  /* 0x0000002215497c23 */ /* 0x000fe20008010841 */
[----:B------:R-:W-:Y:S01]  /*e3d0*/  @!P1 PRMT R34, RZ, 0x654, R12 ;  /* 0x00000654ff229816 */ /* 0x000fe2000000000c */
[----:B------:R-:W-:Y:S01]  /*e3e0*/  FADD.FTZ R12, R32, R79 ;  /* 0x0000004f200c7221 */ /* 0x000fe20000010000 */
[----:B------:R1:W2:Y:S01]  /*e3f0*/  MUFU.EX2 R20, R13 ;  /* 0x0000000d00147308 */ /* 0x0002a20000000800 */
[--C-:B------:R-:W-:Y:S01]  /*e400*/  FFMA.FTZ R82, R40, UR34, -R65.reuse ;  /* 0x0000002228527c23 */ /* 0x100fe20008010841 */
[----:B------:R3:W-:Y:S01]  /*e410*/  @!P1 SYNCS.ARRIVE.TRANS64.RED.A1T0 RZ, [R34+URZ], RZ ;  /* 0x000000ff22ff99a7 */ /* 0x0007e2000810043f */
[--C-:B------:R-:W-:Y:S01]  /*e420*/  FFMA.FTZ R21, R42, UR34, -R65.reuse ;  /* 0x000000222a157c23 */ /* 0x100fe20008010841 */
[--C-:B------:R-:W-:Y:S01]  /*e430*/  FFMA.FTZ R27, R46, UR34, -R65.reuse ;  /* 0x000000222e1b7c23 */ /* 0x100fe20008010841 */
[--C-:B------:R-:W-:Y:S01]  /*e440*/  FFMA.FTZ R40, R85, UR34, -R65.reuse ;  /* 0x0000002255287c23 */ /* 0x100fe20008010841 */
[--C-:B------:R-:W-:Y:S01]  /*e450*/  FFMA.FTZ R42, R52, UR34, -R65.reuse ;  /* 0x00000022342a7c23 */ /* 0x100fe20008010841 */
[--C-:B------:R-:W-:Y:S01]  /*e460*/  FFMA.FTZ R79, R35, UR34, -R65.reuse ;  /* 0x00000022234f7c23 */ /* 0x100fe20008010841 */
[----:B------:R-:W4:Y:S01]  /*e470*/  MUFU.EX2 R14, R14 ;  /* 0x0000000e000e7308 */ /* 0x000f220000000800 */
[----:B-1----:R-:W-:Y:S01]  /*e480*/  FADD.FTZ R13, R15, R12 ;  /* 0x0000000c0f0d7221 */ /* 0x002fe20000010000 */
[----:B---3--:R-:W-:Y:S01]  /*e490*/  F2FP.BF16.F32.PACK_AB R34, R38, R15 ;  /* 0x0000000f2622723e */ /* 0x008fe200000010ff */
[----:B------:R-:W-:Y:S01]  /*e4a0*/  FFMA.FTZ R75, R54, UR34, -R65 ;  /* 0x00000022364b7c23 */ /* 0x000fe20008010841 */
[----:B------:R-:W-:Y:S01]  /*e4b0*/  F2FP.BF16.F32.PACK_AB R32, R32, R51 ;  /* 0x000000332020723e */ /* 0x000fe200000010ff */
[----:B------:R-:W-:Y:S01]  /*e4c0*/  FADD.FTZ R44, R38, R13 ;  /* 0x0000000d262c7221 */ /* 0x000fe20000010000 */
[--C-:B------:R-:W-:Y:S01]  /*e4d0*/  FFMA.FTZ R38, R62, UR34, -R65.reuse ;  /* 0x000000223e267c23 */ /* 0x100fe20008010841 */
[----:B------:R-:W-:Y:S01]  /*e4e0*/  FFMA.FTZ R66, R66, UR34, -R65 ;  /* 0x0000002242427c23 */ /* 0x000fe20008010841 */
[----:B------:R-:W1:Y:S01]  /*e4f0*/  MUFU.EX2 R81, R81 ;  /* 0x0000005100517308 */ /* 0x000e620000000800 */
[----:B--2---:R-:W-:Y:S01]  /*e500*/  FFMA.FTZ R5, R20, R5, R77 ;  /* 0x0000000514057223 */ /* 0x004fe2000001004d */
[----:B------:R-:W-:Y:S01]  /*e510*/  FADD.FTZ R15, R25, R44 ;  /* 0x0000002c190f7221 */ /* 0x000fe20000010000 */
[--C-:B------:R-:W-:Y:S01]  /*e520*/  FFMA.FTZ R44, R86, UR34, -R65.reuse ;  /* 0x00000022562c7c23 */ /* 0x100fe20008010841 */
[--C-:B------:R-:W-:Y:S01]  /*e530*/  FFMA.FTZ R70, R70, UR34, -R65.reuse ;  /* 0x0000002246467c23 */ /* 0x100fe20008010841 */
[--C-:B------:R-:W-:Y:S01]  /*e540*/  FFMA.FTZ R72, R72, UR34, -R65.reuse ;  /* 0x0000002248487c23 */ /* 0x100fe20008010841 */
[--C-:B------:R-:W-:Y:S01]  /*e550*/  FFMA.FTZ R46, R49, UR34, -R65.reuse ;  /* 0x00000022312e7c23 */ /* 0x100fe20008010841 */
[----:B------:R-:W-:Y:S01]  /*e560*/  FFMA.FTZ R143, R143, UR34, -R65 ;  /* 0x000000228f8f7c23 */ /* 0x000fe20008010841 */
[----:B------:R-:W2:Y:S01]  /*e570*/  MUFU.EX2 R24, R24 ;  /* 0x0000001800187308 */ /* 0x000ea20000000800 */
[C---:B----4-:R-:W-:Y:S01]  /*e580*/  FADD.FTZ R5, R14.reuse, R5 ;  /* 0x000000050e057221 */ /* 0x050fe20000010000 */
[----:B------:R-:W-:Y:S01]  /*e590*/  F2FP.BF16.F32.PACK_AB R33, R14, R77 ;  /* 0x0000004d0e21723e */ /* 0x000fe200000010ff */
[----:B------:R-:W-:Y:S01]  /*e5a0*/  FADD.FTZ R14, R26, R15 ;  /* 0x0000000f1a0e7221 */ /* 0x000fe20000010000 */
[----:B------:R-:W-:Y:S01]  /*e5b0*/  FFMA.FTZ R87, R87, UR34, -R65 ;  /* 0x0000002257577c23 */ /* 0x000fe20008010841 */
[----:B------:R-:W-:Y:S01]  /*e5c0*/  FADD.FTZ R12, R50, R5 ;  /* 0x00000005320c7221 */ /* 0x000fe20000010000 */
[----:B------:R-:W-:Y:S01]  /*e5d0*/  FFMA.FTZ R5, R60, UR34, -R65 ;  /* 0x000000223c057c23 */ /* 0x000fe20008010841 */
[----:B------:R-:W-:Y:S01]  /*e5e0*/  FADD.FTZ R15, R29, R14 ;  /* 0x0000000e1d0f7221 */ /* 0x000fe20000010000 */
[----:B------:R-:W3:Y:S01]  /*e5f0*/  MUFU.EX2 R67, R67 ;  /* 0x0000004300437308 */ /* 0x000ee20000000800 */
[C---:B-1----:R-:W-:Y:S01]  /*e600*/  FADD.FTZ R13, R81.reuse, R12 ;  /* 0x0000000c510d7221 */ /* 0x042fe20000010000 */
[----:B------:R-:W-:Y:S01]  /*e610*/  F2FP.BF16.F32.PACK_AB R35, R81, R50 ;  /* 0x000000325123723e */ /* 0x000fe200000010ff */
[----:B------:R-:W-:Y:S01]  /*e620*/  FADD.FTZ R14, R84, R15 ;  /* 0x0000000f540e7221 */ /* 0x000fe20000010000 */
[--C-:B------:R-:W-:Y:S01]  /*e630*/  FFMA.FTZ R81, R45, UR34, -R65.reuse ;  /* 0x000000222d517c23 */ /* 0x100fe20008010841 */
[--C-:B------:R-:W-:Y:S01]  /*e640*/  FFMA.FTZ R139, R139, UR34, -R65.reuse ;  /* 0x000000228b8b7c23 */ /* 0x100fe20008010841 */
[----:B------:R-:W-:Y:S01]  /*e650*/  FFMA.FTZ R65, R83, UR34, -R65 ;  /* 0x0000002253417c23 */ /* 0x000fe20008010841 */
[----:B------:R1:W-:Y:S01]  /*e660*/  STSM.16.M88.4 [R136+0x21800], R32 ;  /* 0x0218002088007844 */ /* 0x0003e20000000200 */
[----:B------:R-:W4:Y:S01]  /*e670*/  MUFU.EX2 R30, R30 ;  /* 0x0000001e001e7308 */ /* 0x000f220000000800 */
[----:B--2---:R-:W-:Y:S01]  /*e680*/  FADD.FTZ R12, R24, R13 ;  /* 0x0000000d180c7221 */ /* 0x004fe20000010000 */
[----:B------:R-:W-:Y:S01]  /*e690*/  ISETP.GT.AND P2, PT, R7, UR40, PT ;  /* 0x0000002807007c0c */ /* 0x000fe2000bf44270 */
[----:B------:R-:W-:Y:S01]  /*e6a0*/  UMOV UR55, UR36 ;  /* 0x0000002400377c82 */ /* 0x000fe20008000000 */
[-C--:B------:R-:W-:Y:S01]  /*e6b0*/  FMUL.FTZ R88, R88, R146.reuse ;  /* 0x0000009258587220 */ /* 0x080fe20000410000 */
[-C--:B------:R-:W-:Y:S01]  /*e6c0*/  FMUL.FTZ R89, R89, R146.reuse ;  /* 0x0000009259597220 */ /* 0x080fe20000410000 */
[-C--:B------:R-:W-:Y:S01]  /*e6d0*/  FMUL.FTZ R92, R92, R146.reuse ;  /* 0x000000925c5c7220 */ /* 0x080fe20000410000 */
[-C--:B------:R-:W-:Y:S01]  /*e6e0*/  FMUL.FTZ R93, R93, R146.reuse ;  /* 0x000000925d5d7220 */ /* 0x080fe20000410000 */
[----:B------:R-:W2:Y:S01]  /*e6f0*/  MUFU.EX2 R69, R69 ;  /* 0x0000004500457308 */ /* 0x000ea20000000800 */
        /* <DEDUP_REMOVED lines=8> */
[----:B----4-:R-:W-:Y:S01]  /*e780*/  FADD.FTZ R12, R30, R13 ;  /* 0x0000000d1e0c7221 */ /* 0x010fe20000010000 */
[----:B------:R-:W-:Y:S01]  /*e790*/  FADD.FTZ R13, R31, R14 ;  /* 0x0000000e1f0d7221 */ /* 0x000fe20000010000 */
[-C--:B------:R-:W-:Y:S01]  /*e7a0*/  FMUL.FTZ R108, R108, R146.reuse ;  /* 0x000000926c6c7220 */ /* 0x080fe20000410000 */
[-C--:B------:R-:W-:Y:S01]  /*e7b0*/  FMUL.FTZ R109, R109, R146.reuse ;  /* 0x000000926d6d7220 */ /* 0x080fe20000410000 */
[-C--:B------:R-:W-:Y:S01]  /*e7c0*/  FMUL.FTZ R112, R112, R146.reuse ;  /* 0x0000009270707220 */ /* 0x080fe20000410000 */
[C---:B------:R-:W-:Y:S01]  /*e7d0*/  FADD.FTZ R14, R48.reuse, R13 ;  /* 0x0000000d300e7221 */ /* 0x040fe20000010000 */
[----:B------:R-:W-:Y:S01]  /*e7e0*/  F2FP.BF16.F32.PACK_AB R48, R48, R31 ;  /* 0x0000001f3030723e */ /* 0x000fe200000010ff */
[----:B------:R-:W4:Y:S01]  /*e7f0*/  MUFU.EX2 R36, R36 ;  /* 0x0000002400247308 */ /* 0x000f220000000800 */
[----:B--2---:R-:W-:Y:S01]  /*e800*/  FADD.FTZ R12, R69, R12 ;  /* 0x0000000c450c7221 */ /* 0x004fe20000010000 */
[----:B------:R-:W-:Y:S01]  /*e810*/  FADD.FTZ R15, R37, R14 ;  /* 0x0000000e250f7221 */ /* 0x000fe20000010000 */
[-C--:B------:R-:W-:Y:S01]  /*e820*/  FMUL.FTZ R113, R113, R146.reuse ;  /* 0x0000009271717220 */ /* 0x080fe20000410000 */
[-C--:B------:R-:W-:Y:S01]  /*e830*/  FMUL.FTZ R116, R116, R146.reuse ;  /* 0x0000009274747220 */ /* 0x080fe20000410000 */
[-C--:B------:R-:W-:Y:S01]  /*e840*/  FMUL.FTZ R117, R117, R146.reuse ;  /* 0x0000009275757220 */ /* 0x080fe20000410000 */
[----:B------:R-:W-:Y:S01]  /*e850*/  FADD.FTZ R14, R56, R15 ;  /* 0x0000000f380e7221 */ /* 0x000fe20000010000 */
[-C--:B------:R-:W-:Y:S01]  /*e860*/  FMUL.FTZ R120, R120, R146.reuse ;  /* 0x0000009278787220 */ /* 0x080fe20000410000 */
[----:B------:R-:W2:Y:S01]  /*e870*/  MUFU.EX2 R73, R73 ;  /* 0x0000004900497308 */ /* 0x000ea20000000800 */
[----:B---3--:R-:W-:Y:S01]  /*e880*/  FADD.FTZ R13, R71, R12 ;  /* 0x0000000c470d7221 */ /* 0x008fe20000010000 */
[----:B------:R-:W-:Y:S01]  /*e890*/  FADD.FTZ R15, R39, R14 ;  /* 0x0000000e270f7221 */ /* 0x000fe20000010000 */
[-C--:B------:R-:W-:Y:S01]  /*e8a0*/  FMUL.FTZ R121, R121, R146.reuse ;  /* 0x0000009279797220 */ /* 0x080fe20000410000 */
[-C--:B------:R-:W-:Y:S01]  /*e8b0*/  FMUL.FTZ R124, R124, R146.reuse ;  /* 0x000000927c7c7220 */ /* 0x080fe20000410000 */
[-C--:B------:R-:W-:Y:S01]  /*e8c0*/  FMUL.FTZ R125, R125, R146.reuse ;  /* 0x000000927d7d7220 */ /* 0x080fe20000410000 */
[----:B------:R-:W-:Y:S01]  /*e8d0*/  FADD.FTZ R50, R58, R15 ;  /* 0x0000000f3a327221 */ /* 0x000fe20000010000 */
[-C--:B------:R-:W-:Y:S01]  /*e8e0*/  FMUL.FTZ R128, R128, R146.reuse ;  /* 0x0000009280807220 */ /* 0x080fe20000410000 */
[----:B------:R-:W3:Y:S01]  /*e8f0*/  MUFU.EX2 R82, R82 ;  /* 0x0000005200527308 */ /* 0x000ee20000000800 */
[C---:B----4-:R-:W-:Y:S01]  /*e900*/  FADD.FTZ R12, R36.reuse, R13 ;  /* 0x0000000d240c7221 */ /* 0x050fe20000010000 */
[----:B------:R-:W-:Y:S01]  /*e910*/  FADD.FTZ R15, R41, R50 ;  /* 0x00000032290f7221 */ /* 0x000fe20000010000 */
[----:B------:R-:W-:Y:S01]  /*e920*/  F2FP.BF16.F32.PACK_AB R49, R36, R71 ;  /* 0x000000472431723e */ /* 0x000fe200000010ff */
[----:B------:R-:W-:Y:S01]  /*e930*/  FMUL.FTZ R129, R129, R146 ;  /* 0x0000009281817220 */ /* 0x000fe20000410000 */
[----:B------:R-:W-:Y:S01]  /*e940*/  F2FP.BF16.F32.PACK_AB R50, R56, R37 ;  /* 0x000000253832723e */ /* 0x000fe200000010ff */
[----:B------:R-:W-:Y:S01]  /*e950*/  FADD.FTZ R52, R64, R15 ;  /* 0x0000000f40347221 */ /* 0x000fe20000010000 */
[----:B------:R-:W-:Y:S01]  /*e960*/  F2FP.BF16.F32.PACK_AB R15, R69, R30 ;  /* 0x0000001e450f723e */ /* 0x000fe200000010ff */
[----:B------:R-:W4:Y:S01]  /*e970*/  MUFU.EX2 R21, R21 ;  /* 0x0000001500157308 */ /* 0x000f220000000800 */
[----:B--2---:R-:W-:Y:S01]  /*e980*/  FADD.FTZ R13, R73, R12 ;  /* 0x0000000c490d7221 */ /* 0x004fe20000010000 */
[----:B------:R-:W-:Y:S01]  /*e990*/  F2FP.BF16.F32.PACK_AB R12, R26, R25 ;  /* 0x000000191a0c723e */ /* 0x000fe200000010ff */
[-C--:B------:R-:W-:Y:S01]  /*e9a0*/  FMUL.FTZ R132, R132, R146.reuse ;  /* 0x0000009284847220 */ /* 0x080fe20000410000 */
[----:B------:R-:W-:Y:S01]  /*e9b0*/  FMUL.FTZ R133, R133, R146 ;  /* 0x0000009285857220 */ /* 0x000fe20000410000 */
[----:B------:R-:W-:-:S02]  /*e9c0*/  VIADD R7, R7, 0xffffffff ;  /* 0xffffffff07077836 */ /* 0x000fc40000000000 */
[-C--:B------:R-:W-:Y:S01]  /*e9d0*/  FMUL.FTZ R90, R90, R20.reuse ;  /* 0x000000145a5a7220 */ /* 0x080fe20000410000 */
[-C--:B------:R-:W-:Y:S01]  /*e9e0*/  FMUL.FTZ R91, R91, R20.reuse ;  /* 0x000000145b5b7220 */ /* 0x080fe20000410000 */
[----:B------:R-:W2:Y:S01]  /*e9f0*/  MUFU.EX2 R28, R28 ;  /* 0x0000001c001c7308 */ /* 0x000ea20000000800 */
[C---:B---3--:R-:W-:Y:S01]  /*ea00*/  FADD.FTZ R14, R82.reuse, R13 ;  /* 0x0000000d520e7221 */ /* 0x048fe20000010000 */
[----:B------:R-:W-:Y:S01]  /*ea10*/  F2FP.BF16.F32.PACK_AB R51, R82, R73 ;  /* 0x000000495233723e */ /* 0x000fe200000010ff */
[-C--:B------:R-:W-:Y:S01]  /*ea20*/  FMUL.FTZ R94, R94, R20.reuse ;  /* 0x000000145e5e7220 */ /* 0x080fe20000410000 */
[----:B------:R-:W-:Y:S01]  /*ea30*/  F2FP.BF16.F32.PACK_AB R82, R142, R59 ;  /* 0x0000003b8e52723e */ /* 0x000fe200000010ff */
[-C--:B------:R-:W-:Y:S01]  /*ea40*/  FMUL.FTZ R95, R95, R20.reuse ;  /* 0x000000145f5f7220 */ /* 0x080fe20000410000 */
[-C--:B------:R-:W-:Y:S01]  /*ea50*/  FMUL.FTZ R98, R98, R20.reuse ;  /* 0x0000001462627220 */ /* 0x080fe20000410000 */
[-C--:B------:R-:W-:Y:S01]  /*ea60*/  FMUL.FTZ R99, R99, R20.reuse ;  /* 0x0000001463637220 */ /* 0x080fe20000410000 */
[----:B------:R-:W3:Y:S01]  /*ea70*/  MUFU.EX2 R27, R27 ;  /* 0x0000001b001b7308 */ /* 0x000ee20000000800 */
[----:B----4-:R-:W-:Y:S01]  /*ea80*/  FADD.FTZ R13, R21, R14 ;  /* 0x0000000e150d7221 */ /* 0x010fe20000010000 */
[----:B------:R-:W-:Y:S01]  /*ea90*/  F2FP.BF16.F32.PACK_AB R14, R84, R29 ;  /* 0x0000001d540e723e */ /* 0x000fe200000010ff */
[----:B------:R-:W-:Y:S01]  /*eaa0*/  FADD.FTZ R29, R43, R52 ;  /* 0x000000342b1d7221 */ /* 0x000fe20000010000 */
[-C--:B------:R-:W-:Y:S01]  /*eab0*/  FMUL.FTZ R102, R102, R20.reuse ;  /* 0x0000001466667220 */ /* 0x080fe20000410000 */
[-C--:B------:R-:W-:Y:S01]  /*eac0*/  FMUL.FTZ R103, R103, R20.reuse ;  /* 0x0000001467677220 */ /* 0x080fe20000410000 */
[-C--:B------:R-:W-:Y:S01]  /*ead0*/  FMUL.FTZ R106, R106, R20.reuse ;  /* 0x000000146a6a7220 */ /* 0x080fe20000410000 */
[----:B------:R-:W-:Y:S01]  /*eae0*/  FMUL.FTZ R107, R107, R20 ;  /* 0x000000146b6b7220 */ /* 0x000fe20000410000 */
[----:B------:R-:W4:Y:S01]  /*eaf0*/  MUFU.EX2 R40, R40 ;  /* 0x0000002800287308 */ /* 0x000f220000000800 */
[----:B--2---:R-:W-:Y:S01]  /*eb00*/  FADD.FTZ R26, R28, R13 ;  /* 0x0000000d1c1a7221 */ /* 0x004fe20000010000 */
[----:B------:R-:W-:Y:S01]  /*eb10*/  F2FP.BF16.F32.PACK_AB R13, R67, R24 ;  /* 0x00000018430d723e */ /* 0x000fe200000010ff */
[-C--:B------:R-:W-:Y:S01]  /*eb20*/  FMUL.FTZ R110, R110, R20.reuse ;  /* 0x000000146e6e7220 */ /* 0x080fe20000410000 */
[-C--:B------:R-:W-:Y:S01]  /*eb30*/  FMUL.FTZ R111, R111, R20.reuse ;  /* 0x000000146f6f7220 */ /* 0x080fe20000410000 */
[-C--:B------:R-:W-:Y:S01]  /*eb40*/  FMUL.FTZ R114, R114, R20.reuse ;  /* 0x0000001472727220 */ /* 0x080fe20000410000 */
[-C--:B------:R-:W-:Y:S01]  /*eb50*/  FMUL.FTZ R115, R115, R20.reuse ;  /* 0x0000001473737220 */ /* 0x080fe20000410000 */
[----:B------:R2:W-:Y:S01]  /*eb60*/  STSM.16.M88.4 [R23], R12 ;  /* 0x0000000c17007844 */ /* 0x0005e20000000200 */
[----:B------:R-:W5:Y:S01]  /*eb70*/  MUFU.EX2 R42, R42 ;  /* 0x0000002a002a7308 */ /* 0x000f620000000800 */
[----:B---3--:R-:W-:Y:S01]  /*eb80*/  FADD.FTZ R25, R27, R26 ;  /* 0x0000001a1b197221 */ /* 0x008fe20000010000 */
[C---:B------:R-:W-:Y:S01]  /*eb90*/  FADD.FTZ R26, R68.reuse, R29 ;  /* 0x0000001d441a7221 */ /* 0x040fe20000010000 */
[----:B------:R-:W-:Y:S01]  /*eba0*/  F2FP.BF16.F32.PACK_AB R68, R68, R43 ;  /* 0x0000002b4444723e */ /* 0x000fe200000010ff */
[----:B------:R-:W-:Y:S01]  /*ebb0*/  STSM.16.M88.4 [R22], R48 ;  /* 0x0000003016007844 */ /* 0x000fe20000000200 */
[-C--:B------:R-:W-:Y:S01]  /*ebc0*/  FMUL.FTZ R118, R118, R20.reuse ;  /* 0x0000001476767220 */ /* 0x080fe20000410000 */
[----:B------:R-:W-:Y:S01]  /*ebd0*/  FADD.FTZ R29, R47, R26 ;  /* 0x0000001a2f1d7221 */ /* 0x000fe20000010000 */
[----:B------:R-:W-:Y:S01]  /*ebe0*/  F2FP.BF16.F32.PACK_AB R26, R64, R41 ;  /* 0x00000029401a723e */ /* 0x000fe200000010ff */
[----:B------:R-:W3:Y:S01]  /*ebf0*/  MUFU.EX2 R75, R75 ;  /* 0x0000004b004b7308 */ /* 0x000ee20000000800 */
[C---:B----4-:R-:W-:Y:S01]  /*ec00*/  FADD.FTZ R25, R40.reuse, R25 ;  /* 0x0000001928197221 */ /* 0x050fe20000010000 */
[----:B------:R-:W-:Y:S01]  /*ec10*/  F2FP.BF16.F32.PACK_AB R27, R40, R27 ;  /* 0x0000001b281b723e */ /* 0x000fe200000010ff */
[-C--:B------:R-:W-:Y:S01]  /*ec20*/  FMUL.FTZ R119, R119, R20.reuse ;  /* 0x0000001477777220 */ /* 0x080fe20000410000 */
[-C--:B------:R-:W-:Y:S01]  /*ec30*/  FMUL.FTZ R122, R122, R20.reuse ;  /* 0x000000147a7a7220 */ /* 0x080fe20000410000 */
[-C--:B------:R-:W-:Y:S01]  /*ec40*/  FMUL.FTZ R123, R123, R20.reuse ;  /* 0x000000147b7b7220 */ /* 0x080fe20000410000 */
[-C--:B------:R-:W-:Y:S01]  /*ec50*/  FMUL.FTZ R126, R126, R20.reuse ;  /* 0x000000147e7e7220 */ /* 0x080fe20000410000 */
[-C--:B------:R-:W-:Y:S01]  /*ec60*/  FMUL.FTZ R127, R127, R20.reuse ;  /* 0x000000147f7f7220 */ /* 0x080fe20000410000 */
[----:B------:R-:W4:Y:S01]  /*ec70*/  MUFU.EX2 R6, R6 ;  /* 0x0000000600067308 */ /* 0x000f220000000800 */
[----:B-----5:R-:W-:Y:S01]  /*ec80*/  FADD.FTZ R24, R42, R25 ;  /* 0x000000192a187221 */ /* 0x020fe20000010000 */
[-C--:B------:R-:W-:Y:S01]  /*ec90*/  FMUL.FTZ R130, R130, R20.reuse ;  /* 0x0000001482827220 */ /* 0x080fe20000410000 */
[-C--:B------:R-:W-:Y:S01]  /*eca0*/  FMUL.FTZ R131, R131, R20.reuse ;  /* 0x0000001483837220 */ /* 0x080fe20000410000 */
[-C--:B------:R-:W-:Y:S01]  /*ecb0*/  FMUL.FTZ R134, R134, R20.reuse ;  /* 0x0000001486867220 */ /* 0x080fe20000410000 */
[----:B------:R-:W-:-:S03]  /*ecc0*/  FMUL.FTZ R135, R135, R20 ;  /* 0x0000001487877220 */ /* 0x000fc60000410000 */
[----:B------:R-:W5:Y:S01]  /*ecd0*/  MUFU.EX2 R79, R79 ;  /* 0x0000004f004f7308 */ /* 0x000f620000000800 */
[C---:B---3--:R-:W-:Y:S01]  /*ece0*/  FADD.FTZ R25, R75.reuse, R24 ;  /* 0x000000184b197221 */ /* 0x048fe20000010000 */
[----:B------:R-:W-:Y:S01]  /*ecf0*/  FADD.FTZ R24, R78, R29 ;  /* 0x0000001d4e187221 */ /* 0x000fe20000010000 */
[----:B------:R-:W-:-:S05]  /*ed00*/  F2FP.BF16.F32.PACK_AB R69, R75, R42 ;  /* 0x0000002a4b45723e */ /* 0x000fca00000010ff */
[----:B------:R-:W3:Y:S01]  /*ed10*/  MUFU.EX2 R5, R5 ;  /* 0x0000000500057308 */ /* 0x000ee20000000800 */
[----:B----4-:R-:W-:Y:S01]  /*ed20*/  FADD.FTZ R30, R6, R25 ;  /* 0x00000019061e7221 */ /* 0x010fe20000010000 */
[----:B------:R-:W-:Y:S01]  /*ed30*/  FADD.FTZ R25, R53, R24 ;  /* 0x0000001835197221 */ /* 0x000fe20000010000 */
[----:B------:R-:W-:-:S03]  /*ed40*/  F2FP.BF16.F32.PACK_AB R24, R58, R39 ;  /* 0x000000273a18723e */ /* 0x000fc600000010ff */
[----:B-1----:R-:W-:Y:S01]  /*ed50*/  FADD.FTZ R34, R74, R25 ;  /* 0x000000194a227221 */ /* 0x002fe20000010000 */
[----:B------:R-:W-:Y:S01]  /*ed60*/  F2FP.BF16.F32.PACK_AB R25, R28, R21 ;  /* 0x000000151c19723e */ /* 0x000fe200000010ff */
[----:B------:R-:W1:Y:S01]  /*ed70*/  MUFU.EX2 R38, R38 ;  /* 0x0000002600267308 */ /* 0x000e620000000800 */
[----:B-----5:R-:W-:Y:S01]  /*ed80*/  FADD.FTZ R30, R79, R30 ;  /* 0x0000001e4f1e7221 */ /* 0x020fe20000010000 */
[----:B--2---:R-:W-:Y:S01]  /*ed90*/  FADD.FTZ R15, R55, R34 ;  /* 0x00000022370f7221 */ /* 0x004fe20000010000 */
[----:B------:R-:W-:Y:S01]  /*eda0*/  F2FP.BF16.F32.PACK_AB R71, R79, R6 ;  /* 0x000000064f47723e */ /* 0x000fe200000010ff */
[----:B------:R2:W-:Y:S02]  /*edb0*/  STSM.16.M88.4 [R18], R24 ;  /* 0x0000001812007844 */ /* 0x0005e40000000200 */
[----:B------:R-:W-:Y:S02]  /*edc0*/  FADD.FTZ R14, R76, R15 ;  /* 0x0000000f4c0e7221 */ /* 0x000fe40000010000 */
[----:B------:R-:W4:Y:S01]  /*edd0*/  MUFU.EX2 R44, R44 ;  /* 0x0000002c002c7308 */ /* 0x000f220000000800 */
[----:B---3--:R-:W-:-:S07]  /*ede0*/  FADD.FTZ R13, R5, R30 ;  /* 0x0000001e050d7221 */ /* 0x008fce0000010000 */
[----:B------:R-:W3:Y:S01]  /*edf0*/  MUFU.EX2 R45, R66 ;  /* 0x00000042002d7308 */ /* 0x000ee20000000800 */
[----:B-1----:R-:W-:Y:S01]  /*ee00*/  FADD.FTZ R13, R38, R13 ;  /* 0x0000000d260d7221 */ /* 0x002fe20000010000 */
[----:B--2---:R-:W-:Y:S02]  /*ee10*/  F2FP.BF16.F32.PACK_AB R24, R144, R63 ;  /* 0x0000003f9018723e */ /* 0x004fe400000010ff */
[----:B------:R-:W-:-:S04]  /*ee20*/  F2FP.BF16.F32.PACK_AB R26, R10, R61 ;  /* 0x0000003d0a1a723e */ /* 0x000fc800000010ff */
[----:B------:R-:W1:Y:S01]  /*ee30*/  MUFU.EX2 R81, R81 ;  /* 0x0000005100517308 */ /* 0x000e620000000800 */
[----:B----4-:R-:W-:Y:S01]  /*ee40*/  FADD.FTZ R12, R44, R13 ;  /* 0x0000000d2c0c7221 */ /* 0x010fe20000010000 */
[----:B------:R-:W-:Y:S01]  /*ee50*/  FADD.FTZ R13, R57, R14 ;  /* 0x0000000e390d7221 */ /* 0x000fe20000010000 */
[----:B------:R-:W-:-:S03]  /*ee60*/  F2FP.BF16.F32.PACK_AB R14, R76, R55 ;  /* 0x000000374c0e723e */ /* 0x000fc600000010ff */
[C---:B------:R-:W-:Y:S01]  /*ee70*/  FADD.FTZ R6, R80.reuse, R13 ;  /* 0x0000000d50067221 */ /* 0x040fe20000010000 */
[----:B------:R-:W-:Y:S01]  /*ee80*/  F2FP.BF16.F32.PACK_AB R80, R80, R57 ;  /* 0x000000395050723e */ /* 0x000fe200000010ff */
[----:B------:R2:W4:Y:S01]  /*ee90*/  MUFU.EX2 R32, R70 ;  /* 0x0000004600207308 */ /* 0x0005220000000800 */
[----:B---3--:R-:W-:Y:S01]  /*eea0*/  FADD.FTZ R12, R45, R12 ;  /* 0x0000000c2d0c7221 */ /* 0x008fe20000010000 */
[----:B------:R-:W-:-:S04]  /*eeb0*/  FADD.FTZ R15, R59, R6 ;  /* 0x000000063b0f7221 */ /* 0x000fc80000010000 */
[----:B------:R-:W-:Y:S02]  /*eec0*/  FADD.FTZ R6, R142, R15 ;  /* 0x0000000f8e067221 */ /* 0x000fe40000010000 */
[----:B------:R-:W3:Y:S01]  /*eed0*/  MUFU.EX2 R72, R72 ;  /* 0x0000004800487308 */ /* 0x000ee20000000800 */
[----:B-1----:R-:W-:Y:S01]  /*eee0*/  FADD.FTZ R13, R81, R12 ;  /* 0x0000000c510d7221 */ /* 0x002fe20000010000 */
[----:B------:R-:W-:Y:S01]  /*eef0*/  FADD.FTZ R15, R63, R6 ;  /* 0x000000063f0f7221 */ /* 0x000fe20000010000 */
[----:B--2---:R-:W-:Y:S02]  /*ef00*/  F2FP.BF16.F32.PACK_AB R70, R78, R47 ;  /* 0x0000002f4e46723e */ /* 0x004fe400000010ff */
[----:B------:R-:W-:Y:S01]  /*ef10*/  F2FP.BF16.F32.PACK_AB R12, R74, R53 ;  /* 0x000000354a0c723e */ /* 0x000fe200000010ff */
[----:B------:R-:W-:Y:S01]  /*ef20*/  FADD.FTZ R28, R144, R15 ;  /* 0x0000000f901c7221 */ /* 0x000fe20000010000 */
[----:B------:R-:W-:Y:S01]  /*ef30*/  F2FP.BF16.F32.PACK_AB R15, R45, R44 ;  /* 0x0000002c2d0f723e */ /* 0x000fe200000010ff */
[----:B------:R-:W1:Y:S01]  /*ef40*/  MUFU.EX2 R46, R46 ;  /* 0x0000002e002e7308 */ /* 0x000e620000000800 */
[C---:B----4-:R-:W-:Y:S01]  /*ef50*/  FADD.FTZ R13, R32.reuse, R13 ;  /* 0x0000000d200d7221 */ /* 0x050fe20000010000 */
[----:B------:R-:W-:Y:S01]  /*ef60*/  F2FP.BF16.F32.PACK_AB R81, R32, R81 ;  /* 0x000000512051723e */ /* 0x000fe200000010ff */
[----:B------:R-:W-:Y:S01]  /*ef70*/  STSM.16.M88.4 [R136+0x27800], R68 ;  /* 0x0278004488007844 */ /* 0x000fe20000000200 */
[----:B------:R-:W-:-:S04]  /*ef80*/  FADD.FTZ R61, R61, R28 ;  /* 0x0000001c3d3d7221 */ /* 0x000fc80000010000 */
[----:B------:R-:W2:Y:S01]  /*ef90*/  MUFU.EX2 R143, R143 ;  /* 0x0000008f008f7308 */ /* 0x000ea20000000800 */
[----:B---3--:R-:W-:-:S07]  /*efa0*/  FADD.FTZ R13, R72, R13 ;  /* 0x0000000d480d7221 */ /* 0x008fce0000010000 */
[----:B------:R-:W3:Y:S01]  /*efb0*/  MUFU.EX2 R87, R87 ;  /* 0x0000005700577308 */ /* 0x000ee20000000800 */
[----:B-1----:R-:W-:Y:S01]  /*efc0*/  FADD.FTZ R6, R46, R13 ;  /* 0x0000000d2e067221 */ /* 0x002fe20000010000 */
[----:B------:R-:W-:Y:S02]  /*efd0*/  F2FP.BF16.F32.PACK_AB R13, R38, R5 ;  /* 0x00000005260d723e */ /* 0x000fe400000010ff */
[----:B------:R-:W-:-:S03]  /*efe0*/  F2FP.BF16.F32.PACK_AB R83, R46, R72 ;  /* 0x000000482e53723e */ /* 0x000fc600000010ff */
[----:B------:R1:W-:Y:S01]  /*eff0*/  STSM.16.M88.4 [R17], R12 ;  /* 0x0000000c11007844 */ /* 0x0003e20000000200 */
[----:B------:R-:W4:Y:S01]  /*f000*/  MUFU.EX2 R139, R139 ;  /* 0x0000008b008b7308 */ /* 0x000f220000000800 */
[----:B--2---:R-:W-:Y:S02]  /*f010*/  FADD.FTZ R6, R143, R6 ;  /* 0x000000068f067221 */ /* 0x004fe40000010000 */
[----:B------:R2:W-:Y:S05]  /*f020*/  STSM.16.M88.4 [R22+0x6000], R80 ;  /* 0x0060005016007844 */ /* 0x0005ea0000000200 */
[----:B------:R-:W5:Y:S01]  /*f030*/  MUFU.EX2 R30, R65 ;  /* 0x00000041001e7308 */ /* 0x000f620000000800 */
[C---:B---3--:R-:W-:Y:S01]  /*f040*/  F2FP.BF16.F32.PACK_AB R25, R87.reuse, R143 ;  /* 0x0000008f5719723e */ /* 0x048fe200000010ff */
[----:B------:R-:W-:Y:S01]  /*f050*/  FADD.FTZ R6, R87, R6 ;  /* 0x0000000657067221 */ /* 0x000fe20000010000 */
[----:B-1----:R-:W-:-:S03]  /*f060*/  IMAD.MOV.U32 R12, RZ, RZ, R11 ;  /* 0x000000ffff0c7224 */ /* 0x002fc600078e000b */
[----:B----4-:R-:W-:Y:S01]  /*f070*/  FADD.FTZ R5, R139, R6 ;  /* 0x000000068b057221 */ /* 0x010fe20000010000 */
[----:B------:R-:W-:Y:S01]  /*f080*/  FADD.FTZ R6, R10, R61 ;  /* 0x0000003d0a067221 */ /* 0x000fe20000010000 */
[----:B------:R-:W-:Y:S01]  /*f090*/  IMAD.MOV.U32 R10, RZ, RZ, R8 ;  /* 0x000000ffff0a7224 */ /* 0x000fe200078e0008 */
[C---:B-----5:R-:W-:Y:S01]  /*f0a0*/  F2FP.BF16.F32.PACK_AB R27, R30.reuse, R139 ;  /* 0x0000008b1e1b723e */ /* 0x060fe200000010ff */
[----:B------:R-:W-:-:S04]  /*f0b0*/  FADD.FTZ R5, R30, R5 ;  /* 0x000000051e057221 */ /* 0x000fc80000010000 */
[----:B------:R2:W-:Y:S01]  /*f0c0*/  STSM.16.M88.4 [R18+0x6000], R24 ;  /* 0x0060001812007844 */ /* 0x0005e20000000200 */
[----:B------:R1:W-:Y:S06]  /*f0d0*/  MEMBAR.ALL.CTA ;  /* 0x0000000000007992 */ /* 0x0003ec0000008000 */
[----:B-1----:R-:W1:Y:S02]  /*f0e0*/  FENCE.VIEW.ASYNC.S ;  /* 0x00000000000073c6 */ /* 0x002e640000000000 */
[----:B-1----:R-:W-:Y:S01]  /*f0f0*/  NOP ;  /* 0x0000000000007918 */ /* 0x002fe20000000000 */
[----:B------:R-:W-:Y:S05]  /*f100*/  @P2 BRA `(.L_x_728) ;  /* 0xffffffc800082947 */ /* 0x000fea000383ffff */
.L_x_711:
[----:B------:R-:W-:Y:S06]  /*f110*/  BAR.ARV 0x8, 0x1a0 ;  /* 0x0206800000007b1d */ /* 0x000fec0000002000 */
[----:B------:R-:W-:Y:S05]  /*f120*/  @!P0 BRA `(.L_x_729) ;  /* 0x0000000000048947 */ /* 0x000fea0003800000 */
[----:B------:R-:W-:Y:S01]  /*f130*/  BPT.TRAP 0x1 ;  /* 0x000000040000795c */ /* 0x000fe20000300000 */
.L_x_729:
[----:B------:R-:W-:Y:S01]  /*f140*/  ULEA UR9, UR36, UR39, 0x3 ;  /* 0x0000002724097291 */ /* 0x000fe2000f8e183f */
[----:B------:R-:W-:-:S05]  /*f150*/  IMAD.U32 R0, RZ, RZ, UR49 ;  /* 0x00000031ff007e24 */ /* 0x000fca000f8e00ff */
[----:B------:R-:W-:-:S04]  /*f160*/  SHF.L.U32 R0, R0, 0x1f, RZ ;  /* 0x0000001f00007819 */ /* 0x000fc800000006ff */
[----:B------:R1:W3:Y:S01]  /*f170*/  SYNCS.PHASECHK.TRANS64.TRYWAIT P2, [UR9+0x2d850], R0 ;  /* 0x02d85000ff0075a7 */ /* 0x0002e20008040149 */
[----:B------:R-:W-:Y:S05]  /*f180*/  @!P0 BRA `(.L_x_730) ;  /* 0x0000000000048947 */ /* 0x000fea0003800000 */
[----:B------:R-:W-:Y:S01]  /*f190*/  BPT.TRAP 0x1 ;  /* 0x000000040000795c */ /* 0x000fe20000300000 */
.L_x_730:
[----:B---3--:R-:W-:Y:S05]  /*f1a0*/  @P2 BRA `(.L_x_731) ;  /* 0x0000000000082947 */ /* 0x008fea0003800000 */
[----:B------:R-:W3:Y:S02]  /*f1b0*/  SYNCS.PHASECHK.TRANS64.TRYWAIT P0, [UR9+0x2d850], R0 ;  /* 0x02d85000ff0075a7 */ /* 0x000ee40008000149 */
[----:B---3--:R-:W-:Y:S05]  /*f1c0*/  @!P0 BRA `(.L_x_732) ;  /* 0x0000004c00c48947 */ /* 0x008fea0003800000 */
.L_x_731:
[----:B------:R-:W-:Y:S01]  /*f1d0*/  UIADD3 UR39, UR39, 0x400, URZ ;  /* 0x0000040027277890 */ /* 0x000fe2000fffe03f */
[----:B------:R-:W-:Y:S01]  /*f1e0*/  WARPGROUP.ARRIVE ;  /* 0x00000000000079c5 */ /* 0x000fe20000000000 */
[----:B------:R-:W-:Y:S01]  /*f1f0*/  ULOP3.LUT UR41, UR41, 0x10000, URZ, 0xfc, !UPT ;  /* 0x0001000029297892 */ /* 0x000fe2000f8efc3f */
[----:B-1-3--:R-:W1:Y:S01]  /*f200*/  SHFL.BFLY PT, R0, R5, 0x2, 0x1f ;  /* 0x0c401f0005007f89 */ /* 0x00ae6200000e0000 */
[----:B------:R-:W-:Y:S01]  /*f210*/  USHF.R.U32.HI UR39, URZ, 0x4, UR39 ;  /* 0x000000043f277899 */ /* 0x000fe20008011627 */
[----:B--2-4-:R-:W-:Y:S01]  /*f220*/  IMAD.U32 R15, RZ, RZ, UR34 ;  /* 0x00000022ff0f7e24 */ /* 0x014fe2000f8e00ff */
[----:B------:R-:W-:Y:S01]  /*f230*/  UMOV UR5, 0x40000040 ;  /* 0x4000004000057882 */ /* 0x000fe20000000000 */
[----:B------:R-:W-:Y:S01]  /*f240*/  UMOV UR7, 0x80000020 ;  /* 0x8000002000077882 */ /* 0x000fe20000000000 */
[----:B------:R-:W-:Y:S01]  /*f250*/  ULOP3.LUT UR39, UR39, 0x3fff, URZ, 0xc0, !UPT ;  /* 0x00003fff27277892 */ /* 0x000fe2000f8ec03f */
[----:B------:R-:W2:Y:S01]  /*f260*/  SHFL.BFLY PT, R3, R6, 0x2, 0x1f ;  /* 0x0c401f0006037f89 */ /* 0x000ea200000e0000 */
[----:B------:R-:W-:Y:S01]  /*f270*/  UMOV UR4, UR41 ;  /* 0x0000002900047c82 */ /* 0x000fe20008000000 */
[----:B------:R-:W-:Y:S01]  /*f280*/  IMAD.U32 R14, RZ, RZ, UR9 ;  /* 0x00000009ff0e7e24 */ /* 0x000fe2000f8e00ff */
[----:B------:R-:W-:Y:S01]  /*f290*/  ULOP3.LUT UR8, UR39, 0x2000000, URZ, 0xfc, !UPT ;  /* 0x0200000027087892 */ /* 0x000fe2000f8efc3f */
[----:B------:R-:W-:Y:S01]  /*f2a0*/  IMAD.MOV.U32 R10, RZ, RZ, RZ ;  /* 0x000000ffff0a7224 */ /* 0x000fe200078e00ff */
[----:B------:R-:W-:-:S02]  /*f2b0*/  UIADD3 UR37, UR37, 0x1, URZ ;  /* 0x0000000125257890 */ /* 0x000fc4000fffe03f */
[----:B------:R-:W-:Y:S02]  /*f2c0*/  UIMAD UR8, UR36, 0x600, UR8 ;  /* 0x00000600240878a4 */ /* 0x000fe4000f8e0208 */
[----:B------:R-:W-:-:S04]  /*f2d0*/  UIADD3 UR36, UR36, 0x1, URZ ;  /* 0x0000000124247890 */ /* 0x000fc8000fffe03f */
[----:B------:R-:W-:Y:S01]  /*f2e0*/  UISETP.NE.AND UP0, UPT, UR36, 0x2, UPT ;  /* 0x000000022400788c */ /* 0x000fe2000bf05270 */
[----:B------:R-:W-:Y:S02]  /*f2f0*/  UMOV UR6, UR8 ;  /* 0x0000000800067c82 */ /* 0x000fe40008000000 */
[----:B------:R-:W-:Y:S01]  /*f300*/  HGMMA.64x96x16.F32.BF16 R88, gdesc[UR4].tnspB, R88, gsb0 ;  /* 0x41600000045879f0 */ /* 0x000fe20008001858 */
[----:B------:R-:W-:Y:S01]  /*f310*/  UIADD3 UR4, UR41, 0x2, URZ ;  /* 0x0000000229047890 */ /* 0x000fe2000fffe03f */
[----:B-1----:R-:W-:Y:S01]  /*f320*/  FADD.FTZ R4, R0, R5 ;  /* 0x0000000500047221 */ /* 0x002fe20000010000 */
[----:B------:R-:W-:Y:S01]  /*f330*/  UIADD3 UR6, UR8, 0x40, URZ ;  /* 0x0000004008067890 */ /* 0x000fe2000fffe03f */
[----:B------:R-:W-:Y:S01]  /*f340*/  IMAD.MOV.U32 R5, RZ, RZ, RZ ;  /* 0x000000ffff057224 */ /* 0x000fe200078e00ff */
[----:B------:R-:W-:Y:S01]  /*f350*/  UMOV UR5, 0x40000040 ;  /* 0x4000004000057882 */ /* 0x000fe20000000000 */
[----:B------:R-:W-:Y:S01]  /*f360*/  UMOV UR7, 0x80000020 ;  /* 0x8000002000077882 */ /* 0x000fe20000000000 */
[----:B------:R-:W1:Y:S01]  /*f370*/  SHFL.BFLY PT, R7, R4, 0x1, 0x1f ;  /* 0x0c201f0004077f89 */ /* 0x000e6200000e0000 */
[----:B--2---:R-:W-:Y:S01]  /*f380*/  FADD.FTZ R3, R3, R6 ;  /* 0x0000000603037221 */ /* 0x004fe20000010000 */
[----:B------:R-:W-:-:S04]  /*f390*/  USEL UR36, UR36, URZ, UP0 ;  /* 0x0000003f24247287 */ /* 0x000fc80008000000 */
[----:B------:R-:W2:Y:S01]  /*f3a0*/  SHFL.BFLY PT, R0, R3, 0x1, 0x1f ;  /* 0x0c201f0003007f89 */ /* 0x000ea200000e0000 */
[----:B-1----:R-:W-:Y:S01]  /*f3b0*/  FADD.FTZ R13, R4, R7 ;  /* 0x00000007040d7221 */ /* 0x002fe20000010000 */
[----:B------:R-:W-:-:S04]  /*f3c0*/  IMAD.U32 R7, RZ, RZ, UR34 ;  /* 0x00000022ff077e24 */ /* 0x000fc8000f8e00ff */
[----:B------:R-:W-:Y:S01]  /*f3d0*/  FSETP.NE.FTZ.AND P2, PT, R13, RZ, PT ;  /* 0x000000ff0d00720b */ /* 0x000fe20003f55000 */
[----:B--2---:R-:W-:Y:S01]  /*f3e0*/  FADD.FTZ R12, R3, R0 ;  /* 0x00000000030c7221 */ /* 0x004fe20000010000 */
[----:B------:R-:W-:Y:S02]  /*f3f0*/  IMAD.MOV.U32 R0, RZ, RZ, -0x800000 ;  /* 0xff800000ff007424 */ /* 0x000fe400078e00ff */
[----:B------:R-:W-:Y:S02]  /*f400*/  IMAD.MOV.U32 R3, RZ, RZ, -0x800000 ;  /* 0xff800000ff037424 */ /* 0x000fe400078e00ff */
[----:B------:R-:W-:-:S07]  /*f410*/  FSETP.NE.FTZ.AND P0, PT, R12, RZ, PT ;  /* 0x000000ff0c00720b */ /* 0x000fce0003f15000 */
[----:B------:R-:W1:Y:S01]  /*f420*/  @P2 MUFU.LG2 R9, R13 ;  /* 0x0000000d00092308 */ /* 0x000e620000000c00 */
[----:B------:R-:W-:-:S05]  /*f430*/  @P2 FMUL.FTZ R15, R15, 0.69314718246459960938 ;  /* 0x3f3172180f0f2820 */ /* 0x000fca0000410000 */
[----:B------:R-:W-:Y:S02]  /*f440*/  @P0 FMUL.FTZ R7, R7, 0.69314718246459960938 ;  /* 0x3f31721807070820 */ /* 0x000fe40000410000 */
[----:B------:R-:W2:Y:S08]  /*f450*/  @P0 MUFU.LG2 R6, R12 ;  /* 0x0000000c00060308 */ /* 0x000eb00000000c00 */
[----:B------:R-:W3:Y:S01]  /*f460*/  @P2 MUFU.RCP R10, R13 ;  /* 0x0000000d000a2308 */ /* 0x000ee20000001000 */
[----:B-1----:R-:W-:Y:S01]  /*f470*/  @P2 FMUL.FTZ R4, R9, 0.69314718246459960938 ;  /* 0x3f31721809042820 */ /* 0x002fe20000410000 */
[----:B------:R-:W-:-:S03]  /*f480*/  @!P1 VIADD R9, R14, 0x2d860 ;  /* 0x0002d8600e099836 */ /* 0x000fc60000000000 */
[----:B------:R-:W-:Y:S02]  /*f490*/  @P2 FFMA.FTZ R0, R15, R11, R4 ;  /* 0x0000000b0f002223 */ /* 0x000fe40000010004 */
[----:B------:R-:W-:Y:S01]  /*f4a0*/  @!P1 PRMT R4, RZ, 0x654, R9 ;  /* 0x00000654ff049816 */ /* 0x000fe20000000009 */
[----:B------:R-:W1:Y:S01]  /*f4b0*/  @P0 MUFU.RCP R5, R12 ;  /* 0x0000000c00050308 */ /* 0x000e620000001000 */
[----:B--2---:R-:W-:-:S04]  /*f4c0*/  @P0 FMUL.FTZ R6, R6, 0.69314718246459960938 ;  /* 0x3f31721806060820 */ /* 0x004fc80000410000 */
        /* <DEDUP_REMOVED lines=47> */
[----:B------:R-:W-:-:S04]  /*f7c0*/  USEL UR4, URZ, 0x1, UP0 ;  /* 0x000000013f047887 */ /* 0x000fc80008000000 */
[----:B------:R-:W-:Y:S01]  /*f7d0*/  ULOP3.LUT UR49, UR49, UR4, URZ, 0x3c, !UPT ;  /* 0x0000000431317292 */ /* 0x000fe2000f8e3c3f */
[----:B------:R-:W-:Y:S02]  /*f7e0*/  WARPGROUP.DEPBAR.LE gsb0, 0x0 ;  /* 0x00008000000079c5 */ /* 0x000fe40000010000 */
[----:B------:R2:W-:Y:S01]  /*f7f0*/  @!P1 SYNCS.ARRIVE.TRANS64.RED.A1T0 RZ, [R4+URZ], RZ ;  /* 0x000000ff04ff99a7 */ /* 0x0005e2000810043f */
[-C--:B---3--:R-:W-:Y:S01]  /*f800*/  FMUL.FTZ R26, R123, R10.reuse ;  /* 0x0000000a7b1a7220 */ /* 0x088fe20000410000 */
        /* <DEDUP_REMOVED lines=46> */
[----:B--2---:R-:W-:-:S07]  /*faf0*/  FMUL.FTZ R135, R135, R10 ;  /* 0x0000000a87877220 */ /* 0x004fce0000410000 */
.L_x_662:
[----:B------:R-:W1:Y:S08]  /*fb00*/  S2UR UR4, SR_CgaCtaId ;  /* 0x00000000000479c3 */ /* 0x000e700000008800 */
[----:B------:R-:W-:Y:S01]  /*fb10*/  BAR.SYNC.DEFER_BLOCKING 0x5, 0x1a0 ;  /* 0x0146800000007b1d */ /* 0x000fe20000010000 */
[----:B------:R-:W-:-:S05]  /*fb20*/  VIADD R29, R2, 0xffffff80 ;  /* 0xffffff80021d7836 */ /* 0x000fca0000000000 */
[----:B------:R-:W-:Y:S02]  /*fb30*/  UMOV UR39, 0x400 ;  /* 0x0000040000277882 */ /* 0x000fe40000000000 */
[----:B-1----:R-:W-:-:S09]  /*fb40*/  ULEA UR39, UR4, UR39, 0x18 ;  /* 0x0000002704277291 */ /* 0x002fd2000f8ec03f */
[----:B------:R-:W1:Y:S02]  /*fb50*/  LDS R4, [UR39+0x2d8d0] ;  /* 0x02d8d027ff047984 */ /* 0x000e640008000800 */
[----:B-1----:R-:W-:Y:S01]  /*fb60*/  R2UR UR4, R4 ;  /* 0x00000000040472ca */ /* 0x002fe200000e0000 */
[----:B------:R-:W-:Y:S06]  /*fb70*/  BAR.ARV 0x4, 0x1a0 ;  /* 0x0106800000007b1d */ /* 0x000fec0000002000 */
[----:B------:R-:W-:Y:S08]  /*fb80*/  @P0 BRA `(.L_x_733) ;  /* 0x0000000800280947 */ /* 0x000ff00003800000 */
[C---:B------:R-:W-:Y:S01]  /*fb90*/  IADD3 R5, P5, R140.reuse, 0x20, RZ ;  /* 0x000000208c057810 */ /* 0x040fe20007fbe0ff */
[----:B------:R-:W-:Y:S01]  /*fba0*/  BAR.SYNC.DEFER_BLOCKING 0x1, 0x180 ;  /* 0x0046000000007b1d */ /* 0x000fe20000010000 */
[C---:B------:R-:W-:Y:S01]  /*fbb0*/  IADD3 R11, P4, R140.reuse, 0x3000, RZ ;  /* 0x000030008c0b7810 */ /* 0x040fe20007f9e0ff */
[----:B------:R-:W-:Y:S01]  /*fbc0*/  USHF.R.S32.HI UR5, URZ, 0x1f, UR43 ;  /* 0x0000001f3f057899 */ /* 0x000fe2000801142b */
[----:B------:R-:W-:Y:S02]  /*fbd0*/  LOP3.LUT R8, R5, 0x180, RZ, 0xc0, !PT ;  /* 0x0000018005087812 */ /* 0x000fe400078ec0ff */
[----:B------:R-:W-:-:S03]  /*fbe0*/  IADD3 R25, P1, R140, 0x6020, RZ ;  /* 0x000060208c197810 */ /* 0x000fc60007f3e0ff */
[----:B------:R-:W1:Y:S01]  /*fbf0*/  LDC.64 R34, c[0x0][0xb78] ;  /* 0x0002de00ff227b82 */ /* 0x000e620000000a00 */
[----:B------:R-:W-:Y:S01]  /*fc00*/  SHF.R.U64 R8, R8, 0x3, RZ ;  /* 0x0000000308087819 */ /* 0x000fe200000012ff */
[----:B------:R-:W-:Y:S01]  /*fc10*/  ULDC.64 UR6, c[0x0][0xb70] ;  /* 0x0002dc0000067ab9 */ /* 0x000fe20000000a00 */
[----:B------:R-:W-:Y:S01]  /*fc20*/  IADD3 R13, P3, R140, 0x3020, RZ ;  /* 0x000030208c0d7810 */ /* 0x000fe20007f7e0ff */
[----:B------:R-:W-:Y:S01]  /*fc30*/  UIMAD UR5, UR5, UR6, URZ ;  /* 0x00000006050572a4 */ /* 0x000fe2000f8e023f */
[----:B------:R-:W-:Y:S01]  /*fc40*/  LOP3.LUT R8, R8, R5, RZ, 0x3c, !PT ;  /* 0x0000000508087212 */ /* 0x000fe200078e3cff */
[----:B------:R-:W-:Y:S01]  /*fc50*/  UIMAD.WIDE.U32 UR8, UR43, UR6, URZ ;  /* 0x000000062b0872a5 */ /* 0x000fe2000f8e003f */
[----:B------:R-:W-:Y:S01]  /*fc60*/  LOP3.LUT R5, R140, 0x180, RZ, 0xc0, !PT ;  /* 0x000001808c057812 */ /* 0x000fe200078ec0ff */
[----:B------:R-:W-:Y:S01]  /*fc70*/  UIMAD UR5, UR43, UR7, UR5 ;  /* 0x000000072b0572a4 */ /* 0x000fe2000f8e0205 */
[----:B------:R-:W-:Y:S01]  /*fc80*/  LOP3.LUT R10, R11, 0x180, RZ, 0xc0, !PT ;  /* 0x000001800b0a7812 */ /* 0x000fe200078ec0ff */
[----:B------:R-:W-:Y:S01]  /*fc90*/  USHF.R.S32.HI UR6, URZ, 0x1f, UR44 ;  /* 0x0000001f3f067899 */ /* 0x000fe2000801142c */
[----:B------:R-:W-:Y:S01]  /*fca0*/  SHF.R.U64 R5, R5, 0x3, RZ ;  /* 0x0000000305057819 */ /* 0x000fe200000012ff */
[----:B------:R-:W-:Y:S01]  /*fcb0*/  UIADD3 UR5, UR9, UR5, URZ ;  /* 0x0000000509057290 */ /* 0x000fe2000fffe03f */
[----:B------:R-:W-:-:S02]  /*fcc0*/  LOP3.LUT R24, R25, 0x180, RZ, 0xc0, !PT ;  /* 0x0000018019187812 */ /* 0x000fc400078ec0ff */
[----:B------:R-:W-:Y:S02]  /*fcd0*/  LOP3.LUT R12, R13, 0x180, RZ, 0xc0, !PT ;  /* 0x000001800d0c7812 */ /* 0x000fe400078ec0ff */
[----:B------:R-:W-:Y:S01]  /*fce0*/  LOP3.LUT R4, R5, R140, RZ, 0x3c, !PT ;  /* 0x0000008c05047212 */ /* 0x000fe200078e3cff */
[----:B------:R-:W-:Y:S01]  /*fcf0*/  IMAD.MOV.U32 R5, RZ, RZ, R141 ;  /* 0x000000ffff057224 */ /* 0x000fe200078e008d */
[----:B------:R-:W-:Y:S02]  /*fd00*/  SHF.R.U64 R10, R10, 0x3, RZ ;  /* 0x000000030a0a7819 */ /* 0x000fe400000012ff */
[----:B------:R-:W-:Y:S02]  /*fd10*/  SHF.R.U64 R24, R24, 0x3, RZ ;  /* 0x0000000318187819 */ /* 0x000fe400000012ff */
[----:B------:R-:W-:Y:S02]  /*fd20*/  SHF.R.S32.HI R30, RZ, 0x1f, R29 ;  /* 0x0000001fff1e7819 */ /* 0x000fe4000001141d */
[----:B------:R-:W-:-:S02]  /*fd30*/  SHF.R.U64 R12, R12, 0x3, RZ ;  /* 0x000000030c0c7819 */ /* 0x000fc400000012ff */
[----:B------:R-:W-:Y:S02]  /*fd40*/  LOP3.LUT R10, R10, R11, RZ, 0x3c, !PT ;  /* 0x0000000b0a0a7212 */ /* 0x000fe400078e3cff */
[----:B------:R-:W-:Y:S02]  /*fd50*/  IADD3 R21, P2, R140, 0x6000, RZ ;  /* 0x000060008c157810 */ /* 0x000fe40007f5e0ff */
[----:B------:R-:W-:Y:S02]  /*fd60*/  LOP3.LUT R24, R24, R25, RZ, 0x3c, !PT ;  /* 0x0000001918187212 */ /* 0x000fe400078e3cff */
[----:B------:R-:W-:Y:S02]  /*fd70*/  LEA.HI R11, R30, R29, RZ, 0x7 ;  /* 0x0000001d1e0b7211 */ /* 0x000fe400078f38ff */
[----:B------:R-:W-:Y:S02]  /*fd80*/  MOV R25, R4 ;  /* 0x0000000400197202 */ /* 0x000fe40000000f00 */
[----:B------:R-:W-:-:S02]  /*fd90*/  F2FP.BF16.F32.PACK_AB R4, R89, R28 ;  /* 0x0000001c5904723e */ /* 0x000fc400000010ff */
[----:B------:R-:W-:Y:S02]  /*fda0*/  F2FP.BF16.F32.PACK_AB R5, R91, R90 ;  /* 0x0000005a5b05723e */ /* 0x000fe400000010ff */
[----:B------:R-:W-:Y:S01]  /*fdb0*/  F2FP.BF16.F32.PACK_AB R6, R6, R9 ;  /* 0x000000090606723e */ /* 0x000fe200000010ff */
[--C-:B------:R-:W-:Y:S01]  /*fdc0*/  IMAD.X R9, RZ, RZ, R141.reuse, P5 ;  /* 0x000000ffff097224 */ /* 0x100fe200028e068d */
[----:B------:R-:W-:Y:S02]  /*fdd0*/  F2FP.BF16.F32.PACK_AB R7, R7, R94 ;  /* 0x0000005e0707723e */ /* 0x000fe400000010ff */
[----:B------:R-:W-:Y:S01]  /*fde0*/  LOP3.LUT R12, R12, R13, RZ, 0x3c, !PT ;  /* 0x0000000d0c0c7212 */ /* 0x000fe200078e3cff */
[--C-:B------:R-:W-:Y:S01]  /*fdf0*/  IMAD.X R13, RZ, RZ, R141.reuse, P3 ;  /* 0x000000ffff0d7224 */ /* 0x100fe200018e068d */
[----:B------:R-:W-:Y:S01]  /*fe00*/  LOP3.LUT R20, R21, 0x180, RZ, 0xc0, !PT ;  /* 0x0000018015147812 */ /* 0x000fe200078ec0ff */
[----:B------:R2:W-:Y:S01]  /*fe10*/  STSM.16.M88.4 [R25], R4 ;  /* 0x0000000419007844 */ /* 0x0005e20000000200 */
[----:B------:R-:W-:Y:S01]  /*fe20*/  LOP3.LUT R32, R11, 0xffffff80, RZ, 0xc0, !PT ;  /* 0xffffff800b207812 */ /* 0x000fe200078ec0ff */
[----:B------:R-:W-:Y:S01]  /*fe30*/  IMAD.X R11, RZ, RZ, R141, P4 ;  /* 0x000000ffff0b7224 */ /* 0x000fe200020e068d */
[----:B------:R-:W-:-:S02]  /*fe40*/  SHF.R.U64 R20, R20, 0x3, RZ ;  /* 0x0000000314147819 */ /* 0x000fc400000012ff */
[----:B------:R-:W-:Y:S01]  /*fe50*/  MOV R28, R12 ;  /* 0x0000000c001c7202 */ /* 0x000fe20000000f00 */
[----:B------:R-:W-:Y:S01]  /*fe60*/  IMAD.IADD R32, R29, 0x1, -R32 ;  /* 0x000000011d207824 */ /* 0x000fe200078e0a20 */
[----:B------:R-:W-:Y:S01]  /*fe70*/  LOP3.LUT R20, R20, R21, RZ, 0x3c, !PT ;  /* 0x0000001514147212 */ /* 0x000fe200078e3cff */
[----:B------:R-:W-:Y:S01]  /*fe80*/  IMAD.U32 R13, RZ, RZ, UR9 ;  /* 0x00000009ff0d7e24 */ /* 0x000fe2000f8e00ff */
[----:B------:R-:W-:Y:S01]  /*fe90*/  LEA.HI R31, R30, R29, RZ, 0x5 ;  /* 0x0000001d1e1f7211 */ /* 0x000fe200078f28ff */
[----:B------:R-:W-:Y:S01]  /*fea0*/  IMAD.U32 R12, RZ, RZ, UR8 ;  /* 0x00000008ff0c7e24 */ /* 0x000fe2000f8e00ff */
[----:B------:R-:W-:Y:S01]  /*feb0*/  LOP3.LUT P0, RZ, R32, 0x3, RZ, 0xc0, !PT ;  /* 0x0000000320ff7812 */ /* 0x000fe2000780c0ff */
[----:B------:R-:W-:Y:S01]  /*fec0*/  IMAD.U32 R13, RZ, RZ, UR5 ;  /* 0x00000005ff0d7e24 */ /* 0x000fe2000f8e00ff */
[----:B------:R-:W-:Y:S01]  /*fed0*/  ULDC UR5, c[0x0][0xa88] ;  /* 0x0002a20000057ab9 */ /* 0x000fe20000000800 */
[--C-:B------:R-:W-:Y:S01]  /*fee0*/  IMAD.X R21, RZ, RZ, R141.reuse, P2 ;  /* 0x000000ffff157224 */ /* 0x100fe200010e068d */
[----:B------:R-:W-:Y:S01]  /*fef0*/  MOV R30, R8 ;  /* 0x00000008001e7202 */ /* 0x000fe20000000f00 */
[----:B--2---:R-:W-:Y:S01]  /*ff00*/  IMAD.X R25, RZ, RZ, R141, P1 ;  /* 0x000000ffff197224 */ /* 0x004fe200008e068d */
[----:B------:R-:W-:Y:S01]  /*ff10*/  MOV R29, R10 ;  /* 0x0000000a001d7202 */ /* 0x000fe20000000f00 */
[C---:B-1----:R-:W-:Y:S01]  /*ff20*/  IMAD R4, R34.reuse, UR6, RZ ;  /* 0x0000000622047c24 */ /* 0x042fe2000f8e02ff */
[----:B------:R-:W-:Y:S01]  /*ff30*/  MOV R20, R20 ;  /* 0x0000001400147202 */ /* 0x000fe20000000f00 */
[----:B------:R-:W-:Y:S01]  /*ff40*/  IMAD.WIDE.U32 R12, R34, UR44, R12 ;  /* 0x0000002c220c7c25 */ /* 0x000fe2000f8e000c */
[----:B------:R-:W-:Y:S01]  /*ff50*/  MOV R24, R24 ;  /* 0x0000001800187202 */ /* 0x000fe20000000f00 */
[----:B------:R-:W-:Y:S01]  /*ff60*/  ULDC.64 UR6, c[0x0][0xb40] ;  /* 0x0002d00000067ab9 */ /* 0x000fe20000000a00 */
[----:B------:R-:W-:Y:S01]  /*ff70*/  F2FP.BF16.F32.PACK_AB R5, R99, R98 ;  /* 0x000000626305723e */ /* 0x000fe200000010ff */
[----:B------:R-:W-:Y:S01]  /*ff80*/  VIADD R25, R137, UR42 ;  /* 0x0000002a89197c36 */ /* 0x000fe20008000000 */
[----:B------:R-:W-:Y:S01]  /*ff90*/  F2FP.BF16.F32.PACK_AB R6, R101, R100 ;  /* 0x000000646506723e */ /* 0x000fe200000010ff */
[----:B------:R-:W-:Y:S01]  /*ffa0*/  IMAD R32, R35, UR44, R4 ;  /* 0x0000002c23207c24 */ /* 0x000fe2000f8e0204 */
[----:B------:R-:W-:Y:S01]  /*ffb0*/  F2FP.BF16.F32.PACK_AB R4, R97, R96 ;  /* 0x000000606104723e */ /* 0x000fe200000010ff */
[----:B------:R-:W-:Y:S01]  /*ffc0*/  VIADD R33, R25, 0x8 ;  /* 0x0000000819217836 */ /* 0x000fe20000000000 */
[----:B------:R-:W-:-:S02]  /*ffd0*/  SHF.R.S32.HI R21, RZ, 0x1f, R25 ;  /* 0x0000001fff157819 */ /* 0x000fc40000011419 */
[C---:B------:R-:W-:Y:S02]  /*ffe0*/  ISETP.GE.OR P1, PT, R25.reuse, UR5, P0 ;  /* 0x0000000519007c0c */ /* 0x040fe40008726670 */
[----:B------:R-:W-:Y:S02]  /*fff0*/  IADD3 R25, P2, R25, R12, RZ ;  /* 0x0000000c19197210 */ /* 0x000fe40007f5e0ff */
[----:B------:R-:W-:Y:S02]  /*10000*/  F2FP.BF16.F32.PACK_AB R7, R103, R102 ;  /* 0x000000666707723e */ /* 0x000fe400000010ff */
[----:B------:R-:W-:Y:S02]  /*10010*/  F2FP.BF16.F32.PACK_AB R8, R105, R104 ;  /* 0x000000686908723e */ /* 0x000fe400000010ff */
[----:B------:R-:W-:Y:S01]  /*10020*/  F2FP.BF16.F32.PACK_AB R9, R107, R106 ;  /* 0x0000006a6b09723e */ /* 0x000fe200000010ff */
[----:B------:R1:W-:Y:S01]  /*10030*/  STSM.16.M88.4 [R30], R4 ;  /* 0x000000041e007844 */ /* 0x0003e20000000200 */
[----:B------:R-:W-:-:S02]  /*10040*/  F2FP.BF16.F32.PACK_AB R10, R109, R108 ;  /* 0x0000006c6d0a723e */ /* 0x000fc400000010ff */
[----:B------:R-:W-:Y:S02]  /*10050*/  F2FP.BF16.F32.PACK_AB R11, R111, R110 ;  /* 0x0000006e6f0b723e */ /* 0x000fe400000010ff */
[----:B------:R-:W-:Y:S02]  /*10060*/  IADD3.X R32, R21, R13, R32, P2, !PT ;  /* 0x0000000d15207210 */ /* 0x000fe400017fe420 */
[----:B------:R-:W-:Y:S01]  /*10070*/  F2FP.BF16.F32.PACK_AB R12, R113, R112 ;  /* 0x00000070710c723e */ /* 0x000fe200000010ff */
[----:B------:R-:W-:Y:S01]  /*10080*/  STSM.16.M88.4 [R29], R8 ;  /* 0x000000081d007844 */ /* 0x000fe20000000200 */
[----:B------:R-:W-:Y:S02]  /*10090*/  F2FP.BF16.F32.PACK_AB R13, R115, R114 ;  /* 0x00000072730d723e */ /* 0x000fe400000010ff */
[----:B------:R-:W-:Y:S02]  /*100a0*/  F2FP.BF16.F32.PACK_AB R14, R117, R14 ;  /* 0x0000000e750e723e */ /* 0x000fe400000010ff */
[----:B------:R-:W-:-:S02]  /*100b0*/  F2FP.BF16.F32.PACK_AB R15, R15, R118 ;  /* 0x000000760f0f723e */ /* 0x000fc400000010ff */
[----:B------:R-:W-:Y:S02]  /*100c0*/  F2FP.BF16.F32.PACK_AB R120, R121, R120 ;  /* 0x000000787978723e */ /* 0x000fe400000010ff */
[----:B------:R-:W-:Y:S01]  /*100d0*/  F2FP.BF16.F32.PACK_AB R128, R129, R128 ;  /* 0x000000808180723e */ /* 0x000fe200000010ff */
[----:B------:R-:W-:Y:S01]  /*100e0*/  STSM.16.M88.4 [R28], R12 ;  /* 0x0000000c1c007844 */ /* 0x000fe20000000200 */
[----:B------:R-:W-:Y:S02]  /*100f0*/  F2FP.BF16.F32.PACK_AB R121, R26, R27 ;  /* 0x0000001b1a79723e */ /* 0x000fe400000010ff */
[----:B------:R-:W-:Y:S02]  /*10100*/  F2FP.BF16.F32.PACK_AB R122, R125, R124 ;  /* 0x0000007c7d7a723e */ /* 0x000fe400000010ff */
[----:B------:R-:W-:Y:S02]  /*10110*/  F2FP.BF16.F32.PACK_AB R123, R123, R126 ;  /* 0x0000007e7b7b723e */ /* 0x000fe400000010ff */
[----:B------:R-:W-:-:S02]  /*10120*/  F2FP.BF16.F32.PACK_AB R129, R131, R130 ;  /* 0x000000828381723e */ /* 0x000fc400000010ff */
[----:B------:R-:W-:Y:S01]  /*10130*/  F2FP.BF16.F32.PACK_AB R130, R133, R132 ;  /* 0x000000848582723e */ /* 0x000fe200000010ff */
[----:B------:R-:W-:Y:S01]  /*10140*/  STSM.16.M88.4 [R20], R120 ;  /* 0x0000007814007844 */ /* 0x000fe20000000200 */
[----:B------:R-:W-:Y:S02]  /*10150*/  F2FP.BF16.F32.PACK_AB R131, R135, R134 ;  /* 0x000000868783723e */ /* 0x000fe400000010ff */
[----:B-1----:R-:W-:Y:S02]  /*10160*/  SHF.R.S32.HI R6, RZ, 0x5, R31 ;  /* 0x00000005ff067819 */ /* 0x002fe4000001141f */
[----:B------:R-:W-:Y:S01]  /*10170*/  ISETP.GE.OR P0, PT, R33, UR5, P0 ;  /* 0x0000000521007c0c */ /* 0x000fe20008706670 */
[----:B------:R-:W-:Y:S01]  /*10180*/  STSM.16.M88.4 [R24], R128 ;  /* 0x0000008018007844 */ /* 0x000fe20000000200 */
[C---:B------:R-:W-:Y:S01]  /*10190*/  LEA R4, P2, R25.reuse, UR6, 0x2 ;  /* 0x0000000619047c11 */ /* 0x040fe2000f8410ff */
[----:B------:R-:W-:Y:S01]  /*101a0*/  @!PT LDS RZ, [RZ] ;  /* 0x00000000fffff984 */ /* 0x000fe20000000800 */
[----:B------:R-:W-:Y:S01]  /*101b0*/  @!PT LDS RZ, [RZ] ;  /* 0x00000000fffff984 */ /* 0x000fe20000000800 */
[----:B------:R-:W-:Y:S01]  /*101c0*/  @!PT LDS RZ, [RZ] ;  /* 0x00000000fffff984 */ /* 0x000fe20000000800 */
[----:B------:R-:W-:Y:S01]  /*101d0*/  @!PT LDS RZ, [RZ] ;  /* 0x00000000fffff984 */ /* 0x000fe20000000800 */
[----:B------:R1:W-:Y:S06]  /*101e0*/  MEMBAR.ALL.CTA ;  /* 0x0000000000007992 */ /* 0x0003ec0000008000 */
[----:B-1----:R-:W1:Y:S01]  /*101f0*/  FENCE.VIEW.ASYNC.S ;  /* 0x00000000000073c6 */ /* 0x002e620000000000 */
[----:B------:R-:W-:-:S03]  /*10200*/  LEA.HI.X R5, R25, UR7, R32, 0x2, P2 ;  /* 0x0000000719057c11 */ /* 0x000fc600090f1420 */
[----:B-1----:R-:W1:Y:S01]  /*10210*/  SHFL.IDX PT, R6, R6, RZ, 0x1f ;  /* 0x00001fff06067589 */ /* 0x002e6200000e0000 */
[----:B------:R-:W-:Y:S06]  /*10220*/  BAR.ARV 0x1, 0x1a0 ;  /* 0x0046800000007b1d */ /* 0x000fec0000002000 */
[----:B------:R3:W-:Y:S04]  /*10230*/  @!P1 STG.E desc[UR50][R4.64], R3 ;  /* 0x0000000304009986 */ /* 0x0007e8000c101932 */
[----:B------:R3:W-:Y:S01]  /*10240*/  @!P0 STG.E desc[UR50][R4.64+0x20], R0 ;  /* 0x0000200004008986 */ /* 0x0007e2000c101932 */
[----:B-1----:R-:W-:-:S13]  /*10250*/  ISETP.NE.AND P0, PT, R6, 0xb, PT ;  /* 0x0000000b0600780c */ /* 0x002fda0003f05270 */
[----:B---3--:R-:W-:Y:S05]  /*10260*/  @P0 BRA `(.L_x_734) ;  /* 0x0000000800000947 */ /* 0x008fea0003800000 */
        /* <DEDUP_REMOVED lines=26> */
.L_x_736:
[----:B------:R-:W-:Y:S05]  /*10410*/  BSYNC B0 ;  /* 0x0000000000007941 */ /* 0x000fea0003800000 */
.L_x_735:
[----:B------:R-:W-:Y:S05]  /*10420*/  BRA `(.L_x_734) ;  /* 0x0000000400907947 */ /* 0x000fea0003800000 */
.L_x_733:
[----:B------:R-:W1:Y:S01]  /*10430*/  LDC.64 R12, c[0x0][0xae0] ;  /* 0x0002b800ff0c7b82 */ /* 0x000e620000000a00 */
[----:B------:R-:W-:Y:S01]  /*10440*/  SHF.R.S32.HI R0, RZ, 0x1f, R29 ;  /* 0x0000001fff007819 */ /* 0x000fe2000001141d */
[----:B------:R-:W-:Y:S01]  /*10450*/  USHF.R.S32.HI UR5, URZ, 0x1f, UR43 ;  /* 0x0000001f3f057899 */ /* 0x000fe2000801142b */
[----:B------:R-:W-:Y:S01]  /*10460*/  ISETP.GT.AND P0, PT, R29, 0xbf, PT ;  /* 0x000000bf1d00780c */ /* 0x000fe20003f04270 */
[----:B------:R-:W-:Y:S01]  /*10470*/  USHF.R.S32.HI UR6, URZ, 0x1f, UR44 ;  /* 0x0000001f3f067899 */ /* 0x000fe2000801142c */
[----:B------:R-:W-:Y:S01]  /*10480*/  LEA.HI R25, R0, R29, RZ, 0x2 ;  /* 0x0000001d00197211 */ /* 0x000fe200078f10ff */
[----:B------:R-:W-:Y:S02]  /*10490*/  BSSY B0, `(.L_x_737) ;  /* 0x000001e000007945 */ /* 0x000fe40003800000 */
[----:B------:R-:W2:Y:S01]  /*104a0*/  LDC R11, c[0x0][0xdac] ;  /* 0x00036b00ff0b7b82 */ /* 0x000ea20000000800 */
[----:B------:R-:W-:-:S05]  /*104b0*/  LOP3.LUT R0, R25, 0x1ffffffc, RZ, 0xc0, !PT ;  /* 0x1ffffffc19007812 */ /* 0x000fca00078ec0ff */
[----:B------:R-:W-:Y:S02]  /*104c0*/  IMAD.IADD R0, R29, 0x1, -R0 ;  /* 0x000000011d007824 */ /* 0x000fe400078e0a00 */
[----:B------:R-:W3:Y:S02]  /*104d0*/  LDC R24, c[0x0][0xa88] ;  /* 0x0002a200ff187b82 */ /* 0x000ee40000000800 */
[----:B------:R-:W-:-:S06]  /*104e0*/  IMAD.SHL.U32 R8, R0, 0x8, RZ ;  /* 0x0000000800087824 */ /* 0x000fcc00078e00ff */
[----:B------:R-:W4:Y:S01]  /*104f0*/  LDC.64 R14, c[0x0][0xae8] ;  /* 0x0002ba00ff0e7b82 */ /* 0x000f220000000a00 */
[----:B-1----:R-:W-:Y:S01]  /*10500*/  IMAD R10, R12, UR5, RZ ;  /* 0x000000050c0a7c24 */ /* 0x002fe2000f8e02ff */
[----:B------:R-:W-:Y:S06]  /*10510*/  @P0 BRA `(.L_x_738) ;  /* 0x0000000000540947 */ /* 0x000fec0003800000 */
[----:B------:R-:W-:Y:S01]  /*10520*/  IMAD.U32 R5, RZ, RZ, UR42 ;  /* 0x0000002aff057e24 */ /* 0x000fe2000f8e00ff */
[----:B------:R-:W-:-:S04]  /*10530*/  ULDC UR7, c[0x0][0xa88] ;  /* 0x0002a20000077ab9 */ /* 0x000fc80000000800 */
[----:B------:R-:W-:-:S04]  /*10540*/  IADD3 R4, R5, -0x80, R2 ;  /* 0xffffff8005047810 */ /* 0x000fc80007ffe002 */
[----:B------:R-:W-:-:S13]  /*10550*/  ISETP.GE.AND P0, PT, R4, UR7, PT ;  /* 0x0000000704007c0c */ /* 0x000fda000bf06270 */
[----:B------:R-:W-:Y:S05]  /*10560*/  @P0 BRA `(.L_x_738) ;  /* 0x0000000000400947 */ /* 0x000fea0003800000 */
[----:B------:R-:W1:Y:S01]  /*10570*/  LDC.64 R6, c[0x0][0xb70] ;  /* 0x0002dc00ff067b82 */ /* 0x000e620000000a00 */
[----:B------:R-:W-:Y:S01]  /*10580*/  SHF.R.S32.HI R5, RZ, 0x1f, R4 ;  /* 0x0000001fff057819 */ /* 0x000fe20000011404 */
[----:B------:R-:W-:-:S06]  /*10590*/  ULDC.64 UR8, c[0x0][0xb40] ;  /* 0x0002d00000087ab9 */ /* 0x000fcc0000000a00 */
[----:B------:R-:W5:Y:S01]  /*105a0*/  LDC.64 R20, c[0x0][0xb78] ;  /* 0x0002de00ff147b82 */ /* 0x000f620000000a00 */
[C---:B-1----:R-:W-:Y:S02]  /*105b0*/  IMAD R0, R6.reuse, UR5, RZ ;  /* 0x0000000506007c24 */ /* 0x042fe4000f8e02ff */
[----:B------:R-:W-:-:S04]  /*105c0*/  IMAD.WIDE.U32 R4, R6, UR43, R4 ;  /* 0x0000002b06047c25 */ /* 0x000fc8000f8e0004 */
[----:B------:R-:W-:Y:S02]  /*105d0*/  IMAD R3, R7, UR43, R0 ;  /* 0x0000002b07037c24 */ /* 0x000fe4000f8e0200 */
[C---:B-----5:R-:W-:Y:S02]  /*105e0*/  IMAD R0, R20.reuse, UR6, RZ ;  /* 0x0000000614007c24 */ /* 0x060fe4000f8e02ff */
[----:B------:R-:W-:Y:S02]  /*105f0*/  IMAD.IADD R5, R5, 0x1, R3 ;  /* 0x0000000105057824 */ /* 0x000fe400078e0203 */
[----:B------:R-:W-:Y:S02]  /*10600*/  IMAD R3, R21, UR44, R0 ;  /* 0x0000002c15037c24 */ /* 0x000fe4000f8e0200 */
[----:B------:R-:W-:-:S04]  /*10610*/  IMAD.WIDE.U32 R4, R20, UR44, R4 ;  /* 0x0000002c14047c25 */ /* 0x000fc8000f8e0004 */
[----:B------:R-:W-:Y:S01]  /*10620*/  IMAD.IADD R3, R5, 0x1, R3 ;  /* 0x0000000105037824 */ /* 0x000fe200078e0203 */
[----:B------:R-:W-:-:S04]  /*10630*/  LEA R6, P0, R4, UR8, 0x2 ;  /* 0x0000000804067c11 */ /* 0x000fc8000f8010ff */
[----:B------:R-:W-:Y:S01]  /*10640*/  LEA.HI.X R7, R4, UR9, R3, 0x2, P0 ;  /* 0x0000000904077c11 */ /* 0x000fe200080f1403 */
[----:B------:R-:W-:-:S05]  /*10650*/  IMAD.MOV.U32 R3, RZ, RZ, -0x800000 ;  /* 0xff800000ff037424 */ /* 0x000fca00078e00ff */
[----:B------:R1:W-:Y:S03]  /*10660*/  STG.E desc[UR50][R6.64], R3 ;  /* 0x0000000306007986 */ /* 0x0003e6000c101932 */
.L_x_738:
[----:B------:R-:W-:Y:S05]  /*10670*/  BSYNC B0 ;  /* 0x0000000000007941 */ /* 0x000fea0003800000 */
.L_x_737:
[----:B------:R-:W-:Y:S01]  /*10680*/  ULOP3.LUT UR48, URZ, UR48, URZ, 0x33, !UPT ;  /* 0x000000303f307292 */ /* 0x000fe2000f8e333f */
[----:B-1----:R-:W-:Y:S01]  /*10690*/  IMAD R3, R13, UR43, R10 ;  /* 0x0000002b0d037c24 */ /* 0x002fe2000f8e020a */
[----:B------:R-:W-:Y:S01]  /*106a0*/  SHF.R.S32.HI R4, RZ, 0x2, R25 ;  /* 0x00000002ff047819 */ /* 0x000fe20000011419 */
[----:B----4-:R-:W-:Y:S01]  /*106b0*/  IMAD R10, R14, UR6, RZ ;  /* 0x000000060e0a7c24 */ /* 0x010fe2000f8e02ff */
[----:B------:R-:W-:Y:S01]  /*106c0*/  SHF.R.S32.HI R9, RZ, 0x1f, R8 ;  /* 0x0000001fff097819 */ /* 0x000fe20000011408 */
[----:B------:R-:W-:Y:S01]  /*106d0*/  BSSY B0, `(.L_x_739) ;  /* 0x0000021000007945 */ /* 0x000fe20003800000 */
[----:B--2---:R-:W-:Y:S02]  /*106e0*/  VIADD R13, R11, UR48 ;  /* 0x000000300b0d7c36 */ /* 0x004fe40008000000 */
[----:B------:R-:W-:Y:S02]  /*106f0*/  VIADD R0, R4, 0x60 ;  /* 0x0000006004007836 */ /* 0x000fe40000000000 */
[----:B---3--:R-:W-:-:S02]  /*10700*/  IMAD R5, R13, -0xc0, R24 ;  /* 0xffffff400d057824 */ /* 0x008fc400078e0218 */
[----:B------:R-:W-:-:S03]  /*10710*/  IMAD.WIDE.U32 R6, R12, UR43, R8 ;  /* 0x0000002b0c067c25 */ /* 0x000fc6000f8e0008 */
[-C--:B------:R-:W-:Y:S01]  /*10720*/  ISETP.GE.AND P0, PT, R4, R5.reuse, PT ;  /* 0x000000050400720c */ /* 0x080fe20003f06270 */
[----:B------:R-:W-:Y:S01]  /*10730*/  IMAD.IADD R7, R7, 0x1, R3 ;  /* 0x0000000107077824 */ /* 0x000fe200078e0203 */
[----:B------:R-:W-:Y:S01]  /*10740*/  ISETP.GE.AND P3, PT, R0, R5, PT ;  /* 0x000000050000720c */ /* 0x000fe20003f66270 */
[----:B------:R-:W-:Y:S01]  /*10750*/  IMAD R3, R15, UR44, R10 ;  /* 0x0000002c0f037c24 */ /* 0x000fe2000f8e020a */
[----:B------:R-:W-:Y:S01]  /*10760*/  SHF.R.S32.HI R5, RZ, 0x1f, R4 ;  /* 0x0000001fff057819 */ /* 0x000fe20000011404 */
[----:B------:R-:W-:-:S04]  /*10770*/  IMAD.WIDE.U32 R10, R14, UR44, R6 ;  /* 0x0000002c0e0a7c25 */ /* 0x000fc8000f8e0006 */
        /* <DEDUP_REMOVED lines=22> */
.L_x_740:
[----:B------:R-:W-:Y:S05]  /*108e0*/  BSYNC B0 ;  /* 0x0000000000007941 */ /* 0x000fea0003800000 */
.L_x_739:
[----:B------:R-:W-:Y:S04]  /*108f0*/  BSSY B0, `(.L_x_734) ;  /* 0x0000017000007945 */ /* 0x000fe80003800000 */
[----:B------:R-:W-:Y:S05]  /*10900*/  @P3 BRA `(.L_x_741) ;  /* 0x0000000000543947 */ /* 0x000fea0003800000 */
[----:B------:R-:W-:Y:S01]  /*10910*/  IADD3 R3, P0, R6, 0x60, RZ ;  /* 0x0000006006037810 */ /* 0x000fe20007f1e0ff */
[----:B------:R-:W-:Y:S01]  /*10920*/  ULDC UR5, c[0x0][0xa8c] ;  /* 0x0002a30000057ab9 */ /* 0x000fe20000000800 */
[----:B------:R-:W-:Y:S01]  /*10930*/  ULDC.64 UR6, c[0x0][0xad8] ;  /* 0x0002b60000067ab9 */ /* 0x000fe20000000a00 */
[----:B------:R-:W-:Y:S01]  /*10940*/  IMAD.MOV.U32 R4, RZ, RZ, R10 ;  /* 0x000000ffff047224 */ /* 0x000fe200078e000a */
[C---:B------:R-:W-:Y:S01]  /*10950*/  ISETP.GE.AND P1, PT, R8.reuse, UR5, PT ;  /* 0x0000000508007c0c */ /* 0x040fe2000bf26270 */
[----:B------:R-:W-:Y:S02]  /*10960*/  IMAD.X R6, RZ, RZ, R7, P0 ;  /* 0x000000ffff067224 */ /* 0x000fe400000e0607 */
[----:B------:R-:W-:Y:S02]  /*10970*/  IMAD.MOV.U32 R5, RZ, RZ, R13 ;  /* 0x000000ffff057224 */ /* 0x000fe400078e000d */
[----:B------:R-:W-:Y:S02]  /*10980*/  VIADD R0, R8, 0x20 ;  /* 0x0000002008007836 */ /* 0x000fe40000000000 */
[----:B------:R-:W-:-:S02]  /*10990*/  IMAD R6, R6, UR6, RZ ;  /* 0x0000000606067c24 */ /* 0x000fc4000f8e02ff */
[----:B------:R-:W-:Y:S01]  /*109a0*/  VIADD R8, R8, 0x40 ;  /* 0x0000004008087836 */ /* 0x000fe20000000000 */
[----:B------:R-:W-:Y:S01]  /*109b0*/  ISETP.GE.AND P2, PT, R0, UR5, PT ;  /* 0x0000000500007c0c */ /* 0x000fe2000bf46270 */
        /* <DEDUP_REMOVED lines=10> */
.L_x_741:
[----:B------:R-:W-:Y:S05]  /*10a60*/  BSYNC B0 ;  /* 0x0000000000007941 */ /* 0x000fea0003800000 */
.L_x_734:
[----:B------:R-:W3:Y:S02]  /*10a70*/  LDC R0, c[0x0][0xda8] ;  /* 0x00036a00ff007b82 */ /* 0x000ee40000000800 */
[----:B---3--:R-:W-:-:S13]  /*10a80*/  ISETP.LE.AND P0, PT, R0, UR4, PT ;  /* 0x0000000400007c0c */ /* 0x008fda000bf03270 */
[----:B------:R-:W-:Y:S05]  /*10a90*/  @!P0 BRA `(.L_x_742) ;  /* 0xffffff04000c8947 */ /* 0x000fea000383ffff */
[----:B------:R-:W-:Y:S05]  /*10aa0*/  EXIT ;  /* 0x000000000000794d */ /* 0x000fea0003800000 */
.L_x_652:
[----:B------:R-:W-:-:S08]  /*10ab0*/  NOP ;  /* 0x0000000000007918 */ /* 0x000fd00000000000 */
[----:B------:R-:W1:-:S00]  /*10ac0*/  USETMAXREG.DEALLOC.CTAPOOL 0x20 ;  /* 0x00000020000079c8 */ /* 0x000e4000080e0500 */
[----:B-1----:R-:W-:-:S05]  /*10ad0*/  LOP3.LUT R16, R0, 0x3, RZ, 0xc0, !PT ;  /* 0x0000000300107812 */ /* 0x002fca00078ec0ff */
[----:B------:R-:W1:Y:S02]  /*10ae0*/  SHFL.IDX PT, R0, R16, RZ, 0x1f ;  /* 0x00001fff10007589 */ /* 0x000e6400000e0000 */
[----:B-1----:R-:W-:-:S13]  /*10af0*/  ISETP.NE.AND P0, PT, R0, RZ, PT ;  /* 0x000000ff0000720c */ /* 0x002fda0003f05270 */
[----:B------:R-:W-:Y:S05]  /*10b00*/  @P0 EXIT ;  /* 0x000000000000094d */ /* 0x000fea0003800000 */
[----:B------:R-:W1:Y:S01]  /*10b10*/  S2UR UR4, SR_CTAID.X ;  /* 0x00000000000479c3 */ /* 0x000e620000002500 */
[----:B------:R-:W-:Y:S01]  /*10b20*/  UMOV UR47, URZ ;  /* 0x0000003f002f7c82 */ /* 0x000fe20008000000 */
[----:B------:R-:W-:Y:S02]  /*10b30*/  IMAD.MOV.U32 R19, RZ, RZ, RZ ;  /* 0x000000ffff137224 */ /* 0x000fe400078e00ff */
[----:B------:R-:W-:-:S04]  /*10b40*/  IMAD.MOV.U32 R18, RZ, RZ, 0x1 ;  /* 0x00000001ff127424 */ /* 0x000fc800078e00ff */
[----:B------:R-:W1:Y:S02]  /*10b50*/  LDC R0, c[0x0][0xda8] ;  /* 0x00036a00ff007b82 */ /* 0x000e640000000800 */
[----:B-1----:R-:W-:-:S13]  /*10b60*/  ISETP.LE.AND P0, PT, R0, UR4, PT ;  /* 0x0000000400007c0c */ /* 0x002fda000bf03270 */
[----:B------:R-:W-:Y:S05]  /*10b70*/  @P0 BRA `(.L_x_743) ;  /* 0x0000002c00d80947 */ /* 0x000fea0003800000 */
[----:B------:R-:W-:Y:S01]  /*10b80*/  LOP3.LUT R23, R2, 0x1f, RZ, 0xc0, !PT ;  /* 0x0000001f02177812 */ /* 0x000fe200078ec0ff */
[----:B------:R-:W-:Y:S01]  /*10b90*/  IMAD.U32 R22, RZ, RZ, UR4 ;  /* 0x00000004ff167e24 */ /* 0x000fe2000f8e00ff */
[----:B------:R-:W-:Y:S01]  /*10ba0*/  ULDC UR45, c[0x0][0xc] ;  /* 0x00000300002d7ab9 */ /* 0x000fe20000000800 */
[----:B------:R-:W-:Y:S01]  /*10bb0*/  IMAD.MOV.U32 R18, RZ, RZ, 0x1 ;  /* 0x00000001ff127424 */ /* 0x000fe200078e00ff */
[----:B------:R-:W-:Y:S01]  /*10bc0*/  ULDC.64 UR48, c[0x0][0x198] ;  /* 0x0000660000307ab9 */ /* 0x000fe20000000a00 */
[----:B------:R-:W-:Y:S01]  /*10bd0*/  IMAD.MOV.U32 R19, RZ, RZ, RZ ;  /* 0x000000ffff137224 */ /* 0x000fe200078e00ff */
[----:B------:R-:W-:-:S06]  /*10be0*/  UMOV UR47, URZ ;  /* 0x0000003f002f7c82 */ /* 0x000fcc0008000000 */
.L_x_797:
[----:B------:R-:W-:Y:S01]  /*10bf0*/  ULDC UR8, c[0x0][0xdd0] ;  /* 0x0003740000087ab9 */ /* 0x000fe20000000800 */
[----:B-1----:R-:W1:Y:S01]  /*10c00*/  LDC R0, c[0x0][0xde8] ;  /* 0x00037a00ff007b82 */ /* 0x002e620000000800 */
[C---:B------:R-:W-:Y:S01]  /*10c10*/  R2UR UR6, R22.reuse ;  /* 0x00000000160672ca */ /* 0x040fe200000e0000 */
[----:B------:R-:W-:Y:S01]  /*10c20*/  UISETP.NE.AND UP0, UPT, UR8, 0x1, UPT ;  /* 0x000000010800788c */ /* 0x000fe2000bf05270 */
[----:B------:R-:W-:-:S10]  /*10c30*/  R2UR UR7, R22 ;  /* 0x00000000160772ca */ /* 0x000fd400000e0000 */
[----:B------:R-:W-:Y:S01]  /*10c40*/  @UP0 ULDC UR4, c[0x0][0xdd4] ;  /* 0x0003750000040ab9 */ /* 0x000fe20000000800 */
[----:B------:R-:W-:Y:S01]  /*10c50*/  @UP0 ULDC UR9, c[0x0][0xdd8] ;  /* 0x0003760000090ab9 */ /* 0x000fe20000000800 */
[----:B------:R-:W-:-:S04]  /*10c60*/  UIMAD.WIDE.U32 UR4, UR6, UR4, URZ ;  /* 0x00000004060472a5 */ /* 0x000fc8000f8e003f */
[----:B------:R-:W-:-:S04]  /*10c70*/  @UP0 USHF.R.U32.HI UR6, URZ, UR9, UR5 ;  /* 0x000000093f060299 */ /* 0x000fc80008011605 */
[----:B------:R-:W-:Y:S02]  /*10c80*/  UIADD3 UR4, -UR6, URZ, URZ ;  /* 0x0000003f06047290 */ /* 0x000fe4000fffe13f */
[----:B-1----:R-:W-:Y:S02]  /*10c90*/  ISETP.LE.AND P0, PT, R0, UR6, PT ;  /* 0x0000000600007c0c */ /* 0x002fe4000bf03270 */
[----:B------:R-:W-:-:S11]  /*10ca0*/  UIMAD UR8, UR8, UR4, UR7 ;  /* 0x00000004080872a4 */ /* 0x000fd6000f8e0207 */
[----:B------:R-:W-:Y:S05]  /*10cb0*/  @!P0 BRA `(.L_x_744) ;  /* 0x0000000000208947 */ /* 0x000fea0003800000 */
        /* <DEDUP_REMOVED lines=8> */
.L_x_744:
[----:B------:R-:W-:Y:S01]  /*10d40*/  ULDC UR9, c[0x0][0xdc4] ;  /* 0x0003710000097ab9 */ /* 0x000fe20000000800 */
[----:B------:R-:W-:Y:S01]  /*10d50*/  UMOV UR7, UR8 ;  /* 0x0000000800077c82 */ /* 0x000fe20008000000 */
[----:B------:R-:W-:-:S11]  /*10d60*/  UISETP.NE.AND UP0, UPT, UR9, 0x1, UPT ;  /* 0x000000010900788c */ /* 0x000fd6000bf05270 */
[----:B------:R-:W-:Y:S02]  /*10d70*/  @UP0 ULDC.64 UR10, c[0x0][0xdc8] ;  /* 0x00037200000a0ab9 */ /* 0x000fe40000000a00 */
[----:B------:R-:W-:-:S04]  /*10d80*/  UIMAD.WIDE.U32 UR4, UR8, UR10, URZ ;  /* 0x0000000a080472a5 */ /* 0x000fc8000f8e003f */
[----:B------:R-:W-:-:S04]  /*10d90*/  @UP0 USHF.R.U32.HI UR7, URZ, UR11, UR5 ;  /* 0x0000000b3f070299 */ /* 0x000fc80008011605 */
[----:B------:R-:W-:-:S12]  /*10da0*/  UIMAD UR4, UR7, UR9, URZ ;  /* 0x00000009070472a4 */ /* 0x000fd8000f8e023f */
.L_x_745:
[----:B------:R-:W-:Y:S01]  /*10db0*/  ULDC.64 UR10, c[0x0][0x3f8] ;  /* 0x0000fe00000a7ab9 */ /* 0x000fe20000000a00 */
[----:B------:R-:W-:Y:S02]  /*10dc0*/  UIADD3 UR8, UR8, -UR4, URZ ;  /* 0x8000000408087290 */ /* 0x000fe4000fffe03f */
[----:B------:R-:W-:Y:S02]  /*10dd0*/  UISETP.NE.U32.AND UP0, UPT, UR10, URZ, UPT ;  /* 0x0000003f0a00728c */ /* 0x000fe4000bf05070 */
[----:B------:R-:W-:Y:S01]  /*10de0*/  ULOP3.LUT UR7, URZ, UR7, URZ, 0x33, !UPT ;  /* 0x000000073f077292 */ /* 0x000fe2000f8e333f */
[----:B------:R-:W-:Y:S01]  /*10df0*/  ULDC UR10, c[0x0][0xdb8] ;  /* 0x00036e00000a7ab9 */ /* 0x000fe20000000800 */
[----:B------:R-:W-:Y:S01]  /*10e00*/  ULDC.64 UR4, c[0x0][0x9e0] ;  /* 0x0002780000047ab9 */ /* 0x000fe20000000a00 */
[----:B------:R-:W-:Y:S01]  /*10e10*/  UISETP.NE.AND UP1, UPT, UR10, 0x1, UPT ;  /* 0x000000010a00788c */ /* 0x000fe2000bf25270 */
[----:B------:R-:W-:Y:S01]  /*10e20*/  ULDC UR9, c[0x0][0xdc4] ;  /* 0x0003710000097ab9 */ /* 0x000fe20000000800 */
[----:B------:R-:W-:Y:S01]  /*10e30*/  ULDC UR37, c[0x0][0xdac] ;  /* 0x00036b0000257ab9 */ /* 0x000fe20000000800 */
[----:B------:R-:W-:-:S02]  /*10e40*/  UISETP.GE.AND UP2, UPT, UR5, 0x1, UPT ;  /* 0x000000010500788c */ /* 0x000fc4000bf46270 */
[----:B------:R-:W-:Y:S02]  /*10e50*/  UIMAD UR9, UR6, UR9, UR8 ;  /* 0x00000009060972a4 */ /* 0x000fe4000f8e0208 */
[----:B------:R-:W-:Y:S02]  /*10e60*/  UIADD3 UR37, UR7, UR37, URZ ;  /* 0x0000002507257290 */ /* 0x000fe4000fffe03f */
[----:B------:R-:W-:Y:S01]  /*10e70*/  UISETP.NE.AND.EX UP0, UPT, UR11, URZ, UPT, UP0 ;  /* 0x0000003f0b00728c */ /* 0x000fe2000bf05300 */
[----:B------:R-:W-:Y:S01]  /*10e80*/  PLOP3.LUT P1, PT, PT, PT, UP2, 0x80, 0x0 ;  /* 0x000000000000781c */ /* 0x000fe20003f2f028 */
[----:B------:R-:W-:Y:S01]  /*10e90*/  @UP1 ULDC UR6, c[0x0][0xdbc] ;  /* 0x00036f0000061ab9 */ /* 0x000fe20000000800 */
[----:B------:R-:W-:Y:S02]  /*10ea0*/  UIMAD UR37, UR37, 0xc0, URZ ;  /* 0x000000c0252578a4 */ /* 0x000fe4000f8e023f */
[----:B------:R-:W-:Y:S01]  /*10eb0*/  UIMAD.WIDE.U32 UR6, UR9, UR6, URZ ;  /* 0x00000006090672a5 */ /* 0x000fe2000f8e003f */
[----:B------:R-:W-:Y:S01]  /*10ec0*/  ULDC UR11, c[0x0][0x404] ;  /* 0x00010100000b7ab9 */ /* 0x000fe20000000800 */
[----:B------:R-:W-:Y:S01]  /*10ed0*/  ULDC UR12, c[0x0][0x288] ;  /* 0x0000a200000c7ab9 */ /* 0x000fe20000000800 */
[----:B------:R-:W-:Y:S01]  /*10ee0*/  @UP1 ULDC UR14, c[0x0][0xdc0] ;  /* 0x00037000000e1ab9 */ /* 0x000fe20000000800 */
[----:B------:R-:W-:Y:S01]  /*10ef0*/  UMOV UR39, UR9 ;  /* 0x0000000900277c82 */ /* 0x000fe20008000000 */
[----:B------:R-:W-:-:S02]  /*10f00*/  USEL UR11, UR11, 0x1, UP0 ;  /* 0x000000010b0b7887 */ /* 0x000fc40008000000 */
[----:B------:R-:W-:Y:S02]  /*10f10*/  UIADD3 UR8, UR37, 0xc0, -UR12 ;  /* 0x000000c025087890 */ /* 0x000fe4000fffe80c */
[----:B------:R-:W-:Y:S01]  /*10f20*/  @UP1 USHF.R.U32.HI UR39, URZ, UR14, UR7 ;  /* 0x0000000e3f271299 */ /* 0x000fe20008011607 */
[----:B------:R-:W-:Y:S02]  /*10f30*/  ULDC UR13, c[0x0][0x2e0] ;  /* 0x0000b800000d7ab9 */ /* 0x000fe40000000800 */
[----:B------:R-:W-:Y:S02]  /*10f40*/  UIMAD UR6, UR11, UR13, UR8 ;  /* 0x0000000d0b0672a4 */ /* 0x000fe4000f8e0208 */
[----:B------:R-:W-:Y:S02]  /*10f50*/  UIADD3 UR38, -UR39, URZ, URZ ;  /* 0x0000003f27267290 */ /* 0x000fe4000fffe13f */
[----:B------:R-:W-:Y:S02]  /*10f60*/  UIADD3 UR4, UR6, UR4, URZ ;  /* 0x0000000406047290 */ /* 0x000fe4000fffe03f */
[----:B------:R-:W-:Y:S01]  /*10f70*/  UIMAD UR38, UR10, UR38, UR9 ;  /* 0x000000260a2672a4 */ /* 0x000fe2000f8e0209 */
[----:B------:R-:W-:Y:S11]  /*10f80*/  @!P1 BRA `(.L_x_746) ;  /* 0x0000000000449947 */ /* 0x000ff60003800000 */
        /* <DEDUP_REMOVED lines=10> */
.L_x_747:
[----:B------:R-:W-:-:S11]  /*11030*/  UISETP.NE.AND UP0, UPT, UR5, 0x1, UPT ;  /* 0x000000010500788c */ /* 0x000fd6000bf05270 */
[----:B------:R-:W-:Y:S02]  /*11040*/  @UP0 ULDC.64 UR14, c[0x0][0x9e8] ;  /* 0x00027a00000e0ab9 */ /* 0x000fe40000000a00 */
[----:B------:R-:W-:-:S04]  /*11050*/  UIMAD.WIDE.U32 UR6, UR8, UR14, URZ ;  /* 0x0000000e080672a5 */ /* 0x000fc8000f8e003f */
[----:B------:R-:W-:-:S12]  /*11060*/  @UP0 USHF.R.U32.HI UR8, URZ, UR15, UR7 ;  /* 0x0000000f3f080299 */ /* 0x000fd80008011607 */
.L_x_748:
[----:B------:R-:W-:-:S04]  /*11070*/  UIMAD UR8, UR8, UR5, UR5 ;  /* 0x00000005080872a4 */ /* 0x000fc8000f8e0205 */
[----:B------:R-:W-:-:S04]  /*11080*/  UISETP.LT.AND UP0, UPT, UR4, UR8, UPT ;  /* 0x000000080400728c */ /* 0x000fc8000bf01270 */
[----:B------:R-:W-:-:S12]  /*11090*/  USEL UR4, UR4, UR8, UP0 ;  /* 0x0000000804047287 */ /* 0x000fd80008000000 */
.L_x_746:
[----:B------:R-:W-:Y:S02]  /*110a0*/  UIMAD UR7, UR11, UR13, 0x7f ;  /* 0x0000007f0b0774a4 */ /* 0x000fe4000f8e020d */
[----:B------:R-:W-:Y:S02]  /*110b0*/  UIADD3 UR4, UR4, 0x7f, URZ ;  /* 0x0000007f04047890 */ /* 0x000fe4000fffe03f */
[----:B------:R-:W-:Y:S02]  /*110c0*/  USHF.R.S32.HI UR8, URZ, 0x1f, UR7 ;  /* 0x0000001f3f087899 */ /* 0x000fe40008011407 */
[----:B------:R-:W-:Y:S02]  /*110d0*/  USHF.R.S32.HI UR6, URZ, 0x1f, UR4 ;  /* 0x0000001f3f067899 */ /* 0x000fe40008011404 */
[----:B------:R-:W-:Y:S02]  /*110e0*/  ULEA.HI UR8, UR8, UR7, URZ, 0x7 ;  /* 0x0000000708087291 */ /* 0x000fe4000f8f383f */
[----:B------:R-:W-:-:S02]  /*110f0*/  ULEA.HI UR6, UR6, UR4, URZ, 0x7 ;  /* 0x0000000406067291 */ /* 0x000fc4000f8f383f */
[----:B------:R-:W-:Y:S02]  /*11100*/  UIADD3 UR4, UR37, -UR12, URZ ;  /* 0x8000000c25047290 */ /* 0x000fe4000fffe03f */
[----:B------:R-:W-:Y:S02]  /*11110*/  USHF.R.S32.HI UR44, URZ, 0x7, UR8 ;  /* 0x000000073f2c7899 */ /* 0x000fe40008011408 */
[----:B------:R-:W-:Y:S02]  /*11120*/  USHF.R.S32.HI UR6, URZ, 0x7, UR6 ;  /* 0x000000073f067899 */ /* 0x000fe40008011406 */
[----:B------:R-:W-:Y:S02]  /*11130*/  UIMAD UR4, UR11, UR13, UR4 ;  /* 0x0000000d0b0472a4 */ /* 0x000fe4000f8e0204 */
[----:B------:R-:W-:Y:S01]  /*11140*/  UISETP.LT.AND UP0, UPT, UR44, UR6, UPT ;  /* 0x000000062c00728c */ /* 0x000fe2000bf01270 */
[----:B------:R-:W-:Y:S02]  /*11150*/  ULDC UR8, c[0x0][0x9dc] ;  /* 0x0002770000087ab9 */ /* 0x000fe40000000800 */
[----:B------:R-:W-:-:S02]  /*11160*/  UIADD3 UR8, UR4, -UR8, URZ ;  /* 0x8000000804087290 */ /* 0x000fc4000fffe03f */
[----:B------:R-:W-:Y:S01]  /*11170*/  USEL UR44, UR44, UR6, UP0 ;  /* 0x000000062c2c7287 */ /* 0x000fe20008000000 */
[----:B------:R-:W-:Y:S11]  /*11180*/  @!P1 BRA `(.L_x_749) ;  /* 0x0000000000449947 */ /* 0x000ff60003800000 */
        /* <DEDUP_REMOVED lines=10> */
.L_x_750:
[----:B------:R-:W-:-:S11]  /*11230*/  UISETP.NE.AND UP0, UPT, UR5, 0x1, UPT ;  /* 0x000000010500788c */ /* 0x000fd6000bf05270 */
[----:B------:R-:W-:Y:S02]  /*11240*/  @UP0 ULDC.64 UR10, c[0x0][0x9e8] ;  /* 0x00027a00000a0ab9 */ /* 0x000fe40000000a00 */
[----:B------:R-:W-:-:S04]  /*11250*/  UIMAD.WIDE.U32 UR6, UR4, UR10, URZ ;  /* 0x0000000a040672a5 */ /* 0x000fc8000f8e003f */
[----:B------:R-:W-:-:S12]  /*11260*/  @UP0 USHF.R.U32.HI UR4, URZ, UR11, UR7 ;  /* 0x0000000b3f040299 */ /* 0x000fd80008011607 */
.L_x_751:
[----:B------:R-:W-:-:S04]  /*11270*/  UIMAD UR4, UR4, UR5, URZ ;  /* 0x00000005040472a4 */ /* 0x000fc8000f8e023f */
[----:B------:R-:W-:-:S04]  /*11280*/  UISETP.LT.AND UP0, UPT, UR8, UR4, UPT ;  /* 0x000000040800728c */ /* 0x000fc8000bf01270 */
[----:B------:R-:W-:-:S12]  /*11290*/  USEL UR8, UR8, UR4, !UP0 ;  /* 0x0000000408087287 */ /* 0x000fd8000c000000 */
.L_x_749:
[----:B------:R-:W-:Y:S01]  /*112a0*/  USHF.R.S32.HI UR4, URZ, 0x1f, UR8 ;  /* 0x0000001f3f047899 */ /* 0x000fe20008011408 */
[----:B------:R-:W-:Y:S03]  /*112b0*/  BSSY B6, `(.L_x_752) ;  /* 0x0000273000067945 */ /* 0x000fe60003800000 */
[----:B------:R-:W-:-:S04]  /*112c0*/  ULEA.HI UR4, UR4, UR8, URZ, 0x7 ;  /* 0x0000000804047291 */ /* 0x000fc8000f8f383f */
[----:B------:R-:W-:-:S04]  /*112d0*/  USHF.R.S32.HI UR4, URZ, 0x7, UR4 ;  /* 0x000000073f047899 */ /* 0x000fc80008011404 */
[----:B------:R-:W-:-:S04]  /*112e0*/  UISETP.LT.AND UP0, UPT, URZ, UR4, UPT ;  /* 0x000000043f00728c */ /* 0x000fc8000bf01270 */
[----:B------:R-:W-:-:S04]  /*112f0*/  USEL UR43, URZ, UR4, !UP0 ;  /* 0x000000043f2b7287 */ /* 0x000fc8000c000000 */
[----:B------:R-:W-:-:S06]  /*11300*/  UISETP.GT.AND UP0, UPT, UR44, UR43, UPT ;  /* 0x0000002b2c00728c */ /* 0x000fcc000bf04270 */
[----:B------:R-:W-:-:S13]  /*11310*/  PLOP3.LUT P0, PT, PT, PT, UP0, 0x80, 0x0 ;  /* 0x000000000000781c */ /* 0x000fda0003f0f008 */
[----:B------:R-:W-:Y:S05]  /*11320*/  @P0 BRA `(.L_x_753) ;  /* 0x0000000000400947 */ /* 0x000fea0003800000 */
[----:B------:R-:W-:Y:S01]  /*11330*/  ISETP.NE.AND P0, PT, R23, RZ, PT ;  /* 0x000000ff1700720c */ /* 0x000fe20003f05270 */
[----:B------:R-:W-:-:S12]  /*11340*/  IMAD.MOV.U32 R13, RZ, RZ, R22 ;  /* 0x000000ffff0d7224 */ /* 0x000fd800078e0016 */
[----:B------:R-:W-:Y:S05]  /*11350*/  @P0 BRA `(.L_x_754) ;  /* 0x0000002400a00947 */ /* 0x000fea0003800000 */
[----:B------:R-:W1:Y:S01]  /*11360*/  S2R R7, SR_LANEID ;  /* 0x0000000000077919 */ /* 0x000e620000000000 */
[----:B------:R-:W-:Y:S01]  /*11370*/  VOTEU.ANY UR4, UPT, PT ;  /* 0x0000000000047886 */ /* 0x000fe200038e0100 */
[----:B------:R-:W2:Y:S01]  /*11380*/  LDC.64 R2, c[0x0][0xdf0] ;  /* 0x00037c00ff027b82 */ /* 0x000ea20000000a00 */
[----:B------:R-:W1:Y:S08]  /*11390*/  FLO.U32 R0, UR4 ;  /* 0x0000000400007d00 */ /* 0x000e7000080e0000 */
[----:B------:R-:W2:Y:S01]  /*113a0*/  POPC R5, UR4 ;  /* 0x0000000400057d09 */ /* 0x000ea20008000000 */
[----:B-1----:R-:W-:-:S13]  /*113b0*/  ISETP.EQ.U32.AND P0, PT, R0, R7, PT ;  /* 0x000000070000720c */ /* 0x002fda0003f02070 */
[----:B--2---:R-:W2:Y:S01]  /*113c0*/  @P0 ATOMG.E.ADD.STRONG.GPU PT, R3, desc[UR50][R2.64], R5 ;  /* 0x00000005020309a8 */ /* 0x004ea200081ee1f2 */
[----:B------:R-:W1:Y:S02]  /*113d0*/  S2R R4, SR_LTMASK ;  /* 0x0000000000047919 */ /* 0x000e640000003900 */
[----:B-1----:R-:W-:-:S04]  /*113e0*/  LOP3.LUT R4, R4, UR4, RZ, 0xc0, !PT ;  /* 0x0000000404047c12 */ /* 0x002fc8000f8ec0ff */
[----:B------:R-:W1:Y:S01]  /*113f0*/  POPC R13, R4 ;  /* 0x00000004000d7309 */ /* 0x000e620000000000 */
[----:B--2---:R-:W1:Y:S02]  /*11400*/  SHFL.IDX PT, R0, R3, R0, 0x1f ;  /* 0x00001f0003007589 */ /* 0x004e6400000e0000 */
[----:B-1----:R-:W-:Y:S01]  /*11410*/  IADD3 R13, R0, UR45, R13 ;  /* 0x0000002d000d7c10 */ /* 0x002fe2000fffe00d */
[----:B------:R-:W-:Y:S06]  /*11420*/  BRA `(.L_x_754) ;  /* 0x00000024006c7947 */ /* 0x000fec0003800000 */
.L_x_753:
[----:B------:R-:W1:Y:S01]  /*11430*/  S2UR UR4, SR_CgaCtaId ;  /* 0x00000000000479c3 */ /* 0x000e620000008800 */
[----:B------:R-:W-:Y:S02]  /*11440*/  UMOV UR42, 0x400 ;  /* 0x00000400002a7882 */ /* 0x000fe40000000000 */
[----:B-1----:R-:W-:-:S04]  /*11450*/  ULEA UR42, UR4, UR42, 0x18 ;  /* 0x0000002a042a7291 */ /* 0x002fc8000f8ec03f */
[----:B------:R-:W-:-:S04]  /*11460*/  UIADD3 UR4, UR42, 0x15400, URZ ;  /* 0x000154002a047890 */ /* 0x000fc8000fffe03f */
[----:B------:R-:W-:-:S06]  /*11470*/  ULOP3.LUT UP0, URZ, UR4, 0x1bf, URZ, 0xc0, !UPT ;  /* 0x000001bf043f7892 */ /* 0x000fcc000f80c03f */
[----:B------:R-:W-:-:S13]  /*11480*/  PLOP3.LUT P0, PT, PT, PT, UP0, 0x80, 0x0 ;  /* 0x000000000000781c */ /* 0x000fda0003f0f008 */
[----:B------:R-:W-:Y:S05]  /*11490*/  @!P0 BRA `(.L_x_755) ;  /* 0x0000000000408947 */ /* 0x000fea0003800000 */
[----:B------:R-:W-:Y:S01]  /*114a0*/  MOV R2, 0x0 ;  /* 0x0000000000027802 */ /* 0x000fe20000000f00 */
[----:B------:R-:W-:Y:S01]  /*114b0*/  ULDC.64 UR4, c[0x4][0xa8] ;  /* 0x01002a0000047ab9 */ /* 0x000fe20000000a00 */
[----:B------:R-:W-:Y:S01]  /*114c0*/  ULDC.64 UR6, c[0x4][0xb0] ;  /* 0x01002c0000067ab9 */ /* 0x000fe20000000a00 */
[----:B------:R-:W-:Y:S02]  /*114d0*/  IMAD.U32 R4, RZ, RZ, UR4 ;  /* 0x00000004ff047e24 */ /* 0x000fe4000f8e00ff */
[----:B------:R-:W-:Y:S01]  /*114e0*/  IMAD.U32 R5, RZ, RZ, UR5 ;  /* 0x00000005ff057e24 */ /* 0x000fe2000f8e00ff */
[----:B------:R-:W1:Y:S01]  /*114f0*/  LDC.64 R2, c[0x4][R2] ;  /* 0x0100000002027b82 */ /* 0x000e620000000a00 */
[----:B------:R-:W-:Y:S01]  /*11500*/  ULDC.64 UR4, c[0x4][0x30] ;  /* 0x01000c0000047ab9 */ /* 0x000fe20000000a00 */
        /* <DEDUP_REMOVED lines=8> */
[----:B-1----:R-:W-:Y:S05]  /*11590*/  CALL.ABS.NOINC R2 ;  /* 0x0000000002007343 */ /* 0x002fea0003c00000 */
.L_x_755:
[----:B------:R-:W-:-:S04]  /*115a0*/  UIADD3 UR4, UR42, 0x400, URZ ;  /* 0x000004002a047890 */ /* 0x000fc8000fffe03f */
[----:B------:R-:W-:-:S06]  /*115b0*/  ULOP3.LUT UP0, URZ, UR4, 0x1bf, URZ, 0xc0, !UPT ;  /* 0x000001bf043f7892 */ /* 0x000fcc000f80c03f */
[----:B------:R-:W-:-:S13]  /*115c0*/  PLOP3.LUT P0, PT, PT, PT, UP0, 0x80, 0x0 ;  /* 0x000000000000781c */ /* 0x000fda0003f0f008 */
[----:B------:R-:W-:Y:S05]  /*115d0*/  @!P0 BRA `(.L_x_756) ;  /* 0x00000000007c8947 */ /* 0x000fea0003800000 */
        /* <DEDUP_REMOVED lines=16> */
.L_x_757:
[----:B------:R1:W2:Y:S01]  /*116e0*/  LDC.64 R2, c[0x4][R24] ;  /* 0x0100000018027b82 */ /* 0x0002a20000000a00 */
[----:B------:R-:W-:Y:S01]  /*116f0*/  ULDC.64 UR4, c[0x4][0xa8] ;  /* 0x01002a0000047ab9 */ /* 0x000fe20000000a00 */
[----:B------:R-:W-:Y:S01]  /*11700*/  ULDC.64 UR6, c[0x4][0xb0] ;  /* 0x01002c0000067ab9 */ /* 0x000fe20000000a00 */
[----:B------:R-:W-:Y:S02]  /*11710*/  IMAD.U32 R4, RZ, RZ, UR4 ;  /* 0x00000004ff047e24 */ /* 0x000fe4000f8e00ff */
        /* <DEDUP_REMOVED lines=11> */
.L_x_756:
[----:B------:R-:W-:Y:S01]  /*117d0*/  ULDC.64 UR4, c[0x0][0x9f8] ;  /* 0x00027e0000047ab9 */ /* 0x000fe20000000a00 */
[----:B------:R-:W-:Y:S01]  /*117e0*/  IMAD.U32 R5, RZ, RZ, UR39 ;  /* 0x00000027ff057e24 */ /* 0x000fe2000f8e00ff */
[----:B------:R-:W-:Y:S01]  /*117f0*/  ISETP.NE.U32.AND P0, PT, RZ, UR4, PT ;  /* 0x00000004ff007c0c */ /* 0x000fe2000bf05070 */
[----:B------:R-:W-:-:S03]  /*11800*/  IMAD.U32 R0, RZ, RZ, UR39 ;  /* 0x00000027ff007e24 */ /* 0x000fc6000f8e00ff */
[----:B------:R-:W-:-:S13]  /*11810*/  ISETP.NE.AND.EX P0, PT, RZ, UR5, PT, P0 ;  /* 0x00000005ff007c0c */ /* 0x000fda000bf05300 */
[----:B------:R-:W1:Y:S02]  /*11820*/  @P0 LDC.64 R2, c[0x0][0x9f8] ;  /* 0x00027e00ff020b82 */ /* 0x000e640000000a00 */
[----:B-1----:R-:W-:-:S06]  /*11830*/  @P0 IMAD.WIDE R4, R5, 0x4, R2 ;  /* 0x0000000405040825 */ /* 0x002fcc00078e0202 */
[----:B------:R-:W1:Y:S01]  /*11840*/  LDC R2, c[0x0][0x428] ;  /* 0x00010a00ff027b82 */ /* 0x000e620000000800 */
[----:B------:R2:W3:Y:S01]  /*11850*/  @P0 LDG.E R0, desc[UR50][R4.64] ;  /* 0x0000003204000981 */ /* 0x0004e2000c1e1900 */
[----:B------:R-:W-:Y:S01]  /*11860*/  ISETP.NE.AND P1, PT, R23, RZ, PT ;  /* 0x000000ff1700720c */ /* 0x000fe20003f25270 */
[----:B------:R-:W-:Y:S01]  /*11870*/  UMOV UR36, URZ ;  /* 0x0000003f00247c82 */ /* 0x000fe20008000000 */
[----:B------:R-:W-:Y:S01]  /*11880*/  UMOV UR12, 0x20 ;  /* 0x00000020000c7882 */ /* 0x000fe20000000000 */
[----:B------:R-:W-:Y:S01]  /*11890*/  UMOV UR13, UR37 ;  /* 0x00000025000d7c82 */ /* 0x000fe20008000000 */
[----:B------:R-:W-:Y:S01]  /*118a0*/  UMOV UR14, UR38 ;  /* 0x00000026000e7c82 */ /* 0x000fe20008000000 */
[----:B------:R-:W-:Y:S01]  /*118b0*/  UMOV UR15, UR39 ;  /* 0x00000027000f7c82 */ /* 0x000fe20008000000 */
[----:B------:R-:W-:Y:S01]  /*118c0*/  UMOV UR8, 0x40 ;  /* 0x0000004000087882 */ /* 0x000fe20000000000 */
[----:B------:R-:W-:Y:S01]  /*118d0*/  UMOV UR9, UR37 ;  /* 0x0000002500097c82 */ /* 0x000fe20008000000 */
[----:B------:R-:W-:Y:S01]  /*118e0*/  UMOV UR10, UR38 ;  /* 0x00000026000a7c82 */ /* 0x000fe20008000000 */
[----:B------:R-:W-:Y:S01]  /*118f0*/  UMOV UR11, UR39 ;  /* 0x00000027000b7c82 */ /* 0x000fe20008000000 */
[----:B------:R-:W-:Y:S01]  /*11900*/  UMOV UR6, 0xffffffff ;  /* 0xffffffff00067882 */ /* 0x000fe20000000000 */
[----:B------:R-:W-:-:S02]  /*11910*/  IMAD.U32 R7, RZ, RZ, UR44 ;  /* 0x0000002cff077e24 */ /* 0x000fc4000f8e00ff */
[----:B------:R-:W-:Y:S02]  /*11920*/  VOTEU.ALL UP1, P1 ;  /* 0x00000000003f7886 */ /* 0x000fe40000820000 */
[----:B------:R-:W-:-:S03]  /*11930*/  VIADD R7, R7, 0xffffffff ;  /* 0xffffffff07077836 */ /* 0x000fc60000000000 */
[----:B------:R-:W-:Y:S01]  /*11940*/  @!UP1 UIADD3 UR4, UP0, UR48, 0x270, URZ ;  /* 0x0000027030049890 */ /* 0x000fe2000ff1e03f */
[----:B-1----:R-:W-:Y:S02]  /*11950*/  ISETP.NE.AND P2, PT, R2, 0x1, PT ;  /* 0x000000010200780c */ /* 0x002fe40003f45270 */
[----:B------:R-:W1:Y:S01]  /*11960*/  LDC.64 R2, c[0x0][0x3f8] ;  /* 0x0000fe00ff027b82 */ /* 0x000e620000000a00 */
[----:B------:R-:W-:-:S09]  /*11970*/  @!UP1 UIADD3.X UR5, URZ, UR49, URZ, UP0, !UPT ;  /* 0x000000313f059290 */ /* 0x000fd200087fe43f */
[----:B------:R4:W-:Y:S01]  /*11980*/  @!UP1 UTMAPF.L2.4D [UR36], [UR4] ;  /* 0x00000024040095b8 */ /* 0x0009e20008018000 */
[----:B------:R-:W2:Y:S01]  /*11990*/  @P2 LDC R6, c[0x0][0x42c] ;  /* 0x00010b00ff062b82 */ /* 0x000ea20000000800 */
[----:B------:R4:W-:Y:S07]  /*119a0*/  @!UP1 UTMAPF.L2.4D [UR12], [UR4] ;  /* 0x0000000c040095b8 */ /* 0x0009ee0008018000 */
[----:B------:R-:W5:Y:S01]  /*119b0*/  @P2 LDC R9, c[0x0][0x430] ;  /* 0x00010c00ff092b82 */ /* 0x000f620000000800 */
[----:B-1----:R-:W-:Y:S01]  /*119c0*/  ISETP.NE.U32.AND P0, PT, R2, RZ, PT ;  /* 0x000000ff0200720c */ /* 0x002fe20003f05070 */
[----:B------:R4:W-:Y:S03]  /*119d0*/  @!UP1 UTMAPF.L2.4D [UR8], [UR4] ;  /* 0x00000008040095b8 */ /* 0x0009e60008018000 */
[----:B------:R-:W-:Y:S01]  /*119e0*/  ISETP.NE.AND.EX P0, PT, R3, RZ, PT, P0 ;  /* 0x000000ff0300720c */ /* 0x000fe20003f05300 */
[----:B--2---:R-:W-:-:S04]  /*119f0*/  @P2 IMAD.HI.U32 R4, R6, UR38, RZ ;  /* 0x0000002606042c27 */ /* 0x004fc8000f8e00ff */
[----:B------:R-:W-:Y:S01]  /*11a00*/  IMAD.U32 R6, RZ, RZ, UR38 ;  /* 0x00000026ff067e24 */ /* 0x000fe2000f8e00ff */
[----:B-----5:R-:W-:Y:S02]  /*11a10*/  @P2 SHF.R.U32.HI R6, RZ, R9, R4 ;  /* 0x00000009ff062219 */ /* 0x020fe40000011604 */
[----:B---3--:R-:W-:Y:S01]  /*11a20*/  SEL R9, R0, RZ, !P0 ;  /* 0x000000ff00097207 */ /* 0x008fe20004000000 */
[----:B----4-:R-:W-:Y:S06]  /*11a30*/  BRA.DIV UR6, `(.L_x_758) ;  /* 0x0000002606c07947 */ /* 0x010fec000b800000 */
.L_x_809:
[----:B------:R-:W-:Y:S01]  /*11a40*/  UMOV UR4, 0xffffffff ;  /* 0xffffffff00047882 */ /* 0x000fe20000000000 */
[----:B------:R-:W-:Y:S02]  /*11a50*/  SHF.R.S32.HI R8, RZ, 0x1f, R0 ;  /* 0x0000001fff087819 */ /* 0x000fe40000011400 */
[----:B------:R-:W-:Y:S05]  /*11a60*/  BRA.DIV UR4, `(.L_x_759) ;  /* 0x0000002604d47947 */ /* 0x000fea000b800000 */
[----:B------:R-:W-:-:S13]  /*11a70*/  ELECT P6, URZ, PT ;  /* 0x00000000003f782f */ /* 0x000fda00038c0000 */
.L_x_812:
[----:B------:R-:W-:Y:S05]  /*11a80*/  @!P6 BRA `(.L_x_760) ;  /* 0x0000000000e8e947 */ /* 0x000fea0003800000 */
[----:B------:R-:W-:Y:S01]  /*11a90*/  LEA R13, R19, UR42, 0x3 ;  /* 0x0000002a130d7c11 */ /* 0x000fe2000f8e18ff */
[----:B------:R-:W-:Y:S01]  /*11aa0*/  IMAD.MOV.U32 R9, RZ, RZ, R0 ;  /* 0x000000ffff097224 */ /* 0x000fe200078e0000 */
[----:B------:R-:W-:Y:S01]  /*11ab0*/  SHF.L.U32 R12, R18, 0x1f, RZ ;  /* 0x0000001f120c7819 */ /* 0x000fe200000006ff */
[----:B------:R-:W-:Y:S06]  /*11ac0*/  @!P0 BRA `(.L_x_761) ;  /* 0x0000000000488947 */ /* 0x000fec0003800000 */
[----:B------:R-:W1:Y:S01]  /*11ad0*/  LDC R14, c[0x0][0x41c] ;  /* 0x00010700ff0e7b82 */ /* 0x000e620000000800 */
[----:B------:R-:W-:Y:S01]  /*11ae0*/  IMAD.MOV.U32 R15, RZ, RZ, R7 ;  /* 0x000000ffff0f7224 */ /* 0x000fe200078e0007 */
[----:B------:R-:W-:Y:S02]  /*11af0*/  ULDC.64 UR4, c[0x0][0x408] ;  /* 0x0001020000047ab9 */ /* 0x000fe40000000a00 */
[----:B------:R-:W-:-:S04]  /*11b00*/  IMAD R9, R8, UR4, RZ ;  /* 0x0000000408097c24 */ /* 0x000fc8000f8e02ff */
[----:B------:R-:W-:Y:S01]  /*11b10*/  IMAD R9, R0, UR5, R9 ;  /* 0x0000000500097c24 */ /* 0x000fe2000f8e0209 */
[----:B-1----:R-:W-:-:S13]  /*11b20*/  ISETP.NE.AND P2, PT, R14, 0x1, PT ;  /* 0x000000010e00780c */ /* 0x002fda0003f45270 */
[----:B------:R-:W1:Y:S02]  /*11b30*/  @P2 LDC.64 R4, c[0x0][0x420] ;  /* 0x00010800ff042b82 */ /* 0x000e640000000a00 */
[----:B-1----:R-:W-:-:S05]  /*11b40*/  @P2 IMAD.HI.U32 R4, R7, R4, RZ ;  /* 0x0000000407042227 */ /* 0x002fca00078e00ff */
[----:B------:R-:W-:-:S04]  /*11b50*/  @P2 SHF.R.U32.HI R15, RZ, R5, R4 ;  /* 0x00000005ff0f2219 */ /* 0x000fc80000011604 */
[--C-:B------:R-:W-:Y:S01]  /*11b60*/  SHF.R.S32.HI R5, RZ, 0x1f, R15.reuse ;  /* 0x0000001fff057819 */ /* 0x100fe2000001140f */
[----:B------:R-:W-:-:S04]  /*11b70*/  IMAD.MOV.U32 R4, RZ, RZ, R15 ;  /* 0x000000ffff047224 */ /* 0x000fc800078e000f */
[----:B------:R-:W-:-:S04]  /*11b80*/  IMAD.WIDE.U32 R10, R0, UR4, R4 ;  /* 0x00000004000a7c25 */ /* 0x000fc8000f8e0004 */
[----:B------:R-:W-:Y:S01]  /*11b90*/  IMAD.IADD R5, R11, 0x1, R9 ;  /* 0x000000010b057824 */ /* 0x000fe200078e0209 */
[----:B------:R-:W-:-:S04]  /*11ba0*/  LEA R4, P2, R10, R2, 0x2 ;  /* 0x000000020a047211 */ /* 0x000fc800078410ff */
[----:B------:R-:W-:-:S05]  /*11bb0*/  LEA.HI.X R5, R10, R3, R5, 0x2, P2 ;  /* 0x000000030a057211 */ /* 0x000fca00010f1405 */
[----:B------:R1:W5:Y:S01]  /*11bc0*/  LDG.E R9, desc[UR50][R4.64] ;  /* 0x0000003204097981 */ /* 0x000362000c1e1900 */
[----:B------:R-:W-:-:S04]  /*11bd0*/  IMAD.MOV R10, RZ, RZ, -R15 ;  /* 0x000000ffff0a7224 */ /* 0x000fc800078e0a0f */
[----:B------:R-:W-:-:S07]  /*11be0*/  IMAD R7, R14, R10, R7 ;  /* 0x0000000a0e077224 */ /* 0x000fce00078e0207 */
.L_x_761:
[----:B------:R-:W2:Y:S01]  /*11bf0*/  SYNCS.PHASECHK.TRANS64.TRYWAIT P2, [R13+URZ+0x2d840], R12 ;  /* 0x02d8400c0d0075a7 */ /* 0x000ea2000804017f */
[----:B------:R-:W-:Y:S01]  /*11c00*/  ISETP.NE.AND P3, PT, R17, RZ, PT ;  /* 0x000000ff1100720c */ /* 0x000fe20003f65270 */
[----:B--2---:R-:W-:-:S12]  /*11c10*/  @!P2 BRA `(.L_x_762) ;  /* 0x000000240088a947 */ /* 0x004fd80003800000 */
.L_x_813:
[----:B------:R-:W-:Y:S05]  /*11c20*/  @P3 BRA `(.L_x_763) ;  /* 0x0000000000143947 */ /* 0x000fea0003800000 */
[----:B------:R-:W-:Y:S01]  /*11c30*/  ISETP.NE.AND P2, PT, R23, RZ, PT ;  /* 0x000000ff1700720c */ /* 0x000fe20003f45270 */
[----:B-1----:R-:W-:-:S04]  /*11c40*/  IMAD.MOV.U32 R4, RZ, RZ, 0x6000 ;  /* 0x00006000ff047424 */ /* 0x002fc800078e00ff */
[----:B------:R3:W-:Y:S08]  /*11c50*/  SYNCS.ARRIVE.TRANS64 RZ, [R13+URZ+0x2d830], R4 ;  /* 0x02d830040dff79a7 */ /* 0x0007f0000800003f */
[----:B------:R-:W-:Y:S05]  /*11c60*/  @!P2 BRA `(.L_x_763) ;  /* 0x000000000004a947 */ /* 0x000fea0003800000 */
[----:B------:R-:W-:Y:S01]  /*11c70*/  BPT.TRAP 0x1 ;  /* 0x000000040000795c */ /* 0x000fe20000300000 */
.L_x_763:
        /* <DEDUP_REMOVED lines=11> */
[----:B------:R-:W-:Y:S02]  /*11d30*/  UIMAD UR8, UR8, 0x6000, UR42 ;  /* 0x00006000080878a4 */ /* 0x000fe4000f8e022a */
[----:B------:R-:W-:Y:S02]  /*11d40*/  USHF.L.U32 UR11, UR11, 0x7, URZ ;  /* 0x000000070b0b7899 */ /* 0x000fe4000800063f */
[----:B------:R-:W-:Y:S02]  /*11d50*/  UIADD3 UR9, UR9, 0x2d830, URZ ;  /* 0x0002d83009097890 */ /* 0x000fe4000fffe03f */
[----:B------:R-:W-:Y:S02]  /*11d60*/  UIADD3 UR14, UR8, 0x15400, URZ ;  /* 0x00015400080e7890 */ /* 0x000fe4000fffe03f */
[----:B------:R-:W-:Y:S02]  /*11d70*/  UIADD3 UR15, UR8, 0x17400, URZ ;  /* 0x00017400080f7890 */ /* 0x000fe4000fffe03f */
[----:B------:R-:W-:-:S03]  /*11d80*/  UIADD3 UR17, UR8, 0x19400, URZ ;  /* 0x0001940008117890 */ /* 0x000fc6000fffe03f */
[----:B------:R-:W-:Y:S01]  /*11d90*/  UMOV UR8, UR14 ;  /* 0x0000000e00087c82 */ /* 0x000fe20008000000 */
[----:B------:R-:W-:Y:S01]  /*11da0*/  UMOV UR14, 0x40 ;  /* 0x00000040000e7882 */ /* 0x000fe20000000000 */
[----:B------:R4:W-:Y:S02]  /*11db0*/  UTMALDG.4D [UR8], [UR4], desc[UR6] ;  /* 0x00000608040075b4 */ /* 0x0009e40008019000 */
[----:B----4-:R-:W-:Y:S01]  /*11dc0*/  UMOV UR8, UR15 ;  /* 0x0000000f00087c82 */ /* 0x010fe20008000000 */
[----:B------:R-:W-:Y:S02]  /*11dd0*/  UMOV UR10, UR16 ;  /* 0x00000010000a7c82 */ /* 0x000fe40008000000 */
[----:B------:R4:W-:Y:S02]  /*11de0*/  UTMALDG.4D [UR8], [UR4], desc[UR6] ;  /* 0x00000608040075b4 */ /* 0x0009e40008019000 */
[----:B----4-:R-:W-:Y:S01]  /*11df0*/  UMOV UR8, UR17 ;  /* 0x0000001100087c82 */ /* 0x010fe20008000000 */
[----:B------:R-:W-:-:S02]  /*11e00*/  UMOV UR10, UR14 ;  /* 0x0000000e000a7c82 */ /* 0x000fc40008000000 */
[----:B------:R4:W-:Y:S02]  /*11e10*/  UTMALDG.4D [UR8], [UR4], desc[UR6] ;  /* 0x00000608040075b4 */ /* 0x0009e40008019000 */
[----:B----4-:R-:W-:Y:S01]  /*11e20*/  NOP ;  /* 0x0000000000007918 */ /* 0x010fe20000000000 */
.L_x_760:
[----:B------:R-:W-:Y:S05]  /*11e30*/  WARPSYNC.ALL ;  /* 0x0000000000007948 */ /* 0x000fea0003800000 */
[----:B------:R-:W-:Y:S01]  /*11e40*/  BAR.SYNC.DEFER_BLOCKING 0x8, 0x1a0 ;  /* 0x0206800000007b1d */ /* 0x000fe20000010000 */
[----:B------:R-:W-:Y:S01]  /*11e50*/  ELECT P2, URZ, PT ;  /* 0x00000000003f782f */ /* 0x000fe20003840000 */
[----:B------:R-:W-:Y:S02]  /*11e60*/  UIADD3 UR47, UR47, 0x1, URZ ;  /* 0x000000012f2f7890 */ /* 0x000fe4000fffe03f */
[----:B------:R-:W-:Y:S02]  /*11e70*/  UIADD3 UR4, UP0, UR48, 0x270, URZ ;  /* 0x0000027030047890 */ /* 0x000fe4000ff1e03f */
[----:B------:R-:W-:-:S02]  /*11e80*/  ULEA.HI UR5, UR47, UR47, URZ, 0x1 ;  /* 0x0000002f2f057291 */ /* 0x000fc4000f8f083f */
[----:B------:R-:W-:Y:S02]  /*11e90*/  UIADD3 UR24, UR42, 0xc400, URZ ;  /* 0x0000c4002a187890 */ /* 0x000fe4000fffe03f */
[----:B------:R-:W-:Y:S02]  /*11ea0*/  ULOP3.LUT UR5, UR5, 0xfffffffe, URZ, 0xc0, !UPT ;  /* 0xfffffffe05057892 */ /* 0x000fe4000f8ec03f */
[----:B------:R-:W-:Y:S02]  /*11eb0*/  UIADD3 UR25, UR42, 0x2d800, URZ ;  /* 0x0002d8002a197890 */ /* 0x000fe4000fffe03f */
[----:B-1-3--:R-:W-:Y:S01]  /*11ec0*/  @P2 IMAD.MOV.U32 R4, RZ, RZ, 0x9000 ;  /* 0x00009000ff042424 */ /* 0x00afe200078e00ff */
[----:B------:R-:W-:Y:S02]  /*11ed0*/  UIADD3 UR9, UR47, -UR5, URZ ;  /* 0x800000052f097290 */ /* 0x000fe4000fffe03f */
[----:B------:R-:W-:Y:S02]  /*11ee0*/  UIADD3.X UR5, URZ, UR49, URZ, UP0, !UPT ;  /* 0x000000313f057290 */ /* 0x000fe400087fe43f */
[----:B------:R-:W-:-:S02]  /*11ef0*/  UIADD3 UR16, UR42, 0xf400, URZ ;  /* 0x0000f4002a107890 */ /* 0x000fc4000fffe03f */
[----:B------:R-:W-:Y:S01]  /*11f00*/  UIADD3 UR8, UR42, 0x12400, URZ ;  /* 0x000124002a087890 */ /* 0x000fe2000fffe03f */
[----:B------:R-:W-:Y:S01]  /*11f10*/  UMOV UR27, UR37 ;  /* 0x00000025001b7c82 */ /* 0x000fe20008000000 */
[----:B------:R1:W-:Y:S01]  /*11f20*/  @P2 SYNCS.ARRIVE.TRANS64 RZ, [UR42+0x2d800], R4 ;  /* 0x02d80004ffff29a7 */ /* 0x0003e2000800002a */
[----:B------:R-:W-:Y:S01]  /*11f30*/  UMOV UR28, UR38 ;  /* 0x00000026001c7c82 */ /* 0x000fe20008000000 */
[----:B------:R-:W-:Y:S01]  /*11f40*/  UMOV UR29, UR39 ;  /* 0x00000027001d7c82 */ /* 0x000fe20008000000 */
[----:B------:R-:W-:Y:S01]  /*11f50*/  UMOV UR6, 0x0 ;  /* 0x0000000000067882 */ /* 0x000fe20000000000 */
[----:B------:R-:W-:Y:S01]  /*11f60*/  UMOV UR7, 0x12f00000 ;  /* 0x12f0000000077882 */ /* 0x000fe20000000000 */
[----:B------:R-:W-:Y:S01]  /*11f70*/  UMOV UR26, URZ ;  /* 0x0000003f001a7c82 */ /* 0x000fe20008000000 */
[----:B------:R-:W-:Y:S01]  /*11f80*/  UMOV UR19, UR37 ;  /* 0x0000002500137c82 */ /* 0x000fe20008000000 */
[----:B------:R-:W-:Y:S01]  /*11f90*/  UMOV UR20, UR38 ;  /* 0x0000002600147c82 */ /* 0x000fe20008000000 */
[----:B-1----:R-:W-:Y:S01]  /*11fa0*/  IMAD.U32 R4, RZ, RZ, UR9 ;  /* 0x00000009ff047e24 */ /* 0x002fe2000f8e00ff */
[----:B------:R-:W-:Y:S01]  /*11fb0*/  UMOV UR21, UR39 ;  /* 0x0000002700157c82 */ /* 0x000fe20008000000 */
[----:B------:R-:W-:Y:S01]  /*11fc0*/  UMOV UR18, 0x20 ;  /* 0x0000002000127882 */ /* 0x000fe20000000000 */
[----:B------:R-:W-:Y:S01]  /*11fd0*/  UMOV UR17, UR25 ;  /* 0x0000001900117c82 */ /* 0x000fe20008000000 */
[----:B------:R-:W-:Y:S01]  /*11fe0*/  UMOV UR11, UR37 ;  /* 0x00000025000b7c82 */ /* 0x000fe20008000000 */
[----:B------:R-:W-:Y:S01]  /*11ff0*/  SHF.L.U32 R4, R4, 0x1f, RZ ;  /* 0x0000001f04047819 */ /* 0x000fe200000006ff */
[----:B------:R-:W-:Y:S01]  /*12000*/  UMOV UR12, UR38 ;  /* 0x00000026000c7c82 */ /* 0x000fe20008000000 */
[----:B------:R-:W-:Y:S01]  /*12010*/  UMOV UR13, UR39 ;  /* 0x00000027000d7c82 */ /* 0x000fe20008000000 */
[----:B------:R-:W-:Y:S01]  /*12020*/  UMOV UR10, 0x40 ;  /* 0x00000040000a7882 */ /* 0x000fe20000000000 */
[----:B------:R1:W-:Y:S01]  /*12030*/  UTMALDG.4D [UR24], [UR4], desc[UR6] ;  /* 0x00000618040075b4 */ /* 0x0003e20008019000 */
[----:B------:R-:W-:Y:S01]  /*12040*/  UMOV UR9, UR25 ;  /* 0x0000001900097c82 */ /* 0x000fe20008000000 */
[----:B------:R1:W-:Y:S01]  /*12050*/  UTMALDG.4D [UR16], [UR4], desc[UR6] ;  /* 0x00000610040075b4 */ /* 0x0003e20008019000 */
[----:B------:R1:W-:Y:S01]  /*12060*/  UTMALDG.4D [UR8], [UR4], desc[UR6] ;  /* 0x00000608040075b4 */ /* 0x0003e20008019000 */
[----:B------:R-:W3:Y:S02]  /*12070*/  SYNCS.PHASECHK.TRANS64.TRYWAIT P2, [UR42+0x2d820], R4 ;  /* 0x02d82004ff0075a7 */ /* 0x000ee4000804016a */
[----:B-1-3--:R-:W-:Y:S05]  /*12080*/  @!P2 BRA `(.L_x_764) ;  /* 0x000000200080a947 */ /* 0x00afea0003800000 */
.L_x_814:
[----:B------:R-:W-:-:S04]  /*12090*/  UIADD3 UR4, UR44, -0x2, URZ ;  /* 0xfffffffe2c047890 */ /* 0x000fc8000fffe03f */
[----:B------:R-:W-:-:S06]  /*120a0*/  UISETP.GE.AND UP0, UPT, UR4, UR43, UPT ;  /* 0x0000002b0400728c */ /* 0x000fcc000bf06270 */
[----:B------:R-:W-:-:S13]  /*120b0*/  PLOP3.LUT P2, PT, PT, PT, UP0, 0x80, 0x0 ;  /* 0x000000000000781c */ /* 0x000fda0003f4f008 */
[----:B------:R-:W-:Y:S05]  /*120c0*/  @!P2 BRA `(.L_x_765) ;  /* 0x00000014004ca947 */ /* 0x000fea0003800000 */
[----:B-1----:R-:W-:Y:S01]  /*120d0*/  IMAD R5, RZ, RZ, -UR44 ;  /* 0x8000002cff057e24 */ /* 0x002fe2000f8e02ff */
[----:B------:R-:W-:Y:S01]  /*120e0*/  LOP3.LUT R10, RZ, UR43, RZ, 0x33, !PT ;  /* 0x0000002bff0a7c12 */ /* 0x000fe2000f8e33ff */
[----:B------:R-:W-:Y:S01]  /*120f0*/  IMAD.U32 R11, RZ, RZ, UR4 ;  /* 0x00000004ff0b7e24 */ /* 0x000fe2000f8e00ff */
[----:B------:R-:W-:Y:S02]  /*12100*/  ULDC.64 UR40, c[0x0][0x408] ;  /* 0x0001020000287ab9 */ /* 0x000fe40000000a00 */
[----:B------:R-:W-:-:S05]  /*12110*/  VIADDMNMX R10, R5, 0x1, R10, !PT ;  /* 0x00000001050a7846 */ /* 0x000fca000780010a */
[----:B------:R-:W-:-:S05]  /*12120*/  VIADD R4, R10, UR44 ;  /* 0x0000002c0a047c36 */ /* 0x000fca0008000000 */
[----:B------:R-:W-:-:S04]  /*12130*/  LOP3.LUT R4, R4, 0x1, RZ, 0xc0, !PT ;  /* 0x0000000104047812 */ /* 0x000fc800078ec0ff */
[----:B------:R-:W-:-:S13]  /*12140*/  ISETP.NE.U32.AND P2, PT, R4, 0x1, PT ;  /* 0x000000010400780c */ /* 0x000fda0003f45070 */
[----:B------:R-:W-:Y:S05]  /*12150*/  @P2 BRA `(.L_x_766) ;  /* 0x0000000400b42947 */ /* 0x000fea0003800000 */
[----:B--2---:R-:W-:Y:S01]  /*12160*/  VIADD R12, R19, 0x1 ;  /* 0x00000001130c7836 */ /* 0x004fe20000000000 */
        /* <DEDUP_REMOVED lines=26> */
.L_x_769:
[----:B-1----:R-:W-:Y:S02]  /*12310*/  LEA R3, R12, UR42, 0x3 ;  /* 0x0000002a0c037c11 */ /* 0x002fe4000f8e18ff */
[----:B------:R-:W-:Y:S02]  /*12320*/  SHF.L.U32 R2, R13, 0x1f, RZ ;  /* 0x0000001f0d027819 */ /* 0x000fe400000006ff */
[----:B------:R-:W-:Y:S02]  /*12330*/  ISETP.NE.AND P2, PT, R17, RZ, PT ;  /* 0x000000ff1100720c */ /* 0x000fe40003f45270 */
[----:B------:R-:W1:Y:S02]  /*12340*/  SYNCS.PHASECHK.TRANS64.TRYWAIT P3, [R3+URZ+0x2d840], R2 ;  /* 0x02d84002030075a7 */ /* 0x000e64000806017f */
[----:B-1----:R-:W-:Y:S09]  /*12350*/  @!P3 BRA `(.L_x_770) ;  /* 0x0000001c00e4b947 */ /* 0x002ff20003800000 */
.L_x_815:
[----:B------:R-:W-:Y:S05]  /*12360*/  @P2 BRA `(.L_x_771) ;  /* 0x0000000000142947 */ /* 0x000fea0003800000 */
[----:B------:R-:W-:Y:S01]  /*12370*/  ISETP.NE.AND P3, PT, R23, RZ, PT ;  /* 0x000000ff1700720c */ /* 0x000fe20003f65270 */
[----:B-1----:R-:W-:-:S04]  /*12380*/  IMAD.MOV.U32 R2, RZ, RZ, 0x6000 ;  /* 0x00006000ff027424 */ /* 0x002fc800078e00ff */
[----:B------:R2:W-:Y:S08]  /*12390*/  SYNCS.ARRIVE.TRANS64 RZ, [R3+URZ+0x2d830], R2 ;  /* 0x02d8300203ff79a7 */ /* 0x0005f0000800003f */
[----:B------:R-:W-:Y:S05]  /*123a0*/  @!P3 BRA `(.L_x_771) ;  /* 0x000000000004b947 */ /* 0x000fea0003800000 */
[----:B------:R-:W-:Y:S01]  /*123b0*/  BPT.TRAP 0x1 ;  /* 0x000000040000795c */ /* 0x000fe20000300000 */
.L_x_771:
[----:B------:R-:W-:Y:S01]  /*123c0*/  R2UR UR8, R12 ;  /* 0x000000000c0872ca */ /* 0x000fe200000e0000 */
[----:B------:R-:W-:Y:S01]  /*123d0*/  UIADD3 UR4, UP0, UR48, 0x370, URZ ;  /* 0x0000037030047890 */ /* 0x000fe2000ff1e03f */
[----:B------:R-:W-:Y:S01]  /*123e0*/  R2UR UR9, R3 ;  /* 0x00000000030972ca */ /* 0x000fe200000e0000 */
[----:B------:R-:W-:Y:S01]  /*123f0*/  UIADD3 UR19, UR42, 0x2d800, URZ ;  /* 0x0002d8002a137890 */ /* 0x000fe2000fffe03f */
[----:B------:R-:W-:Y:S01]  /*12400*/  R2UR UR11, R11 ;  /* 0x000000000b0b72ca */ /* 0x000fe200000e0000 */
[----:B------:R-:W-:Y:S01]  /*12410*/  UIADD3.X UR5, URZ, UR49, URZ, UP0, !UPT ;  /* 0x000000313f057290 */ /* 0x000fe200087fe43f */
[----:B------:R-:W-:Y:S01]  /*12420*/  R2UR UR12, R6 ;  /* 0x00000000060c72ca */ /* 0x000fe200000e0000 */
[----:B------:R-:W-:Y:S01]  /*12430*/  UMOV UR10, URZ ;  /* 0x0000003f000a7c82 */ /* 0x000fe20008000000 */
[----:B-----5:R-:W-:Y:S01]  /*12440*/  R2UR UR13, R4 ;  /* 0x00000000040d72ca */ /* 0x020fe200000e0000 */
[----:B------:R-:W-:Y:S01]  /*12450*/  UMOV UR6, 0x0 ;  /* 0x0000000000067882 */ /* 0x000fe20000000000 */
[----:B------:R-:W-:Y:S01]  /*12460*/  UMOV UR7, 0x14f00000 ;  /* 0x14f0000000077882 */ /* 0x000fe20000000000 */
[----:B------:R-:W-:Y:S01]  /*12470*/  UMOV UR17, 0x20 ;  /* 0x0000002000117882 */ /* 0x000fe20000000000 */
[----:B------:R-:W-:Y:S01]  /*12480*/  UMOV UR18, 0x40 ;  /* 0x0000004000127882 */ /* 0x000fe20000000000 */
[----:B------:R-:W-:Y:S01]  /*12490*/  UIMAD UR8, UR8, 0x6000, UR42 ;  /* 0x00006000080878a4 */ /* 0x000fe2000f8e022a */
[----:B-12---:R-:W-:Y:S01]  /*124a0*/  SHF.L.U32 R3, R18, 0x1f, RZ ;  /* 0x0000001f12037819 */ /* 0x006fe200000006ff */
[----:B------:R-:W-:Y:S01]  /*124b0*/  UIADD3 UR9, UR9, 0x2d830, URZ ;  /* 0x0002d83009097890 */ /* 0x000fe2000fffe03f */
[----:B------:R-:W-:Y:S01]  /*124c0*/  LEA R2, R19, UR19, 0x3 ;  /* 0x0000001313027c11 */ /* 0x000fe2000f8e18ff */
[----:B------:R-:W-:-:S02]  /*124d0*/  USHF.L.U32 UR11, UR11, 0x7, URZ ;  /* 0x000000070b0b7899 */ /* 0x000fc4000800063f */
[----:B------:R-:W-:Y:S02]  /*124e0*/  UIADD3 UR14, UR8, 0x15400, URZ ;  /* 0x00015400080e7890 */ /* 0x000fe4000fffe03f */
[----:B------:R-:W-:Y:S02]  /*124f0*/  UIADD3 UR15, UR8, 0x17400, URZ ;  /* 0x00017400080f7890 */ /* 0x000fe4000fffe03f */
[----:B------:R-:W-:-:S03]  /*12500*/  UIADD3 UR16, UR8, 0x19400, URZ ;  /* 0x0001940008107890 */ /* 0x000fc6000fffe03f */
[----:B------:R-:W-:Y:S02]  /*12510*/  UMOV UR8, UR14 ;  /* 0x0000000e00087c82 */ /* 0x000fe40008000000 */
[----:B------:R1:W-:Y:S02]  /*12520*/  UTMALDG.4D [UR8], [UR4], desc[UR6] ;  /* 0x00000608040075b4 */ /* 0x0003e40008019000 */
[----:B-1----:R-:W-:Y:S01]  /*12530*/  UMOV UR8, UR15 ;  /* 0x0000000f00087c82 */ /* 0x002fe20008000000 */
[----:B------:R-:W-:Y:S02]  /*12540*/  UMOV UR10, UR17 ;  /* 0x00000011000a7c82 */ /* 0x000fe40008000000 */
[----:B------:R1:W-:Y:S02]  /*12550*/  UTMALDG.4D [UR8], [UR4], desc[UR6] ;  /* 0x00000608040075b4 */ /* 0x0003e40008019000 */
[----:B-1----:R-:W-:Y:S01]  /*12560*/  UMOV UR8, UR16 ;  /* 0x0000001000087c82 */ /* 0x002fe20008000000 */
[----:B------:R-:W-:-:S02]  /*12570*/  UMOV UR10, UR18 ;  /* 0x00000012000a7c82 */ /* 0x000fc40008000000 */
[----:B------:R1:W-:Y:S01]  /*12580*/  UTMALDG.4D [UR8], [UR4], desc[UR6] ;  /* 0x00000608040075b4 */ /* 0x0003e20008019000 */
[----:B------:R-:W2:Y:S02]  /*12590*/  SYNCS.PHASECHK.TRANS64.TRYWAIT P3, [R2+URZ+0x60], R3 ;  /* 0x00006003020075a7 */ /* 0x000ea4000806017f */
[----:B-12---:R-:W-:Y:S05]  /*125a0*/  @!P3 BRA `(.L_x_772) ;  /* 0x0000001c0064b947 */ /* 0x006fea0003800000 */
.L_x_816:
[----:B------:R-:W-:Y:S05]  /*125b0*/  @P2 BRA `(.L_x_773) ;  /* 0x0000000000182947 */ /* 0x000fea0003800000 */
[----:B------:R-:W-:Y:S01]  /*125c0*/  ISETP.NE.AND P2, PT, R23, RZ, PT ;  /* 0x000000ff1700720c */ /* 0x000fe20003f45270 */
[----:B-1----:R-:W-:Y:S01]  /*125d0*/  IMAD.MOV.U32 R3, RZ, RZ, 0x6000 ;  /* 0x00006000ff037424 */ /* 0x002fe200078e00ff */
[----:B------:R-:W-:-:S04]  /*125e0*/  LEA R2, R19, UR42, 0x3 ;  /* 0x0000002a13027c11 */ /* 0x000fc8000f8e18ff */
[----:B------:R2:W-:Y:S07]  /*125f0*/  SYNCS.ARRIVE.TRANS64 RZ, [R2+URZ+0x2d850], R3 ;  /* 0x02d8500302ff79a7 */ /* 0x0005ee000800003f */
[----:B------:R-:W-:Y:S05]  /*12600*/  @!P2 BRA `(.L_x_773) ;  /* 0x000000000004a947 */ /* 0x000fea0003800000 */
[----:B------:R-:W-:Y:S01]  /*12610*/  BPT.TRAP 0x1 ;  /* 0x000000040000795c */ /* 0x000fe20000300000 */
.L_x_773:
        /* <DEDUP_REMOVED lines=8> */
[----:B------:R-:W-:Y:S01]  /*126a0*/  UMOV UR7, 0x14f00000 ;  /* 0x14f0000000077882 */ /* 0x000fe20000000000 */
[----:B------:R-:W-:Y:S01]  /*126b0*/  UMOV UR16, 0x20 ;  /* 0x0000002000107882 */ /* 0x000fe20000000000 */
[----:B------:R-:W-:-:S02]  /*126c0*/  IMAD.MOV.U32 R9, RZ, RZ, R4 ;  /* 0x000000ffff097224 */ /* 0x000fc400078e0004 */
[----:B------:R-:W-:Y:S01]  /*126d0*/  IMAD.MOV.U32 R7, RZ, RZ, R11 ;  /* 0x000000ffff077224 */ /* 0x000fe200078e000b */
[----:B------:R-:W-:Y:S02]  /*126e0*/  UIMAD UR15, UR9, 0x6000, UR42 ;  /* 0x00006000090f78a4 */ /* 0x000fe4000f8e022a */
[----:B------:R-:W-:Y:S02]  /*126f0*/  ULEA UR9, UR9, UR42, 0x3 ;  /* 0x0000002a09097291 */ /* 0x000fe4000f8e183f */
[----:B------:R-:W-:Y:S02]  /*12700*/  USHF.L.U32 UR11, UR11, 0x7, URZ ;  /* 0x000000070b0b7899 */ /* 0x000fe4000800063f */
[----:B------:R-:W-:Y:S02]  /*12710*/  UIADD3 UR8, UR15, 0x400, URZ ;  /* 0x000004000f087890 */ /* 0x000fe4000fffe03f */
[----:B------:R-:W-:Y:S02]  /*12720*/  UIADD3 UR9, UR9, 0x2d850, URZ ;  /* 0x0002d85009097890 */ /* 0x000fe4000fffe03f */
        /* <DEDUP_REMOVED lines=11> */
.L_x_768:
[----:B------:R-:W-:Y:S05]  /*127e0*/  BSYNC B0 ;  /* 0x0000000000007941 */ /* 0x000fea0003800000 */
.L_x_767:
[----:B------:R-:W-:Y:S01]  /*127f0*/  UIADD3 UR4, UR44, -0x3, URZ ;  /* 0xfffffffd2c047890 */ /* 0x000fe2000fffe03f */
[----:B------:R-:W-:Y:S02]  /*12800*/  IMAD.MOV.U32 R19, RZ, RZ, R12 ;  /* 0x000000ffff137224 */ /* 0x000fe400078e000c */
[----:B------:R-:W-:-:S03]  /*12810*/  IMAD.MOV.U32 R18, RZ, RZ, R13 ;  /* 0x000000ffff127224 */ /* 0x000fc600078e000d */
[----:B------:R-:W-:-:S07]  /*12820*/  IMAD.U32 R11, RZ, RZ, UR4 ;  /* 0x00000004ff0b7e24 */ /* 0x000fce000f8e00ff */
.L_x_766:
[----:B------:R-:W-:Y:S01]  /*12830*/  ULOP3.LUT UR4, URZ, UR44, URZ, 0x33, !UPT ;  /* 0x0000002c3f047292 */ /* 0x000fe2000f8e333f */
[----:B------:R-:W-:Y:S01]  /*12840*/  VIADD R10, R10, 0xfffffffe ;  /* 0xfffffffe0a0a7836 */ /* 0x000fe20000000000 */
[----:B------:R-:W-:Y:S04]  /*12850*/  BSSY B0, `(.L_x_765) ;  /* 0x00000da000007945 */ /* 0x000fe80003800000 */
[----:B------:R-:W-:-:S13]  /*12860*/  ISETP.NE.AND P2, PT, R10, UR4, PT ;  /* 0x000000040a007c0c */ /* 0x000fda000bf45270 */
[----:B------:R-:W-:Y:S05]  /*12870*/  @!P2 BRA `(.L_x_774) ;  /* 0x0000000c005ca947 */ /* 0x000fea0003800000 */
[----:B-12---:R-:W-:-:S07]  /*12880*/  IMAD.MOV.U32 R2, RZ, RZ, R9 ;  /* 0x000000ffff027224 */ /* 0x006fce00078e0009 */
.L_x_789:
[----:B------:R-:W-:Y:S01]  /*12890*/  VIADD R10, R19, 0x1 ;  /* 0x00000001130a7836 */ /* 0x000fe20000000000 */
[----:B------:R-:W-:Y:S05]  /*128a0*/  YIELD ;  /* 0x0000000000007946 */ /* 0x000fea0003800000 */
[----:B------:R-:W-:Y:S01]  /*128b0*/  ISETP.NE.AND P2, PT, R10, 0x2, PT ;  /* 0x000000020a00780c */ /* 0x000fe20003f45270 */
[----:B------:R-:W-:Y:S03]  /*128c0*/  BSSY B1, `(.L_x_775) ;  /* 0x0000066000017945 */ /* 0x000fe60003800000 */
[----:B-12---:R-:W-:-:S02]  /*128d0*/  SEL R3, RZ, 0x1, P2 ;  /* 0x00000001ff037807 */ /* 0x006fc40001000000 */
[----:B------:R-:W-:Y:S02]  /*128e0*/  SEL R10, R10, RZ, P2 ;  /* 0x000000ff0a0a7207 */ /* 0x000fe40001000000 */
[----:B------:R-:W-:Y:S01]  /*128f0*/  LOP3.LUT R12, R18, R3, RZ, 0x3c, !PT ;  /* 0x00000003120c7212 */ /* 0x000fe200078e3cff */
[----:B------:R-:W-:Y:S06]  /*12900*/  @!P6 BRA `(.L_x_776) ;  /* 0x000000040084e947 */ /* 0x000fec0003800000 */
[----:B------:R-:W-:Y:S01]  /*12910*/  IMAD.MOV.U32 R14, RZ, RZ, R11 ;  /* 0x000000ffff0e7224 */ /* 0x000fe200078e000b */
[----:B------:R-:W-:Y:S06]  /*12920*/  @!P0 BRA `(.L_x_777) ;  /* 0x0000000000488947 */ /* 0x000fec0003800000 */
[----:B------:R-:W1:Y:S01]  /*12930*/  LDC R14, c[0x0][0x41c] ;  /* 0x00010700ff0e7b82 */ /* 0x000e620000000800 */
[----:B------:R-:W-:Y:S02]  /*12940*/  IMAD.MOV.U32 R13, RZ, RZ, R11 ;  /* 0x000000ffff0d7224 */ /* 0x000fe400078e000b */
[----:B------:R-:W-:-:S04]  /*12950*/  IMAD R15, R8, UR40, RZ ;  /* 0x00000028080f7c24 */ /* 0x000fc8000f8e02ff */
[----:B------:R-:W-:Y:S01]  /*12960*/  IMAD R15, R0, UR41, R15 ;  /* 0x00000029000f7c24 */ /* 0x000fe2000f8e020f */
[----:B------:R-:W2:Y:S01]  /*12970*/  LDC.64 R2, c[0x0][0x3f8] ;  /* 0x0000fe00ff027b82 */ /* 0x000ea20000000a00 */
        /* <DEDUP_REMOVED lines=8> */
[----:B--2---:R-:W-:-:S04]  /*12a00*/  LEA R2, P2, R4, R2, 0x2 ;  /* 0x0000000204027211 */ /* 0x004fc800078410ff */
[----:B------:R-:W-:-:S05]  /*12a10*/  LEA.HI.X R3, R4, R3, R5, 0x2, P2 ;  /* 0x0000000304037211 */ /* 0x000fca00010f1405 */
[----:B------:R1:W5:Y:S01]  /*12a20*/  LDG.E R2, desc[UR50][R2.64] ;  /* 0x0000003202027981 */ /* 0x000362000c1e1900 */
[----:B------:R-:W-:-:S04]  /*12a30*/  IMAD.MOV R4, RZ, RZ, -R13 ;  /* 0x000000ffff047224 */ /* 0x000fc800078e0a0d */
[----:B------:R-:W-:-:S07]  /*12a40*/  IMAD R14, R14, R4, R11 ;  /* 0x000000040e0e7224 */ /* 0x000fce00078e020b */
.L_x_777:
[----:B------:R-:W-:Y:S02]  /*12a50*/  LEA R4, R10, UR42, 0x3 ;  /* 0x0000002a0a047c11 */ /* 0x000fe4000f8e18ff */
[----:B-1----:R-:W-:Y:S02]  /*12a60*/  SHF.L.U32 R3, R12, 0x1f, RZ ;  /* 0x0000001f0c037819 */ /* 0x002fe400000006ff */
[----:B------:R-:W-:Y:S02]  /*12a70*/  ISETP.NE.AND P2, PT, R17, RZ, PT ;  /* 0x000000ff1100720c */ /* 0x000fe40003f45270 */
[----:B------:R-:W1:Y:S02]  /*12a80*/  SYNCS.PHASECHK.TRANS64.TRYWAIT P3, [R4+URZ+0x2d840], R3 ;  /* 0x02d84003040075a7 */ /* 0x000e64000806017f */
[----:B-1----:R-:W-:Y:S09]  /*12a90*/  @!P3 BRA `(.L_x_778) ;  /* 0x00000018003cb947 */ /* 0x002ff20003800000 */
.L_x_817:
[----:B------:R-:W-:Y:S05]  /*12aa0*/  @P2 BRA `(.L_x_779) ;  /* 0x0000000000142947 */ /* 0x000fea0003800000 */
[----:B------:R-:W-:Y:S01]  /*12ab0*/  ISETP.NE.AND P3, PT, R23, RZ, PT ;  /* 0x000000ff1700720c */ /* 0x000fe20003f65270 */
[----:B-1----:R-:W-:-:S04]  /*12ac0*/  IMAD.MOV.U32 R3, RZ, RZ, 0x6000 ;  /* 0x00006000ff037424 */ /* 0x002fc800078e00ff */
[----:B------:R2:W-:Y:S08]  /*12ad0*/  SYNCS.ARRIVE.TRANS64 RZ, [R4+URZ+0x2d830], R3 ;  /* 0x02d8300304ff79a7 */ /* 0x0005f0000800003f */
[----:B------:R-:W-:Y:S05]  /*12ae0*/  @!P3 BRA `(.L_x_779) ;  /* 0x000000000004b947 */ /* 0x000fea0003800000 */
[----:B------:R-:W-:Y:S01]  /*12af0*/  BPT.TRAP 0x1 ;  /* 0x000000040000795c */ /* 0x000fe20000300000 */
.L_x_779:
        /* <DEDUP_REMOVED lines=14> */
[----:B------:R-:W-:Y:S01]  /*12be0*/  SHF.L.U32 R18, R18, 0x1f, RZ ;  /* 0x0000001f12127819 */ /* 0x000fe200000006ff */
[----:B------:R-:W-:Y:S01]  /*12bf0*/  UIADD3 UR9, UR9, 0x2d830, URZ ;  /* 0x0002d83009097890 */ /* 0x000fe2000fffe03f */
[----:B-12---:R-:W-:Y:S01]  /*12c00*/  LEA R3, R19, UR19, 0x3 ;  /* 0x0000001313037c11 */ /* 0x006fe2000f8e18ff */
        /* <DEDUP_REMOVED lines=14> */
.L_x_818:
[----:B------:R-:W-:Y:S05]  /*12cf0*/  @P2 BRA `(.L_x_781) ;  /* 0x0000000000142947 */ /* 0x000fea0003800000 */
[----:B------:R-:W-:Y:S01]  /*12d00*/  ISETP.NE.AND P2, PT, R23, RZ, PT ;  /* 0x000000ff1700720c */ /* 0x000fe20003f45270 */
[----:B------:R-:W-:-:S04]  /*12d10*/  IMAD.MOV.U32 R4, RZ, RZ, 0x6000 ;  /* 0x00006000ff047424 */ /* 0x000fc800078e00ff */
[----:B------:R2:W-:Y:S08]  /*12d20*/  SYNCS.ARRIVE.TRANS64 RZ, [R3+URZ+0x50], R4 ;  /* 0x0000500403ff79a7 */ /* 0x0005f0000800003f */
[----:B------:R-:W-:Y:S05]  /*12d30*/  @!P2 BRA `(.L_x_781) ;  /* 0x000000000004a947 */ /* 0x000fea0003800000 */
[----:B------:R-:W-:Y:S01]  /*12d40*/  BPT.TRAP 0x1 ;  /* 0x000000040000795c */ /* 0x000fe20000300000 */
.L_x_781:
        /* <DEDUP_REMOVED lines=12> */
[----:B------:R-:W-:Y:S01]  /*12e10*/  UIMAD UR8, UR8, 0x6000, UR42 ;  /* 0x00006000080878a4 */ /* 0x000fe2000f8e022a */
[----:B------:R-:W-:Y:S01]  /*12e20*/  IMAD.MOV.U32 R9, RZ, RZ, R2 ;  /* 0x000000ffff097224 */ /* 0x000fe200078e0002 */
        /* <DEDUP_REMOVED lines=15> */
.L_x_776:
[----:B------:R-:W-:Y:S05]  /*12f20*/  BSYNC B1 ;  /* 0x0000000000017941 */ /* 0x000fea0003800000 */
.L_x_775:
[----:B------:R-:W-:Y:S01]  /*12f30*/  VIADD R19, R10, 0x1 ;  /* 0x000000010a137836 */ /* 0x000fe20000000000 */
[----:B------:R-:W-:Y:S01]  /*12f40*/  BSSY B1, `(.L_x_782) ;  /* 0x0000067000017945 */ /* 0x000fe20003800000 */
[----:B------:R-:W-:-:S03]  /*12f50*/  VIADD R13, R11, 0xffffffff ;  /* 0xffffffff0b0d7836 */ /* 0x000fc60000000000 */
[----:B------:R-:W-:-:S04]  /*12f60*/  ISETP.NE.AND P2, PT, R19, 0x2, PT ;  /* 0x000000021300780c */ /* 0x000fc80003f45270 */
[----:B-12---:R-:W-:Y:S02]  /*12f70*/  SEL R3, RZ, 0x1, P2 ;  /* 0x00000001ff037807 */ /* 0x006fe40001000000 */
        /* <DEDUP_REMOVED lines=9> */
[----:B-1----:R-:W-:-:S13]  /*13010*/  ISETP.NE.AND P2, PT, R14, 0x1, PT ;  /* 0x000000010e00780c */ /* 0x002fda0003f45270 */
[----:B------:R-:W1:Y:S02]  /*13020*/  @P2 LDC.64 R2, c[0x0][0x420] ;  /* 0x00010800ff022b82 */ /* 0x000e640000000a00 */
[----:B-1----:R-:W-:-:S05]  /*13030*/  @P2 IMAD.HI.U32 R2, R13, R2, RZ ;  /* 0x000000020d022227 */ /* 0x002fca00078e00ff */
[----:B------:R-:W-:Y:S02]  /*13040*/  @P2 SHF.R.U32.HI R15, RZ, R3, R2 ;  /* 0x00000003ff0f2219 */ /* 0x000fe40000011602 */
[----:B------:R-:W1:Y:S02]  /*13050*/  LDC.64 R2, c[0x0][0x3f8] ;  /* 0x0000fe00ff027b82 */ /* 0x000e640000000a00 */
[--C-:B------:R-:W-:Y:S01]  /*13060*/  SHF.R.S32.HI R5, RZ, 0x1f, R15.reuse ;  /* 0x0000001fff057819 */ /* 0x100fe2000001140f */
[----:B------:R-:W-:-:S04]  /*13070*/  IMAD.MOV.U32 R4, RZ, RZ, R15 ;  /* 0x000000ffff047224 */ /* 0x000fc800078e000f */
[----:B------:R-:W-:-:S04]  /*13080*/  IMAD.WIDE.U32 R4, R0, UR40, R4 ;  /* 0x0000002800047c25 */ /* 0x000fc8000f8e0004 */
[----:B------:R-:W-:Y:S01]  /*13090*/  IMAD.IADD R5, R21, 0x1, R5 ;  /* 0x0000000115057824 */ /* 0x000fe200078e0205 */
[----:B-1----:R-:W-:-:S04]  /*130a0*/  LEA R2, P2, R4, R2, 0x2 ;  /* 0x0000000204027211 */ /* 0x002fc800078410ff */
[----:B------:R-:W-:-:S05]  /*130b0*/  LEA.HI.X R3, R4, R3, R5, 0x2, P2 ;  /* 0x0000000304037211 */ /* 0x000fca00010f1405 */
[----:B------:R1:W5:Y:S01]  /*130c0*/  LDG.E R2, desc[UR50][R2.64] ;  /* 0x0000003202027981 */ /* 0x000362000c1e1900 */
[----:B------:R-:W-:-:S04]  /*130d0*/  IMAD.MOV R4, RZ, RZ, -R15 ;  /* 0x000000ffff047224 */ /* 0x000fc800078e0a0f */
[----:B------:R-:W-:-:S07]  /*130e0*/  IMAD R14, R14, R4, R13 ;  /* 0x000000040e0e7224 */ /* 0x000fce00078e020d */
.L_x_784:
[----:B-1----:R-:W-:Y:S02]  /*130f0*/  LEA R3, R19, UR42, 0x3 ;  /* 0x0000002a13037c11 */ /* 0x002fe4000f8e18ff */
[----:B------:R-:W-:Y:S02]  /*13100*/  SHF.L.U32 R4, R18, 0x1f, RZ ;  /* 0x0000001f12047819 */ /* 0x000fe400000006ff */
[----:B------:R-:W-:Y:S02]  /*13110*/  ISETP.NE.AND P2, PT, R17, RZ, PT ;  /* 0x000000ff1100720c */ /* 0x000fe40003f45270 */
[----:B------:R-:W1:Y:S02]  /*13120*/  SYNCS.PHASECHK.TRANS64.TRYWAIT P3, [R3+URZ+0x2d840], R4 ;  /* 0x02d84004030075a7 */ /* 0x000e64000806017f */
[----:B-1----:R-:W-:Y:S09]  /*13130*/  @!P3 BRA `(.L_x_785) ;  /* 0x0000001000bcb947 */ /* 0x002ff20003800000 */
.L_x_819:
[----:B------:R-:W-:Y:S05]  /*13140*/  @P2 BRA `(.L_x_786) ;  /* 0x0000000000142947 */ /* 0x000fea0003800000 */
[----:B------:R-:W-:Y:S01]  /*13150*/  ISETP.NE.AND P3, PT, R23, RZ, PT ;  /* 0x000000ff1700720c */ /* 0x000fe20003f65270 */
[----:B-1----:R-:W-:-:S04]  /*13160*/  IMAD.MOV.U32 R4, RZ, RZ, 0x6000 ;  /* 0x00006000ff047424 */ /* 0x002fc800078e00ff */
[----:B------:R2:W-:Y:S08]  /*13170*/  SYNCS.ARRIVE.TRANS64 RZ, [R3+URZ+0x2d830], R4 ;  /* 0x02d8300403ff79a7 */ /* 0x0005f0000800003f */
[----:B------:R-:W-:Y:S05]  /*13180*/  @!P3 BRA `(.L_x_786) ;  /* 0x000000000004b947 */ /* 0x000fea0003800000 */
[----:B------:R-:W-:Y:S01]  /*13190*/  BPT.TRAP 0x1 ;  /* 0x000000040000795c */ /* 0x000fe20000300000 */
.L_x_786:
[----:B------:R-:W-:Y:S01]  /*131a0*/  R2UR UR9, R19 ;  /* 0x00000000130972ca */ /* 0x000fe200000e0000 */
[----:B------:R-:W-:Y:S01]  /*131b0*/  UIADD3 UR19, UR42, 0x2d800, URZ ;  /* 0x0002d8002a137890 */ /* 0x000fe2000fffe03f */
[----:B------:R-:W-:Y:S01]  /*131c0*/  R2UR UR11, R14 ;  /* 0x000000000e0b72ca */ /* 0x000fe200000e0000 */
[----:B------:R-:W-:Y:S01]  /*131d0*/  UIADD3 UR4, UP0, UR48, 0x370, URZ ;  /* 0x0000037030047890 */ /* 0x000fe2000ff1e03f */
[----:B------:R-:W-:Y:S01]  /*131e0*/  R2UR UR12, R6 ;  /* 0x00000000060c72ca */ /* 0x000fe200000e0000 */
[----:B------:R-:W-:Y:S01]  /*131f0*/  UMOV UR10, URZ ;  /* 0x0000003f000a7c82 */ /* 0x000fe20008000000 */
[----:B-----5:R-:W-:Y:S01]  /*13200*/  R2UR UR13, R2 ;  /* 0x00000000020d72ca */ /* 0x020fe200000e0000 */
[----:B------:R-:W-:Y:S01]  /*13210*/  UIADD3.X UR5, URZ, UR49, URZ, UP0, !UPT ;  /* 0x000000313f057290 */ /* 0x000fe200087fe43f */
[----:B------:R-:W-:Y:S01]  /*13220*/  SHF.L.U32 R12, R12, 0x1f, RZ ;  /* 0x0000001f0c0c7819 */ /* 0x000fe200000006ff */
[----:B------:R-:W-:Y:S01]  /*13230*/  UMOV UR6, 0x0 ;  /* 0x0000000000067882 */ /* 0x000fe20000000000 */
[----:B------:R-:W-:Y:S01]  /*13240*/  UMOV UR7, 0x14f00000 ;  /* 0x14f0000000077882 */ /* 0x000fe20000000000 */
[----:B------:R-:W-:Y:S01]  /*13250*/  UMOV UR17, 0x20 ;  /* 0x0000002000117882 */ /* 0x000fe20000000000 */
[----:B------:R-:W-:Y:S01]  /*13260*/  UMOV UR18, 0x40 ;  /* 0x0000004000127882 */ /* 0x000fe20000000000 */
[----:B------:R-:W-:Y:S01]  /*13270*/  UIMAD UR8, UR9, 0x6000, UR42 ;  /* 0x00006000090878a4 */ /* 0x000fe2000f8e022a */
[----:B-12---:R-:W-:Y:S01]  /*13280*/  LEA R3, R10, UR19, 0x3 ;  /* 0x000000130a037c11 */ /* 0x006fe2000f8e18ff */
[----:B------:R-:W-:-:S02]  /*13290*/  ULEA UR9, UR9, UR19, 0x3 ;  /* 0x0000001309097291 */ /* 0x000fc4000f8e183f */
[----:B------:R-:W-:Y:S02]  /*132a0*/  USHF.L.U32 UR11, UR11, 0x7, URZ ;  /* 0x000000070b0b7899 */ /* 0x000fe4000800063f */
[----:B------:R-:W-:Y:S02]  /*132b0*/  UIADD3 UR14, UR8, 0x15400, URZ ;  /* 0x00015400080e7890 */ /* 0x000fe4000fffe03f */
        /* <DEDUP_REMOVED lines=13> */
.L_x_820:
[----:B------:R-:W-:Y:S05]  /*13390*/  @P2 BRA `(.L_x_788) ;  /* 0x0000000000142947 */ /* 0x000fea0003800000 */
[----:B------:R-:W-:Y:S01]  /*133a0*/  ISETP.NE.AND P2, PT, R23, RZ, PT ;  /* 0x000000ff1700720c */ /* 0x000fe20003f45270 */
[----:B------:R-:W-:-:S04]  /*133b0*/  IMAD.MOV.U32 R4, RZ, RZ, 0x6000 ;  /* 0x00006000ff047424 */ /* 0x000fc800078e00ff */
[----:B------:R2:W-:Y:S08]  /*133c0*/  SYNCS.ARRIVE.TRANS64 RZ, [R3+URZ+0x50], R4 ;  /* 0x0000500403ff79a7 */ /* 0x0005f0000800003f */
[----:B------:R-:W-:Y:S05]  /*133d0*/  @!P2 BRA `(.L_x_788) ;  /* 0x000000000004a947 */ /* 0x000fea0003800000 */
[----:B------:R-:W-:Y:S01]  /*133e0*/  BPT.TRAP 0x1 ;  /* 0x000000040000795c */ /* 0x000fe20000300000 */
.L_x_788:
        /* <DEDUP_REMOVED lines=28> */
.L_x_783:
[----:B------:R-:W-:Y:S05]  /*135b0*/  BSYNC B1 ;  /* 0x0000000000017941 */ /* 0x000fea0003800000 */
.L_x_782:
[----:B------:R-:W-:Y:S01]  /*135c0*/  ISETP.GT.AND P2, PT, R13, UR43, PT ;  /* 0x0000002b0d007c0c */ /* 0x000fe2000bf44270 */
[----:B------:R-:W-:-:S12]  /*135d0*/  VIADD R11, R11, 0xfffffffe ;  /* 0xfffffffe0b0b7836 */ /* 0x000fd80000000000 */
[----:B------:R-:W-:Y:S05]  /*135e0*/  @P2 BRA `(.L_x_789) ;  /* 0xfffffff000a82947 */ /* 0x000fea000383ffff */
.L_x_774:
[----:B------:R-:W-:Y:S05]  /*135f0*/  BSYNC B0 ;  /* 0x0000000000007941 */ /* 0x000fea0003800000 */
.L_x_765:
[----:B------:R-:W-:Y:S04]  /*13600*/  BSSY B0, `(.L_x_790) ;  /* 0x000000e000007945 */ /* 0x000fe80003800000 */
[----:B------:R-:W-:Y:S05]  /*13610*/  @P1 BRA `(.L_x_791) ;  /* 0x0000000000301947 */ /* 0x000fea0003800000 */
[----:B------:R-:W3:Y:S01]  /*13620*/  S2R R11, SR_LANEID ;  /* 0x00000000000b7919 */ /* 0x000ee20000000000 */
[----:B------:R-:W-:Y:S01]  /*13630*/  VOTEU.ANY UR4, UPT, PT ;  /* 0x0000000000047886 */ /* 0x000fe200038e0100 */
[----:B-12---:R-:W1:Y:S01]  /*13640*/  LDC.64 R2, c[0x0][0xdf0] ;  /* 0x00037c00ff027b82 */ /* 0x006e620000000a00 */
[----:B------:R-:W3:Y:S08]  /*13650*/  FLO.U32 R0, UR4 ;  /* 0x0000000400007d00 */ /* 0x000ef000080e0000 */
[----:B------:R-:W1:Y:S01]  /*13660*/  POPC R5, UR4 ;  /* 0x0000000400057d09 */ /* 0x000e620008000000 */
[----:B---3--:R-:W-:-:S13]  /*13670*/  ISETP.EQ.U32.AND P0, PT, R0, R11, PT ;  /* 0x0000000b0000720c */ /* 0x008fda0003f02070 */
[----:B-1----:R-:W2:Y:S01]  /*13680*/  @P0 ATOMG.E.ADD.STRONG.GPU PT, R3, desc[UR50][R2.64], R5 ;  /* 0x00000005020309a8 */ /* 0x002ea200081ee1f2 */
[----:B------:R-:W1:Y:S02]  /*13690*/  S2R R4, SR_LTMASK ;  /* 0x0000000000047919 */ /* 0x000e640000003900 */
[----:B-1----:R-:W-:-:S04]  /*136a0*/  LOP3.LUT R4, R4, UR4, RZ, 0xc0, !PT ;  /* 0x0000000404047c12 */ /* 0x002fc8000f8ec0ff */
[----:B------:R-:W1:Y:S01]  /*136b0*/  POPC R11, R4 ;  /* 0x00000004000b7309 */ /* 0x000e620000000000 */
[----:B--2---:R-:W1:Y:S02]  /*136c0*/  SHFL.IDX PT, R0, R3, R0, 0x1f ;  /* 0x00001f0003007589 */ /* 0x004e6400000e0000 */
[----:B-1----:R-:W-:-:S07]  /*136d0*/  IADD3 R22, R0, UR45, R11 ;  /* 0x0000002d00167c10 */ /* 0x002fce000fffe00b */
.L_x_791:
[----:B------:R-:W-:Y:S05]  /*136e0*/  BSYNC B0 ;  /* 0x0000000000007941 */ /* 0x000fea0003800000 */
.L_x_790:
[----:B------:R-:W-:Y:S04]  /*136f0*/  BSSY B0, `(.L_x_792) ;  /* 0x0000028000007945 */ /* 0x000fe80003800000 */
[----:B------:R-:W-:Y:S05]  /*13700*/  @!P6 BRA `(.L_x_793) ;  /* 0x000000000098e947 */ /* 0x000fea0003800000 */
[----:B-12---:R-:W-:Y:S02]  /*13710*/  LEA R3, R19, UR42, 0x3 ;  /* 0x0000002a13037c11 */ /* 0x006fe4000f8e18ff */
[----:B------:R-:W-:Y:S02]  /*13720*/  SHF.L.U32 R0, R18, 0x1f, RZ ;  /* 0x0000001f12007819 */ /* 0x000fe400000006ff */
[----:B------:R-:W-:Y:S02]  /*13730*/  ISETP.NE.AND P1, PT, R17, RZ, PT ;  /* 0x000000ff1100720c */ /* 0x000fe40003f25270 */
[----:B------:R-:W1:Y:S02]  /*13740*/  SYNCS.PHASECHK.TRANS64.TRYWAIT P0, [R3+URZ+0x2d860], R0 ;  /* 0x02d86000030075a7 */ /* 0x000e64000800017f */
[----:B-1----:R-:W-:Y:S09]  /*13750*/  @!P0 BRA `(.L_x_794) ;  /* 0x0000000c005c8947 */ /* 0x002ff20003800000 */
.L_x_821:
[----:B------:R-:W-:Y:S05]  /*13760*/  @P1 BRA `(.L_x_795) ;  /* 0x0000000000141947 */ /* 0x000fea0003800000 */
[----:B------:R-:W-:Y:S01]  /*13770*/  ISETP.NE.AND P0, PT, R23, RZ, PT ;  /* 0x000000ff1700720c */ /* 0x000fe20003f05270 */
[----:B-1----:R-:W-:-:S04]  /*13780*/  IMAD.MOV.U32 R0, RZ, RZ, 0x6000 ;  /* 0x00006000ff007424 */ /* 0x002fc800078e00ff */
[----:B------:R2:W-:Y:S08]  /*13790*/  SYNCS.ARRIVE.TRANS64 RZ, [R3+URZ+0x2d850], R0 ;  /* 0x02d8500003ff79a7 */ /* 0x0005f0000800003f */
[----:B------:R-:W-:Y:S05]  /*137a0*/  @!P0 BRA `(.L_x_795) ;  /* 0x0000000000048947 */ /* 0x000fea0003800000 */
[----:B------:R-:W-:Y:S01]  /*137b0*/  BPT.TRAP 0x1 ;  /* 0x000000040000795c */ /* 0x000fe20000300000 */
.L_x_795:
        /* <DEDUP_REMOVED lines=27> */
.L_x_793:
[----:B------:R-:W-:Y:S05]  /*13970*/  BSYNC B0 ;  /* 0x0000000000007941 */ /* 0x000fea0003800000 */
.L_x_792:
[----:B------:R-:W-:Y:S02]  /*13980*/  VIADD R19, R19, 0x1 ;  /* 0x0000000113137836 */ /* 0x000fe40000000000 */
[----:B--2---:R-:W-:-:S03]  /*13990*/  IMAD.MOV.U32 R13, RZ, RZ, R22 ;  /* 0x000000ffff0d7224 */ /* 0x004fc600078e0016 */
[----:B------:R-:W-:-:S04]  /*139a0*/  ISETP.NE.AND P0, PT, R19, 0x2, PT ;  /* 0x000000021300780c */ /* 0x000fc80003f05270 */
[----:B-1----:R-:W-:Y:S02]  /*139b0*/  SEL R3, RZ, 0x1, P0 ;  /* 0x00000001ff037807 */ /* 0x002fe40000000000 */
[----:B------:R-:W-:Y:S02]  /*139c0*/  SEL R19, R19, RZ, P0 ;  /* 0x000000ff13137207 */ /* 0x000fe40000000000 */
[----:B------:R-:W-:-:S07]  /*139d0*/  LOP3.LUT R18, R18, R3, RZ, 0x3c, !PT ;  /* 0x0000000312127212 */ /* 0x000fce00078e3cff */
.L_x_754:
[----:B------:R-:W-:Y:S05]  /*139e0*/  BSYNC B6 ;  /* 0x0000000000067941 */ /* 0x000fea0003800000 */
.L_x_752:
[----:B------:R-:W-:-:S03]  /*139f0*/  UMOV UR4, 0xffffffff ;  /* 0xffffffff00047882 */ /* 0x000fc60000000000 */
[----:B------:R-:W-:Y:S05]  /*13a00*/  BRA.DIV UR4, `(.L_x_796) ;  /* 0x0000000a04c47947 */ /* 0x000fea000b800000 */
[----:B------:R1:W2:Y:S02]  /*13a10*/  SHFL.IDX PT, R14, R13, RZ, 0x1f ;  /* 0x00001fff0d0e7589 */ /* 0x0002a400000e0000 */
.L_x_824:
[----:B------:R-:W-:Y:S01]  /*13a20*/  ISETP.NE.AND P0, PT, R23, RZ, PT ;  /* 0x000000ff1700720c */ /* 0x000fe20003f05270 */
[----:B------:R-:W-:Y:S05]  /*13a30*/  WARPSYNC.ALL ;  /* 0x0000000000007948 */ /* 0x000fea0003800000 */
[----:B------:R-:W-:Y:S01]  /*13a40*/  BAR.SYNC.DEFER_BLOCKING 0x4, 0x1a0 ;  /* 0x0106800000007b1d */ /* 0x000fe20000010000 */
[----:B--2---:R-:W-:-:S05]  /*13a50*/  IMAD.MOV.U32 R22, RZ, RZ, R14 ;  /* 0x000000ffff167224 */ /* 0x004fca00078e000e */
[----:B------:R-:W-:Y:S01]  /*13a60*/  ULDC UR4, c[0x0][0xda8] ;  /* 0x00036a0000047ab9 */ /* 0x000fe20000000800 */
[----:B------:R-:W-:Y:S01]  /*13a70*/  @!P0 MOV R0, 0x400 ;  /* 0x0000040000008802 */ /* 0x000fe20000000f00 */
[----:B------:R-:W2:Y:S03]  /*13a80*/  @!P0 S2R R3, SR_CgaCtaId ;  /* 0x0000000000038919 */ /* 0x000ea60000008800 */
[----:B--2---:R-:W-:-:S05]  /*13a90*/  @!P0 LEA R0, R3, R0, 0x18 ;  /* 0x0000000003008211 */ /* 0x004fca00078ec0ff */
[----:B------:R2:W-:Y:S01]  /*13aa0*/  @!P0 STS [R0+0x2d8d0], R13 ;  /* 0x02d8d00d00008388 */ /* 0x0005e20000000800 */
[----:B------:R-:W-:Y:S06]  /*13ab0*/  BAR.ARV 0x5, 0x1a0 ;  /* 0x0146800000007b1d */ /* 0x000fec0000002000 */
[----:B------:R-:W-:-:S13]  /*13ac0*/  ISETP.GE.AND P0, PT, R22, UR4, PT ;  /* 0x0000000416007c0c */ /* 0x000fda000bf06270 */
[----:B--2---:R-:W-:Y:S05]  /*13ad0*/  @!P0 BRA `(.L_x_797) ;  /* 0xffffffd000448947 */ /* 0x004fea000383ffff */
.L_x_743:
[----:B------:R-:W2:Y:S01]  /*13ae0*/  S2R R3, SR_CgaCtaId ;  /* 0x0000000000037919 */ /* 0x000ea20000008800 */
[----:B------:R-:W-:Y:S01]  /*13af0*/  UIADD3 UR47, UR47, 0x1, URZ ;  /* 0x000000012f2f7890 */ /* 0x000fe2000fffe03f */
[----:B------:R-:W-:-:S03]  /*13b00*/  MOV R0, 0x400 ;  /* 0x0000040000007802 */ /* 0x000fc60000000f00 */
[----:B------:R-:W-:-:S04]  /*13b10*/  ULEA.HI UR4, UR47, UR47, URZ, 0x1 ;  /* 0x0000002f2f047291 */ /* 0x000fc8000f8f083f */
[----:B------:R-:W-:-:S04]  /*13b20*/  ULOP3.LUT UR4, UR4, 0xfffffffe, URZ, 0xc0, !UPT ;  /* 0xfffffffe04047892 */ /* 0x000fc8000f8ec03f */
[----:B------:R-:W-:-:S06]  /*13b30*/  UIADD3 UR4, UR47, -UR4, URZ ;  /* 0x800000042f047290 */ /* 0x000fcc000fffe03f */
[----:B------:R-:W-:Y:S01]  /*13b40*/  IMAD.U32 R2, RZ, RZ, UR4 ;  /* 0x00000004ff027e24 */ /* 0x000fe2000f8e00ff */
[----:B--2---:R-:W-:-:S04]  /*13b50*/  LEA R9, R3, R0, 0x18 ;  /* 0x0000000003097211 */ /* 0x004fc800078ec0ff */
[----:B------:R-:W-:-:S04]  /*13b60*/  SHF.L.U32 R0, R2, 0x1f, RZ ;  /* 0x0000001f02007819 */ /* 0x000fc800000006ff */
[----:B------:R-:W2:Y:S02]  /*13b70*/  SYNCS.PHASECHK.TRANS64.TRYWAIT P0, [R9+URZ+0x2d820], R0 ;  /* 0x02d82000090075a7 */ /* 0x000ea4000800017f */
[----:B--2---:R-:W-:Y:S05]  /*13b80*/  @!P0 BRA `(.L_x_798) ;  /* 0x0000000800888947 */ /* 0x004fea0003800000 */
.L_x_825:
[----:B------:R-:W3:Y:S02]  /*13b90*/  SHFL.IDX PT, R16, R16, RZ, 0x1f ;  /* 0x00001fff10107589 */ /* 0x000ee400000e0000 */
[----:B---3--:R-:W-:-:S13]  /*13ba0*/  ISETP.NE.AND P0, PT, R16, RZ, PT ;  /* 0x000000ff1000720c */ /* 0x008fda0003f05270 */
[----:B------:R-:W-:Y:S05]  /*13bb0*/  @P0 EXIT ;  /* 0x000000000000094d */ /* 0x000fea0003800000 */
[----:B------:R-:W-:Y:S01]  /*13bc0*/  ELECT P0, URZ, PT ;  /* 0x00000000003f782f */ /* 0x000fe20003800000 */
[----:B------:R-:W-:-:S12]  /*13bd0*/  BSSY B0, `(.L_x_799) ;  /* 0x0000020000007945 */ /* 0x000fd80003800000 */
[----:B------:R-:W-:Y:S05]  /*13be0*/  @!P0 BRA `(.L_x_800) ;  /* 0x0000000000788947 */ /* 0x000fea0003800000 */
[----:B------:R-:W-:-:S06]  /*13bf0*/  ULOP3.LUT UR4, UR46, 0x2, URZ, 0xfc, !UPT ;  /* 0x000000022e047892 */ /* 0x000fcc000f8efc3f */
[----:B--2---:R-:W-:-:S05]  /*13c00*/  IMAD.U32 R0, RZ, RZ, UR4 ;  /* 0x00000004ff007e24 */ /* 0x004fca000f8e00ff */
[----:B------:R-:W-:-:S13]  /*13c10*/  ISETP.NE.AND P2, PT, R0, 0x3, PT ;  /* 0x000000030000780c */ /* 0x000fda0003f45270 */
[----:B------:R-:W-:Y:S05]  /*13c20*/  @!P2 BRA `(.L_x_801) ;  /* 0x000000000004a947 */ /* 0x000fea0003800000 */
[----:B------:R-:W-:Y:S01]  /*13c30*/  BPT.TRAP 0x1 ;  /* 0x000000040000795c */ /* 0x000fe20000300000 */
.L_x_801:
[----:B------:R-:W-:Y:S01]  /*13c40*/  VIADD R0, R9, 0x2d840 ;  /* 0x0002d84009007836 */ /* 0x000fe20000000000 */
[----:B------:R-:W-:Y:S01]  /*13c50*/  SHF.L.U32 R4, R18, 0x1f, RZ ;  /* 0x0000001f12047819 */ /* 0x000fe200000006ff */
[C---:B------:R-:W-:Y:S02]  /*13c60*/  VIADD R2, R19.reuse, 0x1 ;  /* 0x0000000113027836 */ /* 0x040fe40000000000 */
[----:B------:R-:W-:-:S03]  /*13c70*/  IMAD R5, R19, 0x8, R0 ;  /* 0x0000000813057824 */ /* 0x000fc600078e0200 */
[C---:B------:R-:W-:Y:S01]  /*13c80*/  ISETP.NE.AND P1, PT, R2.reuse, 0x2, PT ;  /* 0x000000020200780c */ /* 0x040fe20003f25270 */
[----:B------:R-:W2:Y:S03]  /*13c90*/  SYNCS.PHASECHK.TRANS64.TRYWAIT P0, [R5+URZ], R4 ;  /* 0x00000004050075a7 */ /* 0x000ea6000800017f */
[----:B------:R-:W-:Y:S02]  /*13ca0*/  SEL R3, RZ, 0x1, P1 ;  /* 0x00000001ff037807 */ /* 0x000fe40000800000 */
[----:B------:R-:W-:Y:S02]  /*13cb0*/  SEL R7, R2, RZ, P1 ;  /* 0x000000ff02077207 */ /* 0x000fe40000800000 */
[----:B------:R-:W-:-:S03]  /*13cc0*/  LOP3.LUT R2, R18, R3, RZ, 0x3c, !PT ;  /* 0x0000000312027212 */ /* 0x000fc600078e3cff */
[----:B------:R-:W-:Y:S01]  /*13cd0*/  IMAD R3, R7, 0x8, R0 ;  /* 0x0000000807037824 */ /* 0x000fe200078e0200 */
[----:B------:R-:W-:Y:S01]  /*13ce0*/  SHF.L.U32 R2, R2, 0x1f, RZ ;  /* 0x0000001f02027819 */ /* 0x000fe200000006ff */
[----:B--2---:R-:W-:Y:S06]  /*13cf0*/  @!P0 BRA `(.L_x_802) ;  /* 0x0000000800408947 */ /* 0x004fec0003800000 */
.L_x_826:
[----:B------:R-:W3:Y:S02]  /*13d00*/  SYNCS.PHASECHK.TRANS64.TRYWAIT P0, [R3+URZ], R2 ;  /* 0x00000002030075a7 */ /* 0x000ee4000800017f */
[----:B---3--:R-:W-:Y:S05]  /*13d10*/  @!P0 BRA `(.L_x_803) ;  /* 0x00000008004c8947 */ /* 0x008fea0003800000 */
.L_x_827:
[----:B------:R-:W-:Y:S05]  /*13d20*/  @!P2 BRA `(.L_x_804) ;  /* 0x000000000004a947 */ /* 0x000fea0003800000 */
[----:B------:R-:W-:Y:S01]  /*13d30*/  BPT.TRAP 0x1 ;  /* 0x000000040000795c */ /* 0x000fe20000300000 */
.L_x_804:
[----:B------:R-:W-:-:S04]  /*13d40*/  VIADD R0, R9, 0x2d860 ;  /* 0x0002d86009007836 */ /* 0x000fc80000000000 */
[----:B------:R-:W-:-:S04]  /*13d50*/  IMAD R19, R19, 0x8, R0 ;  /* 0x0000000813137824 */ /* 0x000fc800078e0200 */
[----:B------:R-:W4:Y:S02]  /*13d60*/  SYNCS.PHASECHK.TRANS64.TRYWAIT P0, [R19+URZ], R4 ;  /* 0x00000004130075a7 */ /* 0x000f24000800017f */
[----:B----4-:R-:W-:Y:S05]  /*13d70*/  @!P0 BRA `(.L_x_805) ;  /* 0x0000000800488947 */ /* 0x010fea0003800000 */
.L_x_828:
[----:B------:R-:W-:-:S07]  /*13d80*/  IMAD R7, R7, 0x8, R0 ;  /* 0x0000000807077824 */ /* 0x000fce00078e0200 */
.L_x_806:
[----:B------:R1:W1:Y:S02]  /*13d90*/  SYNCS.PHASECHK.TRANS64.TRYWAIT P0, [R7+URZ], R2 ;  /* 0x00000002070075a7 */ /* 0x000264000800017f */
[----:B-1----:R-:W-:Y:S05]  /*13da0*/  @!P0 NANOSLEEP.SYNCS 0x989680 ;  /* 0x009896800000895d */ /* 0x002fea0003900000 */
[----:B------:R-:W1:Y:S02]  /*13db0*/  @!P0 SYNCS.PHASECHK.TRANS64 P0, [R7+URZ], R2 ;  /* 0x00000002070085a7 */ /* 0x000e64000800007f */
[----:B-1----:R-:W-:Y:S05]  /*13dc0*/  @!P0 BRA `(.L_x_806) ;  /* 0xfffffffc00f08947 */ /* 0x002fea000383ffff */
.L_x_800:
[----:B------:R-:W-:Y:S05]  /*13dd0*/  BSYNC B0 ;  /* 0x0000000000007941 */ /* 0x000fea0003800000 */
.L_x_799:
[----:B------:R-:W-:Y:S05]  /*13de0*/  EXIT ;  /* 0x000000000000794d */ /* 0x000fea0003800000 */
.L_x_664:
[----:B-1----:R-:W-:-:S04]  /*13df0*/  IMAD.U32 R3, RZ, RZ, UR39 ;  /* 0x00000027ff037e24 */ /* 0x002fc8000f8e00ff */
[----:B------:R1:W2:Y:S03]  /*13e00*/  SYNCS.PHASECHK.TRANS64.TRYWAIT P1, [R3+URZ+0x2d800], R0 ;  /* 0x02d80000030075a7 */ /* 0x0002a6000802017f */
[----:B--2---:R-:W-:Y:S05]  /*13e10*/  @!P1 NANOSLEEP.SYNCS 0x989680 ;  /* 0x009896800000995d */ /* 0x004fea0003900000 */
[----:B------:R-:W2:Y:S02]  /*13e20*/  @!P1 SYNCS.PHASECHK.TRANS64 P1, [R3+URZ+0x2d800], R0 ;  /* 0x02d80000030095a7 */ /* 0x000ea4000802007f */
[----:B--2---:R-:W-:Y:S05]  /*13e30*/  @!P1 BRA `(.L_x_664) ;  /* 0xfffffffc00ec9947 */ /* 0x004fea000383ffff */
[----:B------:R-:W-:Y:S05]  /*13e40*/  BRA `(.L_x_807) ;  /* 0xfffffedc00147947 */ /* 0x000fea000383ffff */
.L_x_668:
[----:B--2---:R2:W3:Y:S02]  /*13e50*/  SYNCS.PHASECHK.TRANS64.TRYWAIT P2, [R3+URZ+0x2d830], R0 ;  /* 0x02d83000030075a7 */ /* 0x0044e4000804017f */
[----:B---3--:R-:W-:Y:S05]  /*13e60*/  @!P2 NANOSLEEP.SYNCS 0x989680 ;  /* 0x009896800000a95d */ /* 0x008fea0003900000 */
[----:B------:R-:W3:Y:S02]  /*13e70*/  @!P2 SYNCS.PHASECHK.TRANS64 P2, [R3+URZ+0x2d830], R0 ;  /* 0x02d830000300a5a7 */ /* 0x000ee4000804007f */
[----:B---3--:R-:W-:Y:S05]  /*13e80*/  @!P2 BRA `(.L_x_668) ;  /* 0xfffffffc00f0a947 */ /* 0x008fea000383ffff */
[----:B------:R-:W-:Y:S05]  /*13e90*/  BRA `(.L_x_667) ;  /* 0xfffffedc00347947 */ /* 0x000fea000383ffff */
.L_x_684:
[----:B--2-4-:R-:W-:-:S04]  /*13ea0*/  IMAD.U32 R13, RZ, RZ, UR6 ;  /* 0x00000006ff0d7e24 */ /* 0x014fc8000f8e00ff */
[----:B------:R2:W3:Y:S03]  /*13eb0*/  SYNCS.PHASECHK.TRANS64.TRYWAIT P2, [R13+URZ+0x2d830], R10 ;  /* 0x02d8300a0d0075a7 */ /* 0x0004e6000804017f */
[----:B---3--:R-:W-:Y:S05]  /*13ec0*/  @!P2 NANOSLEEP.SYNCS 0x989680 ;  /* 0x009896800000a95d */ /* 0x008fea0003900000 */
[----:B------:R-:W3:Y:S02]  /*13ed0*/  @!P2 SYNCS.PHASECHK.TRANS64 P2, [R13+URZ+0x2d830], R10 ;  /* 0x02d8300a0d00a5a7 */ /* 0x000ee4000804007f */
[----:B---3--:R-:W-:Y:S05]  /*13ee0*/  @!P2 BRA `(.L_x_684) ;  /* 0xfffffffc00eca947 */ /* 0x008fea000383ffff */
[----:B------:R-:W-:Y:S05]  /*13ef0*/  BRA `(.L_x_681) ;  /* 0xffffff1400f07947 */ /* 0x000fea000383ffff */
.L_x_688:
[----:B--2---:R-:W-:-:S04]  /*13f00*/  IMAD.U32 R13, RZ, RZ, UR6 ;  /* 0x00000006ff0d7e24 */ /* 0x004fc8000f8e00ff */
[----:B------:R2:W3:Y:S03]  /*13f10*/  SYNCS.PHASECHK.TRANS64.TRYWAIT P2, [R13+URZ+0x2d850], R10 ;  /* 0x02d8500a0d0075a7 */ /* 0x0004e6000804017f */
[----:B---3--:R-:W-:Y:S05]  /*13f20*/  @!P2 NANOSLEEP.SYNCS 0x989680 ;  /* 0x009896800000a95d */ /* 0x008fea0003900000 */
[----:B------:R-:W3:Y:S02]  /*13f30*/  @!P2 SYNCS.PHASECHK.TRANS64 P2, [R13+URZ+0x2d850], R10 ;  /* 0x02d8500a0d00a5a7 */ /* 0x000ee4000804007f */
[----:B---3--:R-:W-:Y:S05]  /*13f40*/  @!P2 BRA `(.L_x_688) ;  /* 0xfffffffc00eca947 */ /* 0x008fea000383ffff */
[----:B------:R-:W-:Y:S05]  /*13f50*/  BRA `(.L_x_685) ;  /* 0xffffff1800887947 */ /* 0x000fea000383ffff */
.L_x_705:
[----:B--2---:R-:W-:-:S04]  /*13f60*/  IMAD.U32 R11, RZ, RZ, UR6 ;  /* 0x00000006ff0b7e24 */ /* 0x004fc8000f8e00ff */
[----:B------:R2:W3:Y:S03]  /*13f70*/  SYNCS.PHASECHK.TRANS64.TRYWAIT P2, [R11+URZ+0x2d830], R8 ;  /* 0x02d830080b0075a7 */ /* 0x0004e6000804017f */
[----:B---3--:R-:W-:Y:S05]  /*13f80*/  @!P2 NANOSLEEP.SYNCS 0x989680 ;  /* 0x009896800000a95d */ /* 0x008fea0003900000 */
[----:B------:R-:W3:Y:S02]  /*13f90*/  @!P2 SYNCS.PHASECHK.TRANS64 P2, [R11+URZ+0x2d830], R8 ;  /* 0x02d830080b00a5a7 */ /* 0x000ee4000804007f */
[----:B---3--:R-:W-:Y:S05]  /*13fa0*/  @!P2 BRA `(.L_x_705) ;  /* 0xfffffffc00eca947 */ /* 0x008fea000383ffff */
[----:B------:R-:W-:Y:S05]  /*13fb0*/  BRA `(.L_x_702) ;  /* 0xffffff5000747947 */ /* 0x000fea000383ffff */
.L_x_709:
[----:B--2---:R-:W-:-:S04]  /*13fc0*/  IMAD.U32 R11, RZ, RZ, UR6 ;  /* 0x00000006ff0b7e24 */ /* 0x004fc8000f8e00ff */
[----:B------:R2:W3:Y:S03]  /*13fd0*/  SYNCS.PHASECHK.TRANS64.TRYWAIT P2, [R11+URZ+0x2d850], R8 ;  /* 0x02d850080b0075a7 */ /* 0x0004e6000804017f */
[----:B---3--:R-:W-:Y:S05]  /*13fe0*/  @!P2 NANOSLEEP.SYNCS 0x989680 ;  /* 0x009896800000a95d */ /* 0x008fea0003900000 */
[----:B------:R-:W3:Y:S02]  /*13ff0*/  @!P2 SYNCS.PHASECHK.TRANS64 P2, [R11+URZ+0x2d850], R8 ;  /* 0x02d850080b00a5a7 */ /* 0x000ee4000804007f */
[----:B---3--:R-:W-:Y:S05]  /*14000*/  @!P2 BRA `(.L_x_709) ;  /* 0xfffffffc00eca947 */ /* 0x008fea000383ffff */
[----:B------:R-:W-:Y:S05]  /*14010*/  BRA `(.L_x_706) ;  /* 0xffffff54000c7947 */ /* 0x000fea000383ffff */
.L_x_715:
[----:B--2---:R-:W-:-:S04]  /*14020*/  IMAD.U32 R11, RZ, RZ, UR6 ;  /* 0x00000006ff0b7e24 */ /* 0x004fc8000f8e00ff */
[----:B------:R2:W3:Y:S03]  /*14030*/  SYNCS.PHASECHK.TRANS64.TRYWAIT P2, [R11+URZ+0x2d830], R8 ;  /* 0x02d830080b0075a7 */ /* 0x0004e6000804017f */
[----:B---3--:R-:W-:Y:S05]  /*14040*/  @!P2 NANOSLEEP.SYNCS 0x989680 ;  /* 0x009896800000a95d */ /* 0x008fea0003900000 */
[----:B------:R-:W3:Y:S02]  /*14050*/  @!P2 SYNCS.PHASECHK.TRANS64 P2, [R11+URZ+0x2d830], R8 ;  /* 0x02d830080b00a5a7 */ /* 0x000ee4000804007f */
[----:B---3--:R-:W-:Y:S05]  /*14060*/  @!P2 BRA `(.L_x_715) ;  /* 0xfffffffc00eca947 */ /* 0x008fea000383ffff */
[----:B------:R-:W-:Y:S05]  /*14070*/  BRA `(.L_x_712) ;  /* 0xffffff7800747947 */ /* 0x000fea000383ffff */
.L_x_719:
[----:B--2---:R-:W-:-:S04]  /*14080*/  IMAD.U32 R11, RZ, RZ, UR6 ;  /* 0x00000006ff0b7e24 */ /* 0x004fc8000f8e00ff */
[----:B------:R2:W3:Y:S03]  /*14090*/  SYNCS.PHASECHK.TRANS64.TRYWAIT P2, [R11+URZ+0x2d850], R8 ;  /* 0x02d850080b0075a7 */ /* 0x0004e6000804017f */
[----:B---3--:R-:W-:Y:S05]  /*140a0*/  @!P2 NANOSLEEP.SYNCS 0x989680 ;  /* 0x009896800000a95d */ /* 0x008fea0003900000 */
[----:B------:R-:W3:Y:S02]  /*140b0*/  @!P2 SYNCS.PHASECHK.TRANS64 P2, [R11+URZ+0x2d850], R8 ;  /* 0x02d850080b00a5a7 */ /* 0x000ee4000804007f */
[----:B---3--:R-:W-:Y:S05]  /*140c0*/  @!P2 BRA `(.L_x_719) ;  /* 0xfffffffc00eca947 */ /* 0x008fea000383ffff */
[----:B------:R-:W-:Y:S05]  /*140d0*/  BRA `(.L_x_716) ;  /* 0xffffff7c000c7947 */ /* 0x000fea000383ffff */
.L_x_732:
[----:B---3--:R-:W-:-:S04]  /*140e0*/  IMAD.U32 R3, RZ, RZ, UR9 ;  /* 0x00000009ff037e24 */ /* 0x008fc8000f8e00ff */
[----:B------:R3:W1:Y:S03]  /*140f0*/  SYNCS.PHASECHK.TRANS64.TRYWAIT P0, [R3+URZ+0x2d850], R0 ;  /* 0x02d85000030075a7 */ /* 0x000666000800017f */
[----:B-1----:R-:W-:Y:S05]  /*14100*/  @!P0 NANOSLEEP.SYNCS 0x989680 ;  /* 0x009896800000895d */ /* 0x002fea0003900000 */
[----:B------:R-:W1:Y:S02]  /*14110*/  @!P0 SYNCS.PHASECHK.TRANS64 P0, [R3+URZ+0x2d850], R0 ;  /* 0x02d85000030085a7 */ /* 0x000e64000800007f */
[----:B-1----:R-:W-:Y:S05]  /*14120*/  @!P0 BRA `(.L_x_732) ;  /* 0xfffffffc00ec8947 */ /* 0x002fea000383ffff */
[----:B------:R-:W-:Y:S05]  /*14130*/  BRA `(.L_x_731) ;  /* 0xffffffb000247947 */ /* 0x000fea000383ffff */
.L_x_758:
[----:B------:R-:W-:Y:S02]  /*14140*/  IMAD.MOV.U32 R13, RZ, RZ, R16 ;  /* 0x000000ffff0d7224 */ /* 0x000fe400078e0010 */
[----:B------:R-:W-:Y:S02]  /*14150*/  IMAD.MOV.U32 R12, RZ, RZ, RZ ;  /* 0x000000ffff0c7224 */ /* 0x000fe400078e00ff */
[----:B------:R-:W-:Y:S02]  /*14160*/  IMAD.MOV.U32 R11, RZ, RZ, 0x1f ;  /* 0x0000001fff0b7424 */ /* 0x000fe400078e00ff */
[----:B------:R-:W-:-:S07]  /*14170*/  IMAD.MOV.U32 R15, RZ, RZ, -0x1 ;  /* 0xffffffffff0f7424 */ /* 0x000fce00078e00ff */
[----:B------:R-:W-:Y:S05]  /*14180*/  WARPSYNC.COLLECTIVE R15, `(.L_x_808) ;  /* 0x000000000f087348 */ /* 0x000fea0003c00000 */
[----:B------:R1:W2:Y:S02]  /*14190*/  SHFL.IDX P6, R14, R13, R12, R11 ;  /* 0x0000000c0d0e7389 */ /* 0x0002a400000c000b */
[----:B-12---:R-:W-:Y:S01]  /*141a0*/  ENDCOLLECTIVE ;  /* 0x000000000000791b */ /* 0x006fe20003800000 */
.L_x_808:
[----:B------:R-:W-:Y:S05]  /*141b0*/  BRA `(.L_x_809) ;  /* 0xffffffd800207947 */ /* 0x000fea000383ffff */
.L_x_759:
[----:B------:R-:W-:Y:S01]  /*141c0*/  BSSY B0, `(.L_x_810) ;  /* 0x0000006000007945 */ /* 0x000fe20003800000 */
[----:B------:R-:W-:-:S07]  /*141d0*/  IMAD.MOV.U32 R15, RZ, RZ, -0x1 ;  /* 0xffffffffff0f7424 */ /* 0x000fce00078e00ff */
[----:B------:R-:W-:Y:S05]  /*141e0*/  WARPSYNC.COLLECTIVE R15, `(.L_x_811) ;  /* 0x000000000f0c7348 */ /* 0x000fea0003c00000 */
[----:B------:R-:W-:Y:S02]  /*141f0*/  ELECT P6, UR62, PT ;  /* 0x00000000003e782f */ /* 0x000fe400038c0000 */
[----:B------:R-:W-:Y:S01]  /*14200*/  MOV R14, UR62 ;  /* 0x0000003e000e7c02 */ /* 0x000fe20008000f00 */
[----:B------:R-:W-:Y:S10]  /*14210*/  ENDCOLLECTIVE ;  /* 0x000000000000791b */ /* 0x000ff40003800000 */
.L_x_811:
[----:B------:R-:W-:Y:S05]  /*14220*/  BSYNC B0 ;  /* 0x0000000000007941 */ /* 0x000fea0003800000 */
.L_x_810:
[----:B------:R-:W-:Y:S05]  /*14230*/  BRA `(.L_x_812) ;  /* 0xffffffd800107947 */ /* 0x000fea000383ffff */
.L_x_762:
[----:B--2---:R2:W3:Y:S02]  /*14240*/  SYNCS.PHASECHK.TRANS64.TRYWAIT P2, [R13+URZ+0x2d840], R12 ;  /* 0x02d8400c0d0075a7 */ /* 0x0044e4000804017f */
[----:B---3--:R-:W-:Y:S05]  /*14250*/  @!P2 NANOSLEEP.SYNCS 0x989680 ;  /* 0x009896800000a95d */ /* 0x008fea0003900000 */
[----:B------:R-:W3:Y:S02]  /*14260*/  @!P2 SYNCS.PHASECHK.TRANS64 P2, [R13+URZ+0x2d840], R12 ;  /* 0x02d8400c0d00a5a7 */ /* 0x000ee4000804007f */
[----:B---3--:R-:W-:Y:S05]  /*14270*/  @!P2 BRA `(.L_x_762) ;  /* 0xfffffffc00f0a947 */ /* 0x008fea000383ffff */
[----:B------:R-:W-:Y:S05]  /*14280*/  BRA `(.L_x_813) ;  /* 0xffffffd800647947 */ /* 0x000fea000383ffff */
.L_x_764:
[----:B-1----:R-:W-:-:S04]  /*14290*/  IMAD.U32 R5, RZ, RZ, UR42 ;  /* 0x0000002aff057e24 */ /* 0x002fc8000f8e00ff */
[----:B------:R1:W3:Y:S03]  /*142a0*/  SYNCS.PHASECHK.TRANS64.TRYWAIT P2, [R5+URZ+0x2d820], R4 ;  /* 0x02d82004050075a7 */ /* 0x0002e6000804017f */
[----:B---3--:R-:W-:Y:S05]  /*142b0*/  @!P2 NANOSLEEP.SYNCS 0x989680 ;  /* 0x009896800000a95d */ /* 0x008fea0003900000 */
[----:B------:R-:W3:Y:S02]  /*142c0*/  @!P2 SYNCS.PHASECHK.TRANS64 P2, [R5+URZ+0x2d820], R4 ;  /* 0x02d820040500a5a7 */ /* 0x000ee4000804007f */
[----:B---3--:R-:W-:Y:S05]  /*142d0*/  @!P2 BRA `(.L_x_764) ;  /* 0xfffffffc00eca947 */ /* 0x008fea000383ffff */
[----:B------:R-:W-:Y:S05]  /*142e0*/  BRA `(.L_x_814) ;  /* 0xffffffdc00687947 */ /* 0x000fea000383ffff */
.L_x_770:
[----:B-1----:R1:W2:Y:S02]  /*142f0*/  SYNCS.PHASECHK.TRANS64.TRYWAIT P3, [R3+URZ+0x2d840], R2 ;  /* 0x02d84002030075a7 */ /* 0x0022a4000806017f */
[----:B--2---:R-:W-:Y:S05]  /*14300*/  @!P3 NANOSLEEP.SYNCS 0x989680 ;  /* 0x009896800000b95d */ /* 0x004fea0003900000 */
[----:B------:R-:W2:Y:S02]  /*14310*/  @!P3 SYNCS.PHASECHK.TRANS64 P3, [R3+URZ+0x2d840], R2 ;  /* 0x02d840020300b5a7 */ /* 0x000ea4000806007f */
[----:B--2---:R-:W-:Y:S05]  /*14320*/  @!P3 BRA `(.L_x_770) ;  /* 0xfffffffc00f0b947 */ /* 0x004fea000383ffff */
[----:B------:R-:W-:Y:S05]  /*14330*/  BRA `(.L_x_815) ;  /* 0xffffffe000087947 */ /* 0x000fea000383ffff */
.L_x_772:
[----:B-1----:R1:W2:Y:S02]  /*14340*/  SYNCS.PHASECHK.TRANS64.TRYWAIT P3, [R2+URZ+0x60], R3 ;  /* 0x00006003020075a7 */ /* 0x0022a4000806017f */
[----:B--2---:R-:W-:Y:S05]  /*14350*/  @!P3 NANOSLEEP.SYNCS 0x989680 ;  /* 0x009896800000b95d */ /* 0x004fea0003900000 */
[----:B------:R-:W2:Y:S02]  /*14360*/  @!P3 SYNCS.PHASECHK.TRANS64 P3, [R2+URZ+0x60], R3 ;  /* 0x000060030200b5a7 */ /* 0x000ea4000806007f */
[----:B--2---:R-:W-:Y:S05]  /*14370*/  @!P3 BRA `(.L_x_772) ;  /* 0xfffffffc00f0b947 */ /* 0x004fea000383ffff */
[----:B------:R-:W-:Y:S05]  /*14380*/  BRA `(.L_x_816) ;  /* 0xffffffe000887947 */ /* 0x000fea000383ffff */
.L_x_778:
[----:B-1----:R1:W2:Y:S02]  /*14390*/  SYNCS.PHASECHK.TRANS64.TRYWAIT P3, [R4+URZ+0x2d840], R3 ;  /* 0x02d84003040075a7 */ /* 0x0022a4000806017f */
[----:B--2---:R-:W-:Y:S05]  /*143a0*/  @!P3 NANOSLEEP.SYNCS 0x989680 ;  /* 0x009896800000b95d */ /* 0x004fea0003900000 */
[----:B------:R-:W2:Y:S02]  /*143b0*/  @!P3 SYNCS.PHASECHK.TRANS64 P3, [R4+URZ+0x2d840], R3 ;  /* 0x02d840030400b5a7 */ /* 0x000ea4000806007f */
[----:B--2---:R-:W-:Y:S05]  /*143c0*/  @!P3 BRA `(.L_x_778) ;  /* 0xfffffffc00f0b947 */ /* 0x004fea000383ffff */
[----:B------:R-:W-:Y:S05]  /*143d0*/  BRA `(.L_x_817) ;  /* 0xffffffe400b07947 */ /* 0x000fea000383ffff */
.L_x_780:
[----:B-1----:R1:W2:Y:S02]  /*143e0*/  SYNCS.PHASECHK.TRANS64.TRYWAIT P3, [R3+URZ+0x60], R18 ;  /* 0x00006012030075a7 */ /* 0x0022a4000806017f */
[----:B--2---:R-:W-:Y:S05]  /*143f0*/  @!P3 NANOSLEEP.SYNCS 0x989680 ;  /* 0x009896800000b95d */ /* 0x004fea0003900000 */
[----:B------:R-:W2:Y:S02]  /*14400*/  @!P3 SYNCS.PHASECHK.TRANS64 P3, [R3+URZ+0x60], R18 ;  /* 0x000060120300b5a7 */ /* 0x000ea4000806007f */
[----:B--2---:R-:W-:Y:S05]  /*14410*/  @!P3 BRA `(.L_x_780) ;  /* 0xfffffffc00f0b947 */ /* 0x004fea000383ffff */
[----:B------:R-:W-:Y:S05]  /*14420*/  BRA `(.L_x_818) ;  /* 0xffffffe800307947 */ /* 0x000fea000383ffff */
.L_x_785:
[----:B-1----:R1:W2:Y:S02]  /*14430*/  SYNCS.PHASECHK.TRANS64.TRYWAIT P3, [R3+URZ+0x2d840], R4 ;  /* 0x02d84004030075a7 */ /* 0x0022a4000806017f */
[----:B--2---:R-:W-:Y:S05]  /*14440*/  @!P3 NANOSLEEP.SYNCS 0x989680 ;  /* 0x009896800000b95d */ /* 0x004fea0003900000 */
[----:B------:R-:W2:Y:S02]  /*14450*/  @!P3 SYNCS.PHASECHK.TRANS64 P3, [R3+URZ+0x2d840], R4 ;  /* 0x02d840040300b5a7 */ /* 0x000ea4000806007f */
[----:B--2---:R-:W-:Y:S05]  /*14460*/  @!P3 BRA `(.L_x_785) ;  /* 0xfffffffc00f0b947 */ /* 0x004fea000383ffff */
[----:B------:R-:W-:Y:S05]  /*14470*/  BRA `(.L_x_819) ;  /* 0xffffffec00307947 */ /* 0x000fea000383ffff */
.L_x_787:
[----:B-1----:R1:W2:Y:S02]  /*14480*/  SYNCS.PHASECHK.TRANS64.TRYWAIT P3, [R3+URZ+0x60], R12 ;  /* 0x0000600c030075a7 */ /* 0x0022a4000806017f */
[----:B--2---:R-:W-:Y:S05]  /*14490*/  @!P3 NANOSLEEP.SYNCS 0x989680 ;  /* 0x009896800000b95d */ /* 0x004fea0003900000 */
[----:B------:R-:W2:Y:S02]  /*144a0*/  @!P3 SYNCS.PHASECHK.TRANS64 P3, [R3+URZ+0x60], R12 ;  /* 0x0000600c0300b5a7 */ /* 0x000ea4000806007f */
[----:B--2---:R-:W-:Y:S05]  /*144b0*/  @!P3 BRA `(.L_x_787) ;  /* 0xfffffffc00f0b947 */ /* 0x004fea000383ffff */
[----:B------:R-:W-:Y:S05]  /*144c0*/  BRA `(.L_x_820) ;  /* 0xffffffec00b07947 */ /* 0x000fea000383ffff */
.L_x_794:
[----:B-1----:R1:W2:Y:S02]  /*144d0*/  SYNCS.PHASECHK.TRANS64.TRYWAIT P0, [R3+URZ+0x2d860], R0 ;  /* 0x02d86000030075a7 */ /* 0x0022a4000800017f */
[----:B--2---:R-:W-:Y:S05]  /*144e0*/  @!P0 NANOSLEEP.SYNCS 0x989680 ;  /* 0x009896800000895d */ /* 0x004fea0003900000 */
[----:B------:R-:W2:Y:S02]  /*144f0*/  @!P0 SYNCS.PHASECHK.TRANS64 P0, [R3+URZ+0x2d860], R0 ;  /* 0x02d86000030085a7 */ /* 0x000ea4000800007f */
[----:B--2---:R-:W-:Y:S05]  /*14500*/  @!P0 BRA `(.L_x_794) ;  /* 0xfffffffc00f08947 */ /* 0x004fea000383ffff */
[----:B------:R-:W-:Y:S05]  /*14510*/  BRA `(.L_x_821) ;  /* 0xfffffff000907947 */ /* 0x000fea000383ffff */
.L_x_796:
[----:B------:R-:W-:Y:S01]  /*14520*/  BSSY B0, `(.L_x_822) ;  /* 0x0000007000007945 */ /* 0x000fe20003800000 */
[----:B------:R-:W-:Y:S02]  /*14530*/  IMAD.MOV.U32 R12, RZ, RZ, RZ ;  /* 0x000000ffff0c7224 */ /* 0x000fe400078e00ff */
[----:B------:R-:W-:Y:S02]  /*14540*/  IMAD.MOV.U32 R11, RZ, RZ, 0x1f ;  /* 0x0000001fff0b7424 */ /* 0x000fe400078e00ff */
[----:B------:R-:W-:-:S07]  /*14550*/  IMAD.MOV.U32 R15, RZ, RZ, -0x1 ;  /* 0xffffffffff0f7424 */ /* 0x000fce00078e00ff */
[----:B------:R-:W-:Y:S05]  /*14560*/  WARPSYNC.COLLECTIVE R15, `(.L_x_823) ;  /* 0x000000000f087348 */ /* 0x000fea0003c00000 */
[----:B------:R1:W2:Y:S02]  /*14570*/  SHFL.IDX P6, R14, R13, R12, R11 ;  /* 0x0000000c0d0e7389 */ /* 0x0002a400000c000b */
[----:B-12---:R-:W-:Y:S01]  /*14580*/  ENDCOLLECTIVE ;  /* 0x000000000000791b */ /* 0x006fe20003800000 */
.L_x_823:
[----:B------:R-:W-:Y:S05]  /*14590*/  BSYNC B0 ;  /* 0x0000000000007941 */ /* 0x000fea0003800000 */
.L_x_822:
[----:B------:R-:W-:Y:S05]  /*145a0*/  BRA `(.L_x_824) ;  /* 0xfffffff4001c7947 */ /* 0x000fea000383ffff */
.L_x_798:
[----:B--2---:R2:W3:Y:S02]  /*145b0*/  SYNCS.PHASECHK.TRANS64.TRYWAIT P0, [R9+URZ+0x2d820], R0 ;  /* 0x02d82000090075a7 */ /* 0x0044e4000800017f */
[----:B---3--:R-:W-:Y:S05]  /*145c0*/  @!P0 NANOSLEEP.SYNCS 0x989680 ;  /* 0x009896800000895d */ /* 0x008fea0003900000 */
[----:B------:R-:W3:Y:S02]  /*145d0*/  @!P0 SYNCS.PHASECHK.TRANS64 P0, [R9+URZ+0x2d820], R0 ;  /* 0x02d82000090085a7 */ /* 0x000ee4000800007f */
[----:B---3--:R-:W-:Y:S05]  /*145e0*/  @!P0 BRA `(.L_x_798) ;  /* 0xfffffffc00f08947 */ /* 0x008fea000383ffff */
[----:B------:R-:W-:Y:S05]  /*145f0*/  BRA `(.L_x_825) ;  /* 0xfffffff400647947 */ /* 0x000fea000383ffff */
.L_x_802:
[----:B--2---:R2:W3:Y:S02]  /*14600*/  SYNCS.PHASECHK.TRANS64.TRYWAIT P0, [R5+URZ], R4 ;  /* 0x00000004050075a7 */ /* 0x0044e4000800017f */
[----:B---3--:R-:W-:Y:S05]  /*14610*/  @!P0 NANOSLEEP.SYNCS 0x989680 ;  /* 0x009896800000895d */ /* 0x008fea0003900000 */
[----:B------:R-:W3:Y:S02]  /*14620*/  @!P0 SYNCS.PHASECHK.TRANS64 P0, [R5+URZ], R4 ;  /* 0x00000004050085a7 */ /* 0x000ee4000800007f */
[----:B---3--:R-:W-:Y:S05]  /*14630*/  @!P0 BRA `(.L_x_802) ;  /* 0xfffffffc00f08947 */ /* 0x008fea000383ffff */
[----:B------:R-:W-:Y:S05]  /*14640*/  BRA `(.L_x_826) ;  /* 0xfffffff400ac7947 */ /* 0x000fea000383ffff */
.L_x_803:
[----:B---3--:R3:W4:Y:S02]  /*14650*/  SYNCS.PHASECHK.TRANS64.TRYWAIT P0, [R3+URZ], R2 ;  /* 0x00000002030075a7 */ /* 0x008724000800017f */
[----:B----4-:R-:W-:Y:S05]  /*14660*/  @!P0 NANOSLEEP.SYNCS 0x989680 ;  /* 0x009896800000895d */ /* 0x010fea0003900000 */
[----:B------:R-:W4:Y:S02]  /*14670*/  @!P0 SYNCS.PHASECHK.TRANS64 P0, [R3+URZ], R2 ;  /* 0x00000002030085a7 */ /* 0x000f24000800007f */
[----:B----4-:R-:W-:Y:S05]  /*14680*/  @!P0 BRA `(.L_x_803) ;  /* 0xfffffffc00f08947 */ /* 0x010fea000383ffff */
[----:B------:R-:W-:Y:S05]  /*14690*/  BRA `(.L_x_827) ;  /* 0xfffffff400a07947 */ /* 0x000fea000383ffff */
.L_x_805:
[----:B----4-:R4:W1:Y:S02]  /*146a0*/  SYNCS.PHASECHK.TRANS64.TRYWAIT P0, [R19+URZ], R4 ;  /* 0x00000004130075a7 */ /* 0x010864000800017f */
[----:B-1----:R-:W-:Y:S05]  /*146b0*/  @!P0 NANOSLEEP.SYNCS 0x989680 ;  /* 0x009896800000895d */ /* 0x002fea0003900000 */
[----:B------:R-:W1:Y:S02]  /*146c0*/  @!P0 SYNCS.PHASECHK.TRANS64 P0, [R19+URZ], R4 ;  /* 0x00000004130085a7 */ /* 0x000e64000800007f */
[----:B-1----:R-:W-:Y:S05]  /*146d0*/  @!P0 BRA `(.L_x_805) ;  /* 0xfffffffc00f08947 */ /* 0x002fea000383ffff */
[----:B------:R-:W-:Y:S05]  /*146e0*/  BRA `(.L_x_828) ;  /* 0xfffffff400a47947 */ /* 0x000fea000383ffff */
.L_x_829:
        /* <DEDUP_REMOVED lines=9> */
.L_x_2207:


//--------------------- .text._ZN7cutlass13device_kernelIN5flash11enable_sm90INS1_16FlashAttnFwdSm90INS1_25CollectiveMainloopFwdSm90ILi2EN4cute5tupleIJNS5_1CILi1EEES8_S8_EEENS6_IJNS7_ILi192EEENS7_ILi128EEENS7_ILi96EEEEEELi96ENS_10bfloat16_tEfNS_4arch4Sm90ELb0ELb1ELb1ELb1ELb0ELb0ELb0ELb0ELb1ELb0ELb0ELb0EEENS1_21CollectiveEpilogueFwdINS6_IJSA_SC_SB_EEES9_SE_SG_Li384ELb1ELb0ELb0ELb0EEENS1_36VarlenDynamicPersistentTileSchedulerILi192ELi128ELi384ELi32ELb0ELb0ELb1ELb1ELb0ELb1EEEEEEEEEvNT_6ParamsE --------------------------
	.section	.text._ZN7cutlass13device_kernelIN5flash11enable_sm90INS1_16FlashAttnFwdSm90INS1_25CollectiveMainloopFwdSm90ILi2EN4cute5tupleIJNS5_1CILi1EEES8_S8_EEENS6_IJNS7_ILi192EEENS7_ILi128EEENS7_ILi96EEEEEELi96ENS_10bfloat16_tEfNS_4arch4Sm90ELb0ELb1ELb1ELb1ELb0ELb0ELb0ELb0ELb1ELb0ELb0ELb0EEENS1_21CollectiveEpilogueFwdINS6_IJSA_SC_SB_EEES9_SE_SG_Li384ELb1ELb0ELb0ELb0EEENS1_36VarlenDynamicPersistentTileSchedulerILi192ELi128ELi384ELi32ELb0ELb0ELb1ELb1ELb0ELb1EEEEEEEEEvNT_6ParamsE,"ax",@progbits
	.align	128
.text._ZN7cutlass13device_kernelIN5flash11enable_sm90INS1_16FlashAttnFwdSm90INS1_25CollectiveMainloopFwdSm90ILi2EN4cute5tupleIJNS5_1CILi1EEES8_S8_EEENS6_IJNS7_ILi192EEENS7_ILi128EEENS7_ILi96EEEEEELi96ENS_10bfloat16_tEfNS_4arch4Sm90ELb0ELb1ELb1ELb1ELb0ELb0ELb0ELb0ELb1ELb0ELb0ELb0EEENS1_21CollectiveEpilogueFwdINS6_IJSA_SC_SB_EEES9_SE_SG_Li384ELb1ELb0ELb0ELb0EEENS1_36VarlenDynamicPersistentTileSchedulerILi192ELi128ELi384ELi32ELb0ELb0ELb1ELb1ELb0ELb1EEEEEEEEEvNT_6ParamsE:
        .type           _ZN7cutlass13device_kernelIN5flash11enable_sm90INS1_16FlashAttnFwdSm90INS1_25CollectiveMainloopFwdSm90ILi2EN4cute5tupleIJNS5_1CILi1EEES8_S8_EEENS6_IJNS7_ILi192EEENS7_ILi128EEENS7_ILi96EEEEEELi96ENS_10bfloat16_tEfNS_4arch4Sm90ELb0ELb1ELb1ELb1ELb0ELb0ELb0ELb0ELb1ELb0ELb0ELb0EEENS1_21CollectiveEpilogueFwdINS6_IJSA_SC_SB_EEES9_SE_SG_Li384ELb1ELb0ELb0ELb0EEENS1_36VarlenDynamicPersistentTileSchedulerILi192ELi128ELi384ELi32ELb0ELb0ELb1ELb1ELb0ELb1EEEEEEEEEvNT_6ParamsE,@function
        .size           _ZN7cutlass13device_kernelIN5flash11enable_sm90INS1_16FlashAttnFwdSm90INS1_25CollectiveMainloopFwdSm90ILi2EN4cute5tupleIJNS5_1CILi1EEES8_S8_EEENS6_IJNS7_ILi192EEENS7_ILi128EEENS7_ILi96EEEEEELi96ENS_10bfloat16_tEfNS_4arch4Sm90ELb0ELb1ELb1ELb1ELb0ELb0ELb0ELb0ELb1ELb0ELb0ELb0EEENS1_21CollectiveEpilogueFwdINS6_IJSA_SC_SB_EEES9_SE_SG_Li384ELb1ELb0ELb0ELb0EEENS1_36VarlenDynamicPersistentTileSchedulerILi192ELi128ELi384ELi32ELb0ELb0ELb1ELb1ELb0ELb1EEEEEEEEEvNT_6ParamsE,(.L_x_2208 - _ZN7cutlass13device_kernelIN5flash11enable_sm90INS1_16FlashAttnFwdSm90INS1_25CollectiveMainloopFwdSm90ILi2EN4cute5tupleIJNS5_1CILi1EEES8_S8_EEENS6_IJNS7_ILi192EEENS7_ILi128EEENS7_ILi96EEEEEELi96ENS_10bfloat16_tEfNS_4arch4Sm90ELb0ELb1ELb1ELb1ELb0ELb0ELb0ELb0ELb1ELb0ELb0ELb0EEENS1_21CollectiveEpilogueFwdINS6_IJSA_SC_SB_EEES9_SE_SG_Li384ELb1ELb0ELb0ELb0EEENS1_36VarlenDynamicPersistentTileSchedulerILi192ELi128ELi384ELi32ELb0ELb0ELb1ELb1ELb0ELb1EEEEEEEEEvNT_6ParamsE)
        .other          _ZN7cutlass13device_kernelIN5flash11enable_sm90INS1_16FlashAttnFwdSm90INS1_25CollectiveMainloopFwdSm90ILi2EN4cute5tupleIJNS5_1CILi1EEES8_S8_EEENS6_IJNS7_ILi192EEENS7_ILi128EEENS7_ILi96EEEEEELi96ENS_10bfloat16_tEfNS_4arch4Sm90ELb0ELb1ELb1ELb1ELb0ELb0ELb0ELb0ELb1ELb0ELb0ELb0EEENS1_21CollectiveEpilogueFwdINS6_IJSA_SC_SB_EEES9_SE_SG_Li384ELb1ELb0ELb0ELb0EEENS1_36VarlenDynamicPersistentTileSchedulerILi192ELi128ELi384ELi32ELb0ELb0ELb1ELb1ELb0ELb1EEEEEEEEEvNT_6ParamsE,@"STO_CUDA_ENTRY STV_DEFAULT"
_ZN7cutlass13device_kernelIN5flash11enable_sm90INS1_16FlashAttnFwdSm90INS1_25CollectiveMainloopFwdSm90ILi2EN4cute5tupleIJNS5_1CILi1EEES8_S8_EEENS6_IJNS7_ILi192EEENS7_ILi128EEENS7_ILi96EEEEEELi96ENS_10bfloat16_tEfNS_4arch4Sm90ELb0ELb1ELb1ELb1ELb0ELb0ELb0ELb0ELb1ELb0ELb0ELb0EEENS1_21CollectiveEpilogueFwdINS6_IJSA_SC_SB_EEES9_SE_SG_Li384ELb1ELb0ELb0ELb0EEENS1_36VarlenDynamicPersistentTileSchedulerILi192ELi128ELi384ELi32ELb0ELb0ELb1ELb1ELb0ELb1EEEEEEEEEvNT_6ParamsE:
        /* <DEDUP_REMOVED lines=21> */
.L_x_831:
[----:B------:R-:W-:Y:S05]  /*0150*/  BSYNC B0 ;  /* 0x0000000000007941 */ /* 0x000fea0003800000 */
.L_x_830:
        /* <DEDUP_REMOVED lines=41> */
.L_x_832:
        /* <DEDUP_REMOVED lines=22> */
.L_x_833:
        /* <DEDUP_REMOVED lines=18> */
.L_x_834:
        /* <DEDUP_REMOVED lines=22> */
.L_x_835:
        /* <DEDUP_REMOVED lines=22> */
.L_x_836:
[----:B------:R-:W-:Y:S01]  /*0930*/  PLOP3.LUT P0, PT, PT, PT, UP0, 0x80, 0x0 ;  /* 0x000000000000781c */ /* 0x000fe20003f0f008 */
[----:B------:R-:W-:Y:S01]  /*0940*/  UMOV UR36, 0x1 ;  /* 0x0000000100247882 */ /* 0x000fe20000000000 */
[----:B------:R-:W-:Y:S01]  /*0950*/  NOP ;  /* 0x0000000000007918 */ /* 0x000fe20000000000 */
[----:B------:R-:W-:Y:S01]  /*0960*/  USEL UR36, UR36, 0x2, !UP0 ;  /* 0x0000000224247887 */ /* 0x000fe2000c000000 */
[----:B------:R-:W-:Y:S01]  /*0970*/  ULDC.64 UR48, c[0x0][0x208] ;  /* 0x0000820000307ab9 */ /* 0x000fe20000000a00 */
[----:B012-4-:R-:W-:Y:S08]  /*0980*/  BAR.SYNC.DEFER_BLOCKING 0x0 ;  /* 0x0000000000007b1d */ /* 0x017ff00000010000 */
[----:B------:R-:W-:Y:S05]  /*0990*/  @!P0 BRA `(.L_x_837) ;  /* 0x0000010800bc8947 */ /* 0x000fea0003800000 */
.L_x_838:
[----:B------:R-:W-:-:S08]  /*09a0*/  NOP ;  /* 0x0000000000007918 */ /* 0x000fd00000000000 */
[----:B------:R-:W0:Y:S02]  /*09b0*/  USETMAXREG.TRY_ALLOC.CTAPOOL UP0, 0xa0 ;  /* 0x000000a0000079c8 */ /* 0x000e240008000600 */
[----:B0-----:R-:W-:-:S13]  /*09c0*/  PLOP3.LUT P0, PT, PT, PT, UP0, 0x80, 0x0 ;  /* 0x000000000000781c */ /* 0x001fda0003f0f008 */
[----:B------:R-:W-:Y:S05]  /*09d0*/  @!P0 BRA `(.L_x_838) ;  /* 0xfffffffc00f08947 */ /* 0x000fea000383ffff */
[----:B------:R-:W0:Y:S01]  /*09e0*/  S2R R2, SR_TID.X ;  /* 0x0000000000027919 */ /* 0x000e220000002100 */
        /* <DEDUP_REMOVED lines=13> */
[----:B------:R-:W-:Y:S01]  /*0ac0*/  VIADD R154, R2, 0xffffff80 ;  /* 0xffffff80029a7836 */ /* 0x000fe20000000000 */
[----:B------:R-:W-:Y:S01]  /*0ad0*/  R2UR UR6, R146 ;  /* 0x00000000920672ca */ /* 0x000fe200000e0000 */
[----:B------:R-:W-:Y:S01]  /*0ae0*/  IMAD.MOV.U32 R18, RZ, RZ, 0x40 ;  /* 0x00000040ff127424 */ /* 0x000fe200078e00ff */
[----:B------:R-:W-:Y:S01]  /*0af0*/  R2UR UR5, R147 ;  /* 0x00000000930572ca */ /* 0x000fe200000e0000 */
[----:B------:R-:W-:Y:S01]  /*0b00*/  ULOP3.LUT UR45, UR36, 0x1, URZ, 0xfc, !UPT ;  /* 0x00000001242d7892 */ /* 0x000fe2000f8efc3f */
[----:B------:R-:W-:Y:S01]  /*0b10*/  SHF.R.S32.HI R3, RZ, 0x1f, R154 ;  /* 0x0000001fff037819 */ /* 0x000fe2000001149a */
[----:B------:R-:W-:Y:S01]  /*0b20*/  UMOV UR44, URZ ;  /* 0x0000003f002c7c82 */ /* 0x000fe20008000000 */
[----:B------:R-:W-:Y:S01]  /*0b30*/  UMOV UR46, URZ ;  /* 0x0000003f002e7c82 */ /* 0x000fe20008000000 */
[----:B------:R-:W-:Y:S01]  /*0b40*/  UMOV UR43, URZ ;  /* 0x0000003f002b7c82 */ /* 0x000fe20008000000 */
[CC--:B------:R-:W-:Y:S02]  /*0b50*/  LEA.HI R152, R3.reuse, R154.reuse, RZ, 0x7 ;  /* 0x0000009a03987211 */ /* 0x0c0fe400078f38ff */
[----:B------:R-:W-:-:S02]  /*0b60*/  LEA.HI R0, R3, R154, RZ, 0x4 ;  /* 0x0000009a03007211 */ /* 0x000fc400078f20ff */
[----:B------:R-:W-:Y:S02]  /*0b70*/  LOP3.LUT R5, R152, 0xffffff80, RZ, 0xc0, !PT ;  /* 0xffffff8098057812 */ /* 0x000fe400078ec0ff */
[----:B------:R-:W-:Y:S02]  /*0b80*/  SHF.R.S32.HI R7, RZ, 0x4, R0 ;  /* 0x00000004ff077819 */ /* 0x000fe40000011400 */
[----:B------:R-:W-:Y:S01]  /*0b90*/  LEA.HI R6, R3, R154, RZ, 0x5 ;  /* 0x0000009a03067211 */ /* 0x000fe200078f28ff */
[----:B------:R-:W-:Y:S01]  /*0ba0*/  IMAD.IADD R150, R154, 0x1, -R5 ;  /* 0x000000019a967824 */ /* 0x000fe200078e0a05 */
[C---:B------:R-:W-:Y:S02]  /*0bb0*/  LOP3.LUT R5, R0.reuse, 0xfffffff0, RZ, 0xc0, !PT ;  /* 0xfffffff000057812 */ /* 0x040fe400078ec0ff */
[----:B------:R-:W-:Y:S02]  /*0bc0*/  LEA.HI R0, R0, R7, RZ, 0x1 ;  /* 0x0000000700007211 */ /* 0x000fe400078f08ff */
[----:B------:R-:W-:Y:S01]  /*0bd0*/  SHF.R.S32.HI R9, RZ, 0x1f, R150 ;  /* 0x0000001fff097819 */ /* 0x000fe20000011496 */
[----:B------:R-:W-:Y:S01]  /*0be0*/  IMAD.IADD R5, R154, 0x1, -R5 ;  /* 0x000000019a057824 */ /* 0x000fe200078e0a05 */
[----:B------:R-:W-:-:S02]  /*0bf0*/  LOP3.LUT R4, R0, 0x1ffffffe, RZ, 0xc0, !PT ;  /* 0x1ffffffe00047812 */ /* 0x000fc400078ec0ff */
[----:B------:R-:W-:Y:S02]  /*0c00*/  LEA.HI R8, R9, R150, RZ, 0x2 ;  /* 0x0000009609087211 */ /* 0x000fe400078f10ff */
[----:B------:R-:W-:Y:S01]  /*0c10*/  SHF.R.S32.HI R2, RZ, 0x1f, R5 ;  /* 0x0000001fff027819 */ /* 0x000fe20000011405 */
[----:B------:R-:W-:Y:S01]  /*0c20*/  IMAD.IADD R4, R7, 0x1, -R4 ;  /* 0x0000000107047824 */ /* 0x000fe200078e0a04 */
[--C-:B------:R-:W-:Y:S02]  /*0c30*/  SHF.R.S32.HI R10, RZ, 0x2, R8.reuse ;  /* 0x00000002ff0a7819 */ /* 0x100fe40000011408 */
[----:B------:R-:W-:Y:S01]  /*0c40*/  LEA.HI R2, R2, R5, RZ, 0x3 ;  /* 0x0000000502027211 */ /* 0x000fe200078f18ff */
[----:B------:R-:W-:Y:S01]  /*0c50*/  IMAD.SHL.U32 R4, R4, 0x8, RZ ;  /* 0x0000000804047824 */ /* 0x000fe200078e00ff */
[----:B------:R-:W-:Y:S02]  /*0c60*/  SHF.R.S32.HI R11, RZ, 0x1f, R8 ;  /* 0x0000001fff0b7819 */ /* 0x000fe40000011408 */
[C---:B------:R-:W-:Y:S01]  /*0c70*/  LOP3.LUT R0, R2.reuse, 0xfffffff8, RZ, 0xc0, !PT ;  /* 0xfffffff802007812 */ /* 0x040fe200078ec0ff */
[----:B------:R-:W-:Y:S01]  /*0c80*/  IMAD.SHL.U32 R2, R2, 0x40, RZ ;  /* 0x0000004002027824 */ /* 0x000fe200078e00ff */
[----:B------:R-:W-:-:S02]  /*0c90*/  SHF.R.S32.HI R7, RZ, 0x5, R6 ;  /* 0x00000005ff077819 */ /* 0x000fc40000011406 */
[----:B------:R-:W-:Y:S01]  /*0ca0*/  LEA.HI R11, R11, R10, RZ, 0x3 ;  /* 0x0000000a0b0b7211 */ /* 0x000fe200078f18ff */
[----:B------:R-:W-:Y:S01]  /*0cb0*/  IMAD.IADD R0, R5, 0x1, -R0 ;  /* 0x0000000105007824 */ /* 0x000fe200078e0a00 */
[----:B------:R-:W-:Y:S01]  /*0cc0*/  SHF.R.S32.HI R152, RZ, 0x7, R152 ;  /* 0x00000007ff987819 */ /* 0x000fe20000011498 */
[----:B------:R-:W-:Y:S01]  /*0cd0*/  IMAD R153, R7, 0x10, R5 ;  /* 0x0000001007997824 */ /* 0x000fe200078e0205 */
[----:B------:R-:W-:Y:S01]  /*0ce0*/  LOP3.LUT R11, R11, 0xfffffff8, RZ, 0xc0, !PT ;  /* 0xfffffff80b0b7812 */ /* 0x000fe200078ec0ff */
[C---:B------:R-:W-:Y:S01]  /*0cf0*/  IMAD.SHL.U32 R5, R0.reuse, 0x40, RZ ;  /* 0x0000004000057824 */ /* 0x040fe200078e00ff */
[----:B------:R-:W-:Y:S01]  /*0d00*/  R2P PR, R0, 0x6 ;  /* 0x0000000600007804 */ /* 0x000fe20000000000 */
[----:B------:R-:W-:Y:S01]  /*0d10*/  IMAD.HI R6, R152, 0x55555556, RZ ;  /* 0x5555555698067827 */ /* 0x000fe200078e02ff */
[----:B------:R-:W-:Y:S02]  /*0d20*/  LEA.HI R3, R3, R154, RZ, 0x2 ;  /* 0x0000009a03037211 */ /* 0x000fe400078f10ff */
[----:B------:R-:W-:Y:S01]  /*0d30*/  LOP3.LUT R5, R5, 0x1c0, RZ, 0xc0, !PT ;  /* 0x000001c005057812 */ /* 0x000fe200078ec0ff */
[----:B------:R-:W-:Y:S01]  /*0d40*/  IMAD.IADD R11, R10, 0x1, -R11 ;  /* 0x000000010a0b7824 */ /* 0x000fe200078e0a0b */
[----:B------:R-:W-:Y:S01]  /*0d50*/  LEA.HI R10, R9, R150, RZ, 0x5 ;  /* 0x00000096090a7211 */ /* 0x000fe200078f28ff */
[----:B------:R-:W-:Y:S01]  /*0d60*/  IMAD.U32 R153, R153, 0x20, R4 ;  /* 0x0000002099997824 */ /* 0x000fe200078e0004 */
[----:B------:R-:W-:-:S02]  /*0d70*/  LEA.HI R9, R6, R6, RZ, 0x1 ;  /* 0x0000000606097211 */ /* 0x000fc400078f08ff */
[----:B------:R-:W-:Y:S02]  /*0d80*/  LOP3.LUT R6, R2, 0x7ffffe00, RZ, 0xc0, !PT ;  /* 0x7ffffe0002067812 */ /* 0x000fe400078ec0ff */
[----:B------:R-:W-:Y:S01]  /*0d90*/  LOP3.LUT R2, R5, 0x8, R4, 0xf8, !PT ;  /* 0x0000000805027812 */ /* 0x000fe200078ef804 */
[----:B------:R-:W-:Y:S01]  /*0da0*/  IMAD R9, R9, -0x3, R152 ;  /* 0xfffffffd09097824 */ /* 0x000fe200078e0298 */
[----:B------:R-:W-:Y:S01]  /*0db0*/  SHF.R.U32.HI R5, RZ, 0x3, R5 ;  /* 0x00000003ff057819 */ /* 0x000fe20000011605 */
[----:B------:R-:W-:Y:S01]  /*0dc0*/  IMAD R6, R7, 0x400, R6 ;  /* 0x0000040007067824 */ /* 0x000fe200078e0206 */
[----:B------:R-:W-:Y:S02]  /*0dd0*/  SHF.R.S32.HI R10, RZ, 0x5, R10 ;  /* 0x00000005ff0a7819 */ /* 0x000fe4000001140a */
[----:B------:R-:W-:Y:S02]  /*0de0*/  LOP3.LUT R5, R2, R5, RZ, 0x3c, !PT ;  /* 0x0000000502057212 */ /* 0x000fe400078e3cff */
[----:B------:R-:W-:Y:S01]  /*0df0*/  SHF.R.S32.HI R142, RZ, 0x2, R3 ;  /* 0x00000002ff8e7819 */ /* 0x000fe20000011403 */
[----:B------:R-:W-:Y:S01]  /*0e00*/  IMAD R10, R10, 0x10, R11 ;  /* 0x000000100a0a7824 */ /* 0x000fe200078e020b */
[----:B------:R-:W-:Y:S01]  /*0e10*/  SEL R18, R18, 0xffffffc0, !P2 ;  /* 0xffffffc012127807 */ /* 0x000fe20005000000 */
[----:B------:R-:W-:-:S02]  /*0e20*/  IMAD.IADD R5, R6, 0x1, R5 ;  /* 0x0000000106057824 */ /* 0x000fc400078e0205 */
[----:B------:R-:W-:-:S03]  /*0e30*/  IMAD R151, R9, 0x40, R10 ;  /* 0x0000004009977824 */ /* 0x000fc600078e020a */
[----:B------:R-:W-:Y:S02]  /*0e40*/  LEA R17, R5, UR42, 0x1 ;  /* 0x0000002a05117c11 */ /* 0x000fe4000f8e08ff */
[----:B------:R-:W-:Y:S02]  /*0e50*/  LOP3.LUT R5, R3, 0x1ffffffc, RZ, 0xc0, !PT ;  /* 0x1ffffffc03057812 */ /* 0x000fe400078ec0ff */
[----:B------:R-:W-:Y:S01]  /*0e60*/  LOP3.LUT R3, R8, 0x7ffffffc, RZ, 0xc0, !PT ;  /* 0x7ffffffc08037812 */ /* 0x000fe200078ec0ff */
[C---:B------:R-:W-:Y:S02]  /*0e70*/  VIADD R19, R17.reuse, 0x21800 ;  /* 0x0002180011137836 */ /* 0x040fe40000000000 */
[----:B------:R-:W-:Y:S02]  /*0e80*/  VIADD R23, R17, 0x21820 ;  /* 0x0002182011177836 */ /* 0x000fe40000000000 */
[----:B------:R-:W-:Y:S02]  /*0e90*/  IMAD.IADD R5, R154, 0x1, -R5 ;  /* 0x000000019a057824 */ /* 0x000fe400078e0a05 */
[----:B------:R-:W-:-:S02]  /*0ea0*/  @P1 VIADD R23, R19, 0xffffffe0 ;  /* 0xffffffe013171836 */ /* 0x000fc40000000000 */
[----:B------:R-:W-:Y:S02]  /*0eb0*/  IMAD.IADD R19, R19, 0x1, R18 ;  /* 0x0000000113137824 */ /* 0x000fe400078e0212 */
[----:B------:R-:W-:Y:S02]  /*0ec0*/  IMAD.SHL.U32 R140, R5, 0x8, RZ ;  /* 0x00000008058c7824 */ /* 0x000fe400078e00ff */
[----:B------:R-:W-:Y:S02]  /*0ed0*/  IMAD.IADD R16, R150, 0x1, -R3 ;  /* 0x0000000196107824 */ /* 0x000fe400078e0a03 */
[----:B------:R-:W-:Y:S02]  /*0ee0*/  IMAD.IADD R18, R18, 0x1, R23 ;  /* 0x0000000112127824 */ /* 0x000fe400078e0217 */
[----:B------:R-:W-:-:S07]  /*0ef0*/  VIADD R136, R23, 0x6000 ;  /* 0x0000600017887836 */ /* 0x000fce0000000000 */
.L_x_930:
[----:B------:R-:W-:Y:S01]  /*0f00*/  ULDC.64 UR8, c[0x0][0xa28] ;  /* 0x00028a0000087ab9 */ /* 0x000fe20000000a00 */
[----:B0-----:R-:W0:Y:S01]  /*0f10*/  LDC R139, c[0x0][0x288] ;  /* 0x0000a200ff8b7b82 */ /* 0x001e220000000800 */
[----:B------:R-:W-:Y:S01]  /*0f20*/  UISETP.NE.U32.AND UP0, UPT, UR8, URZ, UPT ;  /* 0x0000003f0800728c */ /* 0x000fe2000bf05070 */
[----:B-1---5:R-:W-:-:S03]  /*0f30*/  IMAD.MOV.U32 R6, RZ, RZ, RZ ;  /* 0x000000ffff067224 */ /* 0x022fc600078e00ff */
[----:B------:R-:W-:-:S03]  /*0f40*/  UISETP.NE.AND.EX UP0, UPT, UR9, URZ, UPT, UP0 ;  /* 0x0000003f0900728c */ /* 0x000fc6000bf05300 */
[----:B------:R-:W-:Y:S01]  /*0f50*/  ULDC.64 UR8, c[0x0][0xa18] ;  /* 0x0002860000087ab9 */ /* 0x000fe20000000a00 */
[----:B--2---:R-:W1:Y:S01]  /*0f60*/  LDC.64 R8, c[0x0][0x3f8] ;  /* 0x0000fe00ff087b82 */ /* 0x004e620000000a00 */
[----:B------:R-:W-:Y:S01]  /*0f70*/  UISETP.NE.U32.AND UP1, UPT, UR8, URZ, UPT ;  /* 0x0000003f0800728c */ /* 0x000fe2000bf25070 */
[----:B------:R-:W-:-:S03]  /*0f80*/  PLOP3.LUT P0, PT, PT, PT, UP0, 0x80, 0x0 ;  /* 0x000000000000781c */ /* 0x000fc60003f0f008 */
[----:B------:R-:W-:-:S03]  /*0f90*/  UISETP.NE.AND.EX UP1, UPT, UR9, URZ, UPT, UP1 ;  /* 0x0000003f0900728c */ /* 0x000fc6000bf25310 */
[----:B------:R-:W-:Y:S01]  /*0fa0*/  @UP0 ULDC.64 UR8, c[0x0][0xa28] ;  /* 0x00028a0000080ab9 */ /* 0x000fe20000000a00 */
[----:B------:R-:W2:Y:S01]  /*0fb0*/  LDC R0, c[0x0][0x404] ;  /* 0x00010100ff007b82 */ /* 0x000ea20000000800 */
[----:B------:R-:W-:Y:S01]  /*0fc0*/  @UP0 UIMAD.WIDE UR8, UR5, 0x4, UR8 ;  /* 0x00000004050808a5 */ /* 0x000fe2000f8e0208 */
[----:B------:R-:W-:-:S05]  /*0fd0*/  PLOP3.LUT P2, PT, PT, PT, UP1, 0x80, 0x0 ;  /* 0x000000000000781c */ /* 0x000fca0003f4f018 */
[----:B------:R-:W-:Y:S01]  /*0fe0*/  @UP1 ULDC.64 UR10, c[0x0][0xa18] ;  /* 0x00028600000a1ab9 */ /* 0x000fe20000000a00 */
[----:B------:R-:W-:Y:S01]  /*0ff0*/  IMAD.U32 R2, RZ, RZ, UR8 ;  /* 0x00000008ff027e24 */ /* 0x000fe2000f8e00ff */
[----:B---3--:R-:W3:Y:S01]  /*1000*/  LDC R137, c[0x0][0x2e0] ;  /* 0x0000b800ff897b82 */ /* 0x008ee20000000800 */
[----:B------:R-:W-:Y:S01]  /*1010*/  IMAD.U32 R3, RZ, RZ, UR9 ;  /* 0x00000009ff037e24 */ /* 0x000fe2000f8e00ff */
[----:B------:R-:W-:-:S04]  /*1020*/  @UP1 UIMAD.WIDE UR8, UR5, 0x4, UR10 ;  /* 0x00000004050818a5 */ /* 0x000fc8000f8e020a */
[----:B----4-:R4:W5:Y:S02]  /*1030*/  @P0 LDG.E R6, desc[UR48][R2.64] ;  /* 0x0000003002060981 */ /* 0x010964000c1e1900 */
[----:B------:R-:W-:Y:S02]  /*1040*/  IMAD.U32 R4, RZ, RZ, UR8 ;  /* 0x00000008ff047e24 */ /* 0x000fe4000f8e00ff */
[----:B------:R-:W-:Y:S01]  /*1050*/  IMAD.U32 R5, RZ, RZ, UR9 ;  /* 0x00000009ff057e24 */ /* 0x000fe2000f8e00ff */
[----:B------:R-:W-:-:S04]  /*1060*/  ULDC.64 UR8, c[0x0][0xa20] ;  /* 0x0002880000087ab9 */ /* 0x000fc80000000a00 */
[----:B0-----:R4:W5:Y:S01]  /*1070*/  @P2 LDG.E R139, desc[UR48][R4.64] ;  /* 0x00000030048b2981 */ /* 0x001962000c1e1900 */
[----:B-1----:R-:W-:Y:S01]  /*1080*/  ISETP.NE.U32.AND P0, PT, R8, RZ, PT ;  /* 0x000000ff0800720c */ /* 0x002fe20003f05070 */
[----:B------:R-:W-:Y:S01]  /*1090*/  UMOV UR41, UR6 ;  /* 0x0000000600297c82 */ /* 0x000fe20008000000 */
[----:B------:R-:W-:Y:S02]  /*10a0*/  ISETP.NE.U32.AND P1, PT, RZ, UR8, PT ;  /* 0x00000008ff007c0c */ /* 0x000fe4000bf25070 */
[----:B------:R-:W-:Y:S02]  /*10b0*/  ISETP.NE.AND.EX P0, PT, R9, RZ, PT, P0 ;  /* 0x000000ff0900720c */ /* 0x000fe40003f05300 */
[----:B------:R-:W-:Y:S02]  /*10c0*/  ISETP.NE.AND.EX P1, PT, RZ, UR9, PT, P1 ;  /* 0x00000009ff007c0c */ /* 0x000fe4000bf25310 */
[----:B--2---:R-:W-:Y:S01]  /*10d0*/  SEL R0, R0, 0x1, P0 ;  /* 0x0000000100007807 */ /* 0x004fe20000000000 */
[----:B----4-:R-:W-:Y:S10]  /*10e0*/  @P2 BRA `(.L_x_839) ;  /* 0x00000000002c2947 */ /* 0x010ff40003800000 */
[----:B------:R-:W-:Y:S02]  /*10f0*/  ULDC.64 UR6, c[0x0][0xa00] ;  /* 0x0002800000067ab9 */ /* 0x000fe40000000a00 */
[----:B------:R-:W-:-:S04]  /*1100*/  ISETP.NE.U32.AND P0, PT, RZ, UR6, PT ;  /* 0x00000006ff007c0c */ /* 0x000fc8000bf05070 */
[----:B------:R-:W-:-:S13]  /*1110*/  ISETP.NE.AND.EX P0, PT, RZ, UR7, PT, P0 ;  /* 0x00000007ff007c0c */ /* 0x000fda000bf05300 */
[----:B------:R-:W-:Y:S05]  /*1120*/  @!P0 BRA `(.L_x_839) ;  /* 0x00000000001c8947 */ /* 0x000fea0003800000 */
[----:B------:R-:W-:Y:S02]  /*1130*/  ULDC.64 UR6, c[0x0][0xa00] ;  /* 0x0002800000067ab9 */ /* 0x000fe40000000a00 */
[----:B------:R-:W-:-:S06]  /*1140*/  UIMAD.WIDE UR6, UR5, 0x4, UR6 ;  /* 0x00000004050678a5 */ /* 0x000fcc000f8e0206 */
[----:B------:R-:W-:Y:S02]  /*1150*/  IMAD.U32 R2, RZ, RZ, UR6 ;  /* 0x00000006ff027e24 */ /* 0x000fe4000f8e00ff */
[----:B------:R-:W-:-:S05]  /*1160*/  IMAD.U32 R3, RZ, RZ, UR7 ;  /* 0x00000007ff037e24 */ /* 0x000fca000f8e00ff */
[----:B-----5:R-:W2:Y:S04]  /*1170*/  LDG.E R139, desc[UR48][R2.64] ;  /* 0x00000030028b7981 */ /* 0x020ea8000c1e1900 */
[----:B------:R-:W2:Y:S02]  /*1180*/  LDG.E R4, desc[UR48][R2.64+0x4] ;  /* 0x0000043002047981 */ /* 0x000ea4000c1e1900 */
[----:B--2---:R-:W-:-:S07]  /*1190*/  IMAD.IADD R139, R4, 0x1, -R139 ;  /* 0x00000001048b7824 */ /* 0x004fce00078e0a8b */
.L_x_839:
[----:B------:R-:W-:Y:S01]  /*11a0*/  UMOV UR40, UR5 ;  /* 0x0000000500287c82 */ /* 0x000fe20008000000 */
[----:B---3--:R-:W-:Y:S02]  /*11b0*/  IMAD R137, R0, R137, RZ ;  /* 0x0000008900897224 */ /* 0x008fe400078e02ff */
[----:B------:R-:W-:Y:S01]  /*11c0*/  IMAD.MOV.U32 R149, RZ, RZ, R145 ;  /* 0x000000ffff957224 */ /* 0x000fe200078e0091 */
[----:B------:R-:W-:Y:S06]  /*11d0*/  @!P1 BRA `(.L_x_840) ;  /* 0x0000000000189947 */ /* 0x000fec0003800000 */
[----:B------:R-:W-:Y:S02]  /*11e0*/  ULDC.64 UR6, c[0x0][0xa20] ;  /* 0x0002880000067ab9 */ /* 0x000fe40000000a00 */
[----:B------:R-:W-:-:S06]  /*11f0*/  UIMAD.WIDE UR4, UR5, 0x4, UR6 ;  /* 0x00000004050478a5 */ /* 0x000fcc000f8e0206 */
[----:B------:R-:W-:Y:S02]  /*1200*/  IMAD.U32 R2, RZ, RZ, UR4 ;  /* 0x00000004ff027e24 */ /* 0x000fe4000f8e00ff */
[----:B------:R-:W-:-:S05]  /*1210*/  IMAD.U32 R3, RZ, RZ, UR5 ;  /* 0x00000005ff037e24 */ /* 0x000fca000f8e00ff */
[----:B------:R0:W5:Y:S01]  /*1220*/  LDG.E R137, desc[UR48][R2.64] ;  /* 0x0000003002897981 */ /* 0x000162000c1e1900 */
[----:B------:R-:W-:Y:S05]  /*1230*/  BRA `(.L_x_841) ;  /* 0x00000000002c7947 */ /* 0x000fea0003800000 */
.L_x_840:
        /* <DEDUP_REMOVED lines=8> */
[----:B------:R-:W2:Y:S04]  /*12c0*/  LDG.E R137, desc[UR48][R2.64] ;  /* 0x0000003002897981 */ /* 0x000ea8000c1e1900 */
[----:B------:R-:W2:Y:S02]  /*12d0*/  LDG.E R0, desc[UR48][R2.64+0x4] ;  /* 0x0000043002007981 */ /* 0x000ea4000c1e1900 */
[----:B--2---:R-:W-:-:S07]  /*12e0*/  IMAD.IADD R137, R0, 0x1, -R137 ;  /* 0x0000000100897824 */ /* 0x004fce00078e0a89 */
.L_x_841:
[----:B------:R-:W1:Y:S01]  /*12f0*/  LDC.64 R8, c[0x0][0x9e0] ;  /* 0x00027800ff087b82 */ /* 0x000e620000000a00 */
[----:B------:R-:W-:Y:S02]  /*1300*/  IMAD.MOV.U32 R0, RZ, RZ, 0xc0 ;  /* 0x000000c0ff007424 */ /* 0x000fe400078e00ff */
[----:B-----5:R-:W-:Y:S02]  /*1310*/  IMAD.IADD R137, R137, 0x1, -R6 ;  /* 0x0000000189897824 */ /* 0x020fe400078e0a06 */
[----:B------:R-:W-:-:S05]  /*1320*/  IMAD R0, R145, R0, 0xc0 ;  /* 0x000000c091007424 */ /* 0x000fca00078e0200 */
[----:B0-----:R-:W-:Y:S02]  /*1330*/  IADD3 R3, R137, R0, -R139 ;  /* 0x0000000089037210 */ /* 0x001fe40007ffe88b */
[----:B-1----:R-:W-:-:S03]  /*1340*/  ISETP.GE.AND P1, PT, R9, 0x1, PT ;  /* 0x000000010900780c */ /* 0x002fc60003f26270 */
[----:B------:R-:W-:-:S10]  /*1350*/  IMAD.IADD R0, R3, 0x1, R8 ;  /* 0x0000000103007824 */ /* 0x000fd400078e0208 */
[----:B------:R-:W-:Y:S05]  /*1360*/  @!P1 BRA `(.L_x_842) ;  /* 0x0000000000409947 */ /* 0x000fea0003800000 */
[C---:B------:R-:W-:Y:S01]  /*1370*/  ISETP.GT.AND P0, PT, R3.reuse, RZ, PT ;  /* 0x000000ff0300720c */ /* 0x040fe20003f04270 */
[----:B------:R-:W-:-:S12]  /*1380*/  VIADD R2, R3, 0xffffffff ;  /* 0xffffffff03027836 */ /* 0x000fd80000000000 */
[----:B------:R-:W-:Y:S05]  /*1390*/  @P0 BRA `(.L_x_843) ;  /* 0x00000000001c0947 */ /* 0x000fea0003800000 */
[----:B------:R-:W-:Y:S01]  /*13a0*/  ISETP.NE.AND P0, PT, R9, 0x1, PT ;  /* 0x000000010900780c */ /* 0x000fe20003f05270 */
[----:B------:R-:W-:-:S12]  /*13b0*/  IMAD.MOV R3, RZ, RZ, -R3 ;  /* 0x000000ffff037224 */ /* 0x000fd800078e0a03 */
[----:B------:R-:W0:Y:S02]  /*13c0*/  @P0 LDC.64 R4, c[0x0][0x9e8] ;  /* 0x00027a00ff040b82 */ /* 0x000e240000000a00 */
[----:B0-----:R-:W-:-:S05]  /*13d0*/  @P0 IMAD.HI.U32 R2, R3, R4, RZ ;  /* 0x0000000403020227 */ /* 0x001fca00078e00ff */
[----:B------:R-:W-:-:S04]  /*13e0*/  @P0 SHF.R.U32.HI R3, RZ, R5, R2 ;  /* 0x00000005ff030219 */ /* 0x000fc80000011602 */
[----:B------:R-:W-:Y:S01]  /*13f0*/  LOP3.LUT R2, RZ, R3, RZ, 0x33, !PT ;  /* 0x00000003ff027212 */ /* 0x000fe200078e33ff */
[----:B------:R-:W-:Y:S06]  /*1400*/  BRA `(.L_x_844) ;  /* 0x0000000000107947 */ /* 0x000fec0003800000 */
.L_x_843:
[----:B------:R-:W-:-:S13]  /*1410*/  ISETP.NE.AND P0, PT, R9, 0x1, PT ;  /* 0x000000010900780c */ /* 0x000fda0003f05270 */
[----:B------:R-:W0:Y:S02]  /*1420*/  @P0 LDC.64 R4, c[0x0][0x9e8] ;  /* 0x00027a00ff040b82 */ /* 0x000e240000000a00 */
[----:B0-----:R-:W-:-:S05]  /*1430*/  @P0 IMAD.HI.U32 R4, R2, R4, RZ ;  /* 0x0000000402040227 */ /* 0x001fca00078e00ff */
[----:B------:R-:W-:-:S07]  /*1440*/  @P0 SHF.R.U32.HI R2, RZ, R5, R4 ;  /* 0x00000005ff020219 */ /* 0x000fce0000011604 */
.L_x_844:
[----:B------:R-:W-:-:S05]  /*1450*/  IMAD R3, R2, R9, R9 ;  /* 0x0000000902037224 */ /* 0x000fca00078e0209 */
[----:B------:R-:W-:-:S07]  /*1460*/  VIMNMX R0, R0, R3, PT ;  /* 0x0000000300007248 */ /* 0x000fce0003fe0100 */
.L_x_842:
[----:B------:R-:W-:Y:S01]  /*1470*/  VIADD R2, R0, 0x7f ;  /* 0x0000007f00027836 */ /* 0x000fe20000000000 */
[----:B------:R-:W-:Y:S01]  /*1480*/  ULDC UR4, c[0x0][0x9dc] ;  /* 0x0002770000047ab9 */ /* 0x000fe20000000800 */
[----:B------:R-:W-:Y:S02]  /*1490*/  VIADD R0, R137, 0x7f ;  /* 0x0000007f89007836 */ /* 0x000fe40000000000 */
[----:B------:R-:W-:Y:S01]  /*14a0*/  IMAD R4, R145, 0xc0, -R139 ;  /* 0x000000c091047824 */ /* 0x000fe200078e0a8b */
[----:B------:R-:W-:Y:S02]  /*14b0*/  SHF.R.S32.HI R5, RZ, 0x1f, R2 ;  /* 0x0000001fff057819 */ /* 0x000fe40000011402 */
[----:B------:R-:W-:Y:S01]  /*14c0*/  SHF.R.S32.HI R3, RZ, 0x1f, R0 ;  /* 0x0000001fff037819 */ /* 0x000fe20000011400 */
[----:B------:R-:W-:Y:S01]  /*14d0*/  IMAD.IADD R4, R137, 0x1, R4 ;  /* 0x0000000189047824 */ /* 0x000fe200078e0204 */
[----:B------:R-:W-:Y:S02]  /*14e0*/  LEA.HI R5, R5, R2, RZ, 0x7 ;  /* 0x0000000205057211 */ /* 0x000fe400078f38ff */
[----:B------:R-:W-:Y:S01]  /*14f0*/  LEA.HI R3, R3, R0, RZ, 0x7 ;  /* 0x0000000003037211 */ /* 0x000fe200078f38ff */
[----:B------:R-:W-:Y:S01]  /*1500*/  VIADD R6, R4, -UR4 ;  /* 0x8000000404067c36 */ /* 0x000fe20008000000 */
[----:B------:R-:W-:-:S02]  /*1510*/  SHF.R.S32.HI R88, RZ, 0x7, R5 ;  /* 0x00000007ff587819 */ /* 0x000fc40000011405 */
[----:B------:R-:W-:Y:S02]  /*1520*/  SHF.R.S32.HI R3, RZ, 0x7, R3 ;  /* 0x00000007ff037819 */ /* 0x000fe40000011403 */
[----:B------:R-:W-:Y:S02]  /*1530*/  R2UR UR4, R6 ;  /* 0x00000000060472ca */ /* 0x000fe400000e0000 */
[----:B------:R-:W-:Y:S01]  /*1540*/  VIMNMX R88, R3, R88, PT ;  /* 0x0000005803587248 */ /* 0x000fe20003fe0100 */
[----:B------:R-:W-:-:S12]  /*1550*/  @!P1 BRA `(.L_x_845) ;  /* 0x0000000000449947 */ /* 0x000fd80003800000 */
[----:B------:R-:W-:-:S13]  /*1560*/  ISETP.GT.AND P0, PT, R4, -0x1, PT ;  /* 0xffffffff0400780c */ /* 0x000fda0003f04270 */
[----:B------:R-:W-:Y:S05]  /*1570*/  @P0 BRA `(.L_x_846) ;  /* 0x00000000001c0947 */ /* 0x000fea0003800000 */
[----:B------:R-:W-:Y:S02]  /*1580*/  ISETP.NE.AND P0, PT, R9, 0x1, PT ;  /* 0x000000010900780c */ /* 0x000fe40003f05270 */
[----:B------:R-:W-:-:S11]  /*1590*/  LOP3.LUT R3, RZ, R4, RZ, 0x33, !PT ;  /* 0x00000004ff037212 */ /* 0x000fd600078e33ff */
[----:B------:R-:W0:Y:S02]  /*15a0*/  @P0 LDC.64 R6, c[0x0][0x9e8] ;  /* 0x00027a00ff060b82 */ /* 0x000e240000000a00 */
[----:B0-----:R-:W-:-:S05]  /*15b0*/  @P0 IMAD.HI.U32 R0, R3, R6, RZ ;  /* 0x0000000603000227 */ /* 0x001fca00078e00ff */
[----:B------:R-:W-:-:S04]  /*15c0*/  @P0 SHF.R.U32.HI R3, RZ, R7, R0 ;  /* 0x00000007ff030219 */ /* 0x000fc80000011600 */
[----:B------:R-:W-:Y:S01]  /*15d0*/  LOP3.LUT R4, RZ, R3, RZ, 0x33, !PT ;  /* 0x00000003ff047212 */ /* 0x000fe200078e33ff */
[----:B------:R-:W-:Y:S06]  /*15e0*/  BRA `(.L_x_847) ;  /* 0x0000000000107947 */ /* 0x000fec0003800000 */
.L_x_846:
[----:B------:R-:W-:-:S13]  /*15f0*/  ISETP.NE.AND P0, PT, R9, 0x1, PT ;  /* 0x000000010900780c */ /* 0x000fda0003f05270 */
[----:B------:R-:W0:Y:S02]  /*1600*/  @P0 LDC.64 R2, c[0x0][0x9e8] ;  /* 0x00027a00ff020b82 */ /* 0x000e240000000a00 */
[----:B0-----:R-:W-:-:S05]  /*1610*/  @P0 IMAD.HI.U32 R0, R4, R2, RZ ;  /* 0x0000000204000227 */ /* 0x001fca00078e00ff */
[----:B------:R-:W-:-:S07]  /*1620*/  @P0 SHF.R.U32.HI R4, RZ, R3, R0 ;  /* 0x00000003ff040219 */ /* 0x000fce0000011600 */
.L_x_847:
[----:B------:R-:W-:-:S05]  /*1630*/  IMAD R4, R4, R9, RZ ;  /* 0x0000000904047224 */ /* 0x000fca00078e02ff */
[----:B------:R-:W-:-:S13]  /*1640*/  R2UR UR5, R4 ;  /* 0x00000000040572ca */ /* 0x000fda00000e0000 */
[----:B------:R-:W-:-:S04]  /*1650*/  UISETP.LT.AND UP0, UPT, UR4, UR5, UPT ;  /* 0x000000050400728c */ /* 0x000fc8000bf01270 */
[----:B------:R-:W-:-:S12]  /*1660*/  USEL UR4, UR4, UR5, !UP0 ;  /* 0x0000000504047287 */ /* 0x000fd8000c000000 */
.L_x_845:
[----:B------:R-:W-:Y:S01]  /*1670*/  USHF.R.S32.HI UR5, URZ, 0x1f, UR4 ;  /* 0x0000001f3f057899 */ /* 0x000fe20008011404 */
[----:B------:R-:W-:Y:S02]  /*1680*/  PLOP3.LUT P0, PT, PT, PT, PT, 0x80, 0x0 ;  /* 0x000000000000781c */ /* 0x000fe40003f0f070 */
[----:B------:R-:W-:Y:S01]  /*1690*/  CS2R R2, SRZ ;  /* 0x0000000000027805 */ /* 0x000fe2000001ff00 */
[----:B------:R-:W-:Y:S01]  /*16a0*/  IMAD.MOV.U32 R0, RZ, RZ, RZ ;  /* 0x000000ffff007224 */ /* 0x000fe200078e00ff */
[----:B------:R-:W-:Y:S01]  /*16b0*/  ULEA.HI UR5, UR5, UR4, URZ, 0x7 ;  /* 0x0000000405057291 */ /* 0x000fe2000f8f383f */
[----:B------:R-:W-:Y:S02]  /*16c0*/  CS2R R134, SRZ ;  /* 0x0000000000867805 */ /* 0x000fe4000001ff00 */
[----:B------:R-:W-:Y:S02]  /*16d0*/  CS2R R132, SRZ ;  /* 0x0000000000847805 */ /* 0x000fe4000001ff00 */
[----:B------:R-:W-:Y:S01]  /*16e0*/  CS2R R130, SRZ ;  /* 0x0000000000827805 */ /* 0x000fe2000001ff00 */
[----:B------:R-:W-:Y:S01]  /*16f0*/  USHF.R.S32.HI UR5, URZ, 0x7, UR5 ;  /* 0x000000073f057899 */ /* 0x000fe20008011405 */
[----:B------:R-:W-:-:S02]  /*1700*/  CS2R R128, SRZ ;  /* 0x0000000000807805 */ /* 0x000fc4000001ff00 */
[----:B------:R-:W-:Y:S01]  /*1710*/  CS2R R26, SRZ ;  /* 0x00000000001a7805 */ /* 0x000fe2000001ff00 */
[----:B------:R-:W-:Y:S01]  /*1720*/  IMAD.MOV.U32 R126, RZ, RZ, RZ ;  /* 0x000000ffff7e7224 */ /* 0x000fe200078e00ff */
[----:B------:R-:W-:Y:S01]  /*1730*/  UISETP.LT.AND UP0, UPT, URZ, UR5, UPT ;  /* 0x000000053f00728c */ /* 0x000fe2000bf01270 */
[----:B------:R-:W-:Y:S01]  /*1740*/  IMAD.MOV.U32 R125, RZ, RZ, RZ ;  /* 0x000000ffff7d7224 */ /* 0x000fe200078e00ff */
[----:B------:R-:W-:Y:S02]  /*1750*/  CS2R R122, SRZ ;  /* 0x00000000007a7805 */ /* 0x000fe4000001ff00 */
[----:B------:R-:W-:Y:S01]  /*1760*/  CS2R R120, SRZ ;  /* 0x0000000000787805 */ /* 0x000fe2000001ff00 */
[----:B------:R-:W-:Y:S01]  /*1770*/  USEL UR39, URZ, UR5, !UP0 ;  /* 0x000000053f277287 */ /* 0x000fe2000c000000 */
[----:B------:R-:W-:Y:S02]  /*1780*/  CS2R R118, SRZ ;  /* 0x0000000000767805 */ /* 0x000fe4000001ff00 */
[----:B------:R-:W-:-:S02]  /*1790*/  CS2R R116, SRZ ;  /* 0x0000000000747805 */ /* 0x000fc4000001ff00 */
[----:B------:R-:W-:Y:S02]  /*17a0*/  CS2R R114, SRZ ;  /* 0x0000000000727805 */ /* 0x000fe4000001ff00 */
[----:B------:R-:W-:Y:S02]  /*17b0*/  CS2R R112, SRZ ;  /* 0x0000000000707805 */ /* 0x000fe4000001ff00 */
[----:B------:R-:W-:Y:S02]  /*17c0*/  CS2R R110, SRZ ;  /* 0x00000000006e7805 */ /* 0x000fe4000001ff00 */
[----:B------:R-:W-:Y:S02]  /*17d0*/  ISETP.GT.AND P1, PT, R88, UR39, PT ;  /* 0x0000002758007c0c */ /* 0x000fe4000bf24270 */
[----:B------:R-:W-:Y:S02]  /*17e0*/  CS2R R108, SRZ ;  /* 0x00000000006c7805 */ /* 0x000fe4000001ff00 */
[----:B------:R-:W-:-:S02]  /*17f0*/  CS2R R106, SRZ ;  /* 0x00000000006a7805 */ /* 0x000fc4000001ff00 */
[----:B------:R-:W-:Y:S02]  /*1800*/  CS2R R104, SRZ ;  /* 0x0000000000687805 */ /* 0x000fe4000001ff00 */
[----:B------:R-:W-:Y:S02]  /*1810*/  CS2R R102, SRZ ;  /* 0x0000000000667805 */ /* 0x000fe4000001ff00 */
[----:B------:R-:W-:Y:S02]  /*1820*/  CS2R R100, SRZ ;  /* 0x0000000000647805 */ /* 0x000fe4000001ff00 */
[----:B------:R-:W-:Y:S02]  /*1830*/  CS2R R98, SRZ ;  /* 0x0000000000627805 */ /* 0x000fe4000001ff00 */
[----:B------:R-:W-:Y:S02]  /*1840*/  CS2R R96, SRZ ;  /* 0x0000000000607805 */ /* 0x000fe4000001ff00 */
[----:B------:R-:W-:Y:S01]  /*1850*/  CS2R R6, SRZ ;  /* 0x0000000000067805 */ /* 0x000fe2000001ff00 */
[----:B------:R-:W-:Y:S01]  /*1860*/  IMAD.MOV.U32 R94, RZ, RZ, RZ ;  /* 0x000000ffff5e7224 */ /* 0x000fe200078e00ff */
[----:B------:R-:W-:Y:S01]  /*1870*/  CS2R R90, SRZ ;  /* 0x00000000005a7805 */ /* 0x000fe2000001ff00 */
[----:B------:R-:W-:-:S02]  /*1880*/  IMAD.MOV.U32 R89, RZ, RZ, RZ ;  /* 0x000000ffff597224 */ /* 0x000fc400078e00ff */
[----:B------:R-:W-:Y:S01]  /*1890*/  IMAD.MOV.U32 R8, RZ, RZ, RZ ;  /* 0x000000ffff087224 */ /* 0x000fe200078e00ff */
[----:B------:R-:W-:Y:S06]  /*18a0*/  @!P1 BRA `(.L_x_848) ;  /* 0x000000e000f09947 */ /* 0x000fec0003800000 */
[----:B------:R-:W0:Y:S02]  /*18b0*/  SHFL.IDX PT, R0, R152, RZ, 0x1f ;  /* 0x00001fff98007589 */ /* 0x000e2400000e0000 */
[----:B0-----:R-:W-:-:S13]  /*18c0*/  R2UR UR38, R0 ;  /* 0x00000000002672ca */ /* 0x001fda00000e0000 */
        /* <DEDUP_REMOVED lines=30> */
.L_x_849:
[----:B------:R-:W-:Y:S01]  /*1ab0*/  ULEA.HI UR4, UR44, UR44, URZ, 0x1 ;  /* 0x0000002c2c047291 */ /* 0x000fe2000f8f083f */
[----:B------:R-:W-:-:S03]  /*1ac0*/  IMAD.U32 R2, RZ, RZ, UR45 ;  /* 0x0000002dff027e24 */ /* 0x000fc6000f8e00ff */
[----:B------:R-:W-:Y:S02]  /*1ad0*/  ULOP3.LUT UR4, UR4, 0xfffffffe, URZ, 0xc0, !UPT ;  /* 0xfffffffe04047892 */ /* 0x000fe4000f8ec03f */
[----:B------:R-:W-:Y:S02]  /*1ae0*/  ISETP.NE.AND P0, PT, R2, 0x3, PT ;  /* 0x000000030200780c */ /* 0x000fe40003f05270 */
[----:B------:R-:W-:-:S06]  /*1af0*/  UIADD3 UR4, UR44, -UR4, URZ ;  /* 0x800000042c047290 */ /* 0x000fcc000fffe03f */
[----:B------:R-:W-:-:S05]  /*1b00*/  IMAD.U32 R0, RZ, RZ, UR4 ;  /* 0x00000004ff007e24 */ /* 0x000fca000f8e00ff */
[----:B------:R-:W-:-:S04]  /*1b10*/  SHF.L.U32 R0, R0, 0x1f, RZ ;  /* 0x0000001f00007819 */ /* 0x000fc800000006ff */
[----:B------:R-:W0:Y:S02]  /*1b20*/  SYNCS.PHASECHK.TRANS64.TRYWAIT P1, [UR42+0x2d800], R0 ;  /* 0x02d80000ff0075a7 */ /* 0x000e24000802016a */
[----:B0-----:R-:W-:Y:S05]  /*1b30*/  @!P1 BRA `(.L_x_850) ;  /* 0x0000014400bc9947 */ /* 0x001fea0003800000 */
.L_x_1026:
[----:B------:R-:W-:Y:S05]  /*1b40*/  @!P0 BRA `(.L_x_851) ;  /* 0x0000000000048947 */ /* 0x000fea0003800000 */
[----:B------:R-:W-:Y:S01]  /*1b50*/  BPT.TRAP 0x1 ;  /* 0x000000040000795c */ /* 0x000fe20000300000 */
.L_x_851:
[----:B------:R-:W-:Y:S02]  /*1b60*/  IMAD.U32 R4, RZ, RZ, UR43 ;  /* 0x0000002bff047e24 */ /* 0x000fe4000f8e00ff */
[----:B0-----:R-:W-:-:S03]  /*1b70*/  IMAD.U32 R3, RZ, RZ, UR46 ;  /* 0x0000002eff037e24 */ /* 0x001fc6000f8e00ff */
[----:B------:R-:W-:Y:S02]  /*1b80*/  LEA R4, R4, UR42, 0x3 ;  /* 0x0000002a04047c11 */ /* 0x000fe4000f8e18ff */
[----:B------:R-:W-:-:S04]  /*1b90*/  SHF.L.U32 R3, R3, 0x1f, RZ ;  /* 0x0000001f03037819 */ /* 0x000fc800000006ff */
[----:B------:R0:W1:Y:S01]  /*1ba0*/  SYNCS.PHASECHK.TRANS64.TRYWAIT P2, [R4+URZ+0x2d830], R3 ;  /* 0x02d83003040075a7 */ /* 0x000062000804017f */
[----:B------:R-:W-:Y:S05]  /*1bb0*/  @!P0 BRA `(.L_x_852) ;  /* 0x0000000000048947 */ /* 0x000fea0003800000 */
[----:B------:R-:W-:Y:S01]  /*1bc0*/  BPT.TRAP 0x1 ;  /* 0x000000040000795c */ /* 0x000fe20000300000 */
.L_x_852:
[----:B------:R-:W2:Y:S02]  /*1bd0*/  S2R R0, SR_TID.X ;  /* 0x0000000000007919 */ /* 0x000ea40000002100 */
[----:B--2---:R-:W-:Y:S01]  /*1be0*/  LOP3.LUT P1, RZ, R0, 0x7f, RZ, 0xc0, !PT ;  /* 0x0000007f00ff7812 */ /* 0x004fe2000782c0ff */
[----:B-1----:R-:W-:-:S12]  /*1bf0*/  @P2 BRA `(.L_x_853) ;  /* 0x0000000000082947 */ /* 0x002fd80003800000 */
[----:B------:R-:W1:Y:S02]  /*1c00*/  SYNCS.PHASECHK.TRANS64.TRYWAIT P2, [R4+URZ+0x2d830], R3 ;  /* 0x02d83003040075a7 */ /* 0x000e64000804017f */
[----:B-1----:R-:W-:Y:S05]  /*1c10*/  @!P2 BRA `(.L_x_854) ;  /* 0x00000144009ca947 */ /* 0x002fea0003800000 */
.L_x_853:
[----:B------:R-:W-:Y:S05]  /*1c20*/  WARPSYNC.ALL ;  /* 0x0000000000007948 */ /* 0x000fea0003800000 */
[----:B------:R-:W-:Y:S01]  /*1c30*/  UIADD3 UR4, UR42, 0x15400, URZ ;  /* 0x000154002a047890 */ /* 0x000fe2000fffe03f */
[----:B------:R-:W-:Y:S01]  /*1c40*/  WARPGROUP.ARRIVE ;  /* 0x00000000000079c5 */ /* 0x000fe20000000000 */
[----:B------:R-:W-:Y:S01]  /*1c50*/  UMOV UR5, 0x80000020 ;  /* 0x8000002000057882 */ /* 0x000fe20000000000 */
[----:B------:R-:W-:Y:S01]  /*1c60*/  UMOV UR7, 0x80000020 ;  /* 0x8000002000077882 */ /* 0x000fe20000000000 */
[----:B------:R-:W-:Y:S01]  /*1c70*/  USHF.R.U32.HI UR4, URZ, 0x4, UR4 ;  /* 0x000000043f047899 */ /* 0x000fe20008011604 */
[----:B01----:R-:W-:Y:S01]  /*1c80*/  @!P1 VIADD R4, R4, 0x2d840 ;  /* 0x0002d84004049836 */ /* 0x003fe20000000000 */
[----:B------:R-:W-:Y:S01]  /*1c90*/  UMOV UR9, 0x80000020 ;  /* 0x8000002000097882 */ /* 0x000fe20000000000 */
[----:B------:R-:W-:Y:S01]  /*1ca0*/  UMOV UR11, 0x80000020 ;  /* 0x80000020000b7882 */ /* 0x000fe20000000000 */
[----:B------:R-:W-:Y:S01]  /*1cb0*/  ULOP3.LUT UR4, UR4, 0x3fff, URZ, 0xc0, !UPT ;  /* 0x00003fff04047892 */ /* 0x000fe2000f8ec03f */
[----:B------:R-:W-:Y:S01]  /*1cc0*/  UMOV UR13, 0x80000020 ;  /* 0x80000020000d7882 */ /* 0x000fe20000000000 */
[----:B------:R-:W-:-:S02]  /*1cd0*/  UMOV UR15, 0x80000020 ;  /* 0x80000020000f7882 */ /* 0x000fc40000000000 */
[----:B------:R-:W-:Y:S01]  /*1ce0*/  ULOP3.LUT UR32, UR4, 0x10000, URZ, 0xfc, !UPT ;  /* 0x0001000004207892 */ /* 0x000fe2000f8efc3f */
[----:B------:R-:W-:Y:S01]  /*1cf0*/  @!P1 PRMT R4, RZ, 0x654, R4 ;  /* 0x00000654ff049816 */ /* 0x000fe20000000004 */
[----:B------:R-:W-:Y:S02]  /*1d00*/  ULOP3.LUT UR4, UR50, 0x10000, URZ, 0xfc, !UPT ;  /* 0x0001000032047892 */ /* 0x000fe4000f8efc3f */
[----:B------:R-:W-:Y:S02]  /*1d10*/  UIMAD UR6, UR43, 0x600, UR32 ;  /* 0x000006002b0678a4 */ /* 0x000fe4000f8e0220 */
[----:B------:R-:W-:Y:S02]  /*1d20*/  UIADD3 UR8, UR4, 0x2, URZ ;  /* 0x0000000204087890 */ /* 0x000fe4000fffe03f */
[----:B------:R-:W-:Y:S02]  /*1d30*/  UIADD3 UR10, UR6, 0x2, URZ ;  /* 0x00000002060a7890 */ /* 0x000fe4000fffe03f */
[----:B------:R-:W-:-:S02]  /*1d40*/  UIADD3 UR12, UR4, 0x300, URZ ;  /* 0x00000300040c7890 */ /* 0x000fc4000fffe03f */
[----:B------:R-:W-:Y:S02]  /*1d50*/  UIADD3 UR14, UR6, 0x200, URZ ;  /* 0x00000200060e7890 */ /* 0x000fe4000fffe03f */
[----:B------:R-:W-:Y:S01]  /*1d60*/  HGMMA.64x128x16.F32.BF16 R24, gdesc[UR4], RZ, !UPT, gsb0 ;  /* 0x01e00000041879f0 */ /* 0x000fe2000c0018ff */
        /* <DEDUP_REMOVED lines=72> */
[----:B------:R-:W-:-:S02]  /*21f0*/  IMAD.IADD R56, R137, 0x1, R78 ;  /* 0x0000000189387824 */ /* 0x000fc400078e024e */
        /* <DEDUP_REMOVED lines=27> */
[--C-:B------:R-:W-:Y:S01]  /*23b0*/  IADD3 R59, -R139, 0x1, R56.reuse ;  /* 0x000000018b3b7810 */ /* 0x100fe20007ffe138 */
[----:B------:R-:W0:Y:S01]  /*23c0*/  MUFU.TANH R2, R2 ;  /* 0x0000000200027308 */ /* 0x000e220000002400 */
[----:B------:R1:W-:Y:S01]  /*23d0*/  @!P1 SYNCS.ARRIVE.TRANS64.RED.A1T0 RZ, [R4+URZ], RZ ;  /* 0x000000ff04ff99a7 */ /* 0x0003e2000810043f */
[----:B------:R-:W-:Y:S01]  /*23e0*/  IMAD R79, R16, -0x2, R56 ;  /* 0xfffffffe104f7824 */ /* 0x000fe200078e0238 */
[----:B------:R-:W-:Y:S01]  /*23f0*/  LEA R75, R88, 0xffffff80, 0x7 ;  /* 0xffffff80584b7811 */ /* 0x000fe200078e38ff */
[----:B------:R-:W-:-:S04]  /*2400*/  IMAD R59, R16, -0x2, R59 ;  /* 0xfffffffe103b7824 */ /* 0x000fc800078e023b */
[----:B------:R-:W2:Y:S01]  /*2410*/  MUFU.TANH R5, R5 ;  /* 0x0000000500057308 */ /* 0x000ea20000002400 */
[----:B-1----:R-:W-:Y:S02]  /*2420*/  IMAD R4, R145, 0xc0, R151 ;  /* 0x000000c091047824 */ /* 0x002fe400078e0297 */
[C---:B------:R-:W-:Y:S02]  /*2430*/  VIADD R82, R59.reuse, UR6 ;  /* 0x000000063b527c36 */ /* 0x040fe40008000000 */
[----:B------:R-:W-:-:S03]  /*2440*/  VIADD R83, R59, UR33 ;  /* 0x000000213b537c36 */ /* 0x000fc60008000000 */
[----:B------:R-:W1:Y:S01]  /*2450*/  MUFU.TANH R0, R0 ;  /* 0x0000000000007308 */ /* 0x000e620000002400 */
[----:B------:R-:W-:Y:S01]  /*2460*/  VIADDMNMX R72, R4, R82, R79, PT ;  /* 0x0000005204487246 */ /* 0x000fe2000380014f */
[----:B------:R-:W-:-:S06]  /*2470*/  IMAD.IADD R74, R83, 0x1, R4 ;  /* 0x00000001534a7824 */ /* 0x000fcc00078e0204 */
[----:B------:R-:W3:Y:S08]  /*2480*/  MUFU.TANH R3, R3 ;  /* 0x0000000300037308 */ /* 0x000ef00000002400 */
[----:B------:R-:W4:Y:S08]  /*2490*/  MUFU.TANH R89, R89 ;  /* 0x0000005900597308 */ /* 0x000f300000002400 */
[----:B------:R-:W0:Y:S08]  /*24a0*/  MUFU.TANH R90, R90 ;  /* 0x0000005a005a7308 */ /* 0x000e300000002400 */
        /* <DEDUP_REMOVED lines=57> */
[----:B------:R-:W0:Y:S01]  /*2840*/  MUFU.TANH R30, R30 ;  /* 0x0000001e001e7308 */ /* 0x000e220000002400 */
[----:B-1234-:R-:W-:Y:S05]  /*2850*/  @P2 BRA `(.L_x_855) ;  /* 0x0000000000582947 */ /* 0x01efea0003800000 */
[----:B------:R-:W-:Y:S01]  /*2860*/  IADD3 R56, -R139, R137, R4 ;  /* 0x000000898b387210 */ /* 0x000fe20007ffe104 */
[----:B------:R-:W-:Y:S03]  /*2870*/  BSSY B0, `(.L_x_856) ;  /* 0x0000010000007945 */ /* 0x000fe60003800000 */
        /* <DEDUP_REMOVED lines=10> */
.L_x_857:
[----:B------:R-:W-:-:S06]  /*2920*/  UISETP.NE.AND UP1, UPT, UR7, 0x1, UPT ;  /* 0x000000010700788c */ /* 0x000fcc000bf25270 */
[----:B------:R-:W-:-:S05]  /*2930*/  PLOP3.LUT P2, PT, PT, PT, UP1, 0x80, 0x0 ;  /* 0x000000000000781c */ /* 0x000fca0003f4f018 */
[----:B------:R-:W-:-:S08]  /*2940*/  @UP1 ULDC.64 UR10, c[0x0][0x9e8] ;  /* 0x00027a00000a1ab9 */ /* 0x000fd00000000a00 */
[----:B------:R-:W-:-:S05]  /*2950*/  @P2 IMAD.HI.U32 R59, R56, UR10, RZ ;  /* 0x0000000a383b2c27 */ /* 0x000fca000f8e00ff */
[----:B------:R-:W-:-:S07]  /*2960*/  @P2 SHF.R.U32.HI R56, RZ, UR11, R59 ;  /* 0x0000000bff382c19 */ /* 0x000fce000801163b */
.L_x_858:
[----:B------:R-:W-:Y:S05]  /*2970*/  BSYNC B0 ;  /* 0x0000000000007941 */ /* 0x000fea0003800000 */
.L_x_856:
[----:B------:R-:W-:-:S04]  /*2980*/  IMAD R59, R56, UR7, -R75 ;  /* 0x00000007383b7c24 */ /* 0x000fc8000f8e0a4b */
[----:B------:R-:W-:-:S05]  /*2990*/  IMAD R59, R16, -0x2, R59 ;  /* 0xfffffffe103b7824 */ /* 0x000fca00078e023b */
[----:B------:R-:W-:Y:S02]  /*29a0*/  VIMNMX R74, R74, R59, !PT ;  /* 0x0000003b4a4a7248 */ /* 0x000fe40007fe0100 */
[----:B------:R-:W-:-:S07]  /*29b0*/  VIADDMNMX R72, R59, UR7, R72, PT ;  /* 0x000000073b487c46 */ /* 0x000fce000b800148 */
.L_x_855:
[C---:B------:R-:W-:Y:S02]  /*29c0*/  ISETP.GE.AND P4, PT, R78.reuse, 0x9, PT ;  /* 0x000000094e00780c */ /* 0x040fe40003f86270 */
[C---:B------:R-:W-:Y:S02]  /*29d0*/  ISETP.GE.AND P2, PT, R78.reuse, 0x2, PT ;  /* 0x000000024e00780c */ /* 0x040fe40003f46270 */
[----:B------:R-:W-:Y:S02]  /*29e0*/  ISETP.GE.AND P5, PT, R78, 0xa, PT ;  /* 0x0000000a4e00780c */ /* 0x000fe40003fa6270 */
[----:B------:R-:W-:Y:S02]  /*29f0*/  LOP3.LUT R22, R22, 0xfffffffd, RZ, 0xc0, !PT ;  /* 0xfffffffd16167812 */ /* 0x000fe400078ec0ff */
[----:B------:R-:W-:-:S04]  /*2a00*/  ISETP.GT.AND P3, PT, R74, 0x1, !P2 ;  /* 0x000000014a00780c */ /* 0x000fc80005764270 */
[----:B------:R-:W-:Y:S02]  /*2a10*/  ISETP.LT.OR P3, PT, R72, 0x2, P3 ;  /* 0x000000024800780c */ /* 0x000fe40001f61670 */
[----:B------:R-:W-:Y:S02]  /*2a20*/  @P4 LOP3.LUT R22, R22, 0x2, RZ, 0xfc, !PT ;  /* 0x0000000216164812 */ /* 0x000fe400078efcff */
[----:B------:R-:W-:Y:S01]  /*2a30*/  FSEL R69, R5, -INF , !P3 ;  /* 0xff80000005457808 */ /* 0x000fe20005800000 */
[----:B------:R-:W-:Y:S01]  /*2a40*/  VIADD R5, R4, 0x8 ;  /* 0x0000000804057836 */ /* 0x000fe20000000000 */
[----:B------:R-:W-:Y:S02]  /*2a50*/  LOP3.LUT R22, R22, 0xfffffffb, RZ, 0xc0, !PT ;  /* 0xfffffffb16167812 */ /* 0x000fe400078ec0ff */
[----:B------:R-:W-:Y:S02]  /*2a60*/  ISETP.GT.AND P4, PT, R74, 0x8, !P4 ;  /* 0x000000084a00780c */ /* 0x000fe40006784270 */
[----:B------:R-:W-:-:S02]  /*2a70*/  @P5 LOP3.LUT R22, R22, 0x4, RZ, 0xfc, !PT ;  /* 0x0000000416165812 */ /* 0x000fc400078efcff */
[----:B------:R-:W-:Y:S02]  /*2a80*/  ISETP.GT.AND P3, PT, R74, 0x9, !P5 ;  /* 0x000000094a00780c */ /* 0x000fe40006f64270 */
[----:B------:R-:W-:Y:S02]  /*2a90*/  ISETP.GE.AND P5, PT, R78, 0x11, PT ;  /* 0x000000114e00780c */ /* 0x000fe40003fa6270 */
[C---:B------:R-:W-:Y:S02]  /*2aa0*/  ISETP.LT.OR P4, PT, R72.reuse, 0x9, P4 ;  /* 0x000000094800780c */ /* 0x040fe40002781670 */
[----:B------:R-:W-:Y:S02]  /*2ab0*/  ISETP.LT.OR P3, PT, R72, 0xa, P3 ;  /* 0x0000000a4800780c */ /* 0x000fe40001f61670 */
[----:B------:R-:W-:Y:S02]  /*2ac0*/  FSEL R89, R89, -INF , !P4 ;  /* 0xff80000059597808 */ /* 0x000fe40006000000 */
[----:B------:R-:W-:-:S02]  /*2ad0*/  ISETP.GE.AND P4, PT, R78, 0x12, PT ;  /* 0x000000124e00780c */ /* 0x000fc40003f86270 */
[----:B------:R-:W-:Y:S02]  /*2ae0*/  LOP3.LUT R22, R22, 0xfffffff7, RZ, 0xc0, !PT ;  /* 0xfffffff716167812 */ /* 0x000fe400078ec0ff */
[----:B0-----:R-:W-:Y:S02]  /*2af0*/  FSEL R90, R90, -INF , !P3 ;  /* 0xff8000005a5a7808 */ /* 0x001fe40005800000 */
        /* <DEDUP_REMOVED lines=125> */
[----:B------:R-:W-:Y:S02]  /*32d0*/  ISETP.GT.AND P3, PT, R74, 0x61, !P4 ;  /* 0x000000614a00780c */ /* 0x000fe40006764270 */
[----:B------:R-:W-:-:S02]  /*32e0*/  VIADDMNMX R70, R5, R82, R79, PT ;  /* 0x0000005205467246 */ /* 0x000fc4000380014f */
[----:B------:R-:W-:-:S03]  /*32f0*/  ISETP.LT.OR P3, PT, R72, 0x62, P3 ;  /* 0x000000624800780c */ /* 0x000fc60001f61670 */
[----:B------:R-:W-:Y:S02]  /*3300*/  @P4 LOP3.LUT R22, R22, 0x20, RZ, 0xfc, !PT ;  /* 0x0000002016164812 */ /* 0x000fe400078efcff */
[----:B------:R-:W-:Y:S02]  /*3310*/  ISETP.GE.AND P4, PT, R78, 0x69, PT ;  /* 0x000000694e00780c */ /* 0x000fe40003f86270 */
[----:B------:R-:W-:Y:S01]  /*3320*/  FSEL R49, R71, -INF , !P3 ;  /* 0xff80000047317808 */ /* 0x000fe20005800000 */
[----:B------:R-:W-:Y:S01]  /*3330*/  IMAD.IADD R71, R83, 0x1, R5 ;  /* 0x0000000153477824 */ /* 0x000fe200078e0205 */
        /* <DEDUP_REMOVED lines=29> */
[----:B------:R-:W-:Y:S02]  /*3510*/  FSEL R73, R2, -INF , !P6 ;  /* 0xff80000002497808 */ /* 0x000fe40007000000 */
[----:B------:R-:W-:-:S13]  /*3520*/  ISETP.GE.AND P6, PT, R78, 0x7a, PT ;  /* 0x0000007a4e00780c */ /* 0x000fda0003fc6270 */
[----:B------:R-:W-:Y:S02]  /*3530*/  @P6 LOP3.LUT R22, R22, 0x8000000, RZ, 0xfc, !PT ;  /* 0x0800000016166812 */ /* 0x000fe400078efcff */
[----:B------:R-:W-:-:S04]  /*3540*/  ISETP.GT.AND P6, PT, R74, 0x79, !P6 ;  /* 0x000000794a00780c */ /* 0x000fc800077c4270 */
[----:B------:R-:W-:-:S04]  /*3550*/  ISETP.LT.OR P6, PT, R72, 0x7a, P6 ;  /* 0x0000007a4800780c */ /* 0x000fc800037c1670 */
[----:B------:R-:W-:Y:S02]  /*3560*/  FSEL R38, R85, -INF , !P6 ;  /* 0xff80000055267808 */ /* 0x000fe40007000000 */
[----:B------:R-:W-:-:S13]  /*3570*/  PLOP3.LUT P6, PT, PT, PT, UP0, 0x40, 0x0 ;  /* 0x000000000000781c */ /* 0x000fda0003fce808 */
[----:B------:R-:W-:Y:S05]  /*3580*/  @P6 BRA `(.L_x_859) ;  /* 0x0000000000646947 */ /* 0x000fea0003800000 */
[----:B------:R-:W-:Y:S01]  /*3590*/  IADD3 R2, R137, 0x8, R4 ;  /* 0x0000000889027810 */ /* 0x000fe20007ffe004 */
[----:B------:R-:W-:Y:S04]  /*35a0*/  BSSY B0, `(.L_x_860) ;  /* 0x0000013000007945 */ /* 0x000fe80003800000 */
        /* <DEDUP_REMOVED lines=12> */
.L_x_861:
[----:B------:R-:W-:-:S06]  /*3670*/  UISETP.NE.AND UP1, UPT, UR7, 0x1, UPT ;  /* 0x000000010700788c */ /* 0x000fcc000bf25270 */
[----:B------:R-:W-:-:S05]  /*3680*/  PLOP3.LUT P6, PT, PT, PT, UP1, 0x80, 0x0 ;  /* 0x000000000000781c */ /* 0x000fca0003fcf018 */
[----:B------:R-:W-:-:S08]  /*3690*/  @UP1 ULDC.64 UR10, c[0x0][0x9e8] ;  /* 0x00027a00000a1ab9 */ /* 0x000fd00000000a00 */
[----:B------:R-:W-:Y:S01]  /*36a0*/  @P6 IMAD.HI.U32 R57, R2, UR10, RZ ;  /* 0x0000000a02396c27 */ /* 0x000fe2000f8e00ff */
[----:B------:R-:W-:-:S13]  /*36b0*/  PLOP3.LUT P6, PT, PT, PT, UP1, 0x80, 0x0 ;  /* 0x000000000000781c */ /* 0x000fda0003fcf018 */
[----:B------:R-:W-:-:S07]  /*36c0*/  @P6 SHF.R.U32.HI R2, RZ, UR11, R57 ;  /* 0x0000000bff026c19 */ /* 0x000fce0008011639 */
.L_x_862:
[----:B------:R-:W-:Y:S05]  /*36d0*/  BSYNC B0 ;  /* 0x0000000000007941 */ /* 0x000fea0003800000 */
.L_x_860:
[----:B------:R-:W-:-:S04]  /*36e0*/  IMAD R57, R2, UR7, -R75 ;  /* 0x0000000702397c24 */ /* 0x000fc8000f8e0a4b */
[----:B------:R-:W-:-:S05]  /*36f0*/  IMAD R57, R16, -0x2, R57 ;  /* 0xfffffffe10397824 */ /* 0x000fca00078e0239 */
[----:B------:R-:W-:Y:S02]  /*3700*/  VIMNMX R71, R71, R57, !PT ;  /* 0x0000003947477248 */ /* 0x000fe40007fe0100 */
[----:B------:R-:W-:-:S07]  /*3710*/  VIADDMNMX R70, R57, UR7, R70, PT ;  /* 0x0000000739467c46 */ /* 0x000fce000b800146 */
.L_x_859:
        /* <DEDUP_REMOVED lines=9> */
[C---:B------:R-:W-:Y:S02]  /*37b0*/  ISETP.LT.OR P3, PT, R70.reuse, 0x71, P3 ;  /* 0x000000714600780c */ /* 0x040fe40001f61670 */
[----:B------:R-:W-:Y:S02]  /*37c0*/  ISETP.LT.OR P2, PT, R70, 0x9, P2 ;  /* 0x000000094600780c */ /* 0x000fe40001741670 */
[----:B------:R-:W-:Y:S02]  /*37d0*/  ISETP.GT.AND P5, PT, R71, 0x78, !P5 ;  /* 0x000000784700780c */ /* 0x000fe40006fa4270 */
[----:B------:R-:W-:-:S02]  /*37e0*/  FSEL R7, R7, -INF , !P2 ;  /* 0xff80000007077808 */ /* 0x000fc40005000000 */
[----:B------:R-:W-:Y:S02]  /*37f0*/  LOP3.LUT P2, RZ, R22, 0x4, RZ, 0xc0, !PT ;  /* 0x0000000416ff7812 */ /* 0x000fe4000784c0ff */
[C---:B------:R-:W-:Y:S02]  /*3800*/  ISETP.LT.OR P4, PT, R70.reuse, 0x72, P4 ;  /* 0x000000724600780c */ /* 0x040fe40002781670 */
        /* <DEDUP_REMOVED lines=11> */
[----:B------:R-:W-:Y:S02]  /*38c0*/  FSEL R29, R29, -INF , !P5 ;  /* 0xff8000001d1d7808 */ /* 0x000fe40006800000 */
        /* <DEDUP_REMOVED lines=92> */
[C---:B------:R-:W-:Y:S01]  /*3e90*/  LOP3.LUT P6, RZ, R22.reuse, 0x10, RZ, 0xc0, !PT ;  /* 0x0000001016ff7812 */ /* 0x040fe200078cc0ff */
[----:B------:R-:W0:Y:S01]  /*3ea0*/  SHFL.BFLY PT, R12, R13, 0x2, 0x1f ;  /* 0x0c401f000d0c7f89 */ /* 0x000e2200000e0000 */
[----:B------:R-:W-:Y:S02]  /*3eb0*/  FSEL R35, R35, -INF , !P2 ;  /* 0xff80000023237808 */ /* 0x000fe40005000000 */
[----:B------:R-:W-:-:S04]  /*3ec0*/  LOP3.LUT P2, RZ, R22, 0x200, RZ, 0xc0, !PT ;  /* 0x0000020016ff7812 */ /* 0x000fc8000784c0ff */
[----:B------:R-:W-:-:S04]  /*3ed0*/  ISETP.GT.AND P2, PT, R71, 0x51, !P2 ;  /* 0x000000514700780c */ /* 0x000fc80005744270 */
[----:B------:R-:W-:-:S04]  /*3ee0*/  ISETP.LT.OR P2, PT, R70, 0x52, P2 ;  /* 0x000000524600780c */ /* 0x000fc80001741670 */
[----:B------:R-:W-:Y:S02]  /*3ef0*/  FSEL R36, R36, -INF , !P2 ;  /* 0xff80000024247808 */ /* 0x000fe40005000000 */
[----:B------:R-:W-:-:S04]  /*3f00*/  LOP3.LUT P2, RZ, R22, 0x100, RZ, 0xc0, !PT ;  /* 0x0000010016ff7812 */ /* 0x000fc8000784c0ff */
[----:B------:R-:W-:Y:S02]  /*3f10*/  ISETP.GT.AND P2, PT, R71, 0x58, !P2 ;  /* 0x000000584700780c */ /* 0x000fe40005744270 */
[----:B0-----:R-:W-:Y:S02]  /*3f20*/  FMNMX.FTZ R72, R13, R12, !PT ;  /* 0x0000000c0d487209 */ /* 0x001fe40007810000 */
[----:B------:R-:W-:-:S03]  /*3f30*/  ISETP.LT.OR P2, PT, R70, 0x59, P2 ;  /* 0x000000594600780c */ /* 0x000fc60001741670 */
        /* <DEDUP_REMOVED lines=10> */
[----:B------:R-:W-:Y:S01]  /*3fe0*/  FMUL.FTZ R78, R12, UR34 ;  /* 0x000000220c4e7c20 */ /* 0x000fe20008410000 */
        /* <DEDUP_REMOVED lines=16> */
[--C-:B------:R-:W-:Y:S01]  /*40f0*/  FFMA.FTZ R67, R60, UR34, -R78.reuse ;  /* 0x000000223c437c23 */ /* 0x100fe2000801084e */
        /* <DEDUP_REMOVED lines=8> */
[----:B------:R-:W-:Y:S01]  /*4180*/  MUFU.EX2 R42, R42 ;  /* 0x0000002a002a7308 */ /* 0x000fe20000000800 */
[----:B------:R-:W-:Y:S01]  /*4190*/  FMNMX.FTZ R13, R7, R0, !PT ;  /* 0x00000000070d7209 */ /* 0x000fe20007810000 */
[--C-:B------:R-:W-:Y:S01]  /*41a0*/  FFMA.FTZ R72, R90, UR34, -R78.reuse ;  /* 0x000000225a487c23 */ /* 0x100fe2000801084e */
[----:B------:R-:W-:Y:S01]  /*41b0*/  ISETP.LT.OR P2, PT, R70, 0x6a, P2 ;  /* 0x0000006a4600780c */ /* 0x000fe20001741670 */
[--C-:B------:R-:W-:Y:S01]  /*41c0*/  FFMA.FTZ R91, R91, UR34, -R78.reuse ;  /* 0x000000225b5b7c23 */ /* 0x100fe2000801084e */
[----:B------:R-:W-:Y:S01]  /*41d0*/  FMNMX.FTZ R74, R6, R13, !PT ;  /* 0x0000000d064a7209 */ /* 0x000fe20007810000 */
[--C-:B------:R-:W-:Y:S01]  /*41e0*/  FFMA.FTZ R75, R92, UR34, -R78.reuse ;  /* 0x000000225c4b7c23 */ /* 0x100fe2000801084e */
[----:B------:R-:W-:Y:S01]  /*41f0*/  FSEL R24, R24, -INF , !P2 ;  /* 0xff80000018187808 */ /* 0x000fe20005000000 */
[----:B------:R-:W0:Y:S01]  /*4200*/  MUFU.EX2 R73, R73 ;  /* 0x0000004900497308 */ /* 0x000e220000000800 */
[----:B------:R-:W-:Y:S01]  /*4210*/  FMNMX.FTZ R13, R9, R74, !PT ;  /* 0x0000004a090d7209 */ /* 0x000fe20007810000 */
[--C-:B------:R-:W-:Y:S01]  /*4220*/  FFMA.FTZ R93, R93, UR34, -R78.reuse ;  /* 0x000000225d5d7c23 */ /* 0x100fe2000801084e */
[----:B------:R-:W-:Y:S01]  /*4230*/  ISETP.GT.AND P6, PT, R71, 0x79, !P6 ;  /* 0x000000794700780c */ /* 0x000fe200077c4270 */
[--C-:B------:R-:W-:Y:S01]  /*4240*/  FFMA.FTZ R61, R61, UR34, -R78.reuse ;  /* 0x000000223d3d7c23 */ /* 0x100fe2000801084e */
[----:B------:R-:W-:Y:S01]  /*4250*/  FMNMX.FTZ R74, R58, R13, !PT ;  /* 0x0000000d3a4a7209 */ /* 0x000fe20007810000 */
[--C-:B------:R-:W-:Y:S01]  /*4260*/  FFMA.FTZ R65, R65, UR34, -R78.reuse ;  /* 0x0000002241417c23 */ /* 0x100fe2000801084e */
[----:B------:R-:W-:Y:S01]  /*4270*/  ISETP.LT.OR P6, PT, R70, 0x7a, P6 ;  /* 0x0000007a4600780c */ /* 0x000fe200037c1670 */
[----:B------:R-:W-:Y:S01]  /*4280*/  MUFU.EX2 R69, R69 ;  /* 0x0000004500457308 */ /* 0x000fe20000000800 */
[----:B------:R-:W-:Y:S01]  /*4290*/  FMNMX.FTZ R80, R11, R74, !PT ;  /* 0x0000004a0b507209 */ /* 0x000fe20007810000 */
[--C-:B------:R-:W-:Y:S01]  /*42a0*/  FFMA.FTZ R59, R59, UR34, -R78.reuse ;  /* 0x000000223b3b7c23 */ /* 0x100fe2000801084e */
[----:B------:R-:W-:Y:S01]  /*42b0*/  FSEL R30, R30, -INF , !P6 ;  /* 0xff8000001e1e7808 */ /* 0x000fe20007000000 */
[--C-:B------:R-:W-:Y:S01]  /*42c0*/  FFMA.FTZ R56, R56, UR34, -R78.reuse ;  /* 0x0000002238387c23 */ /* 0x100fe2000801084e */
[----:B------:R-:W-:Y:S01]  /*42d0*/  FMNMX.FTZ R13, R57, R80, !PT ;  /* 0x00000050390d7209 */ /* 0x000fe20007810000 */
[--C-:B------:R-:W-:Y:S01]  /*42e0*/  FFMA.FTZ R53, R53, UR34, -R78.reuse ;  /* 0x0000002235357c23 */ /* 0x100fe2000801084e */
[--C-:B------:R-:W-:Y:S01]  /*42f0*/  FFMA.FTZ R54, R54, UR34, -R78.reuse ;  /* 0x0000002236367c23 */ /* 0x100fe2000801084e */
[----:B------:R-:W1:Y:S01]  /*4300*/  MUFU.EX2 R72, R72 ;  /* 0x0000004800487308 */ /* 0x000e620000000800 */
[----:B------:R-:W-:Y:S01]  /*4310*/  FMNMX.FTZ R13, R8, R13, !PT ;  /* 0x0000000d080d7209 */ /* 0x000fe20007810000 */
[--C-:B------:R-:W-:Y:S01]  /*4320*/  FFMA.FTZ R55, R55, UR34, -R78.reuse ;  /* 0x0000002237377c23 */ /* 0x100fe2000801084e */
[--C-:B------:R-:W-:Y:S01]  /*4330*/  FFMA.FTZ R52, R52, UR34, -R78.reuse ;  /* 0x0000002234347c23 */ /* 0x100fe2000801084e */
[--C-:B------:R-:W-:Y:S01]  /*4340*/  FFMA.FTZ R47, R47, UR34, -R78.reuse ;  /* 0x000000222f2f7c23 */ /* 0x100fe2000801084e */
[----:B------:R-:W-:Y:S01]  /*4350*/  FMNMX.FTZ R62, R10, R13, !PT ;  /* 0x0000000d0a3e7209 */ /* 0x000fe20007810000 */
[--C-:B------:R-:W-:Y:S01]  /*4360*/  FFMA.FTZ R45, R45, UR34, -R78.reuse ;  /* 0x000000222d2d7c23 */ /* 0x100fe2000801084e */
[--C-:B------:R-:W-:Y:S01]  /*4370*/  FFMA.FTZ R41, R41, UR34, -R78.reuse ;  /* 0x0000002229297c23 */ /* 0x100fe2000801084e */
[----:B------:R-:W-:Y:S01]  /*4380*/  MUFU.EX2 R0, R91 ;  /* 0x0000005b00007308 */ /* 0x000fe20000000800 */
[----:B------:R-:W-:Y:S01]  /*4390*/  FMNMX.FTZ R13, R15, R62, !PT ;  /* 0x0000003e0f0d7209 */ /* 0x000fe20007810000 */
[--C-:B------:R-:W-:Y:S01]  /*43a0*/  FFMA.FTZ R40, R40, UR34, -R78.reuse ;  /* 0x0000002228287c23 */ /* 0x100fe2000801084e */
[--C-:B------:R-:W-:Y:S01]  /*43b0*/  FFMA.FTZ R39, R39, UR34, -R78.reuse ;  /* 0x0000002227277c23 */ /* 0x100fe2000801084e */
[--C-:B------:R-:W-:Y:S01]  /*43c0*/  FFMA.FTZ R37, R37, UR34, -R78.reuse ;  /* 0x0000002225257c23 */ /* 0x100fe2000801084e */
[----:B------:R-:W-:Y:S01]  /*43d0*/  FMNMX.FTZ R80, R14, R13, !PT ;  /* 0x0000000d0e507209 */ /* 0x000fe20007810000 */
[----:B------:R-:W-:-:S02]  /*43e0*/  FFMA.FTZ R38, R38, UR34, -R78 ;  /* 0x0000002226267c23 */ /* 0x000fc4000801084e */
[----:B------:R2:W-:Y:S01]  /*43f0*/  MUFU.EX2 R62, R79 ;  /* 0x0000004f003e7308 */ /* 0x0005e20000000800 */
[----:B------:R-:W-:Y:S01]  /*4400*/  FMNMX.FTZ R13, R21, R80, !PT ;  /* 0x00000050150d7209 */ /* 0x000fe20007810000 */
[----:B------:R-:W-:-:S03]  /*4410*/  FFMA.FTZ R80, R43, UR34, -R78 ;  /* 0x000000222b507c23 */ /* 0x000fc6000801084e */
[----:B------:R-:W-:-:S03]  /*4420*/  FMNMX.FTZ R13, R20, R13, !PT ;  /* 0x0000000d140d7209 */ /* 0x000fc60007810000 */
[----:B------:R-:W-:Y:S01]  /*4430*/  MUFU.EX2 R75, R75 ;  /* 0x0000004b004b7308 */ /* 0x000fe20000000800 */
[----:B------:R-:W-:Y:S01]  /*4440*/  FMNMX.FTZ R66, R28, R13, !PT ;  /* 0x0000000d1c427209 */ /* 0x000fe20007810000 */
[--C-:B--2---:R-:W-:Y:S01]  /*4450*/  FFMA.FTZ R79, R63, UR34, -R78.reuse ;  /* 0x000000223f4f7c23 */ /* 0x104fe2000801084e */
[--C-:B------:R-:W-:Y:S01]  /*4460*/  FFMA.FTZ R63, R64, UR34, -R78.reuse ;  /* 0x00000022403f7c23 */ /* 0x100fe2000801084e */
[----:B------:R-:W-:Y:S01]  /*4470*/  FFMA.FTZ R64, R68, UR34, -R78 ;  /* 0x0000002244407c23 */ /* 0x000fe2000801084e */
        /* <DEDUP_REMOVED lines=23> */
[----:B------:R-:W-:Y:S01]  /*45f0*/  FMNMX.FTZ R13, R29, R68, !PT ;  /* 0x000000441d0d7209 */ /* 0x000fe20007810000 */
[----:B------:R-:W-:-:S03]  /*4600*/  FFMA.FTZ R68, R51, UR34, -R78 ;  /* 0x0000002233447c23 */ /* 0x000fc6000801084e */
[----:B------:R-:W-:-:S03]  /*4610*/  FMNMX.FTZ R13, R30, R13, !PT ;  /* 0x0000000d1e0d7209 */ /* 0x000fc60007810000 */
[----:B------:R-:W-:Y:S02]  /*4620*/  MUFU.EX2 R64, R64 ;  /* 0x0000004000407308 */ /* 0x000fe40000000800 */
[----:B------:R-:W2:Y:S06]  /*4630*/  SHFL.BFLY PT, R70, R13, 0x2, 0x1f ;  /* 0x0c401f000d467f89 */ /* 0x000eac00000e0000 */
[----:B------:R-:W-:Y:S08]  /*4640*/  MUFU.EX2 R59, R59 ;  /* 0x0000003b003b7308 */ /* 0x000ff00000000800 */
[----:B------:R-:W-:Y:S08]  /*4650*/  MUFU.EX2 R56, R56 ;  /* 0x0000003800387308 */ /* 0x000ff00000000800 */
[----:B------:R-:W-:Y:S01]  /*4660*/  MUFU.EX2 R53, R53 ;  /* 0x0000003500357308 */ /* 0x000fe20000000800 */
[----:B--2---:R-:W-:Y:S01]  /*4670*/  FMNMX.FTZ R51, R13, R70, !PT ;  /* 0x000000460d337209 */ /* 0x004fe20007810000 */
[----:B------:R-:W-:-:S04]  /*4680*/  FFMA.FTZ R70, R49, UR34, -R78 ;  /* 0x0000002231467c23 */ /* 0x000fc8000801084e */
[----:B------:R-:W2:Y:S02]  /*4690*/  SHFL.BFLY PT, R82, R51, 0x1, 0x1f ;  /* 0x0c201f0033527f89 */ /* 0x000ea400000e0000 */
[----:B------:R-:W-:Y:S08]  /*46a0*/  MUFU.EX2 R54, R54 ;  /* 0x0000003600367308 */ /* 0x000ff00000000800 */
[----:B------:R-:W-:Y:S08]  /*46b0*/  MUFU.EX2 R55, R55 ;  /* 0x0000003700377308 */ /* 0x000ff00000000800 */
[----:B------:R-:W-:Y:S01]  /*46c0*/  MUFU.EX2 R52, R52 ;  /* 0x0000003400347308 */ /* 0x000fe20000000800 */
[----:B--2---:R-:W-:-:S07]  /*46d0*/  FMNMX.FTZ R13, R51, R82, !PT ;  /* 0x00000052330d7209 */ /* 0x004fce0007810000 */
        /* <DEDUP_REMOVED lines=18> */
[----:B------:R3:W4:Y:S01]  /*4800*/  MUFU.EX2 R86, R49 ;  /* 0x0000003100567308 */ /* 0x0007220000000800 */
[--C-:B--2---:R-:W-:Y:S01]  /*4810*/  FFMA.FTZ R76, R10, UR34, -R43.reuse ;  /* 0x000000220a4c7c23 */ /* 0x104fe2000801082b */
[--C-:B------:R-:W-:Y:S01]  /*4820*/  FFMA.FTZ R15, R15, UR34, -R43.reuse ;  /* 0x000000220f0f7c23 */ /* 0x100fe2000801082b */
[--C-:B------:R-:W-:Y:S01]  /*4830*/  FFMA.FTZ R21, R21, UR34, -R43.reuse ;  /* 0x0000002215157c23 */ /* 0x100fe2000801082b */
[--C-:B------:R-:W-:Y:S01]  /*4840*/  FFMA.FTZ R20, R20, UR34, -R43.reuse ;  /* 0x0000002214147c23 */ /* 0x100fe2000801082b */
[--C-:B------:R-:W-:Y:S01]  /*4850*/  FFMA.FTZ R82, R33, UR34, -R43.reuse ;  /* 0x0000002221527c23 */ /* 0x100fe2000801082b */
[--C-:B------:R-:W-:Y:S01]  /*4860*/  FFMA.FTZ R35, R35, UR34, -R43.reuse ;  /* 0x0000002223237c23 */ /* 0x100fe2000801082b */
[--C-:B------:R-:W-:Y:S01]  /*4870*/  FFMA.FTZ R33, R25, UR34, -R43.reuse ;  /* 0x0000002219217c23 */ /* 0x100fe2000801082b */
[----:B------:R2:W5:Y:S01]  /*4880*/  MUFU.EX2 R81, R51 ;  /* 0x0000003300517308 */ /* 0x0005620000000800 */
[----:B---3--:R-:W-:Y:S01]  /*4890*/  FFMA.FTZ R49, R8, UR34, -R43 ;  /* 0x0000002208317c23 */ /* 0x008fe2000801082b */
[----:B0-----:R-:W-:Y:S01]  /*48a0*/  FADD.FTZ R8, R42, R73 ;  /* 0x000000492a087221 */ /* 0x001fe20000010000 */
[----:B-1----:R-:W-:Y:S01]  /*48b0*/  F2FP.BF16.F32.PACK_AB R10, R72, R69 ;  /* 0x00000045480a723e */ /* 0x002fe200000010ff */
[--C-:B------:R-:W-:Y:S01]  /*48c0*/  FFMA.FTZ R57, R34, UR34, -R43.reuse ;  /* 0x0000002222397c23 */ /* 0x100fe2000801082b */
[--C-:B------:R-:W-:Y:S01]  /*48d0*/  FFMA.FTZ R2, R2, UR34, -R43.reuse ;  /* 0x0000002202027c23 */ /* 0x100fe2000801082b */
[----:B------:R-:W-:Y:S01]  /*48e0*/  FADD.FTZ R9, R69, R8 ;  /* 0x0000000845097221 */ /* 0x000fe20000010000 */
[----:B------:R-:W-:Y:S01]  /*48f0*/  F2FP.BF16.F32.PACK_AB R8, R73, R42 ;  /* 0x0000002a4908723e */ /* 0x000fe200000010ff */
[----:B------:R0:W1:Y:S01]  /*4900*/  MUFU.EX2 R90, R71 ;  /* 0x00000047005a7308 */ /* 0x0000620000000800 */
[----:B--2---:R-:W-:Y:S01]  /*4910*/  FFMA.FTZ R51, R31, UR34, -R43 ;  /* 0x000000221f337c23 */ /* 0x004fe2000801082b */
[----:B------:R-:W-:Y:S01]  /*4920*/  FADD.FTZ R27, R72, R9 ;  /* 0x00000009481b7221 */ /* 0x000fe20000010000 */
[----:B----4-:R-:W-:Y:S01]  /*4930*/  F2FP.BF16.F32.PACK_AB R9, R86, R79 ;  /* 0x0000004f5609723e */ /* 0x010fe200000010ff */
[--C-:B------:R-:W-:Y:S01]  /*4940*/  FFMA.FTZ R69, R36, UR34, -R43.reuse ;  /* 0x0000002224457c23 */ /* 0x100fe2000801082b */
[----:B------:R-:W-:Y:S01]  /*4950*/  FFMA.FTZ R44, R44, UR34, -R43 ;  /* 0x000000222c2c7c23 */ /* 0x000fe2000801082b */
[----:B------:R-:W-:Y:S01]  /*4960*/  FADD.FTZ R32, R0, R27 ;  /* 0x0000001b00207221 */ /* 0x000fe20000010000 */
[--C-:B------:R-:W-:Y:S01]  /*4970*/  FFMA.FTZ R46, R46, UR34, -R43.reuse ;  /* 0x000000222e2e7c23 */ /* 0x100fe2000801082b */
[----:B------:R-:W2:Y:S01]  /*4980*/  MUFU.EX2 R3, R3 ;  /* 0x0000000300037308 */ /* 0x000ea20000000800 */
[--C-:B0-----:R-:W-:Y:S01]  /*4990*/  FFMA.FTZ R71, R28, UR34, -R43.reuse ;  /* 0x000000221c477c23 */ /* 0x101fe2000801082b */
[----:B------:R-:W-:Y:S01]  /*49a0*/  FADD.FTZ R28, R79, R86 ;  /* 0x000000564f1c7221 */ /* 0x000fe20000010000 */
[----:B------:R-:W-:Y:S01]  /*49b0*/  FADD.FTZ R31, R75, R32 ;  /* 0x000000204b1f7221 */ /* 0x000fe20000010000 */
[--C-:B------:R-:W-:Y:S01]  /*49c0*/  FFMA.FTZ R48, R48, UR34, -R43.reuse ;  /* 0x0000002230307c23 */ /* 0x100fe2000801082b */
[----:B------:R-:W-:Y:S01]  /*49d0*/  FFMA.FTZ R50, R50, UR34, -R43 ;  /* 0x0000002232327c23 */ /* 0x000fe2000801082b */
[----:B-----5:R-:W-:Y:S01]  /*49e0*/  FADD.FTZ R11, R81, R28 ;  /* 0x0000001c510b7221 */ /* 0x020fe20000010000 */
[----:B------:R-:W-:Y:S01]  /*49f0*/  FADD.FTZ R32, R74, R31 ;  /* 0x0000001f4a207221 */ /* 0x000fe20000010000 */
[----:B------:R-:W0:Y:S01]  /*4a00*/  MUFU.EX2 R6, R6 ;  /* 0x0000000600067308 */ /* 0x000e220000000800 */
[----:B------:R-:W-:Y:S01]  /*4a10*/  FFMA.FTZ R36, R29, UR34, -R43 ;  /* 0x000000221d247c23 */ /* 0x000fe2000801082b */
[----:B-1----:R-:W-:Y:S01]  /*4a20*/  FADD.FTZ R28, R90, R11 ;  /* 0x0000000b5a1c7221 */ /* 0x002fe20000010000 */
[----:B------:R-:W-:Y:S01]  /*4a30*/  FADD.FTZ R31, R77, R32 ;  /* 0x000000204d1f7221 */ /* 0x000fe20000010000 */
[--C-:B------:R-:W-:Y:S01]  /*4a40*/  FFMA.FTZ R32, R24, UR34, -R43.reuse ;  /* 0x0000002218207c23 */ /* 0x100fe2000801082b */
[----:B------:R-:W-:Y:S01]  /*4a50*/  F2FP.BF16.F32.PACK_AB R11, R90, R81 ;  /* 0x000000515a0b723e */ /* 0x000fe200000010ff */
[----:B------:R-:W-:Y:S01]  /*4a60*/  FFMA.FTZ R72, R30, UR34, -R43 ;  /* 0x000000221e487c23 */ /* 0x000fe2000801082b */
[----:B------:R-:W-:Y:S01]  /*4a70*/  F2FP.BF16.F32.PACK_AB R30, R61, R60 ;  /* 0x0000003c3d1e723e */ /* 0x000fe200000010ff */
[----:B------:R-:W1:Y:S01]  /*4a80*/  MUFU.EX2 R7, R7 ;  /* 0x0000000700077308 */ /* 0x000e620000000800 */
[----:B--2---:R-:W-:Y:S01]  /*4a90*/  FADD.FTZ R27, R3, R28 ;  /* 0x0000001c031b7221 */ /* 0x004fe20000010000 */
[----:B------:R2:W-:Y:S06]  /*4aa0*/  STSM.16.M88.4 [R17+0x21800], R8 ;  /* 0x0218000811007844 */ /* 0x0005ec0000000200 */
[----:B------:R-:W3:Y:S01]  /*4ab0*/  MUFU.EX2 R58, R58 ;  /* 0x0000003a003a7308 */ /* 0x000ee20000000800 */
[----:B0-----:R-:W-:-:S07]  /*4ac0*/  FADD.FTZ R28, R6, R27 ;  /* 0x0000001b061c7221 */ /* 0x001fce0000010000 */
[----:B------:R-:W0:Y:S01]  /*4ad0*/  MUFU.EX2 R49, R49 ;  /* 0x0000003100317308 */ /* 0x000e220000000800 */
[----:B-1----:R-:W-:Y:S01]  /*4ae0*/  FADD.FTZ R27, R7, R28 ;  /* 0x0000001c071b7221 */ /* 0x002fe20000010000 */
[----:B------:R-:W-:Y:S01]  /*4af0*/  FADD.FTZ R28, R62, R31 ;  /* 0x0000001f3e1c7221 */ /* 0x000fe20000010000 */
[----:B--2---:R-:W-:Y:S02]  /*4b00*/  F2FP.BF16.F32.PACK_AB R8, R66, R65 ;  /* 0x000000414208723e */ /* 0x004fe400000010ff */
[----:B------:R-:W-:-:S03]  /*4b10*/  F2FP.BF16.F32.PACK_AB R10, R64, R63 ;  /* 0x0000003f400a723e */ /* 0x000fc600000010ff */
[----:B------:R-:W1:Y:S01]  /*4b20*/  MUFU.EX2 R76, R76 ;  /* 0x0000004c004c7308 */ /* 0x000e620000000800 */
[----:B---3--:R-:W-:Y:S01]  /*4b30*/  FADD.FTZ R24, R58, R27 ;  /* 0x0000001b3a187221 */ /* 0x008fe20000010000 */
[----:B------:R-:W-:-:S06]  /*4b40*/  FADD.FTZ R27, R67, R28 ;  /* 0x0000001c431b7221 */ /* 0x000fcc0000010000 */
[----:B------:R-:W-:Y:S01]  /*4b50*/  MUFU.EX2 R15, R15 ;  /* 0x0000000f000f7308 */ /* 0x000fe20000000800 */
[----:B0-----:R-:W-:Y:S01]  /*4b60*/  FADD.FTZ R25, R49, R24 ;  /* 0x0000001831197221 */ /* 0x001fe20000010000 */
[----:B------:R-:W-:-:S04]  /*4b70*/  FADD.FTZ R24, R60, R27 ;  /* 0x0000001b3c187221 */ /* 0x000fc80000010000 */
[----:B------:R-:W-:Y:S01]  /*4b80*/  FADD.FTZ R28, R61, R24 ;  /* 0x000000183d1c7221 */ /* 0x000fe20000010000 */
[----:B------:R-:W-:Y:S01]  /*4b90*/  F2FP.BF16.F32.PACK_AB R24, R75, R0 ;  /* 0x000000004b18723e */ /* 0x000fe200000010ff */
[----:B------:R-:W0:Y:S01]  /*4ba0*/  MUFU.EX2 R78, R78 ;  /* 0x0000004e004e7308 */ /* 0x000e220000000800 */
[----:B-1----:R-:W-:Y:S01]  /*4bb0*/  F2FP.BF16.F32.PACK_AB R29, R76, R49 ;  /* 0x000000314c1d723e */ /* 0x002fe200000010ff */
[----:B------:R-:W-:Y:S01]  /*4bc0*/  FADD.FTZ R27, R65, R28 ;  /* 0x0000001c411b7221 */ /* 0x000fe20000010000 */
[----:B------:R-:W-:-:S03]  /*4bd0*/  F2FP.BF16.F32.PACK_AB R28, R67, R62 ;  /* 0x0000003e431c723e */ /* 0x000fc600000010ff */
[----:B------:R-:W-:Y:S01]  /*4be0*/  FADD.FTZ R34, R66, R27 ;  /* 0x0000001b42227221 */ /* 0x000fe20000010000 */
[----:B------:R-:W-:Y:S01]  /*4bf0*/  F2FP.BF16.F32.PACK_AB R27, R58, R7 ;  /* 0x000000073a1b723e */ /* 0x000fe200000010ff */
[----:B------:R-:W1:Y:S02]  /*4c00*/  MUFU.EX2 R21, R21 ;  /* 0x0000001500157308 */ /* 0x000e640000000800 */
[----:B------:R-:W-:-:S04]  /*4c10*/  FADD.FTZ R9, R63, R34 ;  /* 0x000000223f097221 */ /* 0x000fc80000010000 */
[----:B------:R-:W-:Y:S02]  /*4c20*/  FADD.FTZ R34, R64, R9 ;  /* 0x0000000940227221 */ /* 0x000fe40000010000 */
[----:B------:R2:W-:Y:S01]  /*4c30*/  MUFU.EX2 R42, R35 ;  /* 0x00000023002a7308 */ /* 0x0005e20000000800 */
[----:B0-----:R-:W-:Y:S01]  /*4c40*/  F2FP.BF16.F32.PACK_AB R31, R78, R15 ;  /* 0x0000000f4e1f723e */ /* 0x001fe200000010ff */
[----:B------:R-:W-:Y:S01]  /*4c50*/  FADD.FTZ R9, R59, R34 ;  /* 0x000000223b097221 */ /* 0x000fe20000010000 */
[----:B------:R-:W-:-:S05]  /*4c60*/  F2FP.BF16.F32.PACK_AB R34, R54, R53 ;  /* 0x000000353622723e */ /* 0x000fca00000010ff */
[----:B------:R-:W0:Y:S01]  /*4c70*/  MUFU.EX2 R20, R20 ;  /* 0x0000001400147308 */ /* 0x000e220000000800 */
[----:B--2---:R-:W-:Y:S01]  /*4c80*/  FFMA.FTZ R35, R26, UR34, -R43 ;  /* 0x000000221a237c23 */ /* 0x004fe2000801082b */
[----:B------:R-:W-:-:S04]  /*4c90*/  FADD.FTZ R26, R76, R25 ;  /* 0x000000194c1a7221 */ /* 0x000fc80000010000 */
[----:B------:R-:W-:Y:S01]  /*4ca0*/  FADD.FTZ R25, R15, R26 ;  /* 0x0000001a0f197221 */ /* 0x000fe20000010000 */
[----:B------:R-:W-:Y:S01]  /*4cb0*/  F2FP.BF16.F32.PACK_AB R26, R77, R74 ;  /* 0x0000004a4d1a723e */ /* 0x000fe200000010ff */
[----:B------:R-:W2:Y:S02]  /*4cc0*/  MUFU.EX2 R71, R71 ;  /* 0x0000004700477308 */ /* 0x000ea40000000800 */
[----:B------:R-:W-:-:S04]  /*4cd0*/  FADD.FTZ R0, R78, R25 ;  /* 0x000000194e007221 */ /* 0x000fc80000010000 */
[----:B-1----:R-:W-:Y:S02]  /*4ce0*/  FADD.FTZ R25, R21, R0 ;  /* 0x0000000015197221 */ /* 0x002fe40000010000 */
[----:B------:R-:W1:Y:S02]  /*4cf0*/  MUFU.EX2 R84, R84 ;  /* 0x0000005400547308 */ /* 0x000e640000000800 */
[----:B0-----:R-:W-:Y:S01]  /*4d00*/  FADD.FTZ R0, R20, R25 ;  /* 0x0000001914007221 */ /* 0x001fe20000010000 */
[----:B------:R-:W-:Y:S01]  /*4d10*/  F2FP.BF16.F32.PACK_AB R25, R6, R3 ;  /* 0x000000030619723e */ /* 0x000fe200000010ff */
[----:B------:R-:W-:Y:S01]  /*4d20*/  FADD.FTZ R6, R56, R9 ;  /* 0x0000000938067221 */ /* 0x000fe20000010000 */
[----:B------:R-:W-:-:S03]  /*4d30*/  F2FP.BF16.F32.PACK_AB R9, R20, R21 ;  /* 0x000000151409723e */ /* 0x000fc600000010ff */
[----:B------:R-:W0:Y:S01]  /*4d40*/  MUFU.EX2 R14, R14 ;  /* 0x0000000e000e7308 */ /* 0x000e220000000800 */
[----:B--2---:R-:W-:Y:S01]  /*4d50*/  FADD.FTZ R3, R71, R0 ;  /* 0x0000000047037221 */ /* 0x004fe20000010000 */
[----:B------:R2:W-:Y:S04]  /*4d60*/  STSM.16.M88.4 [R23], R24 ;  /* 0x0000001817007844 */ /* 0x0005e80000000200 */
[----:B------:R-:W-:Y:S02]  /*4d70*/  STSM.16.M88.4 [R19], R28 ;  /* 0x0000001c13007844 */ /* 0x000fe40000000200 */
[----:B------:R-:W3:Y:S01]  /*4d80*/  MUFU.EX2 R51, R51 ;  /* 0x0000003300337308 */ /* 0x000ee20000000800 */
[C---:B-1----:R-:W-:Y:S01]  /*4d90*/  FADD.FTZ R7, R84.reuse, R3 ;  /* 0x0000000354077221 */ /* 0x042fe20000010000 */
[----:B------:R-:W-:-:S05]  /*4da0*/  F2FP.BF16.F32.PACK_AB R11, R84, R71 ;  /* 0x00000047540b723e */ /* 0x000fca00000010ff */
[----:B------:R1:W-:Y:S01]  /*4db0*/  STSM.16.M88.4 [R18], R8 ;  /* 0x0000000812007844 */ /* 0x0003e20000000200 */
[----:B------:R-:W4:Y:S01]  /*4dc0*/  MUFU.EX2 R57, R57 ;  /* 0x0000003900397308 */ /* 0x000f220000000800 */
[----:B0-----:R-:W-:Y:S01]  /*4dd0*/  FADD.FTZ R0, R14, R7 ;  /* 0x000000070e007221 */ /* 0x001fe20000010000 */
[----:B------:R-:W-:Y:S01]  /*4de0*/  FADD.FTZ R7, R53, R6 ;  /* 0x0000000635077221 */ /* 0x000fe20000010000 */
[----:B--2---:R-:W-:Y:S02]  /*4df0*/  F2FP.BF16.F32.PACK_AB R24, R52, R55 ;  /* 0x000000373418723e */ /* 0x004fe400000010ff */
[----:B------:R-:W-:Y:S01]  /*4e00*/  F2FP.BF16.F32.PACK_AB R26, R68, R47 ;  /* 0x0000002f441a723e */ /* 0x000fe200000010ff */
[----:B------:R-:W-:Y:S02]  /*4e10*/  FADD.FTZ R20, R54, R7 ;  /* 0x0000000736147221 */ /* 0x000fe40000010000 */
[----:B------:R-:W0:Y:S01]  /*4e20*/  MUFU.EX2 R82, R82 ;  /* 0x0000005200527308 */ /* 0x000e220000000800 */
[----:B---3--:R-:W-:Y:S01]  /*4e30*/  FADD.FTZ R6, R51, R0 ;  /* 0x0000000033067221 */ /* 0x008fe20000010000 */
[----:B------:R-:W-:-:S04]  /*4e40*/  FADD.FTZ R21, R55, R20 ;  /* 0x0000001437157221 */ /* 0x000fc80000010000 */
[----:B------:R-:W-:Y:S02]  /*4e50*/  FADD.FTZ R20, R52, R21 ;  /* 0x0000001534147221 */ /* 0x000fe40000010000 */
[----:B------:R-:W2:Y:S01]  /*4e60*/  MUFU.EX2 R69, R69 ;  /* 0x0000004500457308 */ /* 0x000ea20000000800 */
[----:B----4-:R-:W-:Y:S01]  /*4e70*/  FADD.FTZ R7, R57, R6 ;  /* 0x0000000639077221 */ /* 0x010fe20000010000 */
[----:B------:R-:W-:-:S04]  /*4e80*/  FADD.FTZ R21, R47, R20 ;  /* 0x000000142f157221 */ /* 0x000fc80000010000 */
[----:B-1----:R-:W-:Y:S02]  /*4e90*/  FADD.FTZ R8, R68, R21 ;  /* 0x0000001544087221 */ /* 0x002fe40000010000 */
[----:B------:R-:W1:Y:S01]  /*4ea0*/  MUFU.EX2 R2, R2 ;  /* 0x0000000200027308 */ /* 0x000e620000000800 */
[----:B0-----:R-:W-:-:S04]  /*4eb0*/  FADD.FTZ R15, R82, R7 ;  /* 0x00000007520f7221 */ /* 0x001fc80000010000 */
[----:B------:R-:W-:-:S03]  /*4ec0*/  FADD.FTZ R6, R42, R15 ;  /* 0x0000000f2a067221 */ /* 0x000fc60000010000 */
[----:B------:R-:W0:Y:S01]  /*4ed0*/  MUFU.EX2 R73, R44 ;  /* 0x0000002c00497308 */ /* 0x000e220000000800 */
[C---:B--2---:R-:W-:Y:S01]  /*4ee0*/  FADD.FTZ R15, R69.reuse, R6 ;  /* 0x00000006450f7221 */ /* 0x044fe20000010000 */
[----:B------:R-:W-:-:S06]  /*4ef0*/  F2FP.BF16.F32.PACK_AB R25, R69, R42 ;  /* 0x0000002a4519723e */ /* 0x000fcc00000010ff */
[----:B------:R-:W2:Y:S01]  /*4f00*/  MUFU.EX2 R45, R45 ;  /* 0x0000002d002d7308 */ /* 0x000ea20000000800 */
[----:B-1----:R-:W-:-:S07]  /*4f10*/  FADD.FTZ R6, R2, R15 ;  /* 0x0000000f02067221 */ /* 0x002fce0000010000 */
[----:B------:R-:W1:Y:S01]  /*4f20*/  MUFU.EX2 R46, R46 ;  /* 0x0000002e002e7308 */ /* 0x000e620000000800 */
[C---:B0-----:R-:W-:Y:S01]  /*4f30*/  FADD.FTZ R9, R73.reuse, R6 ;  /* 0x0000000649097221 */ /* 0x041fe20000010000 */
[----:B------:R-:W-:-:S06]  /*4f40*/  F2FP.BF16.F32.PACK_AB R27, R73, R2 ;  /* 0x00000002491b723e */ /* 0x000fcc00000010ff */
[----:B------:R-:W0:Y:S01]  /*4f50*/  MUFU.EX2 R70, R70 ;  /* 0x0000004600467308 */ /* 0x000e220000000800 */
[----:B--2---:R-:W-:-:S07]  /*4f60*/  FADD.FTZ R11, R45, R8 ;  /* 0x000000082d0b7221 */ /* 0x004fce0000010000 */
[----:B------:R-:W2:Y:S01]  /*4f70*/  MUFU.EX2 R43, R48 ;  /* 0x00000030002b7308 */ /* 0x000ea20000000800 */
[----:B-1----:R-:W-:-:S07]  /*4f80*/  FADD.FTZ R2, R46, R9 ;  /* 0x000000092e027221 */ /* 0x002fce0000010000 */
[----:B------:R-:W1:Y:S01]  /*4f90*/  MUFU.EX2 R80, R80 ;  /* 0x0000005000507308 */ /* 0x000e620000000800 */
[C---:B0-----:R-:W-:Y:S01]  /*4fa0*/  FADD.FTZ R11, R70.reuse, R11 ;  /* 0x0000000b460b7221 */ /* 0x041fe20000010000 */
[----:B------:R-:W-:-:S06]  /*4fb0*/  F2FP.BF16.F32.PACK_AB R8, R70, R45 ;  /* 0x0000002d4608723e */ /* 0x000fcc00000010ff */
[----:B------:R-:W0:Y:S01]  /*4fc0*/  MUFU.EX2 R41, R41 ;  /* 0x0000002900297308 */ /* 0x000e220000000800 */
[C---:B--2---:R-:W-:Y:S01]  /*4fd0*/  FADD.FTZ R21, R43.reuse, R2 ;  /* 0x000000022b157221 */ /* 0x044fe20000010000 */
[----:B------:R-:W-:-:S06]  /*4fe0*/  F2FP.BF16.F32.PACK_AB R9, R43, R46 ;  /* 0x0000002e2b09723e */ /* 0x000fcc00000010ff */
[----:B------:R-:W2:Y:S01]  /*4ff0*/  MUFU.EX2 R50, R50 ;  /* 0x0000003200327308 */ /* 0x000ea20000000800 */
[----:B-1----:R-:W-:-:S07]  /*5000*/  FADD.FTZ R2, R80, R11 ;  /* 0x0000000b50027221 */ /* 0x002fce0000010000 */
[----:B------:R1:W3:Y:S01]  /*5010*/  MUFU.EX2 R3, R32 ;  /* 0x0000002000037308 */ /* 0x0002e20000000800 */
[C---:B0-----:R-:W-:Y:S01]  /*5020*/  F2FP.BF16.F32.PACK_AB R10, R41.reuse, R80 ;  /* 0x00000050290a723e */ /* 0x041fe200000010ff */
[----:B------:R-:W-:-:S06]  /*5030*/  FADD.FTZ R41, R41, R2 ;  /* 0x0000000229297221 */ /* 0x000fcc0000010000 */
[----:B------:R-:W-:Y:S01]  /*5040*/  MUFU.EX2 R40, R40 ;  /* 0x0000002800287308 */ /* 0x000fe20000000800 */
[----:B-1----:R-:W-:Y:S01]  /*5050*/  F2FP.BF16.F32.PACK_AB R32, R56, R59 ;  /* 0x0000003b3820723e */ /* 0x002fe200000010ff */
[----:B--2---:R-:W-:-:S06]  /*5060*/  FADD.FTZ R6, R50, R21 ;  /* 0x0000001532067221 */ /* 0x004fcc0000010000 */
[----:B------:R-:W0:Y:S01]  /*5070*/  MUFU.EX2 R39, R39 ;  /* 0x0000002700277308 */ /* 0x000e220000000800 */
[C---:B---3--:R-:W-:Y:S01]  /*5080*/  F2FP.BF16.F32.PACK_AB R11, R3.reuse, R50 ;  /* 0x00000032030b723e */ /* 0x048fe200000010ff */
[----:B------:R-:W-:-:S06]  /*5090*/  FADD.FTZ R3, R3, R6 ;  /* 0x0000000603037221 */ /* 0x000fcc0000010000 */
[----:B------:R-:W-:Y:S08]  /*50a0*/  MUFU.EX2 R37, R37 ;  /* 0x0000002500257308 */ /* 0x000ff00000000800 */
[----:B------:R-:W1:Y:S01]  /*50b0*/  MUFU.EX2 R38, R38 ;  /* 0x0000002600267308 */ /* 0x000e620000000800 */
[----:B0-----:R-:W-:Y:S01]  /*50c0*/  F2FP.BF16.F32.PACK_AB R28, R39, R40 ;  /* 0x00000028271c723e */ /* 0x001fe200000010ff */
[----:B------:R-:W-:-:S04]  /*50d0*/  FADD.FTZ R40, R40, R41 ;  /* 0x0000002928287221 */ /* 0x000fc80000010000 */
[----:B------:R-:W-:Y:S02]  /*50e0*/  FADD.FTZ R40, R39, R40 ;  /* 0x0000002827287221 */ /* 0x000fe40000010000 */
[----:B------:R0:W-:Y:S08]  /*50f0*/  MUFU.EX2 R0, R33 ;  /* 0x0000002100007308 */ /* 0x0001f00000000800 */
[----:B------:R2:W3:Y:S01]  /*5100*/  MUFU.EX2 R7, R35 ;  /* 0x0000002300077308 */ /* 0x0004e20000000800 */
[----:B0-----:R-:W-:Y:S01]  /*5110*/  F2FP.BF16.F32.PACK_AB R33, R51, R14 ;  /* 0x0000000e3321723e */ /* 0x001fe200000010ff */
[----:B------:R-:W-:Y:S01]  /*5120*/  IMAD.IADD R14, R137, 0x1, -R139 ;  /* 0x00000001890e7824 */ /* 0x000fe200078e0a8b */
[----:B-1----:R-:W-:-:S03]  /*5130*/  F2FP.BF16.F32.PACK_AB R30, R38, R37 ;  /* 0x00000025261e723e */ /* 0x002fc600000010ff */
[----:B------:R-:W-:Y:S02]  /*5140*/  IMAD R14, R145, 0xc0, R14 ;  /* 0x000000c0910e7824 */ /* 0x000fe400078e020e */
[----:B------:R-:W0:Y:S01]  /*5150*/  MUFU.EX2 R36, R36 ;  /* 0x0000002400247308 */ /* 0x000e220000000800 */
[----:B--2---:R-:W-:Y:S02]  /*5160*/  F2FP.BF16.F32.PACK_AB R35, R82, R57 ;  /* 0x000000395223723e */ /* 0x004fe400000010ff */
[----:B------:R-:W-:-:S03]  /*5170*/  R2UR UR10, R14 ;  /* 0x000000000e0a72ca */ /* 0x000fc600000e0000 */
[----:B------:R1:W-:Y:S02]  /*5180*/  STSM.16.M88.4 [R17+0x27800], R32 ;  /* 0x0278002011007844 */ /* 0x0003e40000000200 */
[----:B------:R-:W2:Y:S01]  /*5190*/  MUFU.EX2 R15, R72 ;  /* 0x00000048000f7308 */ /* 0x000ea20000000800 */
[----:B---3--:R-:W-:Y:S01]  /*51a0*/  F2FP.BF16.F32.PACK_AB R29, R7, R0 ;  /* 0x00000000071d723e */ /* 0x008fe200000010ff */
[----:B------:R1:W-:Y:S01]  /*51b0*/  STSM.16.M88.4 [R136], R24 ;  /* 0x0000001888007844 */ /* 0x0003e20000000200 */
[----:B------:R-:W-:Y:S01]  /*51c0*/  FADD.FTZ R0, R0, R3 ;  /* 0x0000000300007221 */ /* 0x000fe20000010000 */
[----:B------:R-:W-:Y:S02]  /*51d0*/  FADD.FTZ R3, R37, R40 ;  /* 0x0000002825037221 */ /* 0x000fe40000010000 */
[----:B------:R1:W-:Y:S01]  /*51e0*/  STSM.16.M88.4 [R19+0x6000], R8 ;  /* 0x0060000813007844 */ /* 0x0003e20000000200 */
[----:B------:R-:W-:Y:S01]  /*51f0*/  FADD.FTZ R7, R7, R0 ;  /* 0x0000000007077221 */ /* 0x000fe20000010000 */
[----:B------:R-:W-:Y:S01]  /*5200*/  UIADD3 UR6, UR10, UR6, URZ ;  /* 0x000000060a067290 */ /* 0x000fe2000fffe03f */
[----:B------:R-:W-:Y:S01]  /*5210*/  FADD.FTZ R3, R38, R3 ;  /* 0x0000000326037221 */ /* 0x000fe20000010000 */
[----:B------:R-:W-:-:S02]  /*5220*/  VIADD R0, R88, 0xfffffffe ;  /* 0xfffffffe58007836 */ /* 0x000fc40000000000 */
[----:B0-----:R-:W-:Y:S01]  /*5230*/  FADD.FTZ R2, R36, R7 ;  /* 0x0000000724027221 */ /* 0x001fe20000010000 */
[----:B--2---:R-:W-:-:S03]  /*5240*/  F2FP.BF16.F32.PACK_AB R31, R15, R36 ;  /* 0x000000240f1f723e */ /* 0x004fc600000010ff */
[----:B------:R-:W-:Y:S02]  /*5250*/  FADD.FTZ R2, R15, R2 ;  /* 0x000000020f027221 */ /* 0x000fe40000010000 */
[----:B------:R1:W-:Y:S01]  /*5260*/  STSM.16.M88.4 [R18+0x6000], R28 ;  /* 0x0060001c12007844 */ /* 0x0003e20000000200 */
[----:B------:R0:W-:Y:S06]  /*5270*/  MEMBAR.ALL.CTA ;  /* 0x0000000000007992 */ /* 0x0001ec0000008000 */
[----:B0-----:R-:W0:Y:S02]  /*5280*/  FENCE.VIEW.ASYNC.S ;  /* 0x00000000000073c6 */ /* 0x001e240000000000 */
[----:B0-----:R-:W-:Y:S01]  /*5290*/  NOP ;  /* 0x0000000000007918 */ /* 0x001fe20000000000 */
[----:B------:R-:W-:Y:S05]  /*52a0*/  @P2 BRA `(.L_x_863) ;  /* 0x0000000000482947 */ /* 0x000fea0003800000 */
[C---:B------:R-:W-:Y:S01]  /*52b0*/  ISETP.GT.AND P2, PT, R14.reuse, RZ, PT ;  /* 0x000000ff0e00720c */ /* 0x040fe20003f44270 */
[----:B------:R-:W-:-:S05]  /*52c0*/  VIADD R6, R14, 0xffffffff ;  /* 0xffffffff0e067836 */ /* 0x000fca0000000000 */
[----:B------:R-:W-:-:S07]  /*52d0*/  R2UR UR14, R6 ;  /* 0x00000000060e72ca */ /* 0x000fce00000e0000 */
[----:B------:R-:W-:Y:S08]  /*52e0*/  @P2 BRA `(.L_x_864) ;  /* 0x00000000001c2947 */ /* 0x000ff00003800000 */
[----:B------:R-:W-:Y:S02]  /*52f0*/  UISETP.NE.AND UP1, UPT, UR7, 0x1, UPT ;  /* 0x000000010700788c */ /* 0x000fe4000bf25270 */
[----:B------:R-:W-:-:S09]  /*5300*/  UIADD3 UR14, -UR10, URZ, URZ ;  /* 0x0000003f0a0e7290 */ /* 0x000fd2000fffe13f */
[----:B------:R-:W-:Y:S02]  /*5310*/  @UP1 ULDC.64 UR18, c[0x0][0x9e8] ;  /* 0x00027a0000121ab9 */ /* 0x000fe40000000a00 */
[----:B------:R-:W-:-:S04]  /*5320*/  UIMAD.WIDE.U32 UR10, UR14, UR18, URZ ;  /* 0x000000120e0a72a5 */ /* 0x000fc8000f8e003f */
[----:B------:R-:W-:-:S04]  /*5330*/  @UP1 USHF.R.U32.HI UR14, URZ, UR19, UR11 ;  /* 0x000000133f0e1299 */ /* 0x000fc8000801160b */
[----:B------:R-:W-:Y:S01]  /*5340*/  ULOP3.LUT UR14, URZ, UR14, URZ, 0x33, !UPT ;  /* 0x0000000e3f0e7292 */ /* 0x000fe2000f8e333f */
[----:B------:R-:W-:Y:S11]  /*5350*/  BRA `(.L_x_865) ;  /* 0x0000000000107947 */ /* 0x000ff60003800000 */
.L_x_864:
[----:B------:R-:W-:-:S11]  /*5360*/  UISETP.NE.AND UP1, UPT, UR7, 0x1, UPT ;  /* 0x000000010700788c */ /* 0x000fd6000bf25270 */
[----:B------:R-:W-:Y:S02]  /*5370*/  @UP1 ULDC.64 UR18, c[0x0][0x9e8] ;  /* 0x00027a0000121ab9 */ /* 0x000fe40000000a00 */
[----:B------:R-:W-:-:S04]  /*5380*/  UIMAD.WIDE.U32 UR10, UR14, UR18, URZ ;  /* 0x000000120e0a72a5 */ /* 0x000fc8000f8e003f */
[----:B------:R-:W-:-:S12]  /*5390*/  @UP1 USHF.R.U32.HI UR14, URZ, UR19, UR11 ;  /* 0x000000133f0e1299 */ /* 0x000fd8000801160b */
.L_x_865:
[----:B------:R-:W-:-:S04]  /*53a0*/  UIMAD UR7, UR14, UR7, UR7 ;  /* 0x000000070e0772a4 */ /* 0x000fc8000f8e0207 */
[----:B------:R-:W-:-:S04]  /*53b0*/  UISETP.LT.AND UP1, UPT, UR6, UR7, UPT ;  /* 0x000000070600728c */ /* 0x000fc8000bf21270 */
[----:B------:R-:W-:-:S12]  /*53c0*/  USEL UR6, UR6, UR7, UP1 ;  /* 0x0000000706067287 */ /* 0x000fd80008800000 */
.L_x_863:
        /* <DEDUP_REMOVED lines=31> */
[----:B-1----:R-:W-:Y:S01]  /*55c0*/  IADD3 R9, R4, R137, -R139 ;  /* 0x0000008904097210 */ /* 0x002fe20007ffe88b */
[----:B------:R-:W-:Y:S01]  /*55d0*/  IMAD.MOV.U32 R135, RZ, RZ, RZ ;  /* 0x000000ffff877224 */ /* 0x000fe200078e00ff */
[----:B------:R-:W-:Y:S01]  /*55e0*/  ULDC UR35, c[0x0][0x9e4] ;  /* 0x0002790000237ab9 */ /* 0x000fe20000000800 */
[----:B------:R-:W-:Y:S01]  /*55f0*/  ULDC UR34, c[0x0][0x988] ;  /* 0x0002620000227ab9 */ /* 0x000fe20000000800 */
[----:B------:R-:W-:Y:S01]  /*5600*/  LOP3.LUT R7, RZ, R9, RZ, 0x33, !PT ;  /* 0x00000009ff077212 */ /* 0x000fe200078e33ff */
[----:B------:R-:W-:Y:S01]  /*5610*/  VIADD R8, R9, 0x8 ;  /* 0x0000000809087836 */ /* 0x000fe20000000000 */
[----:B------:R-:W-:Y:S01]  /*5620*/  ULDC UR51, c[0x0][0x9d8] ;  /* 0x0002760000337ab9 */ /* 0x000fe20000000800 */
[----:B------:R-:W-:-:S03]  /*5630*/  ULDC UR50, c[0x0][0x9e0] ;  /* 0x0002780000327ab9 */ /* 0x000fc60000000800 */
[----:B------:R-:W-:-:S07]  /*5640*/  LOP3.LUT R6, RZ, R8, RZ, 0x33, !PT ;  /* 0x00000008ff067212 */ /* 0x000fce00078e33ff */
.L_x_883:
[----:B------:R-:W-:Y:S01]  /*5650*/  UIADD3 UR53, UR43, 0x1, URZ ;  /* 0x000000012b357890 */ /* 0x000fe2000fffe03f */
[----:B------:R-:W-:-:S03]  /*5660*/  ISETP.NE.AND P3, PT, RZ, UR38, PT ;  /* 0x00000026ff007c0c */ /* 0x000fc6000bf65270 */
[----:B------:R-:W-:-:S04]  /*5670*/  UISETP.NE.AND UP1, UPT, UR53, 0x2, UPT ;  /* 0x000000023500788c */ /* 0x000fc8000bf25270 */
[----:B------:R-:W-:Y:S02]  /*5680*/  USEL UR52, URZ, 0x1, UP1 ;  /* 0x000000013f347887 */ /* 0x000fe40008800000 */
[----:B------:R-:W-:Y:S02]  /*5690*/  USEL UR53, UR53, URZ, UP1 ;  /* 0x0000003f35357287 */ /* 0x000fe40008800000 */
[----:B------:R-:W-:Y:S02]  /*56a0*/  ULOP3.LUT UR52, UR46, UR52, URZ, 0x3c, !UPT ;  /* 0x000000342e347292 */ /* 0x000fe4000f8e3c3f */
[----:B------:R-:W-:Y:S10]  /*56b0*/  @P3 BRA `(.L_x_867) ;  /* 0x00000000002c3947 */ /* 0x000ff40003800000 */
[----:B------:R-:W-:Y:S05]  /*56c0*/  @!P0 BRA `(.L_x_868) ;  /* 0x0000000000048947 */ /* 0x000fea0003800000 */
[----:B------:R-:W-:Y:S01]  /*56d0*/  BPT.TRAP 0x1 ;  /* 0x000000040000795c */ /* 0x000fe20000300000 */
.L_x_868:
[----:B------:R-:W-:Y:S01]  /*56e0*/  ULEA UR6, UR53, UR42, 0x3 ;  /* 0x0000002a35067291 */ /* 0x000fe2000f8e183f */
[----:B------:R-:W-:-:S05]  /*56f0*/  IMAD.U32 R10, RZ, RZ, UR52 ;  /* 0x00000034ff0a7e24 */ /* 0x000fca000f8e00ff */
[----:B------:R-:W-:-:S04]  /*5700*/  SHF.L.U32 R10, R10, 0x1f, RZ ;  /* 0x0000001f0a0a7819 */ /* 0x000fc800000006ff */
[----:B------:R0:W1:Y:S01]  /*5710*/  SYNCS.PHASECHK.TRANS64.TRYWAIT P2, [UR6+0x2d830], R10 ;  /* 0x02d8300aff0075a7 */ /* 0x0000620008040146 */
[----:B------:R-:W-:Y:S05]  /*5720*/  @!P0 BRA `(.L_x_869) ;  /* 0x0000000000048947 */ /* 0x000fea0003800000 */
[----:B------:R-:W-:Y:S01]  /*5730*/  BPT.TRAP 0x1 ;  /* 0x000000040000795c */ /* 0x000fe20000300000 */
.L_x_869:
[----:B-1----:R-:W-:Y:S05]  /*5740*/  @P2 BRA `(.L_x_867) ;  /* 0x0000000000082947 */ /* 0x002fea0003800000 */
[----:B------:R-:W1:Y:S02]  /*5750*/  SYNCS.PHASECHK.TRANS64.TRYWAIT P2, [UR6+0x2d830], R10 ;  /* 0x02d8300aff0075a7 */ /* 0x000e640008040146 */
[----:B-1----:R-:W-:Y:S05]  /*5760*/  @!P2 BRA `(.L_x_870) ;  /* 0x0000010800dca947 */ /* 0x002fea0003800000 */
.L_x_867:
[----:B-1----:R-:W1:Y:S01]  /*5770*/  S2R R11, SR_TID.X ;  /* 0x00000000000b7919 */ /* 0x002e620000002100 */
[----:B------:R-:W-:Y:S01]  /*5780*/  UIMAD UR6, UR53, 0x600, UR32 ;  /* 0x00000600350678a4 */ /* 0x000fe2000f8e0220 */
[----:B------:R-:W-:Y:S01]  /*5790*/  UMOV UR7, 0x80000020 ;  /* 0x8000002000077882 */ /* 0x000fe20000000000 */
[----:B------:R-:W-:Y:S02]  /*57a0*/  UMOV UR11, 0x80000020 ;  /* 0x80000020000b7882 */ /* 0x000fe40000000000 */
[----:B------:R-:W-:Y:S02]  /*57b0*/  UIADD3 UR10, UR6, 0x2, URZ ;  /* 0x00000002060a7890 */ /* 0x000fe4000fffe03f */
[----:B------:R-:W-:Y:S01]  /*57c0*/  UIADD3 UR14, UR6, 0x200, URZ ;  /* 0x00000200060e7890 */ /* 0x000fe2000fffe03f */
[----:B------:R-:W-:Y:S01]  /*57d0*/  UMOV UR15, 0x80000020 ;  /* 0x80000020000f7882 */ /* 0x000fe20000000000 */
[----:B------:R-:W-:Y:S01]  /*57e0*/  UIADD3 UR18, UR6, 0x202, URZ ;  /* 0x0000020206127890 */ /* 0x000fe2000fffe03f */
[----:B------:R-:W-:Y:S01]  /*57f0*/  UMOV UR19, 0x80000020 ;  /* 0x8000002000137882 */ /* 0x000fe20000000000 */
[----:B------:R-:W-:Y:S01]  /*5800*/  UIADD3 UR22, UR6, 0x400, URZ ;  /* 0x0000040006167890 */ /* 0x000fe2000fffe03f */
[----:B------:R-:W-:Y:S01]  /*5810*/  UMOV UR23, 0x80000020 ;  /* 0x8000002000177882 */ /* 0x000fe20000000000 */
[----:B------:R-:W-:Y:S01]  /*5820*/  UIADD3 UR26, UR6, 0x402, URZ ;  /* 0x00000402061a7890 */ /* 0x000fe2000fffe03f */
[----:B------:R-:W-:Y:S01]  /*5830*/  UMOV UR27, 0x80000020 ;  /* 0x80000020001b7882 */ /* 0x000fe20000000000 */
[----:B-1----:R-:W-:-:S05]  /*5840*/  SHF.R.U32.HI R11, RZ, 0x7, R11 ;  /* 0x00000007ff0b7819 */ /* 0x002fca000001160b */
[----:B0-----:R-:W-:-:S05]  /*5850*/  VIADD R10, R11, 0x8 ;  /* 0x000000080b0a7836 */ /* 0x001fca0000000000 */
[----:B------:R0:W-:Y:S06]  /*5860*/  BAR.SYNC.DEFER_BLOCKING R10, 0x100 ;  /* 0x0004000a0000751d */ /* 0x0001ec0000010000 */
        /* <DEDUP_REMOVED lines=18> */
[----:B0-----:R-:W-:Y:S05]  /*5990*/  @P3 BRA `(.L_x_871) ;  /* 0x00000000002c3947 */ /* 0x001fea0003800000 */
[----:B------:R-:W-:Y:S05]  /*59a0*/  @!P0 BRA `(.L_x_872) ;  /* 0x0000000000048947 */ /* 0x000fea0003800000 */
[----:B------:R-:W-:Y:S01]  /*59b0*/  BPT.TRAP 0x1 ;  /* 0x000000040000795c */ /* 0x000fe20000300000 */
.L_x_872:
[----:B------:R-:W-:Y:S01]  /*59c0*/  ULEA UR6, UR43, UR42, 0x3 ;  /* 0x0000002a2b067291 */ /* 0x000fe2000f8e183f */
[----:B------:R-:W-:-:S05]  /*59d0*/  IMAD.U32 R10, RZ, RZ, UR46 ;  /* 0x0000002eff0a7e24 */ /* 0x000fca000f8e00ff */
[----:B------:R-:W-:-:S04]  /*59e0*/  SHF.L.U32 R10, R10, 0x1f, RZ ;  /* 0x0000001f0a0a7819 */ /* 0x000fc800000006ff */
[----:B------:R0:W1:Y:S01]  /*59f0*/  SYNCS.PHASECHK.TRANS64.TRYWAIT P2, [UR6+0x2d850], R10 ;  /* 0x02d8500aff0075a7 */ /* 0x0000620008040146 */
[----:B------:R-:W-:Y:S05]  /*5a00*/  @!P0 BRA `(.L_x_873) ;  /* 0x0000000000048947 */ /* 0x000fea0003800000 */
[----:B------:R-:W-:Y:S01]  /*5a10*/  BPT.TRAP 0x1 ;  /* 0x000000040000795c */ /* 0x000fe20000300000 */
.L_x_873:
[----:B-1----:R-:W-:Y:S05]  /*5a20*/  @P2 BRA `(.L_x_871) ;  /* 0x0000000000082947 */ /* 0x002fea0003800000 */
[----:B------:R-:W1:Y:S02]  /*5a30*/  SYNCS.PHASECHK.TRANS64.TRYWAIT P2, [UR6+0x2d850], R10 ;  /* 0x02d8500aff0075a7 */ /* 0x000e640008040146 */
[----:B-1----:R-:W-:Y:S05]  /*5a40*/  @!P2 BRA `(.L_x_874) ;  /* 0x00000108003ca947 */ /* 0x002fea0003800000 */
.L_x_871:
[----:B------:R-:W-:Y:S01]  /*5a50*/  UIADD3 UR6, UR42, 0x400, URZ ;  /* 0x000004002a067890 */ /* 0x000fe2000fffe03f */
[----:B------:R-:W-:Y:S01]  /*5a60*/  WARPGROUP.ARRIVE ;  /* 0x00000000000079c5 */ /* 0x000fe20000000000 */
[----:B------:R-:W-:-:S05]  /*5a70*/  ULEA UR7, UR47, UR42, 0xd ;  /* 0x0000002a2f077291 */ /* 0x000fca000f8e683f */
[----:B------:R-:W2:Y:S01]  /*5a80*/  S2R R141, SR_TID.X ;  /* 0x00000000008d7919 */ /* 0x000ea20000002100 */
[----:B------:R-:W-:Y:S01]  /*5a90*/  USHF.R.U32.HI UR6, URZ, 0x4, UR6 ;  /* 0x000000043f067899 */ /* 0x000fe20008011606 */
[----:B------:R-:W-:Y:S01]  /*5aa0*/  FMUL.FTZ R21, R29, UR51 ;  /* 0x000000331d157c20 */ /* 0x000fe20008410000 */
[----:B------:R-:W-:Y:S01]  /*5ab0*/  UIADD3 UR7, UR7, 0x21800, URZ ;  /* 0x0002180007077890 */ /* 0x000fe2000fffe03f */
[----:B------:R-:W-:Y:S01]  /*5ac0*/  FMUL.FTZ R29, R35, UR51 ;  /* 0x00000033231d7c20 */ /* 0x000fe20008410000 */
[----:B------:R-:W-:Y:S01]  /*5ad0*/  ULOP3.LUT UR6, UR6, 0x3fff, URZ, 0xc0, !UPT ;  /* 0x00003fff06067892 */ /* 0x000fe2000f8ec03f */
[----:B-1----:R-:W-:Y:S01]  /*5ae0*/  FMUL.FTZ R11, R25, UR51 ;  /* 0x00000033190b7c20 */ /* 0x002fe20008410000 */
        /* <DEDUP_REMOVED lines=14> */
[----:B------:R-:W-:Y:S01]  /*5bd0*/  IMAD.U32 R53, RZ, RZ, UR53 ;  /* 0x00000035ff357e24 */ /* 0x000fe2000f8e00ff */
[----:B------:R-:W-:Y:S01]  /*5be0*/  UMOV UR28, UR6 ;  /* 0x00000006001c7c82 */ /* 0x000fe20008000000 */
[----:B0-----:R-:W-:Y:S01]  /*5bf0*/  FMUL.FTZ R10, R24, UR51 ;  /* 0x00000033180a7c20 */ /* 0x001fe20008410000 */
        /* <DEDUP_REMOVED lines=16> */
[----:B--2---:R-:W-:Y:S01]  /*5d00*/  SHF.R.U32.HI R138, RZ, 0x7, R141 ;  /* 0x00000007ff8a7819 */ /* 0x004fe2000001168d */
        /* <DEDUP_REMOVED lines=25> */
[----:B------:R-:W-:-:S02]  /*5ea0*/  VIADD R52, R138, 0x9 ;  /* 0x000000098a347836 */ /* 0x000fc40000000000 */
[----:B------:R-:W-:Y:S01]  /*5eb0*/  FMUL.FTZ R61, R65, UR51 ;  /* 0x00000033413d7c20 */ /* 0x000fe20008410000 */
[----:B------:R-:W-:Y:S01]  /*5ec0*/  FMUL.FTZ R62, R66, UR51 ;  /* 0x00000033423e7c20 */ /* 0x000fe20008410000 */
[----:B------:R-:W-:Y:S01]  /*5ed0*/  FMUL.FTZ R64, R68, UR51 ;  /* 0x0000003344407c20 */ /* 0x000fe20008410000 */
[----:B------:R-:W-:Y:S01]  /*5ee0*/  FMUL.FTZ R79, R83, UR51 ;  /* 0x00000033534f7c20 */ /* 0x000fe20008410000 */
[----:B------:R-:W-:Y:S01]  /*5ef0*/  ISETP.GE.U32.AND P2, PT, R141, 0x180, PT ;  /* 0x000001808d00780c */ /* 0x000fe20003f46070 */
[----:B------:R-:W-:Y:S01]  /*5f00*/  FMUL.FTZ R65, R69, UR51 ;  /* 0x0000003345417c20 */ /* 0x000fe20008410000 */
[----:B------:R-:W-:Y:S01]  /*5f10*/  FMUL.FTZ R66, R70, UR51 ;  /* 0x0000003346427c20 */ /* 0x000fe20008410000 */
[----:B------:R-:W-:Y:S01]  /*5f20*/  FMUL.FTZ R68, R72, UR51 ;  /* 0x0000003348447c20 */ /* 0x000fe20008410000 */
[----:B------:R-:W-:Y:S02]  /*5f30*/  @!P1 VIADD R53, R53, 0x2d840 ;  /* 0x0002d84035359836 */ /* 0x000fe40000000000 */
        /* <DEDUP_REMOVED lines=14> */
[----:B------:R-:W-:Y:S01]  /*6020*/  @!P1 PRMT R53, RZ, 0x654, R53 ;  /* 0x00000654ff359816 */ /* 0x000fe20000000035 */
[----:B------:R-:W0:Y:S01]  /*6030*/  MUFU.TANH R10, R10 ;  /* 0x0000000a000a7308 */ /* 0x000e220000002400 */
[----:B------:R-:W-:-:S02]  /*6040*/  IADD3 R86, R137, 0x1, -R83 ;  /* 0x0000000189567810 */ /* 0x000fc40007ffe853 */
[----:B------:R-:W-:-:S05]  /*6050*/  PLOP3.LUT P2, PT, PT, PT, UP0, 0x40, 0x0 ;  /* 0x000000000000781c */ /* 0x000fca0003f4e808 */
[----:B------:R-:W1:Y:S08]  /*6060*/  MUFU.TANH R11, R11 ;  /* 0x0000000b000b7308 */ /* 0x000e700000002400 */
[----:B------:R-:W2:Y:S08]  /*6070*/  MUFU.TANH R14, R14 ;  /* 0x0000000e000e7308 */ /* 0x000eb00000002400 */
[----:B------:R-:W3:Y:S08]  /*6080*/  MUFU.TANH R15, R15 ;  /* 0x0000000f000f7308 */ /* 0x000ef00000002400 */
[----:B------:R-:W4:Y:S01]  /*6090*/  MUFU.TANH R20, R20 ;  /* 0x0000001400147308 */ /* 0x000f220000002400 */
[----:B------:R-:W-:-:S02]  /*60a0*/  WARPGROUP.DEPBAR.LE gsb0, 0x0 ;  /* 0x00008000000079c5 */ /* 0x000fc40000010000 */
[----:B------:R-:W-:-:S05]  /*60b0*/  WARPGROUP.ARRIVE ;  /* 0x00000000000079c5 */ /* 0x000fca0000000000 */
[----:B------:R-:W0:Y:S01]  /*60c0*/  MUFU.TANH R21, R21 ;  /* 0x0000001500157308 */ /* 0x000e220000002400 */
[----:B------:R-:W-:Y:S01]  /*60d0*/  HGMMA.64x96x16.F32.BF16 R88, gdesc[UR28].tnspB, R88, gsb0 ;  /* 0x416000001c5879f0 */ /* 0x000fe20008001858 */
[----:B------:R-:W-:Y:S02]  /*60e0*/  UIADD3 UR30, UR7, 0x80, URZ ;  /* 0x00000080071e7890 */ /* 0x000fe4000fffe03f */
[----:B------:R-:W-:Y:S01]  /*60f0*/  UIADD3 UR28, UR6, 0x4, URZ ;  /* 0x00000004061c7890 */ /* 0x000fe2000fffe03f */
[----:B------:R-:W-:Y:S01]  /*6100*/  UMOV UR31, 0x80000020 ;  /* 0x80000020001f7882 */ /* 0x000fe20000000000 */
[----:B------:R-:W-:Y:S02]  /*6110*/  UMOV UR29, 0x40000040 ;  /* 0x40000040001d7882 */ /* 0x000fe40000000000 */
        /* <DEDUP_REMOVED lines=12> */
[----:B------:R-:W-:-:S02]  /*61e0*/  WARPGROUP.DEPBAR.LE gsb0, 0x0 ;  /* 0x00008000000079c5 */ /* 0x000fc40000010000 */
[----:B------:R-:W-:-:S05]  /*61f0*/  WARPGROUP.ARRIVE ;  /* 0x00000000000079c5 */ /* 0x000fca0000000000 */
[----:B------:R-:W0:Y:S01]  /*6200*/  MUFU.TANH R36, R36 ;  /* 0x0000002400247308 */ /* 0x000e220000002400 */
[----:B------:R-:W-:Y:S01]  /*6210*/  HGMMA.64x96x16.F32.BF16 R88, gdesc[UR28].tnspB, R88, gsb0 ;  /* 0x416000001c5879f0 */ /* 0x000fe20008001858 */
[----:B------:R-:W-:Y:S02]  /*6220*/  UIADD3 UR30, UR7, 0xc0, URZ ;  /* 0x000000c0071e7890 */ /* 0x000fe4000fffe03f */
[----:B------:R-:W-:-:S04]  /*6230*/  UIADD3 UR28, UR6, 0x6, URZ ;  /* 0x00000006061c7890 */ /* 0x000fc8000fffe03f */
[----:B------:R-:W0:Y:S01]  /*6240*/  MUFU.TANH R37, R37 ;  /* 0x0000002500257308 */ /* 0x000e220000002400 */
[----:B------:R-:W-:Y:S01]  /*6250*/  UMOV UR31, 0x80000020 ;  /* 0x80000020001f7882 */ /* 0x000fe20000000000 */
[----:B------:R-:W-:-:S06]  /*6260*/  UMOV UR29, 0x40000040 ;  /* 0x40000040001d7882 */ /* 0x000fcc0000000000 */
        /* <DEDUP_REMOVED lines=64> */
[----:B------:R-:W0:Y:S01]  /*6670*/  MUFU.TANH R84, R84 ;  /* 0x0000005400547308 */ /* 0x000e220000002400 */
        /* <DEDUP_REMOVED lines=13> */
[----:B-----5:R-:W-:-:S04]  /*6750*/  IMAD.IADD R53, R86, 0x1, -R139 ;  /* 0x0000000156357824 */ /* 0x020fc800078e0a8b */
[----:B------:R-:W-:-:S04]  /*6760*/  IMAD R53, R16, -0x2, R53 ;  /* 0xfffffffe10357824 */ /* 0x000fc800078e0235 */
[C---:B------:R-:W-:Y:S02]  /*6770*/  VIADD R138, R53.reuse, UR50 ;  /* 0x00000032358a7c36 */ /* 0x040fe40008000000 */
[----:B------:R-:W-:Y:S02]  /*6780*/  VIADD R87, R53, UR33 ;  /* 0x0000002135577c36 */ /* 0x000fe40008000000 */
[C---:B------:R-:W-:Y:S02]  /*6790*/  IMAD.IADD R86, R4.reuse, 0x1, R138 ;  /* 0x0000000104567824 */ /* 0x040fe400078e028a */
[----:B------:R-:W-:Y:S01]  /*67a0*/  IMAD.IADD R85, R4, 0x1, R87 ;  /* 0x0000000104557824 */ /* 0x000fe200078e0257 */
[----:B01234-:R-:W-:Y:S06]  /*67b0*/  @P2 BRA `(.L_x_875) ;  /* 0x0000000000582947 */ /* 0x01ffec0003800000 */
[----:B------:R-:W-:Y:S01]  /*67c0*/  ISETP.GT.AND P2, PT, R9, -0x1, PT ;  /* 0xffffffff0900780c */ /* 0x000fe20003f44270 */
[----:B------:R-:W-:-:S12]  /*67d0*/  BSSY B0, `(.L_x_876) ;  /* 0x0000010000007945 */ /* 0x000fd80003800000 */
[----:B------:R-:W-:Y:S05]  /*67e0*/  @P2 BRA `(.L_x_877) ;  /* 0x0000000000202947 */ /* 0x000fea0003800000 */
[----:B------:R-:W-:-:S05]  /*67f0*/  IMAD.U32 R141, RZ, RZ, UR35 ;  /* 0x00000023ff8d7e24 */ /* 0x000fca000f8e00ff */
[----:B------:R-:W-:-:S13]  /*6800*/  ISETP.NE.AND P2, PT, R141, 0x1, PT ;  /* 0x000000018d00780c */ /* 0x000fda0003f45270 */
[----:B------:R-:W0:Y:S02]  /*6810*/  @P2 LDC.64 R52, c[0x0][0x9e8] ;  /* 0x00027a00ff342b82 */ /* 0x000e240000000a00 */
[----:B0-----:R-:W-:-:S04]  /*6820*/  @P2 IMAD.HI.U32 R144, R7, R52, RZ ;  /* 0x0000003407902227 */ /* 0x001fc800078e00ff */
[----:B------:R-:W-:Y:S01]  /*6830*/  IMAD.MOV.U32 R52, RZ, RZ, R7 ;  /* 0x000000ffff347224 */ /* 0x000fe200078e0007 */
[----:B------:R-:W-:-:S04]  /*6840*/  @P2 SHF.R.U32.HI R52, RZ, R53, R144 ;  /* 0x00000035ff342219 */ /* 0x000fc80000011690 */
[----:B------:R-:W-:Y:S01]  /*6850*/  LOP3.LUT R52, RZ, R52, RZ, 0x33, !PT ;  /* 0x00000034ff347212 */ /* 0x000fe200078e33ff */
[----:B------:R-:W-:Y:S06]  /*6860*/  BRA `(.L_x_878) ;  /* 0x0000000000187947 */ /* 0x000fec0003800000 */
.L_x_877:
[----:B------:R-:W-:-:S05]  /*6870*/  IMAD.U32 R141, RZ, RZ, UR35 ;  /* 0x00000023ff8d7e24 */ /* 0x000fca000f8e00ff */
[----:B------:R-:W-:-:S13]  /*6880*/  ISETP.NE.AND P2, PT, R141, 0x1, PT ;  /* 0x000000018d00780c */ /* 0x000fda0003f45270 */
[----:B------:R-:W0:Y:S02]  /*6890*/  @P2 LDC.64 R52, c[0x0][0x9e8] ;  /* 0x00027a00ff342b82 */ /* 0x000e240000000a00 */
[----:B0-----:R-:W-:-:S04]  /*68a0*/  @P2 IMAD.HI.U32 R144, R9, R52, RZ ;  /* 0x0000003409902227 */ /* 0x001fc800078e00ff */
[----:B------:R-:W-:Y:S01]  /*68b0*/  IMAD.MOV.U32 R52, RZ, RZ, R9 ;  /* 0x000000ffff347224 */ /* 0x000fe200078e0009 */
[----:B------:R-:W-:-:S07]  /*68c0*/  @P2 SHF.R.U32.HI R52, RZ, R53, R144 ;  /* 0x00000035ff342219 */ /* 0x000fce0000011690 */
.L_x_878:
[----:B------:R-:W-:Y:S05]  /*68d0*/  BSYNC B0 ;  /* 0x0000000000007941 */ /* 0x000fea0003800000 */
.L_x_876:
[----:B------:R-:W-:-:S04]  /*68e0*/  IMAD R53, R52, R141, -R83 ;  /* 0x0000008d34357224 */ /* 0x000fc800078e0a53 */
[----:B------:R-:W-:-:S05]  /*68f0*/  IMAD R52, R16, -0x2, R53 ;  /* 0xfffffffe10347824 */ /* 0x000fca00078e0235 */
[----:B------:R-:W-:Y:S02]  /*6900*/  VIADDMNMX R86, R52, R141, R86, PT ;  /* 0x0000008d34567246 */ /* 0x000fe40003800156 */
[----:B------:R-:W-:-:S07]  /*6910*/  VIMNMX R85, R85, R52, !PT ;  /* 0x0000003455557248 */ /* 0x000fce0007fe0100 */
.L_x_875:
[----:B------:R-:W-:Y:S01]  /*6920*/  ISETP.GT.AND P2, PT, R0, -0x1, PT ;  /* 0xffffffff0000780c */ /* 0x000fe20003f44270 */
[C---:B------:R-:W-:Y:S02]  /*6930*/  IMAD.IADD R138, R5.reuse, 0x1, R138 ;  /* 0x00000001058a7824 */ /* 0x040fe400078e028a */
[----:B------:R-:W-:Y:S01]  /*6940*/  IMAD.IADD R87, R5, 0x1, R87 ;  /* 0x0000000105577824 */ /* 0x000fe200078e0257 */
[C---:B------:R-:W-:Y:S02]  /*6950*/  ISETP.GT.AND P5, PT, R85.reuse, RZ, P2 ;  /* 0x000000ff5500720c */ /* 0x040fe400017a4270 */
[C---:B------:R-:W-:Y:S02]  /*6960*/  ISETP.GT.AND P4, PT, R85.reuse, 0x1, P2 ;  /* 0x000000015500780c */ /* 0x040fe40001784270 */
[----:B------:R-:W-:Y:S02]  /*6970*/  ISETP.LT.OR P5, PT, R86, 0x1, P5 ;  /* 0x000000015600780c */ /* 0x000fe40002fa1670 */
[----:B------:R-:W-:-:S02]  /*6980*/  ISETP.GT.AND P6, PT, R85, 0x8, P2 ;  /* 0x000000085500780c */ /* 0x000fc400017c4270 */
[----:B------:R-:W-:Y:S02]  /*6990*/  FSEL R10, R10, -INF , !P5 ;  /* 0xff8000000a0a7808 */ /* 0x000fe40006800000 */
        /* <DEDUP_REMOVED lines=104> */
.L_x_881:
[----:B------:R-:W-:-:S05]  /*7020*/  IMAD.U32 R85, RZ, RZ, UR35 ;  /* 0x00000023ff557e24 */ /* 0x000fca000f8e00ff */
[----:B------:R-:W-:-:S13]  /*7030*/  ISETP.NE.AND P3, PT, R85, 0x1, PT ;  /* 0x000000015500780c */ /* 0x000fda0003f65270 */
[----:B------:R-:W0:Y:S02]  /*7040*/  @P3 LDC.64 R20, c[0x0][0x9e8] ;  /* 0x00027a00ff143b82 */ /* 0x000e240000000a00 */
[----:B0-----:R-:W-:-:S04]  /*7050*/  @P3 IMAD.HI.U32 R86, R8, R20, RZ ;  /* 0x0000001408563227 */ /* 0x001fc800078e00ff */
[----:B------:R-:W-:Y:S01]  /*7060*/  IMAD.MOV.U32 R20, RZ, RZ, R8 ;  /* 0x000000ffff147224 */ /* 0x000fe200078e0008 */
[----:B------:R-:W-:-:S07]  /*7070*/  @P3 SHF.R.U32.HI R20, RZ, R21, R86 ;  /* 0x00000015ff143219 */ /* 0x000fce0000011656 */
.L_x_882:
[----:B------:R-:W-:Y:S05]  /*7080*/  BSYNC B0 ;  /* 0x0000000000007941 */ /* 0x000fea0003800000 */
.L_x_880:
[----:B------:R-:W-:-:S04]  /*7090*/  IMAD R83, R20, R85, -R83 ;  /* 0x0000005514537224 */ /* 0x000fc800078e0a53 */
[----:B------:R-:W-:-:S05]  /*70a0*/  IMAD R20, R16, -0x2, R83 ;  /* 0xfffffffe10147824 */ /* 0x000fca00078e0253 */
[----:B------:R-:W-:Y:S02]  /*70b0*/  VIADDMNMX R138, R20, R85, R138, PT ;  /* 0x00000055148a7246 */ /* 0x000fe4000380018a */
[----:B------:R-:W-:-:S07]  /*70c0*/  VIMNMX R87, R87, R20, !PT ;  /* 0x0000001457577248 */ /* 0x000fce0007fe0100 */
.L_x_879:
        /* <DEDUP_REMOVED lines=48> */
[----:B------:R-:W-:-:S02]  /*73d0*/  ISETP.LT.OR P4, PT, R138, 0x1, P4 ;  /* 0x000000018a00780c */ /* 0x000fc40002781670 */
[----:B------:R-:W-:Y:S02]  /*73e0*/  FMNMX.FTZ R20, R68, R21, !PT ;  /* 0x0000001544147209 */ /* 0x000fe40007810000 */
[----:B------:R-:W-:Y:S02]  /*73f0*/  ISETP.GT.AND P5, PT, R87, 0x8, P2 ;  /* 0x000000085700780c */ /* 0x000fe400017a4270 */
[----:B------:R-:W-:Y:S02]  /*7400*/  FMNMX.FTZ R21, R69, R20, !PT ;  /* 0x0000001445157209 */ /* 0x000fe40007810000 */
[----:B------:R-:W-:Y:S02]  /*7410*/  ISETP.LT.OR P3, PT, R138, 0x2, P3 ;  /* 0x000000028a00780c */ /* 0x000fe40001f61670 */
[----:B------:R-:W-:Y:S02]  /*7420*/  FMNMX.FTZ R20, R72, R21, !PT ;  /* 0x0000001548147209 */ /* 0x000fe40007810000 */
[----:B------:R-:W-:-:S02]  /*7430*/  FSEL R14, R14, -INF , !P4 ;  /* 0xff8000000e0e7808 */ /* 0x000fc40006000000 */
[----:B------:R-:W-:Y:S02]  /*7440*/  FMNMX.FTZ R21, R73, R20, !PT ;  /* 0x0000001449157209 */ /* 0x000fe40007810000 */
[----:B------:R-:W-:Y:S02]  /*7450*/  ISETP.LT.OR P5, PT, R138, 0x9, P5 ;  /* 0x000000098a00780c */ /* 0x000fe40002fa1670 */
[----:B------:R-:W-:Y:S02]  /*7460*/  FMNMX.FTZ R20, R76, R21, !PT ;  /* 0x000000154c147209 */ /* 0x000fe40007810000 */
[----:B------:R-:W-:Y:S02]  /*7470*/  FSEL R15, R15, -INF , !P3 ;  /* 0xff8000000f0f7808 */ /* 0x000fe40005800000 */
[----:B------:R-:W-:Y:S02]  /*7480*/  FMNMX.FTZ R21, R77, R20, !PT ;  /* 0x000000144d157209 */ /* 0x000fe40007810000 */
[----:B------:R-:W-:-:S02]  /*7490*/  FMNMX.FTZ R86, R14, R13, !PT ;  /* 0x0000000d0e567209 */ /* 0x000fc40007810000 */
[----:B------:R-:W-:Y:S02]  /*74a0*/  FMNMX.FTZ R20, R80, R21, !PT ;  /* 0x0000001550147209 */ /* 0x000fe40007810000 */
[----:B------:R-:W-:Y:S02]  /*74b0*/  ISETP.GT.AND P6, PT, R87, 0x10, P2 ;  /* 0x000000105700780c */ /* 0x000fe400017c4270 */
[----:B------:R-:W-:Y:S02]  /*74c0*/  FMNMX.FTZ R21, R81, R20, !PT ;  /* 0x0000001451157209 */ /* 0x000fe40007810000 */
[----:B------:R-:W-:Y:S02]  /*74d0*/  FSEL R24, R24, -INF , !P5 ;  /* 0xff80000018187808 */ /* 0x000fe40006800000 */
[----:B------:R-:W-:Y:S01]  /*74e0*/  ISETP.GT.AND P3, PT, R87, 0x11, P2 ;  /* 0x000000115700780c */ /* 0x000fe20001764270 */
[----:B------:R-:W0:Y:S01]  /*74f0*/  SHFL.BFLY PT, R20, R21, 0x2, 0x1f ;  /* 0x0c401f0015147f89 */ /* 0x000e2200000e0000 */
[----:B------:R-:W-:-:S02]  /*7500*/  ISETP.LT.OR P6, PT, R138, 0x11, P6 ;  /* 0x000000118a00780c */ /* 0x000fc400037c1670 */
[----:B------:R-:W-:Y:S02]  /*7510*/  ISETP.GT.AND P5, PT, R87, 0x18, P2 ;  /* 0x000000185700780c */ /* 0x000fe400017a4270 */
[----:B------:R-:W-:Y:S02]  /*7520*/  ISETP.LT.OR P3, PT, R138, 0x12, P3 ;  /* 0x000000128a00780c */ /* 0x000fe40001f61670 */
[----:B------:R-:W-:Y:S02]  /*7530*/  FSEL R28, R28, -INF , !P6 ;  /* 0xff8000001c1c7808 */ /* 0x000fe40007000000 */
[----:B------:R-:W-:Y:S02]  /*7540*/  ISETP.LT.OR P5, PT, R138, 0x19, P5 ;  /* 0x000000198a00780c */ /* 0x000fe40002fa1670 */
[----:B------:R-:W-:Y:S02]  /*7550*/  FSEL R29, R29, -INF , !P3 ;  /* 0xff8000001d1d7808 */ /* 0x000fe40005800000 */
[----:B------:R-:W-:-:S02]  /*7560*/  ISETP.GT.AND P6, PT, R87, 0x20, P2 ;  /* 0x000000205700780c */ /* 0x000fc400017c4270 */
[----:B------:R-:W-:Y:S02]  /*7570*/  FSEL R32, R32, -INF , !P5 ;  /* 0xff80000020207808 */ /* 0x000fe40006800000 */
[C---:B------:R-:W-:Y:S02]  /*7580*/  ISETP.GT.AND P3, PT, R87.reuse, 0x21, P2 ;  /* 0x000000215700780c */ /* 0x040fe40001764270 */
[C---:B------:R-:W-:Y:S02]  /*7590*/  ISETP.LT.OR P6, PT, R138.reuse, 0x21, P6 ;  /* 0x000000218a00780c */ /* 0x040fe400037c1670 */
[----:B------:R-:W-:Y:S02]  /*75a0*/  ISETP.GT.AND P5, PT, R87, 0x28, P2 ;  /* 0x000000285700780c */ /* 0x000fe400017a4270 */
[----:B------:R-:W-:Y:S02]  /*75b0*/  ISETP.LT.OR P3, PT, R138, 0x22, P3 ;  /* 0x000000228a00780c */ /* 0x000fe40001f61670 */
[----:B0-----:R-:W-:-:S02]  /*75c0*/  FMNMX.FTZ R83, R21, R20, !PT ;  /* 0x0000001415537209 */ /* 0x001fc40007810000 */
[----:B------:R-:W-:Y:S02]  /*75d0*/  FSEL R36, R36, -INF , !P6 ;  /* 0xff80000024247808 */ /* 0x000fe40007000000 */
[----:B------:R-:W-:Y:S01]  /*75e0*/  ISETP.LT.OR P5, PT, R138, 0x29, P5 ;  /* 0x000000298a00780c */ /* 0x000fe20002fa1670 */
[----:B------:R-:W0:Y:S01]  /*75f0*/  SHFL.BFLY PT, R20, R83, 0x1, 0x1f ;  /* 0x0c201f0053147f89 */ /* 0x000e2200000e0000 */
[----:B------:R-:W-:Y:S02]  /*7600*/  FSEL R37, R37, -INF , !P3 ;  /* 0xff80000025257808 */ /* 0x000fe40005800000 */
[C---:B------:R-:W-:Y:S02]  /*7610*/  ISETP.GT.AND P6, PT, R87.reuse, 0x30, P2 ;  /* 0x000000305700780c */ /* 0x040fe400017c4270 */
[----:B------:R-:W-:Y:S02]  /*7620*/  FSEL R40, R40, -INF , !P5 ;  /* 0xff80000028287808 */ /* 0x000fe40006800000 */
[----:B------:R-:W-:-:S02]  /*7630*/  ISETP.GT.AND P3, PT, R87, 0x31, P2 ;  /* 0x000000315700780c */ /* 0x000fc40001764270 */
[C---:B------:R-:W-:Y:S02]  /*7640*/  ISETP.LT.OR P6, PT, R138.reuse, 0x31, P6 ;  /* 0x000000318a00780c */ /* 0x040fe400037c1670 */
[----:B------:R-:W-:Y:S02]  /*7650*/  ISETP.GT.AND P5, PT, R87, 0x38, P2 ;  /* 0x000000385700780c */ /* 0x000fe400017a4270 */
[----:B------:R-:W-:Y:S02]  /*7660*/  ISETP.LT.OR P3, PT, R138, 0x32, P3 ;  /* 0x000000328a00780c */ /* 0x000fe40001f61670 */
[----:B------:R-:W-:Y:S02]  /*7670*/  FSEL R44, R44, -INF , !P6 ;  /* 0xff8000002c2c7808 */ /* 0x000fe40007000000 */
[----:B------:R-:W-:Y:S02]  /*7680*/  ISETP.LT.OR P5, PT, R138, 0x39, P5 ;  /* 0x000000398a00780c */ /* 0x000fe40002fa1670 */
[----:B------:R-:W-:-:S02]  /*7690*/  FSEL R45, R45, -INF , !P3 ;  /* 0xff8000002d2d7808 */ /* 0x000fc40005800000 */
[----:B------:R-:W-:Y:S02]  /*76a0*/  ISETP.GT.AND P6, PT, R87, 0x40, P2 ;  /* 0x000000405700780c */ /* 0x000fe400017c4270 */
[----:B------:R-:W-:Y:S02]  /*76b0*/  FSEL R48, R48, -INF , !P5 ;  /* 0xff80000030307808 */ /* 0x000fe40006800000 */
[----:B0-----:R-:W-:Y:S02]  /*76c0*/  FMNMX.FTZ R20, R83, R20, !PT ;  /* 0x0000001453147209 */ /* 0x001fe40007810000 */
[----:B------:R-:W-:Y:S02]  /*76d0*/  FMNMX.FTZ R83, R15, R86, !PT ;  /* 0x000000560f537209 */ /* 0x000fe40007810000 */
[----:B------:R-:W-:Y:S01]  /*76e0*/  ISETP.GT.AND P3, PT, R87, 0x41, P2 ;  /* 0x000000415700780c */ /* 0x000fe20001764270 */
[----:B------:R-:W-:Y:S01]  /*76f0*/  FMUL.FTZ R21, R20, UR34 ;  /* 0x0000002214157c20 */ /* 0x000fe20008410000 */
[----:B------:R-:W-:-:S02]  /*7700*/  FMNMX.FTZ R86, R24, R83, !PT ;  /* 0x0000005318567209 */ /* 0x000fc40007810000 */
[----:B------:R-:W-:Y:S02]  /*7710*/  ISETP.LT.OR P6, PT, R138, 0x41, P6 ;  /* 0x000000418a00780c */ /* 0x000fe400037c1670 */
[----:B------:R-:W-:Y:S02]  /*7720*/  FMNMX.FTZ R83, R25, R86, !PT ;  /* 0x0000005619537209 */ /* 0x000fe40007810000 */
[----:B------:R-:W-:Y:S02]  /*7730*/  ISETP.GT.AND P5, PT, R87, 0x48, P2 ;  /* 0x000000485700780c */ /* 0x000fe400017a4270 */
[----:B------:R-:W-:Y:S02]  /*7740*/  FMNMX.FTZ R86, R28, R83, !PT ;  /* 0x000000531c567209 */ /* 0x000fe40007810000 */
[----:B------:R-:W-:Y:S02]  /*7750*/  ISETP.LT.OR P3, PT, R138, 0x42, P3 ;  /* 0x000000428a00780c */ /* 0x000fe40001f61670 */
[----:B------:R-:W-:-:S02]  /*7760*/  FMNMX.FTZ R83, R29, R86, !PT ;  /* 0x000000561d537209 */ /* 0x000fc40007810000 */
[----:B------:R-:W-:Y:S02]  /*7770*/  FSEL R54, R54, -INF , !P6 ;  /* 0xff80000036367808 */ /* 0x000fe40007000000 */
[----:B------:R-:W-:Y:S02]  /*7780*/  FMNMX.FTZ R86, R32, R83, !PT ;  /* 0x0000005320567209 */ /* 0x000fe40007810000 */
[----:B------:R-:W-:Y:S02]  /*7790*/  ISETP.LT.OR P5, PT, R138, 0x49, P5 ;  /* 0x000000498a00780c */ /* 0x000fe40002fa1670 */
[----:B------:R-:W-:Y:S02]  /*77a0*/  FMNMX.FTZ R83, R33, R86, !PT ;  /* 0x0000005621537209 */ /* 0x000fe40007810000 */
[----:B------:R-:W-:Y:S02]  /*77b0*/  FSEL R55, R55, -INF , !P3 ;  /* 0xff80000037377808 */ /* 0x000fe40005800000 */
[----:B------:R-:W-:-:S02]  /*77c0*/  FMNMX.FTZ R86, R36, R83, !PT ;  /* 0x0000005324567209 */ /* 0x000fc40007810000 */
[----:B------:R-:W-:Y:S02]  /*77d0*/  ISETP.GT.AND P6, PT, R87, 0x50, P2 ;  /* 0x000000505700780c */ /* 0x000fe400017c4270 */
[----:B------:R-:W-:Y:S02]  /*77e0*/  FMNMX.FTZ R83, R37, R86, !PT ;  /* 0x0000005625537209 */ /* 0x000fe40007810000 */
[----:B------:R-:W-:Y:S02]  /*77f0*/  FSEL R58, R58, -INF , !P5 ;  /* 0xff8000003a3a7808 */ /* 0x000fe40006800000 */
[----:B------:R-:W-:Y:S02]  /*7800*/  FMNMX.FTZ R86, R40, R83, !PT ;  /* 0x0000005328567209 */ /* 0x000fe40007810000 */
[----:B------:R-:W-:Y:S02]  /*7810*/  ISETP.GT.AND P3, PT, R87, 0x51, P2 ;  /* 0x000000515700780c */ /* 0x000fe40001764270 */
[----:B------:R-:W-:-:S02]  /*7820*/  FMNMX.FTZ R83, R41, R86, !PT ;  /* 0x0000005629537209 */ /* 0x000fc40007810000 */
[----:B------:R-:W-:Y:S02]  /*7830*/  ISETP.LT.OR P6, PT, R138, 0x51, P6 ;  /* 0x000000518a00780c */ /* 0x000fe400037c1670 */
        /* <DEDUP_REMOVED lines=26> */
[----:B------:R-:W-:Y:S02]  /*79e0*/  FSEL R74, R74, -INF , !P6 ;  /* 0xff8000004a4a7808 */ /* 0x000fe40007000000 */
[----:B------:R-:W-:Y:S02]  /*79f0*/  ISETP.GT.AND P6, PT, R87, 0x70, P2 ;  /* 0x000000705700780c */ /* 0x000fe400017c4270 */
[----:B------:R-:W-:-:S02]  /*7a00*/  FMNMX.FTZ R83, R71, R86, !PT ;  /* 0x0000005647537209 */ /* 0x000fc40007810000 */
[----:B------:R-:W-:Y:S02]  /*7a10*/  FSEL R75, R75, -INF , !P3 ;  /* 0xff8000004b4b7808 */ /* 0x000fe40005800000 */
[C---:B------:R-:W-:Y:S02]  /*7a20*/  ISETP.GT.AND P3, PT, R87.reuse, 0x71, P2 ;  /* 0x000000715700780c */ /* 0x040fe40001764270 */
[----:B------:R-:W-:Y:S02]  /*7a30*/  ISETP.LT.OR P6, PT, R138, 0x71, P6 ;  /* 0x000000718a00780c */ /* 0x000fe400037c1670 */
[----:B------:R-:W-:Y:S02]  /*7a40*/  FMNMX.FTZ R86, R74, R83, !PT ;  /* 0x000000534a567209 */ /* 0x000fe40007810000 */
[----:B------:R-:W-:Y:S02]  /*7a50*/  ISETP.GT.AND P4, PT, R87, 0x78, P2 ;  /* 0x000000785700780c */ /* 0x000fe40001784270 */
[----:B------:R-:W-:-:S02]  /*7a60*/  ISETP.LT.OR P3, PT, R138, 0x72, P3 ;  /* 0x000000728a00780c */ /* 0x000fc40001f61670 */
[----:B------:R-:W-:Y:S02]  /*7a70*/  FSEL R83, R78, -INF , !P6 ;  /* 0xff8000004e537808 */ /* 0x000fe40007000000 */
[----:B------:R-:W-:Y:S02]  /*7a80*/  FMNMX.FTZ R86, R75, R86, !PT ;  /* 0x000000564b567209 */ /* 0x000fe40007810000 */
[----:B------:R-:W-:Y:S02]  /*7a90*/  ISETP.GT.AND P2, PT, R87, 0x79, P2 ;  /* 0x000000795700780c */ /* 0x000fe40001744270 */
[----:B------:R-:W-:Y:S02]  /*7aa0*/  ISETP.LT.OR P4, PT, R138, 0x79, P4 ;  /* 0x000000798a00780c */ /* 0x000fe40002781670 */
[----:B------:R-:W-:Y:S02]  /*7ab0*/  FSEL R85, R79, -INF , !P3 ;  /* 0xff8000004f557808 */ /* 0x000fe40005800000 */
[----:B------:R-:W-:-:S02]  /*7ac0*/  FMNMX.FTZ R86, R83, R86, !PT ;  /* 0x0000005653567209 */ /* 0x000fc40007810000 */
[----:B------:R-:W-:Y:S02]  /*7ad0*/  ISETP.LT.OR P2, PT, R138, 0x7a, P2 ;  /* 0x0000007a8a00780c */ /* 0x000fe40001741670 */
[----:B------:R-:W-:Y:S02]  /*7ae0*/  FSEL R82, R82, -INF , !P4 ;  /* 0xff80000052527808 */ /* 0x000fe40006000000 */
[----:B------:R-:W-:Y:S02]  /*7af0*/  FMNMX.FTZ R79, R85, R86, !PT ;  /* 0x00000056554f7209 */ /* 0x000fe40007810000 */
[----:B------:R-:W-:Y:S02]  /*7b00*/  FSEL R84, R84, -INF , !P2 ;  /* 0xff80000054547808 */ /* 0x000fe40005000000 */
[----:B------:R-:W-:Y:S02]  /*7b10*/  FMNMX.FTZ R79, R82, R79, !PT ;  /* 0x0000004f524f7209 */ /* 0x000fe40007810000 */
[----:B------:R-:W-:-:S02]  /*7b20*/  FSETP.NEU.FTZ.AND P5, PT, R20, -INF , PT ;  /* 0xff8000001400780b */ /* 0x000fc40003fbd000 */
[----:B------:R-:W-:Y:S02]  /*7b30*/  FMNMX.FTZ R78, R84, R79, !PT ;  /* 0x0000004f544e7209 */ /* 0x000fe40007810000 */
[----:B------:R-:W-:-:S03]  /*7b40*/  FSEL R21, R21, RZ, P5 ;  /* 0x000000ff15157208 */ /* 0x000fc60002800000 */
[----:B------:R-:W0:Y:S02]  /*7b50*/  SHFL.BFLY PT, R79, R78, 0x2, 0x1f ;  /* 0x0c401f004e4f7f89 */ /* 0x000e2400000e0000 */
[--C-:B------:R-:W-:Y:S01]  /*7b60*/  FFMA.FTZ R10, R10, UR34, -R21.reuse ;  /* 0x000000220a0a7c23 */ /* 0x100fe20008010815 */
        /* <DEDUP_REMOVED lines=21> */
[----:B0-----:R-:W-:Y:S01]  /*7cc0*/  FMNMX.FTZ R79, R78, R79, !PT ;  /* 0x0000004f4e4f7209 */ /* 0x001fe20007810000 */
[--C-:B------:R-:W-:Y:S01]  /*7cd0*/  FFMA.FTZ R64, R64, UR34, -R21.reuse ;  /* 0x0000002240407c23 */ /* 0x100fe20008010815 */
[--C-:B------:R-:W-:Y:S01]  /*7ce0*/  FFMA.FTZ R65, R65, UR34, -R21.reuse ;  /* 0x0000002241417c23 */ /* 0x100fe20008010815 */
[--C-:B------:R-:W-:Y:S01]  /*7cf0*/  FFMA.FTZ R68, R68, UR34, -R21.reuse ;  /* 0x0000002244447c23 */ /* 0x100fe20008010815 */
[--C-:B------:R-:W-:Y:S01]  /*7d00*/  FFMA.FTZ R69, R69, UR34, -R21.reuse ;  /* 0x0000002245457c23 */ /* 0x100fe20008010815 */
[----:B------:R-:W0:Y:S01]  /*7d10*/  SHFL.BFLY PT, R86, R79, 0x1, 0x1f ;  /* 0x0c201f004f567f89 */ /* 0x000e2200000e0000 */
[--C-:B------:R-:W-:Y:S01]  /*7d20*/  FFMA.FTZ R72, R72, UR34, -R21.reuse ;  /* 0x0000002248487c23 */ /* 0x100fe20008010815 */
[--C-:B------:R-:W-:Y:S01]  /*7d30*/  FFMA.FTZ R73, R73, UR34, -R21.reuse ;  /* 0x0000002249497c23 */ /* 0x100fe20008010815 */
[--C-:B------:R-:W-:Y:S01]  /*7d40*/  FFMA.FTZ R76, R76, UR34, -R21.reuse ;  /* 0x000000224c4c7c23 */ /* 0x100fe20008010815 */
[--C-:B------:R-:W-:Y:S01]  /*7d50*/  FFMA.FTZ R77, R77, UR34, -R21.reuse ;  /* 0x000000224d4d7c23 */ /* 0x100fe20008010815 */
[--C-:B------:R-:W-:Y:S01]  /*7d60*/  FFMA.FTZ R78, R80, UR34, -R21.reuse ;  /* 0x00000022504e7c23 */ /* 0x100fe20008010815 */
[----:B------:R-:W-:Y:S01]  /*7d70*/  FFMA.FTZ R87, R81, UR34, -R21 ;  /* 0x0000002251577c23 */ /* 0x000fe20008010815 */
[----:B------:R-:W-:Y:S08]  /*7d80*/  MUFU.EX2 R10, R10 ;  /* 0x0000000a000a7308 */ /* 0x000ff00000000800 */
[----:B------:R-:W-:Y:S08]  /*7d90*/  MUFU.EX2 R11, R11 ;  /* 0x0000000b000b7308 */ /* 0x000ff00000000800 */
[----:B------:R-:W-:Y:S01]  /*7da0*/  MUFU.EX2 R52, R52 ;  /* 0x0000003400347308 */ /* 0x000fe20000000800 */
[----:B0-----:R-:W-:-:S02]  /*7db0*/  FMNMX.FTZ R21, R79, R86, !PT ;  /* 0x000000564f157209 */ /* 0x001fc40007810000 */
[----:B------:R-:W-:Y:S02]  /*7dc0*/  FSEL R79, R20, RZ, P5 ;  /* 0x000000ff144f7208 */ /* 0x000fe40002800000 */
[C---:B------:R-:W-:Y:S01]  /*7dd0*/  FSETP.NEU.FTZ.AND P2, PT, R21.reuse, -INF , PT ;  /* 0xff8000001500780b */ /* 0x040fe20003f5d000 */
[----:B------:R-:W-:Y:S02]  /*7de0*/  FMUL.FTZ R81, R21, UR34 ;  /* 0x0000002215517c20 */ /* 0x000fe40008410000 */
[----:B------:R-:W-:Y:S01]  /*7df0*/  FADD.FTZ R12, -R79, R12 ;  /* 0x0000000c4f0c7221 */ /* 0x000fe20000010100 */
[----:B------:R-:W-:Y:S02]  /*7e00*/  MUFU.EX2 R53, R53 ;  /* 0x0000003500357308 */ /* 0x000fe40000000800 */
[----:B------:R-:W-:Y:S01]  /*7e10*/  FSEL R81, R81, RZ, P2 ;  /* 0x000000ff51517208 */ /* 0x000fe20001000000 */
[----:B------:R-:W-:-:S04]  /*7e20*/  FMUL.FTZ R12, R12, UR34 ;  /* 0x000000220c0c7c20 */ /* 0x000fc80008410000 */
[--C-:B------:R-:W-:Y:S01]  /*7e30*/  FFMA.FTZ R141, R14, UR34, -R81.reuse ;  /* 0x000000220e8d7c23 */ /* 0x100fe20008010851 */
[----:B------:R0:W1:Y:S01]  /*7e40*/  MUFU.EX2 R80, R12 ;  /* 0x0000000c00507308 */ /* 0x0000620000000800 */
[--C-:B------:R-:W-:Y:S01]  /*7e50*/  FFMA.FTZ R15, R15, UR34, -R81.reuse ;  /* 0x000000220f0f7c23 */ /* 0x100fe20008010851 */
[--C-:B------:R-:W-:Y:S01]  /*7e60*/  FFMA.FTZ R146, R24, UR34, -R81.reuse ;  /* 0x0000002218927c23 */ /* 0x100fe20008010851 */
[--C-:B------:R-:W-:Y:S01]  /*7e70*/  FFMA.FTZ R147, R25, UR34, -R81.reuse ;  /* 0x0000002219937c23 */ /* 0x100fe20008010851 */
[--C-:B------:R-:W-:Y:S01]  /*7e80*/  FFMA.FTZ R25, R28, UR34, -R81.reuse ;  /* 0x000000221c197c23 */ /* 0x100fe20008010851 */
[--C-:B------:R-:W-:Y:S01]  /*7e90*/  FFMA.FTZ R29, R29, UR34, -R81.reuse ;  /* 0x000000221d1d7c23 */ /* 0x100fe20008010851 */
[--C-:B------:R-:W-:Y:S01]  /*7ea0*/  FFMA.FTZ R86, R32, UR34, -R81.reuse ;  /* 0x0000002220567c23 */ /* 0x100fe20008010851 */
[--C-:B------:R-:W-:Y:S01]  /*7eb0*/  FFMA.FTZ R144, R40, UR34, -R81.reuse ;  /* 0x0000002228907c23 */ /* 0x100fe20008010851 */
[----:B------:R-:W-:Y:S01]  /*7ec0*/  MUFU.EX2 R141, R141 ;  /* 0x0000008d008d7308 */ /* 0x000fe20000000800 */
[----:B0-----:R-:W-:Y:S01]  /*7ed0*/  FSEL R12, R21, RZ, P2 ;  /* 0x000000ff150c7208 */ /* 0x001fe20001000000 */
[--C-:B------:R-:W-:Y:S01]  /*7ee0*/  FFMA.FTZ R40, R49, UR34, -R81.reuse ;  /* 0x0000002231287c23 */ /* 0x100fe20008010851 */
[--C-:B------:R-:W-:Y:S01]  /*7ef0*/  FFMA.FTZ R138, R36, UR34, -R81.reuse ;  /* 0x00000022248a7c23 */ /* 0x100fe20008010851 */
[--C-:B------:R-:W-:Y:S01]  /*7f00*/  FFMA.FTZ R37, R37, UR34, -R81.reuse ;  /* 0x0000002225257c23 */ /* 0x100fe20008010851 */
[----:B------:R-:W-:Y:S01]  /*7f10*/  FFMA.FTZ R148, R41, UR34, -R81 ;  /* 0x0000002229947c23 */ /* 0x000fe20008010851 */
[----:B------:R-:W-:Y:S01]  /*7f20*/  FADD.FTZ R12, -R12, R13 ;  /* 0x0000000d0c0c7221 */ /* 0x000fe20000010100 */
[----:B------:R-:W-:Y:S01]  /*7f30*/  IMAD.U32 R13, RZ, RZ, UR43 ;  /* 0x0000002bff0d7e24 */ /* 0x000fe2000f8e00ff */
[----:B------:R-:W-:Y:S01]  /*7f40*/  MUFU.EX2 R15, R15 ;  /* 0x0000000f000f7308 */ /* 0x000fe20000000800 */
[----:B-1----:R-:W-:Y:S01]  /*7f50*/  FFMA.FTZ R14, R80, R3, R10 ;  /* 0x00000003500e7223 */ /* 0x002fe2000001000a */
[----:B------:R-:W-:Y:S01]  /*7f60*/  FMUL.FTZ R12, R12, UR34 ;  /* 0x000000220c0c7c20 */ /* 0x000fe20008410000 */
[--C-:B------:R-:W-:Y:S01]  /*7f70*/  FFMA.FTZ R32, R44, UR34, -R81.reuse ;  /* 0x000000222c207c23 */ /* 0x100fe20008010851 */
[----:B------:R-:W-:Y:S01]  /*7f80*/  @!P1 LEA R13, R13, UR42, 0x3 ;  /* 0x0000002a0d0d9c11 */ /* 0x000fe2000f8e18ff */
[--C-:B------:R-:W-:Y:S01]  /*7f90*/  FFMA.FTZ R45, R45, UR34, -R81.reuse ;  /* 0x000000222d2d7c23 */ /* 0x100fe20008010851 */
[--C-:B------:R-:W-:Y:S01]  /*7fa0*/  FFMA.FTZ R41, R54, UR34, -R81.reuse ;  /* 0x0000002236297c23 */ /* 0x100fe20008010851 */
[----:B------:R-:W-:Y:S01]  /*7fb0*/  FFMA.FTZ R3, R58, UR34, -R81 ;  /* 0x000000223a037c23 */ /* 0x000fe20008010851 */
[----:B------:R0:W1:Y:S01]  /*7fc0*/  MUFU.EX2 R24, R12 ;  /* 0x0000000c00187308 */ /* 0x0000620000000800 */
[----:B------:R-:W-:-:S02]  /*7fd0*/  @!P1 VIADD R13, R13, 0x2d860 ;  /* 0x0002d8600d0d9836 */ /* 0x000fc40000000000 */
[--C-:B------:R-:W-:Y:S01]  /*7fe0*/  FFMA.FTZ R71, R71, UR34, -R81.reuse ;  /* 0x0000002247477c23 */ /* 0x100fe20008010851 */
[--C-:B------:R-:W-:Y:S01]  /*7ff0*/  FFMA.FTZ R74, R74, UR34, -R81.reuse ;  /* 0x000000224a4a7c23 */ /* 0x100fe20008010851 */
[--C-:B------:R-:W-:Y:S01]  /*8000*/  FFMA.FTZ R75, R75, UR34, -R81.reuse ;  /* 0x000000224b4b7c23 */ /* 0x100fe20008010851 */
[----:B------:R-:W-:Y:S01]  /*8010*/  FFMA.FTZ R83, R83, UR34, -R81 ;  /* 0x0000002253537c23 */ /* 0x000fe20008010851 */
[----:B------:R-:W-:Y:S01]  /*8020*/  @!P1 PRMT R13, RZ, 0x654, R13 ;  /* 0x00000654ff0d9816 */ /* 0x000fe2000000000d */
[--C-:B------:R-:W-:Y:S01]  /*8030*/  FFMA.FTZ R85, R85, UR34, -R81.reuse ;  /* 0x0000002255557c23 */ /* 0x100fe20008010851 */
[----:B------:R-:W2:Y:S01]  /*8040*/  MUFU.EX2 R146, R146 ;  /* 0x0000009200927308 */ /* 0x000ea20000000800 */
[----:B0-----:R-:W-:Y:S01]  /*8050*/  F2FP.BF16.F32.PACK_AB R12, R11, R10 ;  /* 0x0000000a0b0c723e */ /* 0x001fe200000010ff */
[----:B------:R0:W-:Y:S01]  /*8060*/  @!P1 SYNCS.ARRIVE.TRANS64.RED.A1T0 RZ, [R13+URZ], RZ ;  /* 0x000000ff0dff99a7 */ /* 0x0001e2000810043f */
[--C-:B------:R-:W-:Y:S01]  /*8070*/  FFMA.FTZ R10, R59, UR34, -R81.reuse ;  /* 0x000000223b0a7c23 */ /* 0x100fe20008010851 */
[----:B------:R-:W-:Y:S01]  /*8080*/  FFMA.FTZ R82, R82, UR34, -R81 ;  /* 0x0000002252527c23 */ /* 0x000fe20008010851 */
[----:B------:R-:W-:Y:S01]  /*8090*/  ISETP.GT.AND P2, PT, R0, UR54, PT ;  /* 0x0000003600007c0c */ /* 0x000fe2000bf44270 */
[----:B------:R-:W-:Y:S01]  /*80a0*/  UMOV UR43, UR53 ;  /* 0x00000035002b7c82 */ /* 0x000fe20008000000 */
[----:B------:R-:W-:Y:S01]  /*80b0*/  FMUL.FTZ R88, R88, R80 ;  /* 0x0000005058587220 */ /* 0x000fe20000410000 */
[----:B------:R-:W3:Y:S01]  /*80c0*/  MUFU.EX2 R26, R26 ;  /* 0x0000001a001a7308 */ /* 0x000ee20000000800 */
[----:B-1----:R-:W-:Y:S01]  /*80d0*/  FFMA.FTZ R2, R24, R2, R141 ;  /* 0x0000000218027223 */ /* 0x002fe2000001008d */
[----:B0-----:R-:W-:Y:S01]  /*80e0*/  FADD.FTZ R13, R11, R14 ;  /* 0x0000000e0b0d7221 */ /* 0x001fe20000010000 */
[-C--:B------:R-:W-:Y:S01]  /*80f0*/  FMUL.FTZ R89, R89, R80.reuse ;  /* 0x0000005059597220 */ /* 0x080fe20000410000 */
[----:B------:R-:W-:Y:S01]  /*8100*/  FMUL.FTZ R92, R92, R80 ;  /* 0x000000505c5c7220 */ /* 0x000fe20000410000 */
[C---:B------:R-:W-:Y:S01]  /*8110*/  FADD.FTZ R11, R15.reuse, R2 ;  /* 0x000000020f0b7221 */ /* 0x040fe20000010000 */
[----:B------:R-:W-:Y:S01]  /*8120*/  FADD.FTZ R14, R52, R13 ;  /* 0x0000000d340e7221 */ /* 0x000fe20000010000 */
[----:B------:R-:W-:Y:S01]  /*8130*/  F2FP.BF16.F32.PACK_AB R13, R15, R141 ;  /* 0x0000008d0f0d723e */ /* 0x000fe200000010ff */
[----:B------:R-:W0:Y:S01]  /*8140*/  MUFU.EX2 R147, R147 ;  /* 0x0000009300937308 */ /* 0x000e220000000800 */
[----:B--2---:R-:W-:Y:S01]  /*8150*/  FADD.FTZ R28, R146, R11 ;  /* 0x0000000b921c7221 */ /* 0x004fe20000010000 */
[C---:B------:R-:W-:Y:S01]  /*8160*/  FADD.FTZ R49, R53.reuse, R14 ;  /* 0x0000000e35317221 */ /* 0x040fe20000010000 */
[----:B------:R-:W-:Y:S01]  /*8170*/  F2FP.BF16.F32.PACK_AB R14, R53, R52 ;  /* 0x00000034350e723e */ /* 0x000fe200000010ff */
[--C-:B------:R-:W-:Y:S01]  /*8180*/  FFMA.FTZ R2, R62, UR34, -R81.reuse ;  /* 0x000000223e027c23 */ /* 0x100fe20008010851 */
[--C-:B------:R-:W-:Y:S01]  /*8190*/  FFMA.FTZ R11, R63, UR34, -R81.reuse ;  /* 0x000000223f0b7c23 */ /* 0x100fe20008010851 */
[--C-:B------:R-:W-:Y:S01]  /*81a0*/  FFMA.FTZ R63, R66, UR34, -R81.reuse ;  /* 0x00000022423f7c23 */ /* 0x100fe20008010851 */
[----:B------:R-:W-:Y:S01]  /*81b0*/  FFMA.FTZ R52, R67, UR34, -R81 ;  /* 0x0000002243347c23 */ /* 0x000fe20008010851 */
[----:B------:R-:W1:Y:S01]  /*81c0*/  MUFU.EX2 R27, R27 ;  /* 0x0000001b001b7308 */ /* 0x000e620000000800 */
[----:B---3--:R-:W-:Y:S01]  /*81d0*/  FADD.FTZ R36, R26, R49 ;  /* 0x000000311a247221 */ /* 0x008fe20000010000 */
[-C--:B------:R-:W-:Y:S01]  /*81e0*/  FMUL.FTZ R93, R93, R80.reuse ;  /* 0x000000505d5d7220 */ /* 0x080fe20000410000 */
[-C--:B------:R-:W-:Y:S01]  /*81f0*/  FMUL.FTZ R96, R96, R80.reuse ;  /* 0x0000005060607220 */ /* 0x080fe20000410000 */
[-C--:B------:R-:W-:Y:S01]  /*8200*/  FMUL.FTZ R97, R97, R80.reuse ;  /* 0x0000005061617220 */ /* 0x080fe20000410000 */
[-C--:B------:R-:W-:Y:S01]  /*8210*/  FMUL.FTZ R100, R100, R80.reuse ;  /* 0x0000005064647220 */ /* 0x080fe20000410000 */
[-C--:B------:R-:W-:Y:S01]  /*8220*/  FMUL.FTZ R101, R101, R80.reuse ;  /* 0x0000005065657220 */ /* 0x080fe20000410000 */
[----:B------:R-:W-:Y:S01]  /*8230*/  FMUL.FTZ R104, R104, R80 ;  /* 0x0000005068687220 */ /* 0x000fe20000410000 */
[----:B------:R-:W2:Y:S01]  /*8240*/  MUFU.EX2 R25, R25 ;  /* 0x0000001900197308 */ /* 0x000ea20000000800 */
[C---:B0-----:R-:W-:Y:S01]  /*8250*/  FADD.FTZ R28, R147.reuse, R28 ;  /* 0x0000001c931c7221 */ /* 0x041fe20000010000 */
[----:B------:R-:W-:Y:S01]  /*8260*/  F2FP.BF16.F32.PACK_AB R15, R147, R146 ;  /* 0x00000092930f723e */ /* 0x000fe200000010ff */
[-C--:B------:R-:W-:Y:S01]  /*8270*/  FMUL.FTZ R105, R105, R80.reuse ;  /* 0x0000005069697220 */ /* 0x080fe20000410000 */
[-C--:B------:R-:W-:Y:S01]  /*8280*/  FMUL.FTZ R108, R108, R80.reuse ;  /* 0x000000506c6c7220 */ /* 0x080fe20000410000 */
[-C--:B------:R-:W-:Y:S01]  /*8290*/  FMUL.FTZ R109, R109, R80.reuse ;  /* 0x000000506d6d7220 */ /* 0x080fe20000410000 */
[-C--:B------:R-:W-:Y:S01]  /*82a0*/  FMUL.FTZ R112, R112, R80.reuse ;  /* 0x0000005070707220 */ /* 0x080fe20000410000 */
[----:B------:R0:W-:Y:S01]  /*82b0*/  STSM.16.M88.4 [R17+0x21800], R12 ;  /* 0x0218000c11007844 */ /* 0x0001e20000000200 */
        /* <DEDUP_REMOVED lines=14> */
[----:B------:R-:W-:Y:S01]  /*83a0*/  FMUL.FTZ R133, R133, R80 ;  /* 0x0000005085857220 */ /* 0x000fe20000410000 */
[----:B------:R-:W-:Y:S01]  /*83b0*/  VIADD R0, R0, 0xffffffff ;  /* 0xffffffff00007836 */ /* 0x000fe20000000000 */
[----:B------:R2:W-:Y:S01]  /*83c0*/  MUFU.EX2 R79, R87 ;  /* 0x00000057004f7308 */ /* 0x0005e20000000800 */
[----:B---3--:R-:W-:Y:S01]  /*83d0*/  FADD.FTZ R36, R30, R49 ;  /* 0x000000311e247221 */ /* 0x008fe20000010000 */
[--C-:B------:R-:W-:Y:S01]  /*83e0*/  FFMA.FTZ R49, R70, UR34, -R81.reuse ;  /* 0x0000002246317c23 */ /* 0x100fe20008010851 */
[-C--:B------:R-:W-:Y:S01]  /*83f0*/  FMUL.FTZ R90, R90, R24.reuse ;  /* 0x000000185a5a7220 */ /* 0x080fe20000410000 */
[-C--:B------:R-:W-:Y:S01]  /*8400*/  FMUL.FTZ R91, R91, R24.reuse ;  /* 0x000000185b5b7220 */ /* 0x080fe20000410000 */
[-C--:B------:R-:W-:Y:S01]  /*8410*/  FMUL.FTZ R94, R94, R24.reuse ;  /* 0x000000185e5e7220 */ /* 0x080fe20000410000 */
[-C--:B------:R-:W-:Y:S01]  /*8420*/  FMUL.FTZ R95, R95, R24.reuse ;  /* 0x000000185f5f7220 */ /* 0x080fe20000410000 */
[-C--:B------:R-:W-:Y:S01]  /*8430*/  FMUL.FTZ R98, R98, R24.reuse ;  /* 0x0000001862627220 */ /* 0x080fe20000410000 */
[----:B------:R-:W3:Y:S01]  /*8440*/  MUFU.EX2 R31, R31 ;  /* 0x0000001f001f7308 */ /* 0x000ee20000000800 */
[--C-:B--2---:R-:W-:Y:S01]  /*8450*/  FFMA.FTZ R87, R33, UR34, -R81.reuse ;  /* 0x0000002221577c23 */ /* 0x104fe20008010851 */
[--C-:B------:R-:W-:Y:S01]  /*8460*/  FFMA.FTZ R33, R48, UR34, -R81.reuse ;  /* 0x0000002230217c23 */ /* 0x100fe20008010851 */
[----:B-1----:R-:W-:Y:S01]  /*8470*/  FADD.FTZ R53, R29, R28 ;  /* 0x0000001c1d357221 */ /* 0x002fe20000010000 */
[--C-:B------:R-:W-:Y:S01]  /*8480*/  FFMA.FTZ R48, R55, UR34, -R81.reuse ;  /* 0x0000002237307c23 */ /* 0x100fe20008010851 */
[----:B------:R-:W-:Y:S01]  /*8490*/  F2FP.BF16.F32.PACK_AB R29, R29, R25 ;  /* 0x000000191d1d723e */ /* 0x000fe200000010ff */
[----:B------:R-:W-:Y:S01]  /*84a0*/  FFMA.FTZ R81, R84, UR34, -R81 ;  /* 0x0000002254517c23 */ /* 0x000fe20008010851 */
[-C--:B------:R-:W-:Y:S01]  /*84b0*/  FMUL.FTZ R99, R99, R24.reuse ;  /* 0x0000001863637220 */ /* 0x080fe20000410000 */
[----:B------:R-:W1:Y:S01]  /*84c0*/  MUFU.EX2 R86, R86 ;  /* 0x0000005600567308 */ /* 0x000e620000000800 */
[-C--:B------:R-:W-:Y:S01]  /*84d0*/  FMUL.FTZ R102, R102, R24.reuse ;  /* 0x0000001866667220 */ /* 0x080fe20000410000 */
[-C--:B------:R-:W-:Y:S01]  /*84e0*/  FMUL.FTZ R103, R103, R24.reuse ;  /* 0x0000001867677220 */ /* 0x080fe20000410000 */
[-C--:B------:R-:W-:Y:S01]  /*84f0*/  FMUL.FTZ R106, R106, R24.reuse ;  /* 0x000000186a6a7220 */ /* 0x080fe20000410000 */
[-C--:B------:R-:W-:Y:S01]  /*8500*/  FMUL.FTZ R107, R107, R24.reuse ;  /* 0x000000186b6b7220 */ /* 0x080fe20000410000 */
[-C--:B------:R-:W-:Y:S01]  /*8510*/  FMUL.FTZ R110, R110, R24.reuse ;  /* 0x000000186e6e7220 */ /* 0x080fe20000410000 */
[-C--:B------:R-:W-:Y:S01]  /*8520*/  FMUL.FTZ R111, R111, R24.reuse ;  /* 0x000000186f6f7220 */ /* 0x080fe20000410000 */
[----:B------:R-:W-:Y:S01]  /*8530*/  FMUL.FTZ R114, R114, R24 ;  /* 0x0000001872727220 */ /* 0x000fe20000410000 */
[----:B------:R-:W2:Y:S01]  /*8540*/  MUFU.EX2 R34, R34 ;  /* 0x0000002200227308 */ /* 0x000ea20000000800 */
        /* <DEDUP_REMOVED lines=8> */
[----:B-1----:R-:W-:Y:S01]  /*85d0*/  FADD.FTZ R28, R86, R53 ;  /* 0x00000035561c7221 */ /* 0x002fe20000010000 */
[-C--:B------:R-:W-:Y:S01]  /*85e0*/  FMUL.FTZ R126, R126, R24.reuse ;  /* 0x000000187e7e7220 */ /* 0x080fe20000410000 */
[-C--:B------:R-:W-:Y:S01]  /*85f0*/  FMUL.FTZ R127, R127, R24.reuse ;  /* 0x000000187f7f7220 */ /* 0x080fe20000410000 */
[-C--:B------:R-:W-:Y:S01]  /*8600*/  FMUL.FTZ R130, R130, R24.reuse ;  /* 0x0000001882827220 */ /* 0x080fe20000410000 */
[-C--:B------:R-:W-:Y:S01]  /*8610*/  FMUL.FTZ R131, R131, R24.reuse ;  /* 0x0000001883837220 */ /* 0x080fe20000410000 */
[-C--:B------:R-:W-:Y:S01]  /*8620*/  FMUL.FTZ R134, R134, R24.reuse ;  /* 0x0000001886867220 */ /* 0x080fe20000410000 */
[----:B------:R-:W-:Y:S01]  /*8630*/  FMUL.FTZ R135, R135, R24 ;  /* 0x0000001887877220 */ /* 0x000fe20000410000 */
[----:B------:R-:W1:Y:S01]  /*8640*/  MUFU.EX2 R35, R35 ;  /* 0x0000002300237308 */ /* 0x000e620000000800 */
[----:B--2---:R-:W-:-:S07]  /*8650*/  FADD.FTZ R36, R34, R55 ;  /* 0x0000003722247221 */ /* 0x004fce0000010000 */
[----:B------:R-:W2:Y:S01]  /*8660*/  MUFU.EX2 R138, R138 ;  /* 0x0000008a008a7308 */ /* 0x000ea20000000800 */
[C---:B---3--:R-:W-:Y:S01]  /*8670*/  FADD.FTZ R53, R87.reuse, R28 ;  /* 0x0000001c57357221 */ /* 0x048fe20000010000 */
[----:B------:R-:W-:-:S06]  /*8680*/  F2FP.BF16.F32.PACK_AB R31, R87, R86 ;  /* 0x00000056571f723e */ /* 0x000fcc00000010ff */
[----:B------:R-:W3:Y:S01]  /*8690*/  MUFU.EX2 R38, R38 ;  /* 0x0000002600267308 */ /* 0x000ee20000000800 */
[----:B-1----:R-:W-:-:S07]  /*86a0*/  FADD.FTZ R55, R35, R36 ;  /* 0x0000002423377221 */ /* 0x002fce0000010000 */
[----:B------:R-:W1:Y:S01]  /*86b0*/  MUFU.EX2 R37, R37 ;  /* 0x0000002500257308 */ /* 0x000e620000000800 */
[----:B--2---:R-:W-:-:S07]  /*86c0*/  FADD.FTZ R28, R138, R53 ;  /* 0x000000358a1c7221 */ /* 0x004fce0000010000 */
[----:B------:R-:W2:Y:S01]  /*86d0*/  MUFU.EX2 R39, R39 ;  /* 0x0000002700277308 */ /* 0x000ea20000000800 */
[----:B---3--:R-:W-:-:S07]  /*86e0*/  FADD.FTZ R36, R38, R55 ;  /* 0x0000003726247221 */ /* 0x008fce0000010000 */
[----:B------:R-:W3:Y:S01]  /*86f0*/  MUFU.EX2 R144, R144 ;  /* 0x0000009000907308 */ /* 0x000ee20000000800 */
[C---:B-1----:R-:W-:Y:S01]  /*8700*/  FADD.FTZ R53, R37.reuse, R28 ;  /* 0x0000001c25357221 */ /* 0x042fe20000010000 */
[----:B------:R-:W-:-:S06]  /*8710*/  F2FP.BF16.F32.PACK_AB R37, R37, R138 ;  /* 0x0000008a2525723e */ /* 0x000fcc00000010ff */
[----:B------:R-:W1:Y:S01]  /*8720*/  MUFU.EX2 R42, R42 ;  /* 0x0000002a002a7308 */ /* 0x000e620000000800 */
[----:B--2---:R-:W-:Y:S01]  /*8730*/  FADD.FTZ R55, R39, R36 ;  /* 0x0000002427377221 */ /* 0x004fe20000010000 */
[----:B------:R-:W-:Y:S02]  /*8740*/  F2FP.BF16.F32.PACK_AB R36, R35, R34 ;  /* 0x000000222324723e */ /* 0x000fe400000010ff */
[----:B------:R-:W-:-:S04]  /*8750*/  F2FP.BF16.F32.PACK_AB R38, R39, R38 ;  /* 0x000000262726723e */ /* 0x000fc800000010ff */
[----:B------:R-:W2:Y:S01]  /*8760*/  MUFU.EX2 R148, R148 ;  /* 0x0000009400947308 */ /* 0x000ea20000000800 */
[----:B---3--:R-:W-:-:S07]  /*8770*/  FADD.FTZ R53, R144, R53 ;  /* 0x0000003590357221 */ /* 0x008fce0000010000 */
[----:B------:R-:W3:Y:S01]  /*8780*/  MUFU.EX2 R43, R43 ;  /* 0x0000002b002b7308 */ /* 0x000ee20000000800 */
[----:B-1----:R-:W-:-:S07]  /*8790*/  FADD.FTZ R28, R42, R55 ;  /* 0x000000372a1c7221 */ /* 0x002fce0000010000 */
[----:B------:R-:W1:Y:S01]  /*87a0*/  MUFU.EX2 R32, R32 ;  /* 0x0000002000207308 */ /* 0x000e620000000800 */
[C---:B--2---:R-:W-:Y:S01]  /*87b0*/  FADD.FTZ R53, R148.reuse, R53 ;  /* 0x0000003594357221 */ /* 0x044fe20000010000 */
[----:B------:R-:W-:-:S06]  /*87c0*/  F2FP.BF16.F32.PACK_AB R39, R148, R144 ;  /* 0x000000909427723e */ /* 0x000fcc00000010ff */
[----:B------:R-:W2:Y:S01]  /*87d0*/  MUFU.EX2 R46, R46 ;  /* 0x0000002e002e7308 */ /* 0x000ea20000000800 */
[----:B---3--:R-:W-:Y:S01]  /*87e0*/  FADD.FTZ R55, R43, R28 ;  /* 0x0000001c2b377221 */ /* 0x008fe20000010000 */
[----:B------:R-:W-:-:S05]  /*87f0*/  F2FP.BF16.F32.PACK_AB R28, R27, R26 ;  /* 0x0000001a1b1c723e */ /* 0x000fca00000010ff */
[----:B------:R3:W-:Y:S01]  /*8800*/  STSM.16.M88.4 [R23], R28 ;  /* 0x0000001c17007844 */ /* 0x0007e20000000200 */
[----:B------:R-:W4:Y:S01]  /*8810*/  MUFU.EX2 R45, R45 ;  /* 0x0000002d002d7308 */ /* 0x000f220000000800 */
[----:B-1----:R-:W-:Y:S02]  /*8820*/  FADD.FTZ R26, R32, R53 ;  /* 0x00000035201a7221 */ /* 0x002fe40000010000 */
[----:B------:R-:W-:Y:S05]  /*8830*/  STSM.16.M88.4 [R19], R36 ;  /* 0x0000002413007844 */ /* 0x000fea0000000200 */
[----:B------:R-:W1:Y:S01]  /*8840*/  MUFU.EX2 R47, R47 ;  /* 0x0000002f002f7308 */ /* 0x000e620000000800 */
[----:B--2---:R-:W-:-:S07]  /*8850*/  FADD.FTZ R44, R46, R55 ;  /* 0x000000372e2c7221 */ /* 0x004fce0000010000 */
[----:B------:R-:W0:Y:S01]  /*8860*/  MUFU.EX2 R33, R33 ;  /* 0x0000002100217308 */ /* 0x000e220000000800 */
[C---:B----4-:R-:W-:Y:S01]  /*8870*/  FADD.FTZ R34, R45.reuse, R26 ;  /* 0x0000001a2d227221 */ /* 0x050fe20000010000 */
[----:B------:R-:W-:-:S06]  /*8880*/  F2FP.BF16.F32.PACK_AB R45, R45, R32 ;  /* 0x000000202d2d723e */ /* 0x000fcc00000010ff */
[----:B------:R-:W2:Y:S01]  /*8890*/  MUFU.EX2 R50, R50 ;  /* 0x0000003200327308 */ /* 0x000ea20000000800 */
[C---:B-1----:R-:W-:Y:S01]  /*88a0*/  FADD.FTZ R27, R47.reuse, R44 ;  /* 0x0000002c2f1b7221 */ /* 0x042fe20000010000 */
[----:B------:R-:W-:Y:S02]  /*88b0*/  F2FP.BF16.F32.PACK_AB R46, R47, R46 ;  /* 0x0000002e2f2e723e */ /* 0x000fe400000010ff */
[----:B------:R-:W-:-:S04]  /*88c0*/  F2FP.BF16.F32.PACK_AB R44, R43, R42 ;  /* 0x0000002a2b2c723e */ /* 0x000fc800000010ff */
[----:B------:R-:W1:Y:S01]  /*88d0*/  MUFU.EX2 R40, R40 ;  /* 0x0000002800287308 */ /* 0x000e620000000800 */
[----:B0-----:R-:W-:-:S07]  /*88e0*/  FADD.FTZ R13, R33, R34 ;  /* 0x00000022210d7221 */ /* 0x001fce0000010000 */
[----:B------:R-:W0:Y:S01]  /*88f0*/  MUFU.EX2 R51, R51 ;  /* 0x0000003300337308 */ /* 0x000e220000000800 */
[----:B--2---:R-:W-:-:S07]  /*8900*/  FADD.FTZ R14, R50, R27 ;  /* 0x0000001b320e7221 */ /* 0x004fce0000010000 */
[----:B------:R-:W2:Y:S01]  /*8910*/  MUFU.EX2 R41, R41 ;  /* 0x0000002900297308 */ /* 0x000ea20000000800 */
[C---:B-1----:R-:W-:Y:S01]  /*8920*/  FADD.FTZ R12, R40.reuse, R13 ;  /* 0x0000000d280c7221 */ /* 0x042fe20000010000 */
[----:B------:R-:W-:-:S05]  /*8930*/  F2FP.BF16.F32.PACK_AB R47, R40, R33 ;  /* 0x00000021282f723e */ /* 0x000fca00000010ff */
[----:B------:R-:W-:Y:S01]  /*8940*/  STSM.16.M88.4 [R18], R44 ;  /* 0x0000002c12007844 */ /* 0x000fe20000000200 */
[----:B------:R-:W1:Y:S01]  /*8950*/  MUFU.EX2 R56, R56 ;  /* 0x0000003800387308 */ /* 0x000e620000000800 */
[----:B0-----:R-:W-:-:S07]  /*8960*/  FADD.FTZ R15, R51, R14 ;  /* 0x0000000e330f7221 */ /* 0x001fce0000010000 */
[----:B------:R-:W0:Y:S01]  /*8970*/  MUFU.EX2 R48, R48 ;  /* 0x0000003000307308 */ /* 0x000e220000000800 */
[----:B--2---:R-:W-:-:S07]  /*8980*/  FADD.FTZ R13, R41, R12 ;  /* 0x0000000c290d7221 */ /* 0x004fce0000010000 */
[----:B------:R-:W2:Y:S01]  /*8990*/  MUFU.EX2 R57, R57 ;  /* 0x0000003900397308 */ /* 0x000ea20000000800 */
[----:B-1----:R-:W-:-:S07]  /*89a0*/  FADD.FTZ R14, R56, R15 ;  /* 0x0000000f380e7221 */ /* 0x002fce0000010000 */
[----:B------:R-:W1:Y:S01]  /*89b0*/  MUFU.EX2 R3, R3 ;  /* 0x0000000300037308 */ /* 0x000e620000000800 */
[----:B0-----:R-:W-:-:S07]  /*89c0*/  FADD.FTZ R12, R48, R13 ;  /* 0x0000000d300c7221 */ /* 0x001fce0000010000 */
[----:B------:R-:W0:Y:S01]  /*89d0*/  MUFU.EX2 R60, R60 ;  /* 0x0000003c003c7308 */ /* 0x000e220000000800 */
[C---:B--2---:R-:W-:Y:S01]  /*89e0*/  FADD.FTZ R15, R57.reuse, R14 ;  /* 0x0000000e390f7221 */ /* 0x044fe20000010000 */
[----:B------:R-:W-:-:S06]  /*89f0*/  F2FP.BF16.F32.PACK_AB R14, R57, R56 ;  /* 0x00000038390e723e */ /* 0x000fcc00000010ff */
[----:B------:R-:W2:Y:S01]  /*8a00*/  MUFU.EX2 R10, R10 ;  /* 0x0000000a000a7308 */ /* 0x000ea20000000800 */
[----:B-1----:R-:W-:-:S07]  /*8a10*/  FADD.FTZ R13, R3, R12 ;  /* 0x0000000c030d7221 */ /* 0x002fce0000010000 */
[----:B------:R-:W1:Y:S01]  /*8a20*/  MUFU.EX2 R61, R61 ;  /* 0x0000003d003d7308 */ /* 0x000e620000000800 */
[----:B0-----:R-:W-:-:S07]  /*8a30*/  FADD.FTZ R12, R60, R15 ;  /* 0x0000000f3c0c7221 */ /* 0x001fce0000010000 */
[----:B------:R-:W3:Y:S01]  /*8a40*/  MUFU.EX2 R2, R2 ;  /* 0x0000000200027308 */ /* 0x000ee20000000800 */
[----:B--2---:R-:W-:-:S07]  /*8a50*/  FADD.FTZ R13, R10, R13 ;  /* 0x0000000d0a0d7221 */ /* 0x004fce0000010000 */
[----:B------:R-:W0:Y:S01]  /*8a60*/  MUFU.EX2 R64, R64 ;  /* 0x0000004000407308 */ /* 0x000e220000000800 */
[----:B-1----:R-:W-:Y:S01]  /*8a70*/  FADD.FTZ R15, R61, R12 ;  /* 0x0000000c3d0f7221 */ /* 0x002fe20000010000 */
[----:B------:R-:W-:Y:S02]  /*8a80*/  F2FP.BF16.F32.PACK_AB R12, R51, R50 ;  /* 0x00000032330c723e */ /* 0x000fe400000010ff */
[----:B------:R-:W-:-:S04]  /*8a90*/  F2FP.BF16.F32.PACK_AB R60, R61, R60 ;  /* 0x0000003c3d3c723e */ /* 0x000fc800000010ff */
[----:B------:R-:W1:Y:S01]  /*8aa0*/  MUFU.EX2 R11, R11 ;  /* 0x0000000b000b7308 */ /* 0x000e620000000800 */
[----:B---3--:R-:W-:-:S07]  /*8ab0*/  FADD.FTZ R28, R2, R13 ;  /* 0x0000000d021c7221 */ /* 0x008fce0000010000 */
[----:B------:R-:W2:Y:S01]  /*8ac0*/  MUFU.EX2 R65, R65 ;  /* 0x0000004100417308 */ /* 0x000ea20000000800 */
[----:B0-----:R-:W-:Y:S01]  /*8ad0*/  FADD.FTZ R30, R64, R15 ;  /* 0x0000000f401e7221 */ /* 0x001fe20000010000 */
[----:B------:R-:W-:-:S06]  /*8ae0*/  F2FP.BF16.F32.PACK_AB R15, R10, R3 ;  /* 0x000000030a0f723e */ /* 0x000fcc00000010ff */
[----:B------:R-:W0:Y:S01]  /*8af0*/  MUFU.EX2 R63, R63 ;  /* 0x0000003f003f7308 */ /* 0x000e220000000800 */
[C---:B-1----:R-:W-:Y:S01]  /*8b00*/  FADD.FTZ R28, R11.reuse, R28 ;  /* 0x0000001c0b1c7221 */ /* 0x042fe20000010000 */
[----:B------:R-:W-:-:S06]  /*8b10*/  F2FP.BF16.F32.PACK_AB R61, R11, R2 ;  /* 0x000000020b3d723e */ /* 0x000fcc00000010ff */
[----:B------:R-:W1:Y:S01]  /*8b20*/  MUFU.EX2 R68, R68 ;  /* 0x0000004400447308 */ /* 0x000e620000000800 */
[C---:B--2---:R-:W-:Y:S01]  /*8b30*/  FADD.FTZ R13, R65.reuse, R30 ;  /* 0x0000001e410d7221 */ /* 0x044fe20000010000 */
[----:B------:R-:W-:-:S06]  /*8b40*/  F2FP.BF16.F32.PACK_AB R62, R65, R64 ;  /* 0x00000040413e723e */ /* 0x000fcc00000010ff */
[----:B------:R-:W2:Y:S01]  /*8b50*/  MUFU.EX2 R52, R52 ;  /* 0x0000003400347308 */ /* 0x000ea20000000800 */
[----:B0-----:R-:W-:-:S07]  /*8b60*/  FADD.FTZ R25, R63, R28 ;  /* 0x0000001c3f197221 */ /* 0x001fce0000010000 */
[----:B------:R-:W0:Y:S01]  /*8b70*/  MUFU.EX2 R69, R69 ;  /* 0x0000004500457308 */ /* 0x000e220000000800 */
[----:B-1----:R-:W-:Y:S01]  /*8b80*/  FADD.FTZ R28, R68, R13 ;  /* 0x0000000d441c7221 */ /* 0x002fe20000010000 */
[----:B------:R-:W-:-:S05]  /*8b90*/  F2FP.BF16.F32.PACK_AB R13, R48, R41 ;  /* 0x00000029300d723e */ /* 0x000fca00000010ff */
[----:B------:R1:W-:Y:S01]  /*8ba0*/  STSM.16.M88.4 [R17+0x27800], R12 ;  /* 0x0278000c11007844 */ /* 0x0003e20000000200 */
[----:B------:R-:W3:Y:S01]  /*8bb0*/  MUFU.EX2 R49, R49 ;  /* 0x0000003100317308 */ /* 0x000ee20000000800 */
[C---:B--2---:R-:W-:Y:S01]  /*8bc0*/  FADD.FTZ R10, R52.reuse, R25 ;  /* 0x00000019340a7221 */ /* 0x044fe20000010000 */
[----:B------:R-:W-:-:S05]  /*8bd0*/  F2FP.BF16.F32.PACK_AB R63, R52, R63 ;  /* 0x0000003f343f723e */ /* 0x000fca00000010ff */
[----:B------:R-:W-:Y:S01]  /*8be0*/  STSM.16.M88.4 [R136], R60 ;  /* 0x0000003c88007844 */ /* 0x000fe20000000200 */
[----:B------:R-:W2:Y:S01]  /*8bf0*/  MUFU.EX2 R72, R72 ;  /* 0x0000004800487308 */ /* 0x000ea20000000800 */
[C---:B0-----:R-:W-:Y:S01]  /*8c00*/  FADD.FTZ R25, R69.reuse, R28 ;  /* 0x0000001c45197221 */ /* 0x041fe20000010000 */
[----:B------:R-:W-:-:S06]  /*8c10*/  F2FP.BF16.F32.PACK_AB R68, R69, R68 ;  /* 0x000000444544723e */ /* 0x000fcc00000010ff */
[----:B------:R-:W0:Y:S01]  /*8c20*/  MUFU.EX2 R26, R71 ;  /* 0x00000047001a7308 */ /* 0x000e220000000800 */
[----:B---3--:R-:W-:-:S07]  /*8c30*/  FADD.FTZ R3, R49, R10 ;  /* 0x0000000a31037221 */ /* 0x008fce0000010000 */
[----:B------:R-:W3:Y:S01]  /*8c40*/  MUFU.EX2 R73, R73 ;  /* 0x0000004900497308 */ /* 0x000ee20000000800 */
[----:B--2---:R-:W-:-:S07]  /*8c50*/  FADD.FTZ R10, R72, R25 ;  /* 0x00000019480a7221 */ /* 0x004fce0000010000 */
[----:B------:R-:W2:Y:S01]  /*8c60*/  MUFU.EX2 R74, R74 ;  /* 0x0000004a004a7308 */ /* 0x000ea20000000800 */
[C---:B0-----:R-:W-:Y:S01]  /*8c70*/  FADD.FTZ R3, R26.reuse, R3 ;  /* 0x000000031a037221 */ /* 0x041fe20000010000 */
[----:B------:R-:W-:-:S06]  /*8c80*/  F2FP.BF16.F32.PACK_AB R69, R26, R49 ;  /* 0x000000311a45723e */ /* 0x000fcc00000010ff */
[----:B------:R-:W0:Y:S01]  /*8c90*/  MUFU.EX2 R71, R75 ;  /* 0x0000004b00477308 */ /* 0x000e220000000800 */
[C---:B---3--:R-:W-:Y:S01]  /*8ca0*/  FADD.FTZ R25, R73.reuse, R10 ;  /* 0x0000000a49197221 */ /* 0x048fe20000010000 */
[----:B------:R-:W-:-:S06]  /*8cb0*/  F2FP.BF16.F32.PACK_AB R70, R73, R72 ;  /* 0x000000484946723e */ /* 0x000fcc00000010ff */
[----:B------:R-:W3:Y:S01]  /*8cc0*/  MUFU.EX2 R76, R76 ;  /* 0x0000004c004c7308 */ /* 0x000ee20000000800 */
[----:B--2---:R-:W-:-:S07]  /*8cd0*/  FADD.FTZ R10, R74, R3 ;  /* 0x000000034a0a7221 */ /* 0x004fce0000010000 */
[----:B------:R-:W1:Y:S01]  /*8ce0*/  MUFU.EX2 R77, R77 ;  /* 0x0000004d004d7308 */ /* 0x000e620000000800 */
[C---:B0-----:R-:W-:Y:S01]  /*8cf0*/  FADD.FTZ R10, R71.reuse, R10 ;  /* 0x0000000a470a7221 */ /* 0x041fe20000010000 */
[----:B------:R-:W-:-:S05]  /*8d00*/  F2FP.BF16.F32.PACK_AB R71, R71, R74 ;  /* 0x0000004a4747723e */ /* 0x000fca00000010ff */
[----:B------:R-:W-:Y:S01]  /*8d10*/  STSM.16.M88.4 [R19+0x6000], R68 ;  /* 0x0060004413007844 */ /* 0x000fe20000000200 */
[----:B------:R-:W0:Y:S01]  /*8d20*/  MUFU.EX2 R78, R78 ;  /* 0x0000004e004e7308 */ /* 0x000e220000000800 */
[----:B---3--:R-:W-:-:S07]  /*8d30*/  FADD.FTZ R28, R76, R25 ;  /* 0x000000194c1c7221 */ /* 0x008fce0000010000 */
[----:B------:R-:W2:Y:S01]  /*8d40*/  MUFU.EX2 R83, R83 ;  /* 0x0000005300537308 */ /* 0x000ea20000000800 */
[C---:B-1----:R-:W-:Y:S01]  /*8d50*/  F2FP.BF16.F32.PACK_AB R12, R77.reuse, R76 ;  /* 0x0000004c4d0c723e */ /* 0x042fe200000010ff */
[----:B------:R-:W-:-:S06]  /*8d60*/  FADD.FTZ R3, R77, R28 ;  /* 0x0000001c4d037221 */ /* 0x000fcc0000010000 */
[----:B------:R-:W1:Y:S01]  /*8d70*/  MUFU.EX2 R85, R85 ;  /* 0x0000005500557308 */ /* 0x000e620000000800 */
[----:B0-----:R-:W-:Y:S01]  /*8d80*/  F2FP.BF16.F32.PACK_AB R14, R79, R78 ;  /* 0x0000004e4f0e723e */ /* 0x001fe200000010ff */
[----:B------:R-:W-:-:S04]  /*8d90*/  FADD.FTZ R78, R78, R3 ;  /* 0x000000034e4e7221 */ /* 0x000fc80000010000 */
[----:B------:R-:W-:Y:S02]  /*8da0*/  FADD.FTZ R3, R79, R78 ;  /* 0x0000004e4f037221 */ /* 0x000fe40000010000 */
[----:B------:R-:W0:Y:S01]  /*8db0*/  MUFU.EX2 R27, R82 ;  /* 0x00000052001b7308 */ /* 0x000e220000000800 */
[----:B--2---:R-:W-:-:S07]  /*8dc0*/  FADD.FTZ R10, R83, R10 ;  /* 0x0000000a530a7221 */ /* 0x004fce0000010000 */
[----:B------:R-:W2:Y:S01]  /*8dd0*/  MUFU.EX2 R81, R81 ;  /* 0x0000005100517308 */ /* 0x000ea20000000800 */
[C---:B-1----:R-:W-:Y:S01]  /*8de0*/  F2FP.BF16.F32.PACK_AB R13, R85.reuse, R83 ;  /* 0x00000053550d723e */ /* 0x042fe200000010ff */
[----:B------:R-:W-:-:S04]  /*8df0*/  FADD.FTZ R10, R85, R10 ;  /* 0x0000000a550a7221 */ /* 0x000fc80000010000 */
[----:B0-----:R-:W-:Y:S01]  /*8e00*/  FADD.FTZ R10, R27, R10 ;  /* 0x0000000a1b0a7221 */ /* 0x001fe20000010000 */
[----:B--2---:R-:W-:-:S03]  /*8e10*/  F2FP.BF16.F32.PACK_AB R15, R81, R27 ;  /* 0x0000001b510f723e */ /* 0x004fc600000010ff */
[----:B------:R-:W-:Y:S02]  /*8e20*/  FADD.FTZ R2, R81, R10 ;  /* 0x0000000a51027221 */ /* 0x000fe40000010000 */
[----:B------:R0:W-:Y:S01]  /*8e30*/  STSM.16.M88.4 [R18+0x6000], R12 ;  /* 0x0060000c12007844 */ /* 0x0001e20000000200 */
[----:B------:R1:W-:Y:S06]  /*8e40*/  MEMBAR.ALL.CTA ;  /* 0x0000000000007992 */ /* 0x0003ec0000008000 */
[----:B-1----:R-:W1:Y:S01]  /*8e50*/  FENCE.VIEW.ASYNC.S ;  /* 0x00000000000073c6 */ /* 0x002e620000000000 */
[----:B0-----:R-:W-:-:S02]  /*8e60*/  IMAD.MOV.U32 R12, RZ, RZ, R20 ;  /* 0x000000ffff0c7224 */ /* 0x001fc400078e0014 */
[----:B------:R-:W-:Y:S01]  /*8e70*/  IMAD.MOV.U32 R13, RZ, RZ, R21 ;  /* 0x000000ffff0d7224 */ /* 0x000fe200078e0015 */
[----:B-1----:R-:W-:Y:S01]  /*8e80*/  NOP ;  /* 0x0000000000007918 */ /* 0x002fe20000000000 */
[----:B------:R-:W-:Y:S05]  /*8e90*/  @P2 BRA `(.L_x_883) ;  /* 0xffffffc400ec2947 */ /* 0x000fea000383ffff */
[----:B------:R-:W-:Y:S01]  /*8ea0*/  IMAD.MOV.U32 R13, RZ, RZ, R21 ;  /* 0x000000ffff0d7224 */ /* 0x000fe200078e0015 */
[----:B------:R-:W-:Y:S01]  /*8eb0*/  UMOV UR43, UR53 ;  /* 0x00000035002b7c82 */ /* 0x000fe20008000000 */
[----:B------:R-:W-:Y:S01]  /*8ec0*/  IMAD.MOV.U32 R12, RZ, RZ, R20 ;  /* 0x000000ffff0c7224 */ /* 0x000fe200078e0014 */
[----:B------:R-:W-:-:S06]  /*8ed0*/  UMOV UR46, UR52 ;  /* 0x00000034002e7c82 */ /* 0x000fcc0008000000 */
.L_x_866:
[----:B------:R-:W-:Y:S01]  /*8ee0*/  IADD3 R6, R137, 0xc0, -R139 ;  /* 0x000000c089067810 */ /* 0x000fe20007ffe88b */
[----:B------:R-:W-:Y:S01]  /*8ef0*/  ULDC UR14, c[0x0][0x9e4] ;  /* 0x00027900000e7ab9 */ /* 0x000fe20000000800 */
[----:B------:R-:W-:Y:S01]  /*8f00*/  ULDC UR11, c[0x0][0x9dc] ;  /* 0x00027700000b7ab9 */ /* 0x000fe20000000800 */
[----:B------:R-:W-:Y:S02]  /*8f10*/  UISETP.GE.AND UP0, UPT, UR14, 0x1, UPT ;  /* 0x000000010e00788c */ /* 0x000fe4000bf06270 */
[----:B------:R-:W-:-:S04]  /*8f20*/  IMAD R6, R145, 0xc0, R6 ;  /* 0x000000c091067824 */ /* 0x000fc800078e0206 */
[----:B------:R-:W-:Y:S02]  /*8f30*/  PLOP3.LUT P5, PT, PT, PT, UP0, 0x80, 0x0 ;  /* 0x000000000000781c */ /* 0x000fe40003faf008 */
[----:B------:R-:W-:-:S13]  /*8f40*/  R2UR UR10, R6 ;  /* 0x00000000060a72ca */ /* 0x000fda00000e0000 */
[----:B------:R-:W-:Y:S01]  /*8f50*/  UIADD3 UR11, UR10, -UR11, URZ ;  /* 0x8000000b0a0b7290 */ /* 0x000fe2000fffe03f */
        /* <DEDUP_REMOVED lines=11> */
.L_x_885:
[----:B------:R-:W-:-:S11]  /*9010*/  UISETP.NE.AND UP0, UPT, UR14, 0x1, UPT ;  /* 0x000000010e00788c */ /* 0x000fd6000bf05270 */
[----:B------:R-:W-:Y:S02]  /*9020*/  @UP0 ULDC.64 UR18, c[0x0][0x9e8] ;  /* 0x00027a0000120ab9 */ /* 0x000fe40000000a00 */
[----:B------:R-:W-:-:S04]  /*9030*/  UIMAD.WIDE.U32 UR6, UR10, UR18, URZ ;  /* 0x000000120a0672a5 */ /* 0x000fc8000f8e003f */
[----:B------:R-:W-:-:S12]  /*9040*/  @UP0 USHF.R.U32.HI UR10, URZ, UR19, UR7 ;  /* 0x000000133f0a0299 */ /* 0x000fd80008011607 */
.L_x_886:
[----:B------:R-:W-:-:S04]  /*9050*/  UIMAD UR10, UR10, UR14, URZ ;  /* 0x0000000e0a0a72a4 */ /* 0x000fc8000f8e023f */
[----:B------:R-:W-:-:S04]  /*9060*/  UISETP.LT.AND UP0, UPT, UR11, UR10, UPT ;  /* 0x0000000a0b00728c */ /* 0x000fc8000bf01270 */
[----:B------:R-:W-:-:S12]  /*9070*/  USEL UR11, UR11, UR10, !UP0 ;  /* 0x0000000a0b0b7287 */ /* 0x000fd8000c000000 */
.L_x_884:
        /* <DEDUP_REMOVED lines=14> */
.L_x_896:
        /* <DEDUP_REMOVED lines=9> */
.L_x_889:
[----:B------:R-:W-:Y:S01]  /*91f0*/  ULEA UR6, UR43, UR42, 0x3 ;  /* 0x0000002a2b067291 */ /* 0x000fe2000f8e183f */
[----:B-1----:R-:W-:-:S05]  /*9200*/  IMAD.U32 R8, RZ, RZ, UR46 ;  /* 0x0000002eff087e24 */ /* 0x002fca000f8e00ff */
[----:B------:R-:W-:-:S04]  /*9210*/  SHF.L.U32 R8, R8, 0x1f, RZ ;  /* 0x0000001f08087819 */ /* 0x000fc800000006ff */
[----:B------:R0:W1:Y:S01]  /*9220*/  SYNCS.PHASECHK.TRANS64.TRYWAIT P2, [UR6+0x2d830], R8 ;  /* 0x02d83008ff0075a7 */ /* 0x0000620008040146 */
[----:B------:R-:W-:Y:S05]  /*9230*/  @!P0 BRA `(.L_x_890) ;  /* 0x0000000000048947 */ /* 0x000fea0003800000 */
[----:B------:R-:W-:Y:S01]  /*9240*/  BPT.TRAP 0x1 ;  /* 0x000000040000795c */ /* 0x000fe20000300000 */
.L_x_890:
[----:B-1----:R-:W-:Y:S05]  /*9250*/  @P2 BRA `(.L_x_888) ;  /* 0x0000000000082947 */ /* 0x002fea0003800000 */
[----:B------:R-:W1:Y:S02]  /*9260*/  SYNCS.PHASECHK.TRANS64.TRYWAIT P2, [UR6+0x2d830], R8 ;  /* 0x02d83008ff0075a7 */ /* 0x000e640008040146 */
[----:B-1----:R-:W-:Y:S05]  /*9270*/  @!P2 BRA `(.L_x_891) ;  /* 0x000000d00048a947 */ /* 0x002fea0003800000 */
.L_x_888:
        /* <DEDUP_REMOVED lines=37> */
.L_x_893:
[----:B------:R-:W-:Y:S01]  /*94d0*/  ULEA UR6, UR50, UR42, 0x3 ;  /* 0x0000002a32067291 */ /* 0x000fe2000f8e183f */
[----:B------:R-:W-:-:S05]  /*94e0*/  IMAD.U32 R8, RZ, RZ, UR28 ;  /* 0x0000001cff087e24 */ /* 0x000fca000f8e00ff */
[----:B------:R-:W-:-:S04]  /*94f0*/  SHF.L.U32 R8, R8, 0x1f, RZ ;  /* 0x0000001f08087819 */ /* 0x000fc800000006ff */
[----:B------:R0:W1:Y:S01]  /*9500*/  SYNCS.PHASECHK.TRANS64.TRYWAIT P2, [UR6+0x2d850], R8 ;  /* 0x02d85008ff0075a7 */ /* 0x0000620008040146 */
[----:B------:R-:W-:Y:S05]  /*9510*/  @!P0 BRA `(.L_x_894) ;  /* 0x0000000000048947 */ /* 0x000fea0003800000 */
[----:B------:R-:W-:Y:S01]  /*9520*/  BPT.TRAP 0x1 ;  /* 0x000000040000795c */ /* 0x000fe20000300000 */
.L_x_894:
[----:B-1----:R-:W-:Y:S05]  /*9530*/  @P2 BRA `(.L_x_892) ;  /* 0x0000000000082947 */ /* 0x002fea0003800000 */
[----:B------:R-:W1:Y:S02]  /*9540*/  SYNCS.PHASECHK.TRANS64.TRYWAIT P2, [UR6+0x2d850], R8 ;  /* 0x02d85008ff0075a7 */ /* 0x000e640008040146 */
[----:B-1----:R-:W-:Y:S05]  /*9550*/  @!P2 BRA `(.L_x_895) ;  /* 0x000000cc00a8a947 */ /* 0x002fea0003800000 */
.L_x_892:
[----:B------:R-:W-:Y:S01]  /*9560*/  UIADD3 UR6, UR42, 0x400, URZ ;  /* 0x000004002a067890 */ /* 0x000fe2000fffe03f */
[----:B------:R-:W-:Y:S01]  /*9570*/  WARPGROUP.ARRIVE ;  /* 0x00000000000079c5 */ /* 0x000fe20000000000 */
[----:B------:R-:W-:Y:S01]  /*9580*/  UMOV UR29, 0x40000040 ;  /* 0x40000040001d7882 */ /* 0x000fe20000000000 */
[----:B------:R-:W-:Y:S01]  /*9590*/  UMOV UR31, 0x80000020 ;  /* 0x80000020001f7882 */ /* 0x000fe20000000000 */
[----:B------:R-:W-:Y:S01]  /*95a0*/  USHF.R.U32.HI UR6, URZ, 0x4, UR6 ;  /* 0x000000043f067899 */ /* 0x000fe20008011606 */
[----:B01----:R-:W-:Y:S01]  /*95b0*/  FMUL.FTZ R8, R24, UR35 ;  /* 0x0000002318087c20 */ /* 0x003fe20008410000 */
[----:B------:R-:W-:Y:S01]  /*95c0*/  FMUL.FTZ R10, R25, UR35 ;  /* 0x00000023190a7c20 */ /* 0x000fe20008410000 */
[----:B------:R-:W-:Y:S01]  /*95d0*/  FMUL.FTZ R13, R28, UR35 ;  /* 0x000000231c0d7c20 */ /* 0x000fe20008410000 */
[----:B------:R-:W-:Y:S01]  /*95e0*/  ULOP3.LUT UR6, UR6, 0x3fff, URZ, 0xc0, !UPT ;  /* 0x00003fff06067892 */ /* 0x000fe2000f8ec03f */
[----:B------:R-:W-:Y:S01]  /*95f0*/  FMUL.FTZ R14, R29, UR35 ;  /* 0x000000231d0e7c20 */ /* 0x000fe20008410000 */
[----:B------:R-:W-:Y:S01]  /*9600*/  FMUL.FTZ R21, R32, UR35 ;  /* 0x0000002320157c20 */ /* 0x000fe20008410000 */
[----:B------:R-:W0:Y:S01]  /*9610*/  MUFU.TANH R8, R8 ;  /* 0x0000000800087308 */ /* 0x000e220000002400 */
[----:B------:R-:W-:Y:S01]  /*9620*/  ULOP3.LUT UR7, UR6, 0x2000000, URZ, 0xfc, !UPT ;  /* 0x0200000006077892 */ /* 0x000fe2000f8efc3f */
[----:B------:R-:W-:Y:S01]  /*9630*/  FMUL.FTZ R11, R27, UR35 ;  /* 0x000000231b0b7c20 */ /* 0x000fe20008410000 */
[----:B------:R-:W-:Y:S01]  /*9640*/  ULOP3.LUT UR6, UR37, 0x10000, URZ, 0xfc, !UPT ;  /* 0x0001000025067892 */ /* 0x000fe2000f8efc3f */
[----:B------:R-:W-:Y:S01]  /*9650*/  FMUL.FTZ R25, R33, UR35 ;  /* 0x0000002321197c20 */ /* 0x000fe20008410000 */
[----:B------:R-:W-:Y:S01]  /*9660*/  UIMAD UR7, UR50, 0x600, UR7 ;  /* 0x00000600320778a4 */ /* 0x000fe2000f8e0207 */
[----:B------:R-:W-:Y:S01]  /*9670*/  FMUL.FTZ R27, R36, UR35 ;  /* 0x00000023241b7c20 */ /* 0x000fe20008410000 */
[----:B------:R-:W-:Y:S01]  /*9680*/  FMUL.FTZ R36, R46, UR35 ;  /* 0x000000232e247c20 */ /* 0x000fe20008410000 */
[----:B------:R-:W1:Y:S01]  /*9690*/  MUFU.TANH R10, R10 ;  /* 0x0000000a000a7308 */ /* 0x000e620000002400 */
[----:B------:R-:W-:Y:S01]  /*96a0*/  FMUL.FTZ R46, R55, UR35 ;  /* 0x00000023372e7c20 */ /* 0x000fe20008410000 */
[----:B------:R-:W-:Y:S01]  /*96b0*/  UMOV UR28, UR6 ;  /* 0x00000006001c7c82 */ /* 0x000fe20008000000 */
        /* <DEDUP_REMOVED lines=66> */
[----:B------:R-:W1:Y:S03]  /*9ae0*/  S2R R141, SR_TID.X ;  /* 0x00000000008d7919 */ /* 0x000e660000002100 */
[----:B------:R-:W3:Y:S01]  /*9af0*/  MUFU.TANH R35, R35 ;  /* 0x0000002300237308 */ /* 0x000ee20000002400 */
[----:B--2---:R-:W-:-:S07]  /*9b00*/  FMNMX.FTZ R12, R31, R12, !PT ;  /* 0x0000000c1f0c7209 */ /* 0x004fce0007810000 */
[----:B------:R-:W2:Y:S01]  /*9b10*/  MUFU.TANH R37, R37 ;  /* 0x0000002500257308 */ /* 0x000ea20000002400 */
[----:B0-----:R-:W-:-:S07]  /*9b20*/  FMNMX.FTZ R12, R33, R12, !PT ;  /* 0x0000000c210c7209 */ /* 0x001fce0007810000 */
[----:B------:R-:W0:Y:S01]  /*9b30*/  MUFU.TANH R39, R39 ;  /* 0x0000002700277308 */ /* 0x000e220000002400 */
[----:B---3--:R-:W-:-:S07]  /*9b40*/  FMNMX.FTZ R12, R35, R12, !PT ;  /* 0x0000000c230c7209 */ /* 0x008fce0007810000 */
[----:B------:R-:W3:Y:S01]  /*9b50*/  MUFU.TANH R40, R40 ;  /* 0x0000002800287308 */ /* 0x000ee20000002400 */
[----:B--2---:R-:W-:Y:S02]  /*9b60*/  FMNMX.FTZ R12, R37, R12, !PT ;  /* 0x0000000c250c7209 */ /* 0x004fe40007810000 */
[----:B-1----:R-:W-:Y:S02]  /*9b70*/  SHF.R.U32.HI R138, RZ, 0x7, R141 ;  /* 0x00000007ff8a7819 */ /* 0x002fe4000001168d */
[----:B------:R-:W-:-:S03]  /*9b80*/  ISETP.GE.U32.AND P2, PT, R141, 0x180, PT ;  /* 0x000001808d00780c */ /* 0x000fc60003f46070 */
[----:B------:R-:W1:Y:S01]  /*9b90*/  MUFU.TANH R43, R43 ;  /* 0x0000002b002b7308 */ /* 0x000e620000002400 */
[----:B0-----:R-:W-:Y:S01]  /*9ba0*/  FMNMX.FTZ R61, R39, R12, !PT ;  /* 0x0000000c273d7209 */ /* 0x001fe20007810000 */
[----:B------:R-:W-:Y:S02]  /*9bb0*/  WARPGROUP.DEPBAR.LE gsb0, 0x0 ;  /* 0x00008000000079c5 */ /* 0x000fe40000010000 */
[----:B------:R-:W-:-:S04]  /*9bc0*/  WARPGROUP.ARRIVE ;  /* 0x00000000000079c5 */ /* 0x000fc80000000000 */
[----:B------:R-:W0:Y:S01]  /*9bd0*/  MUFU.TANH R45, R45 ;  /* 0x0000002d002d7308 */ /* 0x000e220000002400 */
[----:B---3--:R-:W-:Y:S01]  /*9be0*/  FMNMX.FTZ R12, R40, R61, !PT ;  /* 0x0000003d280c7209 */ /* 0x008fe20007810000 */
[----:B------:R-:W-:Y:S01]  /*9bf0*/  FMUL.FTZ R61, R76, UR35 ;  /* 0x000000234c3d7c20 */ /* 0x000fe20008410000 */
[----:B------:R-:W-:Y:S01]  /*9c00*/  FMUL.FTZ R76, R83, UR35 ;  /* 0x00000023534c7c20 */ /* 0x000fe20008410000 */
[----:B------:R-:W-:Y:S01]  /*9c10*/  HGMMA.64x96x16.F32.BF16 R88, gdesc[UR28].tnspB, R88, gsb0 ;  /* 0x416000001c5879f0 */ /* 0x000fe20008001858 */
[----:B------:R-:W-:Y:S02]  /*9c20*/  UIADD3 UR28, UR6, 0x4, URZ ;  /* 0x00000004061c7890 */ /* 0x000fe4000fffe03f */
[----:B------:R-:W-:Y:S01]  /*9c30*/  UIADD3 UR30, UR7, 0x80, URZ ;  /* 0x00000080071e7890 */ /* 0x000fe2000fffe03f */
[----:B------:R-:W2:Y:S01]  /*9c40*/  MUFU.TANH R47, R47 ;  /* 0x0000002f002f7308 */ /* 0x000ea20000002400 */
[----:B------:R-:W-:Y:S01]  /*9c50*/  UMOV UR29, 0x40000040 ;  /* 0x40000040001d7882 */ /* 0x000fe20000000000 */
[----:B------:R-:W-:Y:S01]  /*9c60*/  UMOV UR31, 0x80000020 ;  /* 0x80000020001f7882 */ /* 0x000fe20000000000 */
[----:B-1----:R-:W-:-:S05]  /*9c70*/  FMNMX.FTZ R12, R43, R12, !PT ;  /* 0x0000000c2b0c7209 */ /* 0x002fca0007810000 */
[----:B------:R-:W1:Y:S01]  /*9c80*/  MUFU.TANH R48, R48 ;  /* 0x0000003000307308 */ /* 0x000e620000002400 */
[----:B0-----:R-:W-:-:S07]  /*9c90*/  FMNMX.FTZ R12, R45, R12, !PT ;  /* 0x0000000c2d0c7209 */ /* 0x001fce0007810000 */
[----:B------:R-:W0:Y:S01]  /*9ca0*/  MUFU.TANH R51, R51 ;  /* 0x0000003300337308 */ /* 0x000e220000002400 */
[----:B--2---:R-:W-:-:S07]  /*9cb0*/  FMNMX.FTZ R63, R47, R12, !PT ;  /* 0x0000000c2f3f7209 */ /* 0x004fce0007810000 */
[----:B------:R-:W2:Y:S01]  /*9cc0*/  MUFU.TANH R52, R52 ;  /* 0x0000003400347308 */ /* 0x000ea20000002400 */
[----:B-1----:R-:W-:Y:S01]  /*9cd0*/  FMNMX.FTZ R12, R48, R63, !PT ;  /* 0x0000003f300c7209 */ /* 0x002fe20007810000 */
[----:B------:R-:W-:-:S06]  /*9ce0*/  FMUL.FTZ R63, R80, UR35 ;  /* 0x00000023503f7c20 */ /* 0x000fcc0008410000 */
        /* <DEDUP_REMOVED lines=33> */
[----:B0-----:R-:W-:Y:S01]  /*9f00*/  FMNMX.FTZ R12, R68, R69, !PT ;  /* 0x00000045440c7209 */ /* 0x001fe20007810000 */
[----:B------:R-:W-:Y:S01]  /*9f10*/  FMUL.FTZ R69, R70, UR35 ;  /* 0x0000002346457c20 */ /* 0x000fe20008410000 */
[----:B------:R-:W-:Y:S01]  /*9f20*/  FMUL.FTZ R70, R71, UR35 ;  /* 0x0000002347467c20 */ /* 0x000fe20008410000 */
[----:B------:R-:W-:Y:S01]  /*9f30*/  FMUL.FTZ R71, R74, UR35 ;  /* 0x000000234a477c20 */ /* 0x000fe20008410000 */
[----:B------:R-:W-:-:S03]  /*9f40*/  FMUL.FTZ R74, R79, UR35 ;  /* 0x000000234f4a7c20 */ /* 0x000fc60008410000 */
[----:B------:R-:W0:Y:S01]  /*9f50*/  MUFU.TANH R11, R11 ;  /* 0x0000000b000b7308 */ /* 0x000e220000002400 */
[----:B--2---:R-:W-:-:S05]  /*9f60*/  FMNMX.FTZ R12, R65, R12, !PT ;  /* 0x0000000c410c7209 */ /* 0x004fca0007810000 */
[----:B------:R-:W2:Y:S02]  /*9f70*/  SHFL.BFLY PT, R73, R12, 0x2, 0x1f ;  /* 0x0c401f000c497f89 */ /* 0x000ea400000e0000 */
[----:B------:R-:W3:Y:S01]  /*9f80*/  MUFU.TANH R15, R15 ;  /* 0x0000000f000f7308 */ /* 0x000ee20000002400 */
[----:B-1----:R-:W-:-:S07]  /*9f90*/  FMNMX.FTZ R82, R9, R7, !PT ;  /* 0x0000000709527209 */ /* 0x002fce0007810000 */
[----:B------:R-:W1:Y:S01]  /*9fa0*/  MUFU.TANH R20, R20 ;  /* 0x0000001400147308 */ /* 0x000e620000002400 */
[----:B0-----:R-:W-:-:S07]  /*9fb0*/  FMNMX.FTZ R82, R11, R82, !PT ;  /* 0x000000520b527209 */ /* 0x001fce0007810000 */
[----:B------:R-:W0:Y:S01]  /*9fc0*/  MUFU.TANH R24, R24 ;  /* 0x0000001800187308 */ /* 0x000e220000002400 */
[----:B--2---:R-:W-:Y:S01]  /*9fd0*/  FMNMX.FTZ R80, R12, R73, !PT ;  /* 0x000000490c507209 */ /* 0x004fe20007810000 */
[----:B------:R-:W-:-:S06]  /*9fe0*/  FMUL.FTZ R73, R78, UR35 ;  /* 0x000000234e497c20 */ /* 0x000fcc0008410000 */
[----:B------:R-:W2:Y:S01]  /*9ff0*/  MUFU.TANH R26, R26 ;  /* 0x0000001a001a7308 */ /* 0x000ea20000002400 */
[----:B------:R-:W-:Y:S01]  /*a000*/  FMUL.FTZ R78, R87, UR35 ;  /* 0x00000023574e7c20 */ /* 0x000fe20008410000 */
[----:B------:R-:W4:Y:S06]  /*a010*/  SHFL.BFLY PT, R81, R80, 0x1, 0x1f ;  /* 0x0c201f0050517f89 */ /* 0x000f2c00000e0000 */
[----:B------:R-:W5:Y:S08]  /*a020*/  MUFU.TANH R28, R28 ;  /* 0x0000001c001c7308 */ /* 0x000f700000002400 */
[----:B------:R-:W5:Y:S08]  /*a030*/  MUFU.TANH R30, R30 ;  /* 0x0000001e001e7308 */ /* 0x000f700000002400 */
[----:B------:R-:W5:Y:S01]  /*a040*/  MUFU.TANH R32, R32 ;  /* 0x0000002000207308 */ /* 0x000f620000002400 */
[----:B----4-:R-:W-:-:S05]  /*a050*/  FMNMX.FTZ R12, R80, R81, !PT ;  /* 0x00000051500c7209 */ /* 0x010fca0007810000 */
[C---:B------:R-:W-:Y:S02]  /*a060*/  FMUL.FTZ R80, R12.reuse, UR34 ;  /* 0x000000220c507c20 */ /* 0x040fe40008410000 */
[----:B------:R-:W4:Y:S01]  /*a070*/  MUFU.TANH R34, R34 ;  /* 0x0000002200227308 */ /* 0x000f220000002400 */
[----:B------:R-:W-:Y:S01]  /*a080*/  FADD.FTZ R6, -R12, R6 ;  /* 0x000000060c067221 */ /* 0x000fe20000010100 */
[--C-:B------:R-:W-:Y:S01]  /*a090*/  FFMA.FTZ R79, R13, UR34, -R80.reuse ;  /* 0x000000220d4f7c23 */ /* 0x100fe20008010850 */
[----:B---3--:R-:W-:Y:S02]  /*a0a0*/  FMNMX.FTZ R13, R15, R82, !PT ;  /* 0x000000520f0d7209 */ /* 0x008fe40007810000 */
[----:B------:R-:W-:Y:S01]  /*a0b0*/  FMUL.FTZ R6, R6, UR34 ;  /* 0x0000002206067c20 */ /* 0x000fe20008410000 */
[----:B------:R-:W-:Y:S02]  /*a0c0*/  WARPGROUP.DEPBAR.LE gsb0, 0x0 ;  /* 0x00008000000079c5 */ /* 0x000fe40000010000 */
[----:B------:R-:W-:Y:S01]  /*a0d0*/  WARPGROUP.ARRIVE ;  /* 0x00000000000079c5 */ /* 0x000fe20000000000 */
[----:B-1----:R-:W-:Y:S01]  /*a0e0*/  FMNMX.FTZ R13, R20, R13, !PT ;  /* 0x0000000d140d7209 */ /* 0x002fe20007810000 */
[----:B------:R-:W1:Y:S01]  /*a0f0*/  MUFU.TANH R36, R36 ;  /* 0x0000002400247308 */ /* 0x000e620000002400 */
[--C-:B------:R-:W-:Y:S01]  /*a100*/  FFMA.FTZ R8, R8, UR34, -R80.reuse ;  /* 0x0000002208087c23 */ /* 0x100fe20008010850 */
[--C-:B------:R-:W-:Y:S01]  /*a110*/  FFMA.FTZ R10, R10, UR34, -R80.reuse ;  /* 0x000000220a0a7c23 */ /* 0x100fe20008010850 */
[----:B0-----:R-:W-:Y:S01]  /*a120*/  FMNMX.FTZ R13, R24, R13, !PT ;  /* 0x0000000d180d7209 */ /* 0x001fe20007810000 */
[----:B------:R-:W-:Y:S01]  /*a130*/  HGMMA.64x96x16.F32.BF16 R88, gdesc[UR28].tnspB, R88, gsb0 ;  /* 0x416000001c5879f0 */ /* 0x000fe20008001858 */
[----:B------:R-:W-:Y:S01]  /*a140*/  UIADD3 UR28, UR6, 0x600, URZ ;  /* 0x00000600061c7890 */ /* 0x000fe2000fffe03f */
[--C-:B------:R-:W-:Y:S01]  /*a150*/  FFMA.FTZ R14, R14, UR34, -R80.reuse ;  /* 0x000000220e0e7c23 */ /* 0x100fe20008010850 */
[----:B------:R-:W-:Y:S01]  /*a160*/  UIADD3 UR30, UR7, 0x100, URZ ;  /* 0x00000100071e7890 */ /* 0x000fe2000fffe03f */
[----:B--2---:R-:W-:Y:S01]  /*a170*/  FMNMX.FTZ R13, R26, R13, !PT ;  /* 0x0000000d1a0d7209 */ /* 0x004fe20007810000 */
[----:B------:R-:W-:Y:S01]  /*a180*/  UMOV UR29, 0x40000040 ;  /* 0x40000040001d7882 */ /* 0x000fe20000000000 */
[----:B------:R-:W-:Y:S01]  /*a190*/  UMOV UR31, 0x80000020 ;  /* 0x80000020001f7882 */ /* 0x000fe20000000000 */
[----:B------:R-:W0:Y:S01]  /*a1a0*/  MUFU.TANH R38, R38 ;  /* 0x0000002600267308 */ /* 0x000e220000002400 */
[----:B-----5:R-:W-:Y:S01]  /*a1b0*/  FMNMX.FTZ R13, R28, R13, !PT ;  /* 0x0000000d1c0d7209 */ /* 0x020fe20007810000 */
[--C-:B------:R-:W-:Y:S01]  /*a1c0*/  FFMA.FTZ R21, R21, UR34, -R80.reuse ;  /* 0x0000002215157c23 */ /* 0x100fe20008010850 */
[--C-:B------:R-:W-:Y:S01]  /*a1d0*/  FFMA.FTZ R25, R25, UR34, -R80.reuse ;  /* 0x0000002219197c23 */ /* 0x100fe20008010850 */
[--C-:B------:R-:W-:Y:S01]  /*a1e0*/  FFMA.FTZ R27, R27, UR34, -R80.reuse ;  /* 0x000000221b1b7c23 */ /* 0x100fe20008010850 */
[----:B------:R-:W-:Y:S01]  /*a1f0*/  FMNMX.FTZ R13, R30, R13, !PT ;  /* 0x0000000d1e0d7209 */ /* 0x000fe20007810000 */
[--C-:B------:R-:W-:Y:S01]  /*a200*/  FFMA.FTZ R29, R29, UR34, -R80.reuse ;  /* 0x000000221d1d7c23 */ /* 0x100fe20008010850 */
[--C-:B------:R-:W-:Y:S01]  /*a210*/  FFMA.FTZ R31, R31, UR34, -R80.reuse ;  /* 0x000000221f1f7c23 */ /* 0x100fe20008010850 */
[----:B------:R-:W2:Y:S01]  /*a220*/  MUFU.TANH R41, R41 ;  /* 0x0000002900297308 */ /* 0x000ea20000002400 */
[----:B------:R-:W-:Y:S01]  /*a230*/  FMNMX.FTZ R13, R32, R13, !PT ;  /* 0x0000000d200d7209 */ /* 0x000fe20007810000 */
[--C-:B------:R-:W-:Y:S01]  /*a240*/  FFMA.FTZ R33, R33, UR34, -R80.reuse ;  /* 0x0000002221217c23 */ /* 0x100fe20008010850 */
[--C-:B------:R-:W-:Y:S01]  /*a250*/  FFMA.FTZ R35, R35, UR34, -R80.reuse ;  /* 0x0000002223237c23 */ /* 0x100fe20008010850 */
[--C-:B------:R-:W-:Y:S01]  /*a260*/  FFMA.FTZ R37, R37, UR34, -R80.reuse ;  /* 0x0000002225257c23 */ /* 0x100fe20008010850 */
[----:B----4-:R-:W-:Y:S01]  /*a270*/  FMNMX.FTZ R13, R34, R13, !PT ;  /* 0x0000000d220d7209 */ /* 0x010fe20007810000 */
[--C-:B------:R-:W-:Y:S01]  /*a280*/  FFMA.FTZ R39, R39, UR34, -R80.reuse ;  /* 0x0000002227277c23 */ /* 0x100fe20008010850 */
[--C-:B------:R-:W-:Y:S01]  /*a290*/  FFMA.FTZ R40, R40, UR34, -R80.reuse ;  /* 0x0000002228287c23 */ /* 0x100fe20008010850 */
[----:B------:R-:W3:Y:S01]  /*a2a0*/  MUFU.TANH R42, R42 ;  /* 0x0000002a002a7308 */ /* 0x000ee20000002400 */
[----:B-1----:R-:W-:Y:S01]  /*a2b0*/  FMNMX.FTZ R13, R36, R13, !PT ;  /* 0x0000000d240d7209 */ /* 0x002fe20007810000 */
[--C-:B------:R-:W-:Y:S01]  /*a2c0*/  FFMA.FTZ R43, R43, UR34, -R80.reuse ;  /* 0x000000222b2b7c23 */ /* 0x100fe20008010850 */
[--C-:B------:R-:W-:Y:S01]  /*a2d0*/  FFMA.FTZ R45, R45, UR34, -R80.reuse ;  /* 0x000000222d2d7c23 */ /* 0x100fe20008010850 */
[--C-:B------:R-:W-:Y:S01]  /*a2e0*/  FFMA.FTZ R47, R47, UR34, -R80.reuse ;  /* 0x000000222f2f7c23 */ /* 0x100fe20008010850 */
[----:B0-----:R-:W-:Y:S01]  /*a2f0*/  FMNMX.FTZ R82, R38, R13, !PT ;  /* 0x0000000d26527209 */ /* 0x001fe20007810000 */
[--C-:B------:R-:W-:Y:S01]  /*a300*/  FFMA.FTZ R48, R48, UR34, -R80.reuse ;  /* 0x0000002230307c23 */ /* 0x100fe20008010850 */
[--C-:B------:R-:W-:Y:S01]  /*a310*/  FFMA.FTZ R51, R51, UR34, -R80.reuse ;  /* 0x0000002233337c23 */ /* 0x100fe20008010850 */
[----:B------:R-:W0:Y:S01]  /*a320*/  MUFU.TANH R44, R44 ;  /* 0x0000002c002c7308 */ /* 0x000e220000002400 */
[----:B--2---:R-:W-:Y:S01]  /*a330*/  FMNMX.FTZ R13, R41, R82, !PT ;  /* 0x00000052290d7209 */ /* 0x004fe20007810000 */
[--C-:B------:R-:W-:Y:S01]  /*a340*/  FFMA.FTZ R52, R52, UR34, -R80.reuse ;  /* 0x0000002234347c23 */ /* 0x100fe20008010850 */
[--C-:B------:R-:W-:Y:S01]  /*a350*/  FFMA.FTZ R55, R55, UR34, -R80.reuse ;  /* 0x0000002237377c23 */ /* 0x100fe20008010850 */
[--C-:B------:R-:W-:Y:S01]  /*a360*/  FFMA.FTZ R56, R56, UR34, -R80.reuse ;  /* 0x0000002238387c23 */ /* 0x100fe20008010850 */
[--C-:B------:R-:W-:Y:S01]  /*a370*/  FFMA.FTZ R57, R57, UR34, -R80.reuse ;  /* 0x0000002239397c23 */ /* 0x100fe20008010850 */
[--C-:B------:R-:W-:Y:S01]  /*a380*/  FFMA.FTZ R58, R58, UR34, -R80.reuse ;  /* 0x000000223a3a7c23 */ /* 0x100fe20008010850 */
[--C-:B------:R-:W-:Y:S01]  /*a390*/  FFMA.FTZ R59, R59, UR34, -R80.reuse ;  /* 0x000000223b3b7c23 */ /* 0x100fe20008010850 */
[----:B------:R-:W1:Y:S01]  /*a3a0*/  MUFU.TANH R46, R46 ;  /* 0x0000002e002e7308 */ /* 0x000e620000002400 */
[----:B---3--:R-:W-:Y:S01]  /*a3b0*/  FMNMX.FTZ R13, R42, R13, !PT ;  /* 0x0000000d2a0d7209 */ /* 0x008fe20007810000 */
[--C-:B------:R-:W-:Y:S01]  /*a3c0*/  FFMA.FTZ R60, R60, UR34, -R80.reuse ;  /* 0x000000223c3c7c23 */ /* 0x100fe20008010850 */
[--C-:B------:R-:W-:Y:S01]  /*a3d0*/  FFMA.FTZ R61, R61, UR34, -R80.reuse ;  /* 0x000000223d3d7c23 */ /* 0x100fe20008010850 */
[--C-:B------:R-:W-:Y:S01]  /*a3e0*/  FFMA.FTZ R62, R62, UR34, -R80.reuse ;  /* 0x000000223e3e7c23 */ /* 0x100fe20008010850 */
[--C-:B------:R-:W-:Y:S01]  /*a3f0*/  FFMA.FTZ R63, R63, UR34, -R80.reuse ;  /* 0x000000223f3f7c23 */ /* 0x100fe20008010850 */
[--C-:B------:R-:W-:Y:S01]  /*a400*/  FFMA.FTZ R64, R64, UR34, -R80.reuse ;  /* 0x0000002240407c23 */ /* 0x100fe20008010850 */
[--C-:B------:R-:W-:Y:S01]  /*a410*/  FFMA.FTZ R68, R68, UR34, -R80.reuse ;  /* 0x0000002244447c23 */ /* 0x100fe20008010850 */
[----:B------:R-:W2:Y:S01]  /*a420*/  MUFU.TANH R49, R49 ;  /* 0x0000003100317308 */ /* 0x000ea20000002400 */
[----:B0-----:R-:W-:Y:S01]  /*a430*/  FMNMX.FTZ R13, R44, R13, !PT ;  /* 0x0000000d2c0d7209 */ /* 0x001fe20007810000 */
[----:B------:R-:W-:-:S06]  /*a440*/  FFMA.FTZ R65, R65, UR34, -R80 ;  /* 0x0000002241417c23 */ /* 0x000fcc0008010850 */
        /* <DEDUP_REMOVED lines=37> */
[----:B------:R-:W-:Y:S01]  /*a6a0*/  MUFU.EX2 R6, R6 ;  /* 0x0000000600067308 */ /* 0x000fe20000000800 */
[----:B-1----:R-:W-:-:S07]  /*a6b0*/  FMNMX.FTZ R13, R77, R82, !PT ;  /* 0x000000524d0d7209 */ /* 0x002fce0007810000 */
[----:B------:R-:W0:Y:S01]  /*a6c0*/  MUFU.EX2 R8, R8 ;  /* 0x0000000800087308 */ /* 0x000e220000000800 */
[----:B--2---:R-:W-:-:S05]  /*a6d0*/  FMNMX.FTZ R13, R78, R13, !PT ;  /* 0x0000000d4e0d7209 */ /* 0x004fca0007810000 */
[----:B------:R-:W1:Y:S02]  /*a6e0*/  SHFL.BFLY PT, R82, R13, 0x2, 0x1f ;  /* 0x0c401f000d527f89 */ /* 0x000e6400000e0000 */
[----:B------:R-:W2:Y:S08]  /*a6f0*/  MUFU.EX2 R10, R10 ;  /* 0x0000000a000a7308 */ /* 0x000eb00000000800 */
[----:B------:R-:W-:Y:S01]  /*a700*/  MUFU.EX2 R79, R79 ;  /* 0x0000004f004f7308 */ /* 0x000fe20000000800 */
[----:B0-----:R-:W-:-:S07]  /*a710*/  FFMA.FTZ R3, R6, R3, R8 ;  /* 0x0000000306037223 */ /* 0x001fce0000010008 */
[----:B------:R-:W-:Y:S01]  /*a720*/  MUFU.EX2 R14, R14 ;  /* 0x0000000e000e7308 */ /* 0x000fe20000000800 */
[----:B--2---:R-:W-:Y:S01]  /*a730*/  F2FP.BF16.F32.PACK_AB R8, R10, R8 ;  /* 0x000000080a08723e */ /* 0x004fe200000010ff */
[----:B------:R-:W-:Y:S02]  /*a740*/  WARPGROUP.DEPBAR.LE gsb0, 0x0 ;  /* 0x00008000000079c5 */ /* 0x000fe40000010000 */
[----:B------:R-:W-:Y:S01]  /*a750*/  WARPGROUP.ARRIVE ;  /* 0x00000000000079c5 */ /* 0x000fe20000000000 */
[----:B-1----:R-:W-:-:S03]  /*a760*/  FMNMX.FTZ R82, R13, R82, !PT ;  /* 0x000000520d527209 */ /* 0x002fc60007810000 */
[----:B------:R-:W-:Y:S02]  /*a770*/  MUFU.EX2 R21, R21 ;  /* 0x0000001500157308 */ /* 0x000fe40000000800 */
[----:B------:R-:W-:Y:S01]  /*a780*/  HGMMA.64x96x16.F32.BF16 R88, gdesc[UR28].tnspB, R88, gsb0 ;  /* 0x416000001c5879f0 */ /* 0x000fe20008001858 */
[----:B------:R-:W-:Y:S01]  /*a790*/  UIADD3 UR28, UR6, 0x604, URZ ;  /* 0x00000604061c7890 */ /* 0x000fe2000fffe03f */
[----:B------:R-:W0:Y:S01]  /*a7a0*/  SHFL.BFLY PT, R13, R82, 0x1, 0x1f ;  /* 0x0c201f00520d7f89 */ /* 0x000e2200000e0000 */
[----:B------:R-:W-:Y:S01]  /*a7b0*/  UIADD3 UR30, UR7, 0x180, URZ ;  /* 0x00000180071e7890 */ /* 0x000fe2000fffe03f */
[----:B------:R-:W-:Y:S01]  /*a7c0*/  UMOV UR29, 0x40000040 ;  /* 0x40000040001d7882 */ /* 0x000fe20000000000 */
[----:B------:R-:W-:Y:S01]  /*a7d0*/  UMOV UR31, 0x80000020 ;  /* 0x80000020001f7882 */ /* 0x000fe20000000000 */
[----:B------:R-:W-:Y:S08]  /*a7e0*/  MUFU.EX2 R25, R25 ;  /* 0x0000001900197308 */ /* 0x000ff00000000800 */
[----:B------:R-:W-:Y:S08]  /*a7f0*/  MUFU.EX2 R27, R27 ;  /* 0x0000001b001b7308 */ /* 0x000ff00000000800 */
[----:B------:R-:W-:Y:S01]  /*a800*/  MUFU.EX2 R29, R29 ;  /* 0x0000001d001d7308 */ /* 0x000fe20000000800 */
[----:B0-----:R-:W-:-:S05]  /*a810*/  FMNMX.FTZ R13, R82, R13, !PT ;  /* 0x0000000d520d7209 */ /* 0x001fca0007810000 */
[C---:B------:R-:W-:Y:S01]  /*a820*/  FADD.FTZ R7, -R13.reuse, R7 ;  /* 0x000000070d077221 */ /* 0x040fe20000010100 */
[----:B------:R-:W-:Y:S01]  /*a830*/  FMUL.FTZ R81, R13, UR34 ;  /* 0x000000220d517c20 */ /* 0x000fe20008410000 */
[----:B------:R-:W-:Y:S02]  /*a840*/  MUFU.EX2 R31, R31 ;  /* 0x0000001f001f7308 */ /* 0x000fe40000000800 */
[----:B------:R-:W-:Y:S01]  /*a850*/  FMUL.FTZ R7, R7, UR34 ;  /* 0x0000002207077c20 */ /* 0x000fe20008410000 */
[--C-:B------:R-:W-:Y:S01]  /*a860*/  FFMA.FTZ R9, R9, UR34, -R81.reuse ;  /* 0x0000002209097c23 */ /* 0x100fe20008010851 */
[--C-:B------:R-:W-:Y:S01]  /*a870*/  FFMA.FTZ R83, R20, UR34, -R81.reuse ;  /* 0x0000002214537c23 */ /* 0x100fe20008010851 */
[--C-:B------:R-:W-:Y:S01]  /*a880*/  FFMA.FTZ R20, R36, UR34, -R81.reuse ;  /* 0x0000002224147c23 */ /* 0x100fe20008010851 */
[--C-:B------:R-:W-:Y:S01]  /*a890*/  FFMA.FTZ R11, R11, UR34, -R81.reuse ;  /* 0x000000220b0b7c23 */ /* 0x100fe20008010851 */
[--C-:B------:R-:W-:Y:S01]  /*a8a0*/  FFMA.FTZ R82, R15, UR34, -R81.reuse ;  /* 0x000000220f527c23 */ /* 0x100fe20008010851 */
[--C-:B------:R-:W-:Y:S01]  /*a8b0*/  FFMA.FTZ R36, R42, UR34, -R81.reuse ;  /* 0x000000222a247c23 */ /* 0x100fe20008010851 */
[----:B------:R-:W-:Y:S01]  /*a8c0*/  FFMA.FTZ R15, R44, UR34, -R81 ;  /* 0x000000222c0f7c23 */ /* 0x000fe20008010851 */
[----:B------:R-:W-:Y:S01]  /*a8d0*/  IMAD.U32 R42, RZ, RZ, UR43 ;  /* 0x0000002bff2a7e24 */ /* 0x000fe2000f8e00ff */
[----:B------:R-:W-:Y:S01]  /*a8e0*/  MUFU.EX2 R7, R7 ;  /* 0x0000000700077308 */ /* 0x000fe20000000800 */
[----:B------:R-:W-:-:S02]  /*a8f0*/  IMAD.U32 R44, RZ, RZ, UR50 ;  /* 0x00000032ff2c7e24 */ /* 0x000fc4000f8e00ff */
[--C-:B------:R-:W-:Y:S01]  /*a900*/  FFMA.FTZ R80, R24, UR34, -R81.reuse ;  /* 0x0000002218507c23 */ /* 0x100fe20008010851 */
[----:B------:R-:W-:Y:S01]  /*a910*/  VIADD R24, R138, 0x9 ;  /* 0x000000098a187836 */ /* 0x000fe20000000000 */
[----:B------:R-:W-:Y:S01]  /*a920*/  @!P1 LEA R42, R42, UR42, 0x3 ;  /* 0x0000002a2a2a9c11 */ /* 0x000fe2000f8e18ff */
[--C-:B------:R-:W-:Y:S01]  /*a930*/  FFMA.FTZ R26, R26, UR34, -R81.reuse ;  /* 0x000000221a1a7c23 */ /* 0x100fe20008010851 */
[----:B------:R-:W-:Y:S01]  /*a940*/  @!P1 LEA R44, R44, UR42, 0x3 ;  /* 0x0000002a2c2c9c11 */ /* 0x000fe2000f8e18ff */
[--C-:B------:R-:W-:Y:S01]  /*a950*/  FFMA.FTZ R28, R28, UR34, -R81.reuse ;  /* 0x000000221c1c7c23 */ /* 0x100fe20008010851 */
[----:B------:R-:W0:Y:S01]  /*a960*/  MUFU.EX2 R9, R9 ;  /* 0x0000000900097308 */ /* 0x000e220000000800 */
[----:B------:R-:W-:Y:S01]  /*a970*/  SEL R85, R24, 0x9, !P2 ;  /* 0x0000000918557807 */ /* 0x000fe20005000000 */
[----:B------:R-:W-:Y:S02]  /*a980*/  @!P1 VIADD R24, R42, 0x2d840 ;  /* 0x0002d8402a189836 */ /* 0x000fe40000000000 */
[----:B------:R-:W-:Y:S01]  /*a990*/  FFMA.FTZ R84, R30, UR34, -R81 ;  /* 0x000000221e547c23 */ /* 0x000fe20008010851 */
[----:B------:R-:W-:-:S02]  /*a9a0*/  @!P1 VIADD R42, R44, 0x2d860 ;  /* 0x0002d8602c2a9836 */ /* 0x000fc40000000000 */
[--C-:B------:R-:W-:Y:S01]  /*a9b0*/  FFMA.FTZ R30, R32, UR34, -R81.reuse ;  /* 0x00000022201e7c23 */ /* 0x100fe20008010851 */
[--C-:B------:R-:W-:Y:S01]  /*a9c0*/  FFMA.FTZ R32, R34, UR34, -R81.reuse ;  /* 0x0000002222207c23 */ /* 0x100fe20008010851 */
[----:B------:R-:W-:Y:S01]  /*a9d0*/  @!P1 PRMT R24, RZ, 0x654, R24 ;  /* 0x00000654ff189816 */ /* 0x000fe20000000018 */
[----:B------:R-:W1:Y:S01]  /*a9e0*/  MUFU.EX2 R11, R11 ;  /* 0x0000000b000b7308 */ /* 0x000e620000000800 */
[----:B------:R-:W-:Y:S01]  /*a9f0*/  @!P1 PRMT R42, RZ, 0x654, R42 ;  /* 0x00000654ff2a9816 */ /* 0x000fe2000000002a */
[--C-:B------:R-:W-:Y:S01]  /*aa00*/  FFMA.FTZ R34, R38, UR34, -R81.reuse ;  /* 0x0000002226227c23 */ /* 0x100fe20008010851 */
[--C-:B------:R-:W-:Y:S01]  /*aa10*/  FFMA.FTZ R41, R41, UR34, -R81.reuse ;  /* 0x0000002229297c23 */ /* 0x100fe20008010851 */
[--C-:B------:R-:W-:Y:S01]  /*aa20*/  FFMA.FTZ R38, R46, UR34, -R81.reuse ;  /* 0x000000222e267c23 */ /* 0x100fe20008010851 */
[--C-:B------:R-:W-:Y:S01]  /*aa30*/  FFMA.FTZ R49, R49, UR34, -R81.reuse ;  /* 0x0000002231317c23 */ /* 0x100fe20008010851 */
[--C-:B------:R-:W-:Y:S01]  /*aa40*/  FFMA.FTZ R44, R50, UR34, -R81.reuse ;  /* 0x00000022322c7c23 */ /* 0x100fe20008010851 */
[----:B------:R-:W-:Y:S01]  /*aa50*/  FFMA.FTZ R46, R53, UR34, -R81 ;  /* 0x00000022352e7c23 */ /* 0x000fe20008010851 */
[----:B------:R-:W-:Y:S01]  /*aa60*/  MUFU.EX2 R82, R82 ;  /* 0x0000005200527308 */ /* 0x000fe20000000800 */
[----:B0-----:R-:W-:Y:S01]  /*aa70*/  FFMA.FTZ R2, R7, R2, R9 ;  /* 0x0000000207027223 */ /* 0x001fe20000010009 */
[--C-:B------:R-:W-:Y:S01]  /*aa80*/  FFMA.FTZ R66, R66, UR34, -R81.reuse ;  /* 0x0000002242427c23 */ /* 0x100fe20008010851 */
[--C-:B------:R-:W-:Y:S01]  /*aa90*/  FFMA.FTZ R53, R67, UR34, -R81.reuse ;  /* 0x0000002243357c23 */ /* 0x100fe20008010851 */
[--C-:B------:R-:W-:Y:S01]  /*aaa0*/  FFMA.FTZ R67, R70, UR34, -R81.reuse ;  /* 0x0000002246437c23 */ /* 0x100fe20008010851 */
[--C-:B------:R-:W-:Y:S01]  /*aab0*/  FFMA.FTZ R71, R71, UR34, -R81.reuse ;  /* 0x0000002247477c23 */ /* 0x100fe20008010851 */
[--C-:B------:R-:W-:Y:S01]  /*aac0*/  FFMA.FTZ R72, R72, UR34, -R81.reuse ;  /* 0x0000002248487c23 */ /* 0x100fe20008010851 */
[--C-:B------:R-:W-:Y:S01]  /*aad0*/  FFMA.FTZ R73, R73, UR34, -R81.reuse ;  /* 0x0000002249497c23 */ /* 0x100fe20008010851 */
[----:B------:R-:W-:Y:S01]  /*aae0*/  MUFU.EX2 R83, R83 ;  /* 0x0000005300537308 */ /* 0x000fe20000000800 */
[----:B-1----:R-:W-:Y:S01]  /*aaf0*/  F2FP.BF16.F32.PACK_AB R9, R11, R9 ;  /* 0x000000090b09723e */ /* 0x002fe200000010ff */
[--C-:B------:R-:W-:Y:S01]  /*ab00*/  FFMA.FTZ R74, R74, UR34, -R81.reuse ;  /* 0x000000224a4a7c23 */ /* 0x100fe20008010851 */
[--C-:B------:R-:W-:Y:S01]  /*ab10*/  FFMA.FTZ R75, R75, UR34, -R81.reuse ;  /* 0x000000224b4b7c23 */ /* 0x100fe20008010851 */
[--C-:B------:R-:W-:Y:S01]  /*ab20*/  FFMA.FTZ R78, R78, UR34, -R81.reuse ;  /* 0x000000224e4e7c23 */ /* 0x100fe20008010851 */
[--C-:B------:R-:W-:Y:S01]  /*ab30*/  FFMA.FTZ R76, R76, UR34, -R81.reuse ;  /* 0x000000224c4c7c23 */ /* 0x100fe20008010851 */
[----:B------:R-:W-:Y:S01]  /*ab40*/  FFMA.FTZ R77, R77, UR34, -R81 ;  /* 0x000000224d4d7c23 */ /* 0x000fe20008010851 */
[C---:B------:R-:W-:Y:S01]  /*ab50*/  ISETP.GT.AND P2, PT, R0.reuse, UR47, PT ;  /* 0x0000002f00007c0c */ /* 0x040fe2000bf44270 */
[----:B------:R-:W-:Y:S01]  /*ab60*/  MUFU.EX2 R80, R80 ;  /* 0x0000005000507308 */ /* 0x000fe20000000800 */
[----:B------:R-:W-:Y:S01]  /*ab70*/  UMOV UR50, UR43 ;  /* 0x0000002b00327c82 */ /* 0x000fe20008000000 */
[----:B------:R-:W-:-:S06]  /*ab80*/  VIADD R0, R0, 0xffffffff ;  /* 0xffffffff00007836 */ /* 0x000fcc0000000000 */
[----:B------:R-:W-:Y:S08]  /*ab90*/  MUFU.EX2 R26, R26 ;  /* 0x0000001a001a7308 */ /* 0x000ff00000000800 */
[----:B------:R-:W-:Y:S01]  /*aba0*/  MUFU.EX2 R28, R28 ;  /* 0x0000001c001c7308 */ /* 0x000fe20000000800 */
[----:B------:R-:W-:Y:S02]  /*abb0*/  WARPGROUP.DEPBAR.LE gsb0, 0x0 ;  /* 0x00008000000079c5 */ /* 0x000fe40000010000 */
[----:B------:R-:W-:-:S05]  /*abc0*/  WARPGROUP.ARRIVE ;  /* 0x00000000000079c5 */ /* 0x000fca0000000000 */
[----:B------:R-:W-:Y:S01]  /*abd0*/  MUFU.EX2 R84, R84 ;  /* 0x0000005400547308 */ /* 0x000fe20000000800 */
[----:B------:R-:W-:Y:S01]  /*abe0*/  HGMMA.64x96x16.F32.BF16 R88, gdesc[UR28].tnspB, R88, gsb0 ;  /* 0x416000001c5879f0 */ /* 0x000fe20008001858 */
[----:B------:R-:W-:Y:S02]  /*abf0*/  UIADD3 UR28, UR6, 0x606, URZ ;  /* 0x00000606061c7890 */ /* 0x000fe4000fffe03f */
[----:B------:R-:W-:Y:S01]  /*ac00*/  UIADD3 UR30, UR7, 0x1c0, URZ ;  /* 0x000001c0071e7890 */ /* 0x000fe2000fffe03f */
[----:B------:R-:W-:Y:S01]  /*ac10*/  UMOV UR29, 0x40000040 ;  /* 0x40000040001d7882 */ /* 0x000fe20000000000 */
[----:B------:R-:W-:Y:S02]  /*ac20*/  UMOV UR31, 0x80000020 ;  /* 0x80000020001f7882 */ /* 0x000fe40000000000 */
        /* <DEDUP_REMOVED lines=25> */
[----:B------:R-:W0:Y:S08]  /*adc0*/  MUFU.EX2 R52, R52 ;  /* 0x0000003400347308 */ /* 0x000e300000000800 */
[----:B------:R-:W-:Y:S08]  /*add0*/  MUFU.EX2 R55, R55 ;  /* 0x0000003700377308 */ /* 0x000ff00000000800 */
[----:B------:R-:W-:Y:S01]  /*ade0*/  MUFU.EX2 R53, R53 ;  /* 0x0000003500357308 */ /* 0x000fe20000000800 */
[----:B0-----:R-:W-:-:S07]  /*adf0*/  F2FP.BF16.F32.PACK_AB R50, R52, R51 ;  /* 0x000000333432723e */ /* 0x001fce00000010ff */
[----:B------:R-:W-:Y:S08]  /*ae00*/  MUFU.EX2 R56, R56 ;  /* 0x0000003800387308 */ /* 0x000ff00000000800 */
[----:B------:R-:W-:Y:S01]  /*ae10*/  MUFU.EX2 R57, R57 ;  /* 0x0000003900397308 */ /* 0x000fe20000000800 */
[----:B------:R-:W-:Y:S02]  /*ae20*/  WARPGROUP.DEPBAR.LE gsb0, 0x0 ;  /* 0x00008000000079c5 */ /* 0x000fe40000010000 */
[----:B------:R0:W-:Y:S06]  /*ae30*/  BAR.ARV R85, 0x100 ;  /* 0x000400550000751d */ /* 0x0001ec0000002000 */
[----:B------:R1:W-:Y:S01]  /*ae40*/  @!P1 SYNCS.ARRIVE.TRANS64.RED.A1T0 RZ, [R24+URZ], RZ ;  /* 0x000000ff18ff99a7 */ /* 0x0003e2000810043f */
[----:B------:R-:W-:Y:S01]  /*ae50*/  MUFU.EX2 R67, R67 ;  /* 0x0000004300437308 */ /* 0x000fe20000000800 */
[-C--:B------:R-:W-:Y:S01]  /*ae60*/  FMUL.FTZ R88, R88, R6.reuse ;  /* 0x0000000658587220 */ /* 0x080fe20000410000 */
[-C--:B------:R-:W-:Y:S01]  /*ae70*/  FMUL.FTZ R89, R89, R6.reuse ;  /* 0x0000000659597220 */ /* 0x080fe20000410000 */
[-C--:B------:R-:W-:Y:S01]  /*ae80*/  FMUL.FTZ R92, R92, R6.reuse ;  /* 0x000000065c5c7220 */ /* 0x080fe20000410000 */
[-C--:B------:R-:W-:Y:S01]  /*ae90*/  FMUL.FTZ R93, R93, R6.reuse ;  /* 0x000000065d5d7220 */ /* 0x080fe20000410000 */
[-C--:B------:R-:W-:Y:S01]  /*aea0*/  FMUL.FTZ R96, R96, R6.reuse ;  /* 0x0000000660607220 */ /* 0x080fe20000410000 */
[----:B------:R-:W-:Y:S01]  /*aeb0*/  FMUL.FTZ R97, R97, R6 ;  /* 0x0000000661617220 */ /* 0x000fe20000410000 */
[----:B------:R2:W-:Y:S01]  /*aec0*/  @!P1 SYNCS.ARRIVE.TRANS64.RED.A1T0 RZ, [R42+URZ], RZ ;  /* 0x000000ff2aff99a7 */ /* 0x0005e2000810043f */
[--C-:B-1----:R-:W-:Y:S01]  /*aed0*/  FFMA.FTZ R24, R54, UR34, -R81.reuse ;  /* 0x0000002236187c23 */ /* 0x102fe20008010851 */
[----:B------:R-:W-:Y:S01]  /*aee0*/  FFMA.FTZ R54, R69, UR34, -R81 ;  /* 0x0000002245367c23 */ /* 0x000fe20008010851 */
[----:B------:R-:W-:Y:S01]  /*aef0*/  FADD.FTZ R69, R11, R2 ;  /* 0x000000020b457221 */ /* 0x000fe20000010000 */
[----:B------:R-:W-:Y:S01]  /*af00*/  F2FP.BF16.F32.PACK_AB R11, R83, R82 ;  /* 0x00000052530b723e */ /* 0x000fe200000010ff */
[----:B------:R-:W-:Y:S01]  /*af10*/  MUFU.EX2 R58, R58 ;  /* 0x0000003a003a7308 */ /* 0x000fe20000000800 */
[-C--:B------:R-:W-:Y:S01]  /*af20*/  FMUL.FTZ R100, R100, R6.reuse ;  /* 0x0000000664647220 */ /* 0x080fe20000410000 */
[----:B------:R-:W-:Y:S01]  /*af30*/  FADD.FTZ R2, R82, R69 ;  /* 0x0000004552027221 */ /* 0x000fe20000010000 */
[----:B--2---:R-:W-:Y:S01]  /*af40*/  FADD.FTZ R42, R10, R3 ;  /* 0x000000030a2a7221 */ /* 0x004fe20000010000 */
[----:B------:R-:W-:Y:S01]  /*af50*/  F2FP.BF16.F32.PACK_AB R10, R14, R79 ;  /* 0x0000004f0e0a723e */ /* 0x000fe200000010ff */
[-C--:B------:R-:W-:Y:S01]  /*af60*/  FMUL.FTZ R101, R101, R6.reuse ;  /* 0x0000000665657220 */ /* 0x080fe20000410000 */
[----:B------:R-:W-:Y:S01]  /*af70*/  FADD.FTZ R69, R83, R2 ;  /* 0x0000000253457221 */ /* 0x000fe20000010000 */
[----:B0-----:R-:W-:Y:S01]  /*af80*/  FADD.FTZ R85, R79, R42 ;  /* 0x0000002a4f557221 */ /* 0x001fe20000010000 */
[----:B------:R0:W1:Y:S01]  /*af90*/  MUFU.EX2 R3, R24 ;  /* 0x0000001800037308 */ /* 0x0000620000000800 */
[----:B------:R2:W-:Y:S01]  /*afa0*/  STSM.16.M88.4 [R17+0x21800], R8 ;  /* 0x0218000811007844 */ /* 0x0005e20000000200 */
[----:B------:R-:W-:Y:S01]  /*afb0*/  FADD.FTZ R69, R80, R69 ;  /* 0x0000004550457221 */ /* 0x000fe20000010000 */
[----:B------:R-:W-:Y:S01]  /*afc0*/  FADD.FTZ R42, R14, R85 ;  /* 0x000000550e2a7221 */ /* 0x000fe20000010000 */
[-C--:B------:R-:W-:Y:S01]  /*afd0*/  FMUL.FTZ R104, R104, R6.reuse ;  /* 0x0000000668687220 */ /* 0x080fe20000410000 */
[----:B------:R-:W-:Y:S01]  /*afe0*/  FMUL.FTZ R105, R105, R6 ;  /* 0x0000000669697220 */ /* 0x000fe20000410000 */
[----:B------:R-:W-:Y:S01]  /*aff0*/  FADD.FTZ R69, R26, R69 ;  /* 0x000000451a457221 */ /* 0x000fe20000010000 */
[----:B------:R-:W-:Y:S01]  /*b000*/  FADD.FTZ R42, R21, R42 ;  /* 0x0000002a152a7221 */ /* 0x000fe20000010000 */
[----:B------:R-:W3:Y:S01]  /*b010*/  MUFU.EX2 R2, R66 ;  /* 0x0000004200027308 */ /* 0x000ee20000000800 */
[C---:B0-----:R-:W-:Y:S01]  /*b020*/  F2FP.BF16.F32.PACK_AB R24, R25.reuse, R21 ;  /* 0x000000151918723e */ /* 0x041fe200000010ff */
[----:B------:R-:W-:Y:S01]  /*b030*/  FADD.FTZ R69, R28, R69 ;  /* 0x000000451c457221 */ /* 0x000fe20000010000 */
[----:B------:R-:W-:Y:S01]  /*b040*/  FADD.FTZ R42, R25, R42 ;  /* 0x0000002a192a7221 */ /* 0x000fe20000010000 */
[----:B------:R-:W-:Y:S01]  /*b050*/  F2FP.BF16.F32.PACK_AB R25, R26, R80 ;  /* 0x000000501a19723e */ /* 0x000fe200000010ff */
[----:B------:R-:W-:Y:S01]  /*b060*/  FMUL.FTZ R108, R108, R6 ;  /* 0x000000066c6c7220 */ /* 0x000fe20000410000 */
[----:B------:R-:W-:Y:S01]  /*b070*/  FADD.FTZ R69, R84, R69 ;  /* 0x0000004554457221 */ /* 0x000fe20000010000 */
[----:B------:R-:W-:Y:S01]  /*b080*/  FADD.FTZ R42, R27, R42 ;  /* 0x0000002a1b2a7221 */ /* 0x000fe20000010000 */
[C---:B------:R-:W-:Y:S01]  /*b090*/  F2FP.BF16.F32.PACK_AB R26, R29.reuse, R27 ;  /* 0x0000001b1d1a723e */ /* 0x040fe200000010ff */
[----:B------:R-:W-:Y:S01]  /*b0a0*/  MUFU.EX2 R54, R54 ;  /* 0x0000003600367308 */ /* 0x000fe20000000800 */
        /* <DEDUP_REMOVED lines=10> */
[C---:B------:R-:W-:Y:S01]  /*b150*/  F2FP.BF16.F32.PACK_AB R31, R34.reuse, R20 ;  /* 0x00000014221f723e */ /* 0x040fe200000010ff */
[----:B------:R0:W-:Y:S01]  /*b160*/  STSM.16.M88.4 [R23], R24 ;  /* 0x0000001817007844 */ /* 0x0001e20000000200 */
[----:B------:R-:W-:Y:S01]  /*b170*/  FADD.FTZ R14, R34, R69 ;  /* 0x00000045220e7221 */ /* 0x000fe20000010000 */
[----:B------:R-:W-:Y:S01]  /*b180*/  FADD.FTZ R42, R35, R42 ;  /* 0x0000002a232a7221 */ /* 0x000fe20000010000 */
[-C--:B------:R-:W-:Y:S01]  /*b190*/  FMUL.FTZ R112, R112, R6.reuse ;  /* 0x0000000670707220 */ /* 0x080fe20000410000 */
[----:B------:R-:W0:Y:S01]  /*b1a0*/  MUFU.EX2 R72, R72 ;  /* 0x0000004800487308 */ /* 0x000e220000000800 */
[----:B------:R-:W-:Y:S01]  /*b1b0*/  FADD.FTZ R29, R41, R14 ;  /* 0x0000000e291d7221 */ /* 0x000fe20000010000 */
[----:B------:R-:W-:Y:S01]  /*b1c0*/  FADD.FTZ R42, R37, R42 ;  /* 0x0000002a252a7221 */ /* 0x000fe20000010000 */
[----:B------:R-:W-:Y:S01]  /*b1d0*/  F2FP.BF16.F32.PACK_AB R41, R36, R41 ;  /* 0x000000292429723e */ /* 0x000fe200000010ff */
[-C--:B------:R-:W-:Y:S01]  /*b1e0*/  FMUL.FTZ R113, R113, R6.reuse ;  /* 0x0000000671717220 */ /* 0x080fe20000410000 */
[----:B------:R-:W-:Y:S01]  /*b1f0*/  FMUL.FTZ R116, R116, R6 ;  /* 0x0000000674747220 */ /* 0x000fe20000410000 */
[----:B------:R-:W-:Y:S01]  /*b200*/  FADD.FTZ R21, R39, R42 ;  /* 0x0000002a27157221 */ /* 0x000fe20000010000 */
[----:B------:R-:W-:Y:S01]  /*b210*/  FADD.FTZ R42, R36, R29 ;  /* 0x0000001d242a7221 */ /* 0x000fe20000010000 */
[----:B------:R-:W-:Y:S01]  /*b220*/  MUFU.EX2 R73, R73 ;  /* 0x0000004900497308 */ /* 0x000fe20000000800 */
[----:B------:R-:W-:Y:S01]  /*b230*/  F2FP.BF16.F32.PACK_AB R29, R32, R30 ;  /* 0x0000001e201d723e */ /* 0x000fe200000010ff */
[----:B------:R-:W-:Y:S01]  /*b240*/  FADD.FTZ R14, R40, R21 ;  /* 0x00000015280e7221 */ /* 0x000fe20000010000 */
[----:B------:R-:W-:Y:S01]  /*b250*/  FADD.FTZ R21, R15, R42 ;  /* 0x0000002a0f157221 */ /* 0x000fe20000010000 */
[----:B------:R-:W-:Y:S01]  /*b260*/  F2FP.BF16.F32.PACK_AB R30, R37, R35 ;  /* 0x00000023251e723e */ /* 0x000fe200000010ff */
[-C--:B------:R-:W-:Y:S01]  /*b270*/  FMUL.FTZ R117, R117, R6.reuse ;  /* 0x0000000675757220 */ /* 0x080fe20000410000 */
[----:B------:R-:W-:Y:S01]  /*b280*/  FADD.FTZ R14, R43, R14 ;  /* 0x0000000e2b0e7221 */ /* 0x000fe20000010000 */
[----:B------:R-:W-:Y:S01]  /*b290*/  FADD.FTZ R20, R38, R21 ;  /* 0x0000001526147221 */ /* 0x000fe20000010000 */
[----:B------:R-:W-:Y:S01]  /*b2a0*/  MUFU.EX2 R59, R59 ;  /* 0x0000003b003b7308 */ /* 0x000fe20000000800 */
[----:B------:R4:W-:Y:S01]  /*b2b0*/  STSM.16.M88.4 [R19], R28 ;  /* 0x0000001c13007844 */ /* 0x0009e20000000200 */
[----:B------:R-:W-:Y:S01]  /*b2c0*/  FADD.FTZ R14, R45, R14 ;  /* 0x0000000e2d0e7221 */ /* 0x000fe20000010000 */
[----:B------:R-:W-:Y:S01]  /*b2d0*/  FADD.FTZ R33, R49, R20 ;  /* 0x0000001431217221 */ /* 0x000fe20000010000 */
[----:B------:R-:W-:Y:S01]  /*b2e0*/  F2FP.BF16.F32.PACK_AB R42, R45, R43 ;  /* 0x0000002b2d2a723e */ /* 0x000fe200000010ff */
[-C--:B------:R-:W-:Y:S01]  /*b2f0*/  FMUL.FTZ R120, R120, R6.reuse ;  /* 0x0000000678787220 */ /* 0x080fe20000410000 */
[----:B------:R-:W-:Y:S01]  /*b300*/  FADD.FTZ R21, R47, R14 ;  /* 0x0000000e2f157221 */ /* 0x000fe20000010000 */
[----:B------:R-:W-:Y:S01]  /*b310*/  FADD.FTZ R33, R44, R33 ;  /* 0x000000212c217221 */ /* 0x000fe20000010000 */
[----:B------:R-:W5:Y:S01]  /*b320*/  MUFU.EX2 R74, R74 ;  /* 0x0000004a004a7308 */ /* 0x000f620000000800 */
[----:B------:R-:W-:Y:S01]  /*b330*/  F2FP.BF16.F32.PACK_AB R43, R38, R15 ;  /* 0x0000000f262b723e */ /* 0x000fe200000010ff */
[----:B------:R-:W-:Y:S01]  /*b340*/  FADD.FTZ R14, R48, R21 ;  /* 0x00000015300e7221 */ /* 0x000fe20000010000 */
[----:B------:R-:W-:Y:S01]  /*b350*/  F2FP.BF16.F32.PACK_AB R40, R40, R39 ;  /* 0x000000272828723e */ /* 0x000fe200000010ff */
[----:B------:R-:W-:Y:S01]  /*b360*/  FMUL.FTZ R121, R121, R6 ;  /* 0x0000000679797220 */ /* 0x000fe20000410000 */
[----:B------:R-:W-:Y:S01]  /*b370*/  F2FP.BF16.F32.PACK_AB R48, R48, R47 ;  /* 0x0000002f3030723e */ /* 0x000fe200000010ff */
[----:B------:R-:W-:Y:S01]  /*b380*/  FADD.FTZ R21, R51, R14 ;  /* 0x0000000e33157221 */ /* 0x000fe20000010000 */
[----:B------:R-:W-:Y:S01]  /*b390*/  FADD.FTZ R14, R46, R33 ;  /* 0x000000212e0e7221 */ /* 0x000fe20000010000 */
[----:B------:R-:W4:Y:S01]  /*b3a0*/  MUFU.EX2 R60, R60 ;  /* 0x0000003c003c7308 */ /* 0x000f220000000800 */
[C---:B-1----:R-:W-:Y:S01]  /*b3b0*/  F2FP.BF16.F32.PACK_AB R51, R3.reuse, R46 ;  /* 0x0000002e0333723e */ /* 0x042fe200000010ff */
[----:B--2---:R-:W-:Y:S01]  /*b3c0*/  FADD.FTZ R8, R52, R21 ;  /* 0x0000001534087221 */ /* 0x004fe20000010000 */
[----:B------:R-:W-:Y:S01]  /*b3d0*/  FADD.FTZ R9, R3, R14 ;  /* 0x0000000e03097221 */ /* 0x000fe20000010000 */
[----:B------:R-:W-:Y:S01]  /*b3e0*/  F2FP.BF16.F32.PACK_AB R49, R44, R49 ;  /* 0x000000312c31723e */ /* 0x000fe200000010ff */
[----:B------:R2:W-:Y:S01]  /*b3f0*/  STSM.16.M88.4 [R18], R40 ;  /* 0x0000002812007844 */ /* 0x0005e20000000200 */
[----:B------:R-:W-:Y:S01]  /*b400*/  FADD.FTZ R11, R55, R8 ;  /* 0x00000008370b7221 */ /* 0x000fe20000010000 */
[----:B---3--:R-:W-:Y:S01]  /*b410*/  FADD.FTZ R8, R2, R9 ;  /* 0x0000000902087221 */ /* 0x008fe20000010000 */
[----:B------:R-:W-:Y:S01]  /*b420*/  MUFU.EX2 R14, R75 ;  /* 0x0000004b000e7308 */ /* 0x000fe20000000800 */
[----:B0-----:R-:W-:Y:S01]  /*b430*/  F2FP.BF16.F32.PACK_AB R25, R72, R71 ;  /* 0x000000474819723e */ /* 0x001fe200000010ff */
[----:B------:R-:W-:Y:S01]  /*b440*/  FADD.FTZ R10, R56, R11 ;  /* 0x0000000b380a7221 */ /* 0x000fe20000010000 */
[----:B------:R-:W-:Y:S01]  /*b450*/  FADD.FTZ R9, R53, R8 ;  /* 0x0000000835097221 */ /* 0x000fe20000010000 */
[----:B-----5:R-:W-:Y:S01]  /*b460*/  F2FP.BF16.F32.PACK_AB R27, R74, R73 ;  /* 0x000000494a1b723e */ /* 0x020fe200000010ff */
[----:B------:R2:W-:Y:S01]  /*b470*/  STSM.16.M88.4 [R17+0x27800], R48 ;  /* 0x0278003011007844 */ /* 0x0005e20000000200 */
[----:B------:R-:W-:Y:S01]  /*b480*/  FADD.FTZ R11, R57, R10 ;  /* 0x0000000a390b7221 */ /* 0x000fe20000010000 */
[----:B------:R-:W-:Y:S01]  /*b490*/  FADD.FTZ R8, R54, R9 ;  /* 0x0000000936087221 */ /* 0x000fe20000010000 */
[----:B------:R-:W0:Y:S01]  /*b4a0*/  MUFU.EX2 R61, R61 ;  /* 0x0000003d003d7308 */ /* 0x000e220000000800 */
[----:B------:R-:W-:Y:S01]  /*b4b0*/  F2FP.BF16.F32.PACK_AB R9, R53, R2 ;  /* 0x000000023509723e */ /* 0x000fe200000010ff */
[----:B------:R-:W-:Y:S01]  /*b4c0*/  FADD.FTZ R10, R58, R11 ;  /* 0x0000000b3a0a7221 */ /* 0x000fe20000010000 */
[----:B------:R-:W-:Y:S01]  /*b4d0*/  FADD.FTZ R8, R67, R8 ;  /* 0x0000000843087221 */ /* 0x000fe20000010000 */
[----:B----4-:R-:W-:Y:S01]  /*b4e0*/  F2FP.BF16.F32.PACK_AB R24, R60, R59 ;  /* 0x0000003b3c18723e */ /* 0x010fe200000010ff */
[----:B------:R-:W-:Y:S01]  /*b4f0*/  FMUL.FTZ R124, R124, R6 ;  /* 0x000000067c7c7220 */ /* 0x000fe20000410000 */
[----:B------:R-:W-:Y:S01]  /*b500*/  FADD.FTZ R3, R59, R10 ;  /* 0x0000000a3b037221 */ /* 0x000fe20000010000 */
[----:B------:R-:W-:Y:S01]  /*b510*/  FADD.FTZ R11, R71, R8 ;  /* 0x00000008470b7221 */ /* 0x000fe20000010000 */
[----:B------:R-:W1:Y:S01]  /*b520*/  MUFU.EX2 R62, R62 ;  /* 0x0000003e003e7308 */ /* 0x000e620000000800 */
[----:B------:R-:W-:Y:S01]  /*b530*/  F2FP.BF16.F32.PACK_AB R8, R56, R55 ;  /* 0x000000373808723e */ /* 0x000fe200000010ff */
[----:B------:R-:W-:Y:S01]  /*b540*/  FADD.FTZ R10, R60, R3 ;  /* 0x000000033c0a7221 */ /* 0x000fe20000010000 */
[----:B------:R-:W-:Y:S01]  /*b550*/  FADD.FTZ R2, R72, R11 ;  /* 0x0000000b48027221 */ /* 0x000fe20000010000 */
[----:B------:R-:W-:Y:S01]  /*b560*/  F2FP.BF16.F32.PACK_AB R11, R67, R54 ;  /* 0x00000036430b723e */ /* 0x000fe200000010ff */
[-C--:B------:R-:W-:Y:S01]  /*b570*/  FMUL.FTZ R125, R125, R6.reuse ;  /* 0x000000067d7d7220 */ /* 0x080fe20000410000 */
[-C--:B------:R-:W-:Y:S01]  /*b580*/  FMUL.FTZ R128, R128, R6.reuse ;  /* 0x0000000680807220 */ /* 0x080fe20000410000 */
[----:B------:R-:W-:Y:S01]  /*b590*/  FADD.FTZ R15, R73, R2 ;  /* 0x00000002490f7221 */ /* 0x000fe20000010000 */
[----:B------:R-:W3:Y:S01]  /*b5a0*/  MUFU.EX2 R29, R76 ;  /* 0x0000004c001d7308 */ /* 0x000ee20000000800 */
[----:B0-----:R-:W-:Y:S01]  /*b5b0*/  FADD.FTZ R3, R61, R10 ;  /* 0x0000000a3d037221 */ /* 0x001fe20000010000 */
[----:B------:R-:W-:Y:S01]  /*b5c0*/  F2FP.BF16.F32.PACK_AB R10, R58, R57 ;  /* 0x000000393a0a723e */ /* 0x000fe200000010ff */
[----:B------:R-:W-:Y:S01]  /*b5d0*/  FADD.FTZ R15, R74, R15 ;  /* 0x0000000f4a0f7221 */ /* 0x000fe20000010000 */
[-C--:B------:R-:W-:Y:S01]  /*b5e0*/  FMUL.FTZ R129, R129, R6.reuse ;  /* 0x0000000681817220 */ /* 0x080fe20000410000 */
[-C--:B------:R-:W-:Y:S01]  /*b5f0*/  FMUL.FTZ R132, R132, R6.reuse ;  /* 0x0000000684847220 */ /* 0x080fe20000410000 */
[----:B------:R-:W-:Y:S01]  /*b600*/  FMUL.FTZ R133, R133, R6 ;  /* 0x0000000685857220 */ /* 0x000fe20000410000 */
[----:B------:R-:W-:Y:S01]  /*b610*/  FADD.FTZ R15, R14, R15 ;  /* 0x0000000f0e0f7221 */ /* 0x000fe20000010000 */
[----:B------:R-:W0:Y:S01]  /*b620*/  MUFU.EX2 R63, R63 ;  /* 0x0000003f003f7308 */ /* 0x000e220000000800 */
[C---:B-1----:R-:W-:Y:S01]  /*b630*/  F2FP.BF16.F32.PACK_AB R26, R62.reuse, R61 ;  /* 0x0000003d3e1a723e */ /* 0x042fe200000010ff */
[----:B------:R2:W-:Y:S01]  /*b640*/  STSM.16.M88.4 [R136], R8 ;  /* 0x0000000888007844 */ /* 0x0005e20000000200 */
[----:B------:R-:W-:Y:S01]  /*b650*/  FADD.FTZ R2, R62, R3 ;  /* 0x000000033e027221 */ /* 0x000fe20000010000 */
[-C--:B------:R-:W-:Y:S01]  /*b660*/  FMUL.FTZ R90, R90, R7.reuse ;  /* 0x000000075a5a7220 */ /* 0x080fe20000410000 */
[-C--:B------:R-:W-:Y:S01]  /*b670*/  FMUL.FTZ R91, R91, R7.reuse ;  /* 0x000000075b5b7220 */ /* 0x080fe20000410000 */
[----:B------:R2:W-:Y:S01]  /*b680*/  STSM.16.M88.4 [R19+0x6000], R24 ;  /* 0x0060001813007844 */ /* 0x0005e20000000200 */
        /* <DEDUP_REMOVED lines=9> */
[----:B------:R-:W-:Y:S01]  /*b720*/  MUFU.EX2 R68, R68 ;  /* 0x0000004400447308 */ /* 0x000fe20000000800 */
[----:B0-----:R-:W-:Y:S01]  /*b730*/  FADD.FTZ R3, R63, R2 ;  /* 0x000000023f037221 */ /* 0x001fe20000010000 */
[-C--:B------:R-:W-:Y:S01]  /*b740*/  FMUL.FTZ R106, R106, R7.reuse ;  /* 0x000000076a6a7220 */ /* 0x080fe20000410000 */
[-C--:B------:R-:W-:Y:S01]  /*b750*/  FMUL.FTZ R107, R107, R7.reuse ;  /* 0x000000076b6b7220 */ /* 0x080fe20000410000 */
[-C--:B------:R-:W-:Y:S01]  /*b760*/  FMUL.FTZ R110, R110, R7.reuse ;  /* 0x000000076e6e7220 */ /* 0x080fe20000410000 */
[-C--:B------:R-:W-:Y:S01]  /*b770*/  FMUL.FTZ R111, R111, R7.reuse ;  /* 0x000000076f6f7220 */ /* 0x080fe20000410000 */
[-C--:B------:R-:W-:Y:S01]  /*b780*/  FMUL.FTZ R114, R114, R7.reuse ;  /* 0x0000000772727220 */ /* 0x080fe20000410000 */
[----:B------:R-:W-:Y:S01]  /*b790*/  FMUL.FTZ R115, R115, R7 ;  /* 0x0000000773737220 */ /* 0x000fe20000410000 */
[----:B------:R-:W0:Y:S01]  /*b7a0*/  MUFU.EX2 R65, R65 ;  /* 0x0000004100417308 */ /* 0x000e220000000800 */
[C---:B-1----:R-:W-:Y:S01]  /*b7b0*/  F2FP.BF16.F32.PACK_AB R28, R64.reuse, R63 ;  /* 0x0000003f401c723e */ /* 0x042fe200000010ff */
[----:B------:R-:W-:Y:S01]  /*b7c0*/  FADD.FTZ R3, R64, R3 ;  /* 0x0000000340037221 */ /* 0x000fe20000010000 */
[-C--:B------:R-:W-:Y:S01]  /*b7d0*/  FMUL.FTZ R118, R118, R7.reuse ;  /* 0x0000000776767220 */ /* 0x080fe20000410000 */
[-C--:B------:R-:W-:Y:S01]  /*b7e0*/  FMUL.FTZ R119, R119, R7.reuse ;  /* 0x0000000777777220 */ /* 0x080fe20000410000 */
[-C--:B------:R-:W-:Y:S01]  /*b7f0*/  FMUL.FTZ R122, R122, R7.reuse ;  /* 0x000000077a7a7220 */ /* 0x080fe20000410000 */
[-C--:B------:R-:W-:Y:S01]  /*b800*/  FMUL.FTZ R123, R123, R7.reuse ;  /* 0x000000077b7b7220 */ /* 0x080fe20000410000 */
[-C--:B------:R-:W-:Y:S01]  /*b810*/  FMUL.FTZ R126, R126, R7.reuse ;  /* 0x000000077e7e7220 */ /* 0x080fe20000410000 */
[----:B------:R-:W1:Y:S01]  /*b820*/  MUFU.EX2 R20, R77 ;  /* 0x0000004d00147308 */ /* 0x000e620000000800 */
[-C--:B------:R-:W-:Y:S01]  /*b830*/  FMUL.FTZ R127, R127, R7.reuse ;  /* 0x000000077f7f7220 */ /* 0x080fe20000410000 */
[-C--:B------:R-:W-:Y:S01]  /*b840*/  FMUL.FTZ R130, R130, R7.reuse ;  /* 0x0000000782827220 */ /* 0x080fe20000410000 */
[-C--:B------:R-:W-:Y:S01]  /*b850*/  FMUL.FTZ R131, R131, R7.reuse ;  /* 0x0000000783837220 */ /* 0x080fe20000410000 */
[-C--:B------:R-:W-:Y:S01]  /*b860*/  FMUL.FTZ R134, R134, R7.reuse ;  /* 0x0000000786867220 */ /* 0x080fe20000410000 */
[----:B------:R-:W-:Y:S01]  /*b870*/  FMUL.FTZ R135, R135, R7 ;  /* 0x0000000787877220 */ /* 0x000fe20000410000 */
[----:B------:R-:W-:-:S02]  /*b880*/  IMAD.MOV.U32 R7, RZ, RZ, R13 ;  /* 0x000000ffff077224 */ /* 0x000fc400078e000d */
[----:B------:R-:W3:Y:S01]  /*b890*/  MUFU.EX2 R78, R78 ;  /* 0x0000004e004e7308 */ /* 0x000ee20000000800 */
[----:B0-----:R-:W-:Y:S01]  /*b8a0*/  F2FP.BF16.F32.PACK_AB R30, R65, R68 ;  /* 0x00000044411e723e */ /* 0x001fe200000010ff */
[----:B------:R-:W-:Y:S01]  /*b8b0*/  FADD.FTZ R68, R68, R3 ;  /* 0x0000000344447221 */ /* 0x000fe20000010000 */
[----:B------:R-:W-:-:S03]  /*b8c0*/  IMAD.MOV.U32 R6, RZ, RZ, R12 ;  /* 0x000000ffff067224 */ /* 0x000fc600078e000c */
[----:B------:R-:W-:Y:S01]  /*b8d0*/  FADD.FTZ R3, R65, R68 ;  /* 0x0000004441037221 */ /* 0x000fe20000010000 */
[----:B-1----:R-:W-:Y:S01]  /*b8e0*/  FADD.FTZ R15, R20, R15 ;  /* 0x0000000f140f7221 */ /* 0x002fe20000010000 */
[----:B---3--:R-:W-:-:S03]  /*b8f0*/  F2FP.BF16.F32.PACK_AB R31, R78, R20 ;  /* 0x000000144e1f723e */ /* 0x008fc600000010ff */
[----:B------:R-:W-:Y:S02]  /*b900*/  FADD.FTZ R2, R78, R15 ;  /* 0x0000000f4e027221 */ /* 0x000fe40000010000 */
        /* <DEDUP_REMOVED lines=9> */
.L_x_887:
[----:B------:R-:W-:-:S13]  /*b9a0*/  ISETP.GE.AND P2, PT, R0, UR39, PT ;  /* 0x0000002700007c0c */ /* 0x000fda000bf46270 */
[----:B------:R-:W-:Y:S05]  /*b9b0*/  @!P2 BRA `(.L_x_897) ;  /* 0x000000380030a947 */ /* 0x000fea0003800000 */
[----:B-12---:R-:W-:Y:S01]  /*b9c0*/  IMAD.IADD R8, R137, 0x1, -R139 ;  /* 0x0000000189087824 */ /* 0x006fe200078e0a8b */
[----:B------:R-:W-:Y:S01]  /*b9d0*/  UMOV UR28, UR46 ;  /* 0x0000002e001c7c82 */ /* 0x000fe20008000000 */
[----:B------:R-:W-:Y:S01]  /*b9e0*/  IMAD.MOV.U32 R11, RZ, RZ, R13 ;  /* 0x000000ffff0b7224 */ /* 0x000fe200078e000d */
[----:B------:R-:W-:Y:S01]  /*b9f0*/  UMOV UR51, UR43 ;  /* 0x0000002b00337c82 */ /* 0x000fe20008000000 */
[--C-:B------:R-:W-:Y:S01]  /*ba00*/  IMAD.IADD R9, R4, 0x1, R8.reuse ;  /* 0x0000000104097824 */ /* 0x100fe200078e0208 */
[----:B------:R-:W-:Y:S01]  /*ba10*/  ULDC UR35, c[0x0][0x9e4] ;  /* 0x0002790000237ab9 */ /* 0x000fe20000000800 */
[----:B------:R-:W-:Y:S01]  /*ba20*/  IMAD.IADD R8, R5, 0x1, R8 ;  /* 0x0000000105087824 */ /* 0x000fe200078e0208 */
[----:B------:R-:W-:Y:S01]  /*ba30*/  ULDC UR34, c[0x0][0x988] ;  /* 0x0002620000227ab9 */ /* 0x000fe20000000800 */
[----:B------:R-:W-:Y:S01]  /*ba40*/  IMAD.MOV.U32 R10, RZ, RZ, R12 ;  /* 0x000000ffff0a7224 */ /* 0x000fe200078e000c */
[----:B------:R-:W-:Y:S01]  /*ba50*/  LOP3.LUT R7, RZ, R9, RZ, 0x33, !PT ;  /* 0x00000009ff077212 */ /* 0x000fe200078e33ff */
[----:B------:R-:W-:Y:S01]  /*ba60*/  ULDC UR50, c[0x0][0x9d8] ;  /* 0x0002760000327ab9 */ /* 0x000fe20000000800 */
[----:B------:R-:W-:Y:S01]  /*ba70*/  LOP3.LUT R6, RZ, R8, RZ, 0x33, !PT ;  /* 0x00000008ff067212 */ /* 0x000fe200078e33ff */
[----:B------:R-:W-:-:S06]  /*ba80*/  ULDC UR47, c[0x0][0x9e0] ;  /* 0x00027800002f7ab9 */ /* 0x000fcc0000000800 */
.L_x_914:
[----:B------:R-:W-:Y:S01]  /*ba90*/  UIADD3 UR43, UR51, 0x1, URZ ;  /* 0x00000001332b7890 */ /* 0x000fe2000fffe03f */
[----:B------:R-:W-:-:S03]  /*baa0*/  ISETP.NE.AND P3, PT, RZ, UR38, PT ;  /* 0x00000026ff007c0c */ /* 0x000fc6000bf65270 */
[----:B------:R-:W-:-:S04]  /*bab0*/  UISETP.NE.AND UP0, UPT, UR43, 0x2, UPT ;  /* 0x000000022b00788c */ /* 0x000fc8000bf05270 */
[----:B------:R-:W-:Y:S02]  /*bac0*/  USEL UR46, URZ, 0x1, UP0 ;  /* 0x000000013f2e7887 */ /* 0x000fe40008000000 */
[----:B------:R-:W-:Y:S02]  /*bad0*/  USEL UR43, UR43, URZ, UP0 ;  /* 0x0000003f2b2b7287 */ /* 0x000fe40008000000 */
[----:B------:R-:W-:Y:S02]  /*bae0*/  ULOP3.LUT UR46, UR28, UR46, URZ, 0x3c, !UPT ;  /* 0x0000002e1c2e7292 */ /* 0x000fe4000f8e3c3f */
[----:B---3--:R-:W-:Y:S10]  /*baf0*/  @P3 BRA `(.L_x_898) ;  /* 0x00000000002c3947 */ /* 0x008ff40003800000 */
[----:B------:R-:W-:Y:S05]  /*bb00*/  @!P0 BRA `(.L_x_899) ;  /* 0x0000000000048947 */ /* 0x000fea0003800000 */
[----:B------:R-:W-:Y:S01]  /*bb10*/  BPT.TRAP 0x1 ;  /* 0x000000040000795c */ /* 0x000fe20000300000 */
.L_x_899:
[----:B------:R-:W-:Y:S01]  /*bb20*/  ULEA UR6, UR43, UR42, 0x3 ;  /* 0x0000002a2b067291 */ /* 0x000fe2000f8e183f */
[----:B------:R-:W-:-:S05]  /*bb30*/  IMAD.U32 R12, RZ, RZ, UR46 ;  /* 0x0000002eff0c7e24 */ /* 0x000fca000f8e00ff */
[----:B------:R-:W-:-:S04]  /*bb40*/  SHF.L.U32 R12, R12, 0x1f, RZ ;  /* 0x0000001f0c0c7819 */ /* 0x000fc800000006ff */
[----:B------:R0:W1:Y:S01]  /*bb50*/  SYNCS.PHASECHK.TRANS64.TRYWAIT P2, [UR6+0x2d830], R12 ;  /* 0x02d8300cff0075a7 */ /* 0x0000620008040146 */
[----:B------:R-:W-:Y:S05]  /*bb60*/  @!P0 BRA `(.L_x_900) ;  /* 0x0000000000048947 */ /* 0x000fea0003800000 */
[----:B------:R-:W-:Y:S01]  /*bb70*/  BPT.TRAP 0x1 ;  /* 0x000000040000795c */ /* 0x000fe20000300000 */
.L_x_900:
[----:B-1----:R-:W-:Y:S05]  /*bb80*/  @P2 BRA `(.L_x_898) ;  /* 0x0000000000082947 */ /* 0x002fea0003800000 */
[----:B------:R-:W1:Y:S02]  /*bb90*/  SYNCS.PHASECHK.TRANS64.TRYWAIT P2, [UR6+0x2d830], R12 ;  /* 0x02d8300cff0075a7 */ /* 0x000e640008040146 */
[----:B-1----:R-:W-:Y:S05]  /*bba0*/  @!P2 BRA `(.L_x_901) ;  /* 0x000000a8002ca947 */ /* 0x002fea0003800000 */
.L_x_898:
        /* <DEDUP_REMOVED lines=37> */
.L_x_903:
[----:B------:R-:W-:Y:S01]  /*be00*/  ULEA UR6, UR51, UR42, 0x3 ;  /* 0x0000002a33067291 */ /* 0x000fe2000f8e183f */
[----:B------:R-:W-:-:S05]  /*be10*/  IMAD.U32 R12, RZ, RZ, UR28 ;  /* 0x0000001cff0c7e24 */ /* 0x000fca000f8e00ff */
[----:B------:R-:W-:-:S04]  /*be20*/  SHF.L.U32 R12, R12, 0x1f, RZ ;  /* 0x0000001f0c0c7819 */ /* 0x000fc800000006ff */
[----:B------:R0:W1:Y:S01]  /*be30*/  SYNCS.PHASECHK.TRANS64.TRYWAIT P2, [UR6+0x2d850], R12 ;  /* 0x02d8500cff0075a7 */ /* 0x0000620008040146 */
[----:B------:R-:W-:Y:S05]  /*be40*/  @!P0 BRA `(.L_x_904) ;  /* 0x0000000000048947 */ /* 0x000fea0003800000 */
[----:B------:R-:W-:Y:S01]  /*be50*/  BPT.TRAP 0x1 ;  /* 0x000000040000795c */ /* 0x000fe20000300000 */
.L_x_904:
[----:B-1----:R-:W-:Y:S05]  /*be60*/  @P2 BRA `(.L_x_902) ;  /* 0x0000000000082947 */ /* 0x002fea0003800000 */
[----:B------:R-:W1:Y:S02]  /*be70*/  SYNCS.PHASECHK.TRANS64.TRYWAIT P2, [UR6+0x2d850], R12 ;  /* 0x02d8500cff0075a7 */ /* 0x000e640008040146 */
[----:B-1----:R-:W-:Y:S05]  /*be80*/  @!P2 BRA `(.L_x_905) ;  /* 0x000000a4008ca947 */ /* 0x002fea0003800000 */
.L_x_902:
[----:B------:R-:W-:Y:S01]  /*be90*/  UIADD3 UR6, UR42, 0x400, URZ ;  /* 0x000004002a067890 */ /* 0x000fe2000fffe03f */
[----:B------:R-:W-:Y:S01]  /*bea0*/  WARPGROUP.ARRIVE ;  /* 0x00000000000079c5 */ /* 0x000fe20000000000 */
[----:B------:R-:W-:Y:S01]  /*beb0*/  UMOV UR29, 0x40000040 ;  /* 0x40000040001d7882 */ /* 0x000fe20000000000 */
[----:B------:R-:W-:Y:S01]  /*bec0*/  UMOV UR31, 0x80000020 ;  /* 0x80000020001f7882 */ /* 0x000fe20000000000 */
[----:B------:R-:W-:-:S03]  /*bed0*/  USHF.R.U32.HI UR6, URZ, 0x4, UR6 ;  /* 0x000000043f067899 */ /* 0x000fc60008011606 */
[----:B------:R-:W2:Y:S01]  /*bee0*/  S2R R141, SR_TID.X ;  /* 0x00000000008d7919 */ /* 0x000ea20000002100 */
[----:B------:R-:W-:Y:S01]  /*bef0*/  FMUL.FTZ R21, R29, UR50 ;  /* 0x000000321d157c20 */ /* 0x000fe20008410000 */
[----:B------:R-:W-:Y:S01]  /*bf00*/  FMUL.FTZ R29, R35, UR50 ;  /* 0x00000032231d7c20 */ /* 0x000fe20008410000 */
[----:B------:R-:W-:Y:S01]  /*bf10*/  ULOP3.LUT UR6, UR6, 0x3fff, URZ, 0xc0, !UPT ;  /* 0x00003fff06067892 */ /* 0x000fe2000f8ec03f */
[----:B-1----:R-:W-:Y:S01]  /*bf20*/  FMUL.FTZ R13, R25, UR50 ;  /* 0x00000032190d7c20 */ /* 0x002fe20008410000 */
        /* <DEDUP_REMOVED lines=8> */
[----:B------:R-:W-:Y:S01]  /*bfb0*/  FMUL.FTZ R47, R53, UR50 ;  /* 0x00000032352f7c20 */ /* 0x000fe20008410000 */
[----:B------:R-:W-:Y:S01]  /*bfc0*/  FMUL.FTZ R26, R32, UR50 ;  /* 0x00000032201a7c20 */ /* 0x000fe20008410000 */
        /* <DEDUP_REMOVED lines=56> */
[----:B------:R-:W-:Y:S02]  /*c350*/  IMAD.SHL.U32 R83, R0, 0x80, RZ ;  /* 0x0000008000537824 */ /* 0x000fe400078e00ff */
[----:B------:R-:W-:Y:S01]  /*c360*/  FMUL.FTZ R70, R73, UR50 ;  /* 0x0000003249467c20 */ /* 0x000fe20008410000 */
[----:B------:R-:W-:-:S02]  /*c370*/  @!P1 VIADD R53, R53, 0x2d840 ;  /* 0x0002d84035359836 */ /* 0x000fc40000000000 */
        /* <DEDUP_REMOVED lines=10> */
[----:B------:R-:W-:Y:S01]  /*c420*/  @!P1 PRMT R53, RZ, 0x654, R53 ;  /* 0x00000654ff359816 */ /* 0x000fe20000000035 */
[----:B------:R-:W0:Y:S01]  /*c430*/  MUFU.TANH R12, R12 ;  /* 0x0000000c000c7308 */ /* 0x000e220000002400 */
[----:B------:R-:W-:-:S07]  /*c440*/  IADD3 R52, R137, 0x1, -R83 ;  /* 0x0000000189347810 */ /* 0x000fce0007ffe853 */
        /* <DEDUP_REMOVED lines=111> */
[----:B-1----:R-:W-:-:S04]  /*cb40*/  IMAD.IADD R53, R52, 0x1, -R139 ;  /* 0x0000000134357824 */ /* 0x002fc800078e0a8b */
[----:B------:R-:W-:-:S04]  /*cb50*/  IMAD R53, R16, -0x2, R53 ;  /* 0xfffffffe10357824 */ /* 0x000fc800078e0235 */
[C---:B------:R-:W-:Y:S02]  /*cb60*/  VIADD R138, R53.reuse, UR47 ;  /* 0x0000002f358a7c36 */ /* 0x040fe40008000000 */
[----:B------:R-:W-:Y:S02]  /*cb70*/  VIADD R87, R53, UR33 ;  /* 0x0000002135577c36 */ /* 0x000fe40008000000 */
[C---:B------:R-:W-:Y:S02]  /*cb80*/  IMAD.IADD R86, R4.reuse, 0x1, R138 ;  /* 0x0000000104567824 */ /* 0x040fe400078e028a */
[----:B-----5:R-:W-:Y:S01]  /*cb90*/  IMAD.IADD R85, R4, 0x1, R87 ;  /* 0x0000000104557824 */ /* 0x020fe200078e0257 */
[----:B0-234-:R-:W-:Y:S06]  /*cba0*/  @!P5 BRA `(.L_x_906) ;  /* 0x000000000058d947 */ /* 0x01dfec0003800000 */
        /* <DEDUP_REMOVED lines=11> */
.L_x_908:
[----:B------:R-:W-:-:S05]  /*cc60*/  IMAD.U32 R141, RZ, RZ, UR35 ;  /* 0x00000023ff8d7e24 */ /* 0x000fca000f8e00ff */
[----:B------:R-:W-:-:S13]  /*cc70*/  ISETP.NE.AND P2, PT, R141, 0x1, PT ;  /* 0x000000018d00780c */ /* 0x000fda0003f45270 */
[----:B------:R-:W0:Y:S02]  /*cc80*/  @P2 LDC.64 R52, c[0x0][0x9e8] ;  /* 0x00027a00ff342b82 */ /* 0x000e240000000a00 */
[----:B0-----:R-:W-:-:S04]  /*cc90*/  @P2 IMAD.HI.U32 R144, R9, R52, RZ ;  /* 0x0000003409902227 */ /* 0x001fc800078e00ff */
[----:B------:R-:W-:Y:S01]  /*cca0*/  IMAD.MOV.U32 R52, RZ, RZ, R9 ;  /* 0x000000ffff347224 */ /* 0x000fe200078e0009 */
[----:B------:R-:W-:-:S07]  /*ccb0*/  @P2 SHF.R.U32.HI R52, RZ, R53, R144 ;  /* 0x00000035ff342219 */ /* 0x000fce0000011690 */
.L_x_909:
[----:B------:R-:W-:Y:S05]  /*ccc0*/  BSYNC B0 ;  /* 0x0000000000007941 */ /* 0x000fea0003800000 */
.L_x_907:
[----:B------:R-:W-:-:S04]  /*ccd0*/  IMAD R53, R52, R141, -R83 ;  /* 0x0000008d34357224 */ /* 0x000fc800078e0a53 */
[----:B------:R-:W-:-:S05]  /*cce0*/  IMAD R52, R16, -0x2, R53 ;  /* 0xfffffffe10347824 */ /* 0x000fca00078e0235 */
[----:B------:R-:W-:Y:S02]  /*ccf0*/  VIADDMNMX R86, R52, R141, R86, PT ;  /* 0x0000008d34567246 */ /* 0x000fe40003800156 */
[----:B------:R-:W-:-:S07]  /*cd00*/  VIMNMX R85, R85, R52, !PT ;  /* 0x0000003455557248 */ /* 0x000fce0007fe0100 */
.L_x_906:
[----:B------:R-:W-:Y:S01]  /*cd10*/  ISETP.GT.AND P2, PT, R0, -0x1, PT ;  /* 0xffffffff0000780c */ /* 0x000fe20003f44270 */
[C---:B------:R-:W-:Y:S02]  /*cd20*/  IMAD.IADD R138, R5.reuse, 0x1, R138 ;  /* 0x00000001058a7824 */ /* 0x040fe400078e028a */
[----:B------:R-:W-:Y:S01]  /*cd30*/  IMAD.IADD R87, R5, 0x1, R87 ;  /* 0x0000000105577824 */ /* 0x000fe200078e0257 */
[C---:B------:R-:W-:Y:S02]  /*cd40*/  ISETP.GT.AND P4, PT, R85.reuse, RZ, P2 ;  /* 0x000000ff5500720c */ /* 0x040fe40001784270 */
[----:B------:R-:W-:Y:S02]  /*cd50*/  ISETP.GT.AND P6, PT, R85, 0x1, P2 ;  /* 0x000000015500780c */ /* 0x000fe400017c4270 */
[C---:B------:R-:W-:Y:S02]  /*cd60*/  ISETP.LT.OR P4, PT, R86.reuse, 0x1, P4 ;  /* 0x000000015600780c */ /* 0x040fe40002781670 */
[----:B------:R-:W-:-:S02]  /*cd70*/  ISETP.LT.OR P6, PT, R86, 0x2, P6 ;  /* 0x000000025600780c */ /* 0x000fc400037c1670 */
        /* <DEDUP_REMOVED lines=104> */
.L_x_912:
[----:B------:R-:W-:-:S05]  /*d400*/  IMAD.U32 R85, RZ, RZ, UR35 ;  /* 0x00000023ff557e24 */ /* 0x000fca000f8e00ff */
[----:B------:R-:W-:-:S13]  /*d410*/  ISETP.NE.AND P3, PT, R85, 0x1, PT ;  /* 0x000000015500780c */ /* 0x000fda0003f65270 */
[----:B------:R-:W0:Y:S02]  /*d420*/  @P3 LDC.64 R12, c[0x0][0x9e8] ;  /* 0x00027a00ff0c3b82 */ /* 0x000e240000000a00 */
[----:B0-----:R-:W-:-:S04]  /*d430*/  @P3 IMAD.HI.U32 R86, R8, R12, RZ ;  /* 0x0000000c08563227 */ /* 0x001fc800078e00ff */
[----:B------:R-:W-:Y:S01]  /*d440*/  IMAD.MOV.U32 R12, RZ, RZ, R8 ;  /* 0x000000ffff0c7224 */ /* 0x000fe200078e0008 */
[----:B------:R-:W-:-:S07]  /*d450*/  @P3 SHF.R.U32.HI R12, RZ, R13, R86 ;  /* 0x0000000dff0c3219 */ /* 0x000fce0000011656 */
.L_x_913:
[----:B------:R-:W-:Y:S05]  /*d460*/  BSYNC B0 ;  /* 0x0000000000007941 */ /* 0x000fea0003800000 */
.L_x_911:
[----:B------:R-:W-:-:S04]  /*d470*/  IMAD R83, R12, R85, -R83 ;  /* 0x000000550c537224 */ /* 0x000fc800078e0a53 */
[----:B------:R-:W-:-:S05]  /*d480*/  IMAD R83, R16, -0x2, R83 ;  /* 0xfffffffe10537824 */ /* 0x000fca00078e0253 */
[----:B------:R-:W-:Y:S02]  /*d490*/  VIADDMNMX R138, R83, R85, R138, PT ;  /* 0x00000055538a7246 */ /* 0x000fe4000380018a */
[----:B------:R-:W-:-:S07]  /*d4a0*/  VIMNMX R87, R87, R83, !PT ;  /* 0x0000005357577248 */ /* 0x000fce0007fe0100 */
.L_x_910:
        /* <DEDUP_REMOVED lines=20> */
[C---:B------:R-:W-:Y:S02]  /*d5f0*/  ISETP.GT.AND P6, PT, R87.reuse, 0x30, P2 ;  /* 0x000000305700780c */ /* 0x040fe400017c4270 */
[----:B------:R-:W-:Y:S02]  /*d600*/  FMNMX.FTZ R12, R38, R13, !PT ;  /* 0x0000000d260c7209 */ /* 0x000fe40007810000 */
[----:B------:R-:W-:Y:S02]  /*d610*/  ISETP.GT.AND P4, PT, R87, 0x1, P2 ;  /* 0x000000015700780c */ /* 0x000fe40001784270 */
[----:B------:R-:W-:Y:S02]  /*d620*/  FMNMX.FTZ R13, R39, R12, !PT ;  /* 0x0000000c270d7209 */ /* 0x000fe40007810000 */
[----:B------:R-:W-:-:S02]  /*d630*/  ISETP.LT.OR P6, PT, R138, 0x31, P6 ;  /* 0x000000318a00780c */ /* 0x000fc400037c1670 */
[----:B------:R-:W-:Y:S02]  /*d640*/  FMNMX.FTZ R12, R42, R13, !PT ;  /* 0x0000000d2a0c7209 */ /* 0x000fe40007810000 */
[----:B------:R-:W-:Y:S02]  /*d650*/  ISETP.LT.OR P4, PT, R138, 0x2, P4 ;  /* 0x000000028a00780c */ /* 0x000fe40002781670 */
[----:B------:R-:W-:Y:S02]  /*d660*/  FMNMX.FTZ R13, R43, R12, !PT ;  /* 0x0000000c2b0d7209 */ /* 0x000fe40007810000 */
[----:B------:R-:W-:Y:S02]  /*d670*/  FSEL R44, R44, -INF , !P6 ;  /* 0xff8000002c2c7808 */ /* 0x000fe40007000000 */
[----:B------:R-:W-:Y:S02]  /*d680*/  FMNMX.FTZ R12, R46, R13, !PT ;  /* 0x0000000d2e0c7209 */ /* 0x000fe40007810000 */
[----:B------:R-:W-:-:S02]  /*d690*/  ISETP.GT.AND P3, PT, R87, 0x8, P2 ;  /* 0x000000085700780c */ /* 0x000fc40001764270 */
[----:B------:R-:W-:Y:S02]  /*d6a0*/  FMNMX.FTZ R13, R47, R12, !PT ;  /* 0x0000000c2f0d7209 */ /* 0x000fe40007810000 */
[----:B------:R-:W-:Y:S02]  /*d6b0*/  FSEL R15, R15, -INF , !P4 ;  /* 0xff8000000f0f7808 */ /* 0x000fe40006000000 */
[----:B------:R-:W-:Y:S02]  /*d6c0*/  FMNMX.FTZ R12, R50, R13, !PT ;  /* 0x0000000d320c7209 */ /* 0x000fe40007810000 */
[----:B------:R-:W-:Y:S02]  /*d6d0*/  ISETP.GT.AND P6, PT, R87, 0x39, P2 ;  /* 0x000000395700780c */ /* 0x000fe400017c4270 */
[----:B------:R-:W-:Y:S02]  /*d6e0*/  FMNMX.FTZ R13, R51, R12, !PT ;  /* 0x0000000c330d7209 */ /* 0x000fe40007810000 */
[----:B------:R-:W-:-:S02]  /*d6f0*/  ISETP.GT.AND P4, PT, R87, 0x10, P2 ;  /* 0x000000105700780c */ /* 0x000fc40001784270 */
[----:B------:R-:W-:Y:S02]  /*d700*/  FMNMX.FTZ R13, R56, R13, !PT ;  /* 0x0000000d380d7209 */ /* 0x000fe40007810000 */
[----:B------:R-:W-:Y:S02]  /*d710*/  ISETP.LT.OR P3, PT, R138, 0x9, P3 ;  /* 0x000000098a00780c */ /* 0x000fe40001f61670 */
[----:B------:R-:W-:Y:S02]  /*d720*/  FMNMX.FTZ R13, R58, R13, !PT ;  /* 0x0000000d3a0d7209 */ /* 0x000fe40007810000 */
[----:B------:R-:W-:Y:S02]  /*d730*/  ISETP.LT.OR P6, PT, R138, 0x3a, P6 ;  /* 0x0000003a8a00780c */ /* 0x000fe400037c1670 */
[----:B------:R-:W-:Y:S02]  /*d740*/  FMNMX.FTZ R13, R60, R13, !PT ;  /* 0x0000000d3c0d7209 */ /* 0x000fe40007810000 */
[----:B------:R-:W-:-:S02]  /*d750*/  ISETP.LT.OR P4, PT, R138, 0x11, P4 ;  /* 0x000000118a00780c */ /* 0x000fc40002781670 */
[----:B------:R-:W-:Y:S02]  /*d760*/  FMNMX.FTZ R13, R62, R13, !PT ;  /* 0x0000000d3e0d7209 */ /* 0x000fe40007810000 */
[----:B------:R-:W-:Y:S02]  /*d770*/  FSEL R24, R24, -INF , !P3 ;  /* 0xff80000018187808 */ /* 0x000fe40005800000 */
[----:B------:R-:W-:Y:S02]  /*d780*/  FMNMX.FTZ R13, R64, R13, !PT ;  /* 0x0000000d400d7209 */ /* 0x000fe40007810000 */
[----:B------:R-:W-:Y:S02]  /*d790*/  FSEL R49, R49, -INF , !P6 ;  /* 0xff80000031317808 */ /* 0x000fe40007000000 */
[----:B------:R-:W-:Y:S02]  /*d7a0*/  FMNMX.FTZ R13, R66, R13, !PT ;  /* 0x0000000d420d7209 */ /* 0x000fe40007810000 */
[----:B------:R-:W-:-:S02]  /*d7b0*/  ISETP.GT.AND P3, PT, R87, 0x11, P2 ;  /* 0x000000115700780c */ /* 0x000fc40001764270 */
[----:B------:R-:W-:Y:S02]  /*d7c0*/  FMNMX.FTZ R13, R68, R13, !PT ;  /* 0x0000000d440d7209 */ /* 0x000fe40007810000 */
[----:B------:R-:W-:Y:S02]  /*d7d0*/  FSEL R28, R28, -INF , !P4 ;  /* 0xff8000001c1c7808 */ /* 0x000fe40006000000 */
[----:B------:R-:W-:Y:S02]  /*d7e0*/  FMNMX.FTZ R13, R70, R13, !PT ;  /* 0x0000000d460d7209 */ /* 0x000fe40007810000 */
[C---:B------:R-:W-:Y:S02]  /*d7f0*/  ISETP.GT.AND P6, PT, R87.reuse, 0x48, P2 ;  /* 0x000000485700780c */ /* 0x040fe400017c4270 */
        /* <DEDUP_REMOVED lines=12> */
[----:B------:R-:W-:Y:S01]  /*d8c0*/  ISETP.GT.AND P3, PT, R87, 0x20, P2 ;  /* 0x000000205700780c */ /* 0x000fe20001764270 */
[----:B------:R-:W0:Y:S01]  /*d8d0*/  SHFL.BFLY PT, R12, R13, 0x2, 0x1f ;  /* 0x0c401f000d0c7f89 */ /* 0x000e2200000e0000 */
[----:B------:R-:W-:-:S02]  /*d8e0*/  FSEL R33, R33, -INF , !P4 ;  /* 0xff80000021217808 */ /* 0x000fc40006000000 */
[C---:B------:R-:W-:Y:S02]  /*d8f0*/  ISETP.GT.AND P6, PT, R87.reuse, 0x51, P2 ;  /* 0x000000515700780c */ /* 0x040fe400017c4270 */
[----:B------:R-:W-:Y:S02]  /*d900*/  ISETP.GT.AND P4, PT, R87, 0x28, P2 ;  /* 0x000000285700780c */ /* 0x000fe40001784270 */
[C---:B------:R-:W-:Y:S02]  /*d910*/  ISETP.LT.OR P3, PT, R138.reuse, 0x21, P3 ;  /* 0x000000218a00780c */ /* 0x040fe40001f61670 */
[C---:B------:R-:W-:Y:S02]  /*d920*/  ISETP.LT.OR P6, PT, R138.reuse, 0x52, P6 ;  /* 0x000000528a00780c */ /* 0x040fe400037c1670 */
[----:B------:R-:W-:Y:S02]  /*d930*/  ISETP.LT.OR P4, PT, R138, 0x29, P4 ;  /* 0x000000298a00780c */ /* 0x000fe40002781670 */
[----:B------:R-:W-:-:S02]  /*d940*/  FSEL R36, R36, -INF , !P3 ;  /* 0xff80000024247808 */ /* 0x000fc40005800000 */
[----:B------:R-:W-:Y:S02]  /*d950*/  FSEL R63, R63, -INF , !P6 ;  /* 0xff8000003f3f7808 */ /* 0x000fe40007000000 */
[C---:B------:R-:W-:Y:S02]  /*d960*/  ISETP.GT.AND P3, PT, R87.reuse, 0x29, P2 ;  /* 0x000000295700780c */ /* 0x040fe40001764270 */
[----:B------:R-:W-:Y:S02]  /*d970*/  FSEL R40, R40, -INF , !P4 ;  /* 0xff80000028287808 */ /* 0x000fe40006000000 */
[C---:B------:R-:W-:Y:S02]  /*d980*/  ISETP.GT.AND P6, PT, R87.reuse, 0x59, P2 ;  /* 0x000000595700780c */ /* 0x040fe400017c4270 */
[----:B------:R-:W-:Y:S02]  /*d990*/  ISETP.GT.AND P4, PT, R87, 0x31, P2 ;  /* 0x000000315700780c */ /* 0x000fe40001784270 */
[----:B0-----:R-:W-:-:S02]  /*d9a0*/  FMNMX.FTZ R12, R13, R12, !PT ;  /* 0x0000000c0d0c7209 */ /* 0x001fc40007810000 */
[C---:B------:R-:W-:Y:S02]  /*d9b0*/  ISETP.LT.OR P3, PT, R138.reuse, 0x2a, P3 ;  /* 0x0000002a8a00780c */ /* 0x040fe40001f61670 */
[C---:B------:R-:W-:Y:S01]  /*d9c0*/  ISETP.LT.OR P6, PT, R138.reuse, 0x5a, P6 ;  /* 0x0000005a8a00780c */ /* 0x040fe200037c1670 */
[----:B------:R-:W0:Y:S01]  /*d9d0*/  SHFL.BFLY PT, R13, R12, 0x1, 0x1f ;  /* 0x0c201f000c0d7f89 */ /* 0x000e2200000e0000 */
[----:B------:R-:W-:Y:S02]  /*d9e0*/  ISETP.LT.OR P4, PT, R138, 0x32, P4 ;  /* 0x000000328a00780c */ /* 0x000fe40002781670 */
[----:B------:R-:W-:Y:S02]  /*d9f0*/  FSEL R41, R41, -INF , !P3 ;  /* 0xff80000029297808 */ /* 0x000fe40005800000 */
[----:B------:R-:W-:Y:S02]  /*da00*/  FSEL R67, R67, -INF , !P6 ;  /* 0xff80000043437808 */ /* 0x000fe40007000000 */
[----:B------:R-:W-:-:S02]  /*da10*/  ISETP.GT.AND P3, PT, R87, 0x38, P2 ;  /* 0x000000385700780c */ /* 0x000fc40001764270 */
[----:B------:R-:W-:Y:S02]  /*da20*/  FSEL R45, R45, -INF , !P4 ;  /* 0xff8000002d2d7808 */ /* 0x000fe40006000000 */
[C---:B------:R-:W-:Y:S02]  /*da30*/  ISETP.GT.AND P6, PT, R87.reuse, 0x61, P2 ;  /* 0x000000615700780c */ /* 0x040fe400017c4270 */
[----:B------:R-:W-:Y:S02]  /*da40*/  ISETP.GT.AND P4, PT, R87, 0x40, P2 ;  /* 0x000000405700780c */ /* 0x000fe40001784270 */
[C---:B------:R-:W-:Y:S02]  /*da50*/  ISETP.LT.OR P3, PT, R138.reuse, 0x39, P3 ;  /* 0x000000398a00780c */ /* 0x040fe40001f61670 */
[C---:B------:R-:W-:Y:S02]  /*da60*/  ISETP.LT.OR P6, PT, R138.reuse, 0x62, P6 ;  /* 0x000000628a00780c */ /* 0x040fe400037c1670 */
[----:B------:R-:W-:-:S02]  /*da70*/  ISETP.LT.OR P4, PT, R138, 0x41, P4 ;  /* 0x000000418a00780c */ /* 0x000fc40002781670 */
[----:B------:R-:W-:Y:S02]  /*da80*/  FSEL R48, R48, -INF , !P3 ;  /* 0xff80000030307808 */ /* 0x000fe40005800000 */
[----:B------:R-:W-:Y:S02]  /*da90*/  FSEL R71, R71, -INF , !P6 ;  /* 0xff80000047477808 */ /* 0x000fe40007000000 */
[C---:B------:R-:W-:Y:S02]  /*daa0*/  ISETP.GT.AND P3, PT, R87.reuse, 0x41, P2 ;  /* 0x000000415700780c */ /* 0x040fe40001764270 */
[----:B------:R-:W-:Y:S02]  /*dab0*/  FSEL R54, R54, -INF , !P4 ;  /* 0xff80000036367808 */ /* 0x000fe40006000000 */
[C---:B------:R-:W-:Y:S02]  /*dac0*/  ISETP.GT.AND P6, PT, R87.reuse, 0x69, P2 ;  /* 0x000000695700780c */ /* 0x040fe400017c4270 */
[----:B------:R-:W-:-:S02]  /*dad0*/  ISETP.GT.AND P4, PT, R87, 0x49, P2 ;  /* 0x000000495700780c */ /* 0x000fc40001784270 */
[----:B0-----:R-:W-:Y:S02]  /*dae0*/  FMNMX.FTZ R12, R12, R13, !PT ;  /* 0x0000000d0c0c7209 */ /* 0x001fe40007810000 */
[C---:B------:R-:W-:Y:S02]  /*daf0*/  ISETP.LT.OR P3, PT, R138.reuse, 0x42, P3 ;  /* 0x000000428a00780c */ /* 0x040fe40001f61670 */
[----:B------:R-:W-:Y:S01]  /*db00*/  ISETP.LT.OR P6, PT, R138, 0x6a, P6 ;  /* 0x0000006a8a00780c */ /* 0x000fe200037c1670 */
[----:B------:R-:W-:Y:S01]  /*db10*/  FMUL.FTZ R13, R12, UR34 ;  /* 0x000000220c0d7c20 */ /* 0x000fe20008410000 */
[----:B------:R-:W-:Y:S02]  /*db20*/  ISETP.LT.OR P4, PT, R138, 0x4a, P4 ;  /* 0x0000004a8a00780c */ /* 0x000fe40002781670 */
[----:B------:R-:W-:Y:S02]  /*db30*/  FSEL R55, R55, -INF , !P3 ;  /* 0xff80000037377808 */ /* 0x000fe40005800000 */
[----:B------:R-:W-:-:S02]  /*db40*/  FSEL R75, R75, -INF , !P6 ;  /* 0xff8000004b4b7808 */ /* 0x000fc40007000000 */
[----:B------:R-:W-:Y:S02]  /*db50*/  ISETP.GT.AND P3, PT, R87, 0x50, P2 ;  /* 0x000000505700780c */ /* 0x000fe40001764270 */
[----:B------:R-:W-:Y:S02]  /*db60*/  FSEL R59, R59, -INF , !P4 ;  /* 0xff8000003b3b7808 */ /* 0x000fe40006000000 */
[----:B------:R-:W-:Y:S02]  /*db70*/  ISETP.GT.AND P6, PT, R87, RZ, P2 ;  /* 0x000000ff5700720c */ /* 0x000fe400017c4270 */
[----:B------:R-:W-:Y:S02]  /*db80*/  FSETP.NEU.FTZ.AND P4, PT, R12, -INF , PT ;  /* 0xff8000000c00780b */ /* 0x000fe40003f9d000 */
[C---:B------:R-:W-:Y:S02]  /*db90*/  ISETP.LT.OR P3, PT, R138.reuse, 0x51, P3 ;  /* 0x000000518a00780c */ /* 0x040fe40001f61670 */
[----:B------:R-:W-:-:S02]  /*dba0*/  ISETP.LT.OR P6, PT, R138, 0x1, P6 ;  /* 0x000000018a00780c */ /* 0x000fc400037c1670 */
[----:B------:R-:W-:Y:S02]  /*dbb0*/  FSEL R13, R13, RZ, P4 ;  /* 0x000000ff0d0d7208 */ /* 0x000fe40002000000 */
[----:B------:R-:W-:Y:S02]  /*dbc0*/  FSEL R61, R61, -INF , !P3 ;  /* 0xff8000003d3d7808 */ /* 0x000fe40005800000 */
[----:B------:R-:W-:Y:S01]  /*dbd0*/  FSEL R85, R14, -INF , !P6 ;  /* 0xff8000000e557808 */ /* 0x000fe20007000000 */
        /* <DEDUP_REMOVED lines=11> */
[----:B------:R-:W-:Y:S01]  /*dc90*/  ISETP.GT.AND P3, PT, R87, 0x60, P2 ;  /* 0x000000605700780c */ /* 0x000fe20001764270 */
[--C-:B------:R-:W-:Y:S01]  /*dca0*/  FFMA.FTZ R52, R52, UR34, -R13.reuse ;  /* 0x0000002234347c23 */ /* 0x100fe2000801080d */
        /* <DEDUP_REMOVED lines=10> */
[----:B------:R0:W-:Y:S01]  /*dd50*/  MUFU.EX2 R27, R86 ;  /* 0x00000056001b7308 */ /* 0x0001e20000000800 */
[----:B------:R-:W-:Y:S01]  /*dd60*/  FMNMX.FTZ R31, R29, R30, !PT ;  /* 0x0000001e1d1f7209 */ /* 0x000fe20007810000 */
[----:B------:R-:W-:Y:S01]  /*dd70*/  FFMA.FTZ R30, R34, UR34, -R13 ;  /* 0x00000022221e7c23 */ /* 0x000fe2000801080d */
[----:B------:R-:W-:Y:S02]  /*dd80*/  FSEL R73, R73, -INF , !P3 ;  /* 0xff80000049497808 */ /* 0x000fe40005800000 */
[----:B------:R-:W-:-:S02]  /*dd90*/  ISETP.GT.AND P3, PT, R87, 0x70, P2 ;  /* 0x000000705700780c */ /* 0x000fc40001764270 */
[----:B------:R-:W-:Y:S01]  /*dda0*/  FMNMX.FTZ R34, R32, R31, !PT ;  /* 0x0000001f20227209 */ /* 0x000fe20007810000 */
[----:B------:R-:W-:Y:S01]  /*ddb0*/  MUFU.EX2 R53, R53 ;  /* 0x0000003500357308 */ /* 0x000fe20000000800 */
[----:B------:R-:W-:Y:S01]  /*ddc0*/  ISETP.LT.OR P3, PT, R138, 0x71, P3 ;  /* 0x000000718a00780c */ /* 0x000fe20001f61670 */
[----:B0-----:R-:W-:Y:S01]  /*ddd0*/  FFMA.FTZ R86, R39, UR34, -R13 ;  /* 0x0000002227567c23 */ /* 0x001fe2000801080d */
[----:B------:R-:W-:Y:S02]  /*dde0*/  FMNMX.FTZ R31, R33, R34, !PT ;  /* 0x00000022211f7209 */ /* 0x000fe40007810000 */
[----:B------:R-:W-:Y:S02]  /*ddf0*/  FSEL R77, R77, -INF , !P3 ;  /* 0xff8000004d4d7808 */ /* 0x000fe40005800000 */
[----:B------:R-:W-:Y:S01]  /*de00*/  FMNMX.FTZ R34, R36, R31, !PT ;  /* 0x0000001f24227209 */ /* 0x000fe20007810000 */
[----:B------:R-:W-:Y:S01]  /*de10*/  MUFU.EX2 R20, R20 ;  /* 0x0000001400147308 */ /* 0x000fe20000000800 */
[----:B------:R-:W-:-:S02]  /*de20*/  ISETP.GT.AND P3, PT, R87, 0x71, P2 ;  /* 0x000000715700780c */ /* 0x000fc40001764270 */
[C---:B------:R-:W-:Y:S02]  /*de30*/  ISETP.GT.AND P6, PT, R87.reuse, 0x78, P2 ;  /* 0x000000785700780c */ /* 0x040fe400017c4270 */
[----:B------:R-:W-:Y:S01]  /*de40*/  ISETP.GT.AND P2, PT, R87, 0x79, P2 ;  /* 0x000000795700780c */ /* 0x000fe20001744270 */
[--C-:B------:R-:W-:Y:S01]  /*de50*/  FFMA.FTZ R87, R35, UR34, -R13.reuse ;  /* 0x0000002223577c23 */ /* 0x100fe2000801080d */
[----:B------:R-:W-:Y:S01]  /*de60*/  FMNMX.FTZ R35, R37, R34, !PT ;  /* 0x0000002225237209 */ /* 0x000fe20007810000 */
[----:B------:R-:W-:Y:S01]  /*de70*/  FFMA.FTZ R34, R38, UR34, -R13 ;  /* 0x0000002226227c23 */ /* 0x000fe2000801080d */
[----:B------:R-:W-:Y:S01]  /*de80*/  ISETP.LT.OR P3, PT, R138, 0x72, P3 ;  /* 0x000000728a00780c */ /* 0x000fe20001f61670 */
[----:B------:R0:W-:Y:S01]  /*de90*/  MUFU.EX2 R31, R87 ;  /* 0x00000057001f7308 */ /* 0x0001e20000000800 */
[----:B------:R-:W-:Y:S02]  /*dea0*/  FMNMX.FTZ R38, R40, R35, !PT ;  /* 0x0000002328267209 */ /* 0x000fe40007810000 */
[----:B------:R-:W-:-:S02]  /*deb0*/  ISETP.LT.OR P6, PT, R138, 0x79, P6 ;  /* 0x000000798a00780c */ /* 0x000fc400037c1670 */
[----:B------:R-:W-:Y:S02]  /*dec0*/  FMNMX.FTZ R35, R41, R38, !PT ;  /* 0x0000002629237209 */ /* 0x000fe40007810000 */
[----:B------:R-:W-:Y:S01]  /*ded0*/  FSEL R79, R79, -INF , !P3 ;  /* 0xff8000004f4f7808 */ /* 0x000fe20005800000 */
[----:B------:R-:W-:Y:S01]  /*dee0*/  MUFU.EX2 R83, R83 ;  /* 0x0000005300537308 */ /* 0x000fe20000000800 */
[----:B------:R-:W-:Y:S01]  /*def0*/  FMNMX.FTZ R38, R44, R35, !PT ;  /* 0x000000232c267209 */ /* 0x000fe20007810000 */
[--C-:B0-----:R-:W-:Y:S01]  /*df00*/  FFMA.FTZ R87, R43, UR34, -R13.reuse ;  /* 0x000000222b577c23 */ /* 0x101fe2000801080d */
        /* <DEDUP_REMOVED lines=15> */
[--C-:B0-----:R-:W-:Y:S01]  /*e000*/  FFMA.FTZ R86, R50, UR34, -R13.reuse ;  /* 0x0000002232567c23 */ /* 0x101fe2000801080d */
[----:B------:R-:W-:Y:S01]  /*e010*/  MUFU.EX2 R39, R87 ;  /* 0x0000005700277308 */ /* 0x000fe20000000800 */
[--C-:B------:R-:W-:Y:S01]  /*e020*/  FFMA.FTZ R62, R66, UR34, -R13.reuse ;  /* 0x00000022423e7c23 */ /* 0x100fe2000801080d */
[----:B------:R-:W-:Y:S01]  /*e030*/  FMNMX.FTZ R42, R55, R42, !PT ;  /* 0x0000002a372a7209 */ /* 0x000fe20007810000 */
[--C-:B------:R-:W-:Y:S01]  /*e040*/  FFMA.FTZ R64, R68, UR34, -R13.reuse ;  /* 0x0000002244407c23 */ /* 0x100fe2000801080d */
[--C-:B------:R-:W-:Y:S01]  /*e050*/  FFMA.FTZ R66, R70, UR34, -R13.reuse ;  /* 0x0000002246427c23 */ /* 0x100fe2000801080d */
[--C-:B------:R-:W-:Y:S01]  /*e060*/  FFMA.FTZ R68, R72, UR34, -R13.reuse ;  /* 0x0000002248447c23 */ /* 0x100fe2000801080d */
[----:B------:R-:W-:Y:S01]  /*e070*/  FMNMX.FTZ R46, R57, R42, !PT ;  /* 0x0000002a392e7209 */ /* 0x000fe20007810000 */
[--C-:B------:R-:W-:Y:S01]  /*e080*/  FFMA.FTZ R70, R74, UR34, -R13.reuse ;  /* 0x000000224a467c23 */ /* 0x100fe2000801080d */
[----:B------:R0:W-:Y:S01]  /*e090*/  MUFU.EX2 R42, R141 ;  /* 0x0000008d002a7308 */ /* 0x0001e20000000800 */
[--C-:B------:R-:W-:Y:S01]  /*e0a0*/  FFMA.FTZ R72, R76, UR34, -R13.reuse ;  /* 0x000000224c487c23 */ /* 0x100fe2000801080d */
[----:B------:R-:W-:Y:S01]  /*e0b0*/  FMNMX.FTZ R46, R59, R46, !PT ;  /* 0x0000002e3b2e7209 */ /* 0x000fe20007810000 */
[--C-:B------:R-:W-:Y:S01]  /*e0c0*/  FFMA.FTZ R74, R78, UR34, -R13.reuse ;  /* 0x000000224e4a7c23 */ /* 0x100fe2000801080d */
[--C-:B------:R-:W-:Y:S01]  /*e0d0*/  FFMA.FTZ R76, R80, UR34, -R13.reuse ;  /* 0x00000022504c7c23 */ /* 0x100fe2000801080d */
[----:B------:R-:W-:Y:S01]  /*e0e0*/  FFMA.FTZ R78, R84, UR34, -R13 ;  /* 0x00000022544e7c23 */ /* 0x000fe2000801080d */
[----:B------:R-:W-:-:S02]  /*e0f0*/  FMNMX.FTZ R46, R61, R46, !PT ;  /* 0x0000002e3d2e7209 */ /* 0x000fc40007810000 */
[----:B------:R-:W-:Y:S01]  /*e100*/  MUFU.EX2 R21, R21 ;  /* 0x0000001500157308 */ /* 0x000fe20000000800 */
[----:B0-----:R-:W-:Y:S01]  /*e110*/  FFMA.FTZ R141, R56, UR34, -R13 ;  /* 0x00000022388d7c23 */ /* 0x001fe2000801080d */
[----:B------:R-:W-:-:S04]  /*e120*/  FMNMX.FTZ R46, R63, R46, !PT ;  /* 0x0000002e3f2e7209 */ /* 0x000fc80007810000 */
[----:B------:R-:W-:Y:S02]  /*e130*/  FMNMX.FTZ R50, R65, R46, !PT ;  /* 0x0000002e41327209 */ /* 0x000fe40007810000 */
[----:B------:R-:W-:Y:S02]  /*e140*/  MUFU.EX2 R46, R86 ;  /* 0x00000056002e7308 */ /* 0x000fe40000000800 */
[----:B------:R-:W-:-:S04]  /*e150*/  FMNMX.FTZ R50, R67, R50, !PT ;  /* 0x0000003243327209 */ /* 0x000fc80007810000 */
[----:B------:R-:W-:Y:S02]  /*e160*/  FMNMX.FTZ R50, R69, R50, !PT ;  /* 0x0000003245327209 */ /* 0x000fe40007810000 */
[----:B------:R-:W-:Y:S02]  /*e170*/  MUFU.EX2 R14, R14 ;  /* 0x0000000e000e7308 */ /* 0x000fe40000000800 */
[----:B------:R-:W-:-:S04]  /*e180*/  FMNMX.FTZ R50, R71, R50, !PT ;  /* 0x0000003247327209 */ /* 0x000fc80007810000 */
[----:B------:R-:W-:Y:S02]  /*e190*/  FMNMX.FTZ R56, R73, R50, !PT ;  /* 0x0000003249387209 */ /* 0x000fe40007810000 */
[----:B------:R0:W-:Y:S02]  /*e1a0*/  MUFU.EX2 R50, R141 ;  /* 0x0000008d00327308 */ /* 0x0001e40000000800 */
[----:B------:R-:W-:-:S04]  /*e1b0*/  FMNMX.FTZ R56, R75, R56, !PT ;  /* 0x000000384b387209 */ /* 0x000fc80007810000 */
[----:B------:R-:W-:Y:S02]  /*e1c0*/  FMNMX.FTZ R56, R77, R56, !PT ;  /* 0x000000384d387209 */ /* 0x000fe40007810000 */
[----:B------:R-:W-:Y:S01]  /*e1d0*/  MUFU.EX2 R26, R26 ;  /* 0x0000001a001a7308 */ /* 0x000fe20000000800 */
[----:B0-----:R-:W-:Y:S02]  /*e1e0*/  FSEL R141, R12, RZ, P4 ;  /* 0x000000ff0c8d7208 */ /* 0x001fe40002000000 */
[----:B------:R-:W-:-:S03]  /*e1f0*/  FMNMX.FTZ R56, R79, R56, !PT ;  /* 0x000000384f387209 */ /* 0x000fc60007810000 */
[----:B------:R-:W-:Y:S01]  /*e200*/  FADD.FTZ R141, -R141, R10 ;  /* 0x0000000a8d8d7221 */ /* 0x000fe20000010100 */
[----:B------:R-:W-:Y:S01]  /*e210*/  FMNMX.FTZ R87, R81, R56, !PT ;  /* 0x0000003851577209 */ /* 0x000fe20007810000 */
[----:B------:R-:W-:Y:S02]  /*e220*/  MUFU.EX2 R30, R30 ;  /* 0x0000001e001e7308 */ /* 0x000fe40000000800 */
[----:B------:R-:W-:Y:S01]  /*e230*/  FMUL.FTZ R10, R141, UR34 ;  /* 0x000000228d0a7c20 */ /* 0x000fe20008410000 */
[----:B------:R-:W-:-:S05]  /*e240*/  FMNMX.FTZ R87, R82, R87, !PT ;  /* 0x0000005752577209 */ /* 0x000fca0007810000 */
[----:B------:R-:W0:Y:S01]  /*e250*/  SHFL.BFLY PT, R86, R87, 0x2, 0x1f ;  /* 0x0c401f0057567f89 */ /* 0x000e2200000e0000 */
[----:B------:R-:W1:Y:S08]  /*e260*/  MUFU.EX2 R10, R10 ;  /* 0x0000000a000a7308 */ /* 0x000e700000000800 */
[----:B------:R2:W-:Y:S08]  /*e270*/  MUFU.EX2 R56, R138 ;  /* 0x0000008a00387308 */ /* 0x0005f00000000800 */
[----:B------:R-:W-:Y:S01]  /*e280*/  MUFU.EX2 R34, R34 ;  /* 0x0000002200227308 */ /* 0x000fe20000000800 */
[-C--:B-1----:R-:W-:Y:S01]  /*e290*/  FMUL.FTZ R88, R88, R10.reuse ;  /* 0x0000000a58587220 */ /* 0x082fe20000410000 */
[-C--:B------:R-:W-:Y:S01]  /*e2a0*/  FMUL.FTZ R89, R89, R10.reuse ;  /* 0x0000000a59597220 */ /* 0x080fe20000410000 */
[-C--:B------:R-:W-:Y:S01]  /*e2b0*/  FMUL.FTZ R92, R92, R10.reuse ;  /* 0x0000000a5c5c7220 */ /* 0x080fe20000410000 */
[-C--:B------:R-:W-:Y:S01]  /*e2c0*/  FMUL.FTZ R93, R93, R10.reuse ;  /* 0x0000000a5d5d7220 */ /* 0x080fe20000410000 */
[-C--:B------:R-:W-:Y:S01]  /*e2d0*/  FMUL.FTZ R96, R96, R10.reuse ;  /* 0x0000000a60607220 */ /* 0x080fe20000410000 */
[----:B------:R-:W-:Y:S01]  /*e2e0*/  FMUL.FTZ R97, R97, R10 ;  /* 0x0000000a61617220 */ /* 0x000fe20000410000 */
[----:B0-----:R-:W-:Y:S01]  /*e2f0*/  FMNMX.FTZ R86, R87, R86, !PT ;  /* 0x0000005657567209 */ /* 0x001fe20007810000 */
[----:B------:R-:W-:Y:S01]  /*e300*/  MUFU.EX2 R38, R38 ;  /* 0x0000002600267308 */ /* 0x000fe20000000800 */
[-C--:B------:R-:W-:Y:S01]  /*e310*/  FMUL.FTZ R100, R100, R10.reuse ;  /* 0x0000000a64647220 */ /* 0x080fe20000410000 */
[-C--:B------:R-:W-:Y:S01]  /*e320*/  FMUL.FTZ R101, R101, R10.reuse ;  /* 0x0000000a65657220 */ /* 0x080fe20000410000 */
[-C--:B------:R-:W-:Y:S01]  /*e330*/  FMUL.FTZ R104, R104, R10.reuse ;  /* 0x0000000a68687220 */ /* 0x080fe20000410000 */
[----:B------:R-:W0:Y:S01]  /*e340*/  SHFL.BFLY PT, R87, R86, 0x1, 0x1f ;  /* 0x0c201f0056577f89 */ /* 0x000e2200000e0000 */
        /* <DEDUP_REMOVED lines=16> */
[----:B------:R-:W-:-:S03]  /*e450*/  FMUL.FTZ R133, R133, R10 ;  /* 0x0000000a85857220 */ /* 0x000fc60000410000 */
[----:B------:R-:W-:Y:S01]  /*e460*/  MUFU.EX2 R51, R51 ;  /* 0x0000003300337308 */ /* 0x000fe20000000800 */
[----:B0-----:R-:W-:-:S04]  /*e470*/  FMNMX.FTZ R13, R86, R87, !PT ;  /* 0x00000057560d7209 */ /* 0x001fc80007810000 */
[C---:B------:R-:W-:Y:S01]  /*e480*/  FSETP.NEU.FTZ.AND P2, PT, R13.reuse, -INF , PT ;  /* 0xff8000000d00780b */ /* 0x040fe20003f5d000 */
[----:B------:R-:W-:Y:S02]  /*e490*/  FMUL.FTZ R80, R13, UR34 ;  /* 0x000000220d507c20 */ /* 0x000fe40008410000 */
[----:B------:R-:W-:Y:S03]  /*e4a0*/  MUFU.EX2 R58, R58 ;  /* 0x0000003a003a7308 */ /* 0x000fe60000000800 */
[----:B------:R-:W-:-:S05]  /*e4b0*/  FSEL R80, R80, RZ, P2 ;  /* 0x000000ff50507208 */ /* 0x000fca0001000000 */
[----:B------:R-:W-:Y:S01]  /*e4c0*/  MUFU.EX2 R60, R60 ;  /* 0x0000003c003c7308 */ /* 0x000fe20000000800 */
[--C-:B------:R-:W-:Y:S01]  /*e4d0*/  FFMA.FTZ R84, R32, UR34, -R80.reuse ;  /* 0x0000002220547c23 */ /* 0x100fe20008010850 */
[----:B------:R-:W-:Y:S01]  /*e4e0*/  FSEL R32, R13, RZ, P2 ;  /* 0x000000ff0d207208 */ /* 0x000fe20001000000 */
[--C-:B------:R-:W-:Y:S01]  /*e4f0*/  FFMA.FTZ R85, R85, UR34, -R80.reuse ;  /* 0x0000002255557c23 */ /* 0x100fe20008010850 */
[--C-:B------:R-:W-:Y:S01]  /*e500*/  FFMA.FTZ R86, R15, UR34, -R80.reuse ;  /* 0x000000220f567c23 */ /* 0x100fe20008010850 */
[--C-:B------:R-:W-:Y:S01]  /*e510*/  FFMA.FTZ R24, R24, UR34, -R80.reuse ;  /* 0x0000002218187c23 */ /* 0x100fe20008010850 */
[--C-:B--2---:R-:W-:Y:S01]  /*e520*/  FFMA.FTZ R138, R25, UR34, -R80.reuse ;  /* 0x00000022198a7c23 */ /* 0x104fe20008010850 */
[----:B------:R-:W-:Y:S01]  /*e530*/  FADD.FTZ R32, -R32, R11 ;  /* 0x0000000b20207221 */ /* 0x000fe20000010100 */
[--C-:B------:R-:W-:Y:S01]  /*e540*/  FFMA.FTZ R25, R28, UR34, -R80.reuse ;  /* 0x000000221c197c23 */ /* 0x100fe20008010850 */
[----:B------:R-:W-:Y:S01]  /*e550*/  MUFU.EX2 R85, R85 ;  /* 0x0000005500557308 */ /* 0x000fe20000000800 */
[----:B------:R-:W-:Y:S01]  /*e560*/  FFMA.FTZ R29, R29, UR34, -R80 ;  /* 0x000000221d1d7c23 */ /* 0x000fe20008010850 */
[----:B------:R-:W-:Y:S01]  /*e570*/  FMUL.FTZ R11, R32, UR34 ;  /* 0x00000022200b7c20 */ /* 0x000fe20008410000 */
[----:B------:R-:W-:-:S02]  /*e580*/  IMAD.U32 R32, RZ, RZ, UR51 ;  /* 0x00000033ff207e24 */ /* 0x000fc4000f8e00ff */
[--C-:B------:R-:W-:Y:S01]  /*e590*/  FFMA.FTZ R15, R45, UR34, -R80.reuse ;  /* 0x000000222d0f7c23 */ /* 0x100fe20008010850 */
[--C-:B------:R-:W-:Y:S01]  /*e5a0*/  FFMA.FTZ R45, R55, UR34, -R80.reuse ;  /* 0x00000022372d7c23 */ /* 0x100fe20008010850 */
[--C-:B------:R-:W-:Y:S01]  /*e5b0*/  FFMA.FTZ R33, R33, UR34, -R80.reuse ;  /* 0x0000002221217c23 */ /* 0x100fe20008010850 */
[--C-:B------:R-:W-:Y:S01]  /*e5c0*/  FFMA.FTZ R36, R36, UR34, -R80.reuse ;  /* 0x0000002224247c23 */ /* 0x100fe20008010850 */
[----:B------:R-:W-:Y:S01]  /*e5d0*/  @!P1 LEA R32, R32, UR42, 0x3 ;  /* 0x0000002a20209c11 */ /* 0x000fe2000f8e18ff */
[----:B------:R-:W0:Y:S01]  /*e5e0*/  MUFU.EX2 R11, R11 ;  /* 0x0000000b000b7308 */ /* 0x000e220000000800 */
[--C-:B------:R-:W-:Y:S01]  /*e5f0*/  FFMA.FTZ R37, R37, UR34, -R80.reuse ;  /* 0x0000002225257c23 */ /* 0x100fe20008010850 */
[--C-:B------:R-:W-:Y:S01]  /*e600*/  FFMA.FTZ R40, R40, UR34, -R80.reuse ;  /* 0x0000002228287c23 */ /* 0x100fe20008010850 */
[--C-:B------:R-:W-:Y:S01]  /*e610*/  FFMA.FTZ R87, R41, UR34, -R80.reuse ;  /* 0x0000002229577c23 */ /* 0x100fe20008010850 */
[----:B------:R-:W-:Y:S02]  /*e620*/  @!P1 VIADD R32, R32, 0x2d860 ;  /* 0x0002d86020209836 */ /* 0x000fe40000000000 */
[--C-:B------:R-:W-:Y:S01]  /*e630*/  FFMA.FTZ R41, R44, UR34, -R80.reuse ;  /* 0x000000222c297c23 */ /* 0x100fe20008010850 */
[--C-:B------:R-:W-:Y:S01]  /*e640*/  FFMA.FTZ R44, R49, UR34, -R80.reuse ;  /* 0x00000022312c7c23 */ /* 0x100fe20008010850 */
[----:B------:R-:W-:Y:S01]  /*e650*/  FFMA.FTZ R49, R54, UR34, -R80 ;  /* 0x0000002236317c23 */ /* 0x000fe20008010850 */
[----:B------:R-:W1:Y:S01]  /*e660*/  MUFU.EX2 R86, R86 ;  /* 0x0000005600567308 */ /* 0x000e620000000800 */
[----:B------:R-:W-:Y:S01]  /*e670*/  @!P1 PRMT R32, RZ, 0x654, R32 ;  /* 0x00000654ff209816 */ /* 0x000fe20000000020 */
[--C-:B------:R-:W-:Y:S01]  /*e680*/  FFMA.FTZ R28, R48, UR34, -R80.reuse ;  /* 0x00000022301c7c23 */ /* 0x100fe20008010850 */
[----:B------:R-:W-:Y:S01]  /*e690*/  F2FP.BF16.F32.PACK_AB R54, R83, R20 ;  /* 0x000000145336723e */ /* 0x000fe200000010ff */
[--C-:B------:R-:W-:Y:S01]  /*e6a0*/  FFMA.FTZ R71, R71, UR34, -R80.reuse ;  /* 0x0000002247477c23 */ /* 0x100fe20008010850 */
[----:B------:R2:W-:Y:S01]  /*e6b0*/  @!P1 SYNCS.ARRIVE.TRANS64.RED.A1T0 RZ, [R32+URZ], RZ ;  /* 0x000000ff20ff99a7 */ /* 0x0005e2000810043f */
[--C-:B------:R-:W-:Y:S01]  /*e6c0*/  FFMA.FTZ R73, R73, UR34, -R80.reuse ;  /* 0x0000002249497c23 */ /* 0x100fe20008010850 */
[--C-:B------:R-:W-:Y:S01]  /*e6d0*/  FFMA.FTZ R75, R75, UR34, -R80.reuse ;  /* 0x000000224b4b7c23 */ /* 0x100fe20008010850 */
[----:B------:R-:W3:Y:S01]  /*e6e0*/  MUFU.EX2 R24, R24 ;  /* 0x0000001800187308 */ /* 0x000ee20000000800 */
[----:B0-----:R-:W-:Y:S01]  /*e6f0*/  FFMA.FTZ R55, R11, R2, R85 ;  /* 0x000000020b377223 */ /* 0x001fe20000010055 */
[--C-:B------:R-:W-:Y:S01]  /*e700*/  FFMA.FTZ R2, R59, UR34, -R80.reuse ;  /* 0x000000223b027c23 */ /* 0x100fe20008010850 */
[--C-:B------:R-:W-:Y:S01]  /*e710*/  FFMA.FTZ R77, R77, UR34, -R80.reuse ;  /* 0x000000224d4d7c23 */ /* 0x100fe20008010850 */
[----:B------:R-:W-:Y:S01]  /*e720*/  FFMA.FTZ R79, R79, UR34, -R80 ;  /* 0x000000224f4f7c23 */ /* 0x000fe20008010850 */
[----:B--2---:R-:W-:Y:S01]  /*e730*/  FFMA.FTZ R32, R10, R3, R52 ;  /* 0x000000030a207223 */ /* 0x004fe20000010034 */
[----:B------:R-:W-:Y:S01]  /*e740*/  FFMA.FTZ R3, R57, UR34, -R80 ;  /* 0x0000002239037c23 */ /* 0x000fe20008010850 */
[C---:B------:R-:W-:Y:S01]  /*e750*/  F2FP.BF16.F32.PACK_AB R52, R53.reuse, R52 ;  /* 0x000000343534723e */ /* 0x040fe200000010ff */
[----:B------:R-:W0:Y:S01]  /*e760*/  MUFU.EX2 R138, R138 ;  /* 0x0000008a008a7308 */ /* 0x000e220000000800 */
[----:B------:R-:W-:Y:S01]  /*e770*/  FADD.FTZ R57, R53, R32 ;  /* 0x0000002035397221 */ /* 0x000fe20000010000 */
[C---:B-1----:R-:W-:Y:S01]  /*e780*/  FADD.FTZ R55, R86.reuse, R55 ;  /* 0x0000003756377221 */ /* 0x042fe20000010000 */
[----:B------:R-:W-:Y:S01]  /*e790*/  F2FP.BF16.F32.PACK_AB R53, R86, R85 ;  /* 0x000000555635723e */ /* 0x000fe200000010ff */
[--C-:B------:R-:W-:Y:S01]  /*e7a0*/  FFMA.FTZ R86, R67, UR34, -R80.reuse ;  /* 0x0000002243567c23 */ /* 0x100fe20008010850 */
[----:B------:R-:W-:Y:S01]  /*e7b0*/  FADD.FTZ R32, R20, R57 ;  /* 0x0000003914207221 */ /* 0x000fe20000010000 */
[--C-:B------:R-:W-:Y:S01]  /*e7c0*/  FFMA.FTZ R57, R61, UR34, -R80.reuse ;  /* 0x000000223d397c23 */ /* 0x100fe20008010850 */
[----:B------:R-:W-:Y:S01]  /*e7d0*/  FFMA.FTZ R20, R63, UR34, -R80 ;  /* 0x000000223f147c23 */ /* 0x000fe20008010850 */
[----:B------:R-:W1:Y:S01]  /*e7e0*/  MUFU.EX2 R25, R25 ;  /* 0x0000001900197308 */ /* 0x000e620000000800 */
[----:B------:R-:W-:Y:S01]  /*e7f0*/  FADD.FTZ R32, R83, R32 ;  /* 0x0000002053207221 */ /* 0x000fe20000010000 */
[----:B---3--:R-:W-:Y:S01]  /*e800*/  FADD.FTZ R55, R24, R55 ;  /* 0x0000003718377221 */ /* 0x008fe20000010000 */
[----:B------:R-:W-:Y:S01]  /*e810*/  FFMA.FTZ R81, R81, UR34, -R80 ;  /* 0x0000002251517c23 */ /* 0x000fe20008010850 */
[----:B------:R-:W-:Y:S01]  /*e820*/  ISETP.GT.AND P2, PT, R0, UR39, PT ;  /* 0x0000002700007c0c */ /* 0x000fe2000bf44270 */
[----:B------:R-:W-:Y:S01]  /*e830*/  FADD.FTZ R59, R21, R32 ;  /* 0x00000020153b7221 */ /* 0x000fe20000010000 */
[----:B------:R-:W-:Y:S01]  /*e840*/  UMOV UR51, UR43 ;  /* 0x0000002b00337c82 */ /* 0x000fe20008000000 */
[-C--:B------:R-:W-:Y:S01]  /*e850*/  FMUL.FTZ R90, R90, R11.reuse ;  /* 0x0000000b5a5a7220 */ /* 0x080fe20000410000 */
[----:B------:R-:W2:Y:S01]  /*e860*/  MUFU.EX2 R29, R29 ;  /* 0x0000001d001d7308 */ /* 0x000ea20000000800 */
[----:B0-----:R-:W-:Y:S01]  /*e870*/  FADD.FTZ R32, R138, R55 ;  /* 0x000000378a207221 */ /* 0x001fe20000010000 */
[----:B------:R-:W-:Y:S01]  /*e880*/  FADD.FTZ R59, R14, R59 ;  /* 0x0000003b0e3b7221 */ /* 0x000fe20000010000 */
[----:B------:R-:W-:Y:S01]  /*e890*/  F2FP.BF16.F32.PACK_AB R55, R138, R24 ;  /* 0x000000188a37723e */ /* 0x000fe200000010ff */
[-C--:B------:R-:W-:Y:S01]  /*e8a0*/  FMUL.FTZ R91, R91, R11.reuse ;  /* 0x0000000b5b5b7220 */ /* 0x080fe20000410000 */
[-C--:B------:R-:W-:Y:S01]  /*e8b0*/  FMUL.FTZ R94, R94, R11.reuse ;  /* 0x0000000b5e5e7220 */ /* 0x080fe20000410000 */
[----:B------:R-:W-:Y:S01]  /*e8c0*/  FADD.FTZ R24, R26, R59 ;  /* 0x0000003b1a187221 */ /* 0x000fe20000010000 */
[----:B------:R-:W-:Y:S01]  /*e8d0*/  F2FP.BF16.F32.PACK_AB R26, R27, R26 ;  /* 0x0000001a1b1a723e */ /* 0x000fe200000010ff */
[----:B------:R-:W0:Y:S01]  /*e8e0*/  MUFU.EX2 R84, R84 ;  /* 0x0000005400547308 */ /* 0x000e220000000800 */
[----:B-1----:R-:W-:Y:S01]  /*e8f0*/  FADD.FTZ R32, R25, R32 ;  /* 0x0000002019207221 */ /* 0x002fe20000010000 */
[----:B------:R-:W-:Y:S01]  /*e900*/  FADD.FTZ R63, R27, R24 ;  /* 0x000000181b3f7221 */ /* 0x000fe20000010000 */
[--C-:B------:R-:W-:Y:S01]  /*e910*/  FFMA.FTZ R59, R65, UR34, -R80.reuse ;  /* 0x00000022413b7c23 */ /* 0x100fe20008010850 */
[--C-:B------:R-:W-:Y:S01]  /*e920*/  FFMA.FTZ R65, R69, UR34, -R80.reuse ;  /* 0x0000002245417c23 */ /* 0x100fe20008010850 */
[----:B------:R-:W-:Y:S01]  /*e930*/  STSM.16.M88.4 [R17+0x21800], R52 ;  /* 0x0218003411007844 */ /* 0x000fe20000000200 */
[----:B------:R-:W-:Y:S01]  /*e940*/  FFMA.FTZ R80, R82, UR34, -R80 ;  /* 0x0000002252507c23 */ /* 0x000fe20008010850 */
[----:B------:R-:W-:Y:S01]  /*e950*/  FMUL.FTZ R95, R95, R11 ;  /* 0x0000000b5f5f7220 */ /* 0x000fe20000410000 */
[----:B------:R-:W1:Y:S01]  /*e960*/  MUFU.EX2 R33, R33 ;  /* 0x0000002100217308 */ /* 0x000e620000000800 */
[C---:B--2---:R-:W-:Y:S01]  /*e970*/  FADD.FTZ R61, R29.reuse, R32 ;  /* 0x000000201d3d7221 */ /* 0x044fe20000010000 */
[----:B------:R-:W-:Y:S01]  /*e980*/  FADD.FTZ R32, R30, R63 ;  /* 0x0000003f1e207221 */ /* 0x000fe20000010000 */
[----:B------:R-:W-:Y:S01]  /*e990*/  F2FP.BF16.F32.PACK_AB R25, R29, R25 ;  /* 0x000000191d19723e */ /* 0x000fe200000010ff */
[-C--:B------:R-:W-:Y:S01]  /*e9a0*/  FMUL.FTZ R98, R98, R11.reuse ;  /* 0x0000000b62627220 */ /* 0x080fe20000410000 */
[-C--:B------:R-:W-:Y:S01]  /*e9b0*/  FMUL.FTZ R99, R99, R11.reuse ;  /* 0x0000000b63637220 */ /* 0x080fe20000410000 */
[----:B------:R-:W-:Y:S01]  /*e9c0*/  FADD.FTZ R63, R31, R32 ;  /* 0x000000201f3f7221 */ /* 0x000fe20000010000 */
        /* <DEDUP_REMOVED lines=8> */
[-C--:B------:R-:W-:Y:S01]  /*ea50*/  FMUL.FTZ R107, R107, R11.reuse ;  /* 0x0000000b6b6b7220 */ /* 0x080fe20000410000 */
[----:B------:R-:W0:Y:S01]  /*ea60*/  MUFU.EX2 R37, R37 ;  /* 0x0000002500257308 */ /* 0x000e220000000800 */
[----:B-1----:R-:W-:Y:S01]  /*ea70*/  FADD.FTZ R61, R33, R24 ;  /* 0x00000018213d7221 */ /* 0x002fe20000010000 */
[----:B------:R-:W-:Y:S01]  /*ea80*/  FADD.FTZ R48, R38, R63 ;  /* 0x0000003f26307221 */ /* 0x000fe20000010000 */
        /* <DEDUP_REMOVED lines=14> */
[----:B0-----:R-:W-:Y:S01]  /*eb70*/  FADD.FTZ R61, R37, R24 ;  /* 0x00000018253d7221 */ /* 0x001fe20000010000 */
[-C--:B------:R-:W-:Y:S01]  /*eb80*/  FMUL.FTZ R131, R131, R11.reuse ;  /* 0x0000000b83837220 */ /* 0x080fe20000410000 */
[-C--:B------:R-:W-:Y:S01]  /*eb90*/  FMUL.FTZ R134, R134, R11.reuse ;  /* 0x0000000b86867220 */ /* 0x080fe20000410000 */
[----:B------:R-:W-:Y:S01]  /*eba0*/  FMUL.FTZ R135, R135, R11 ;  /* 0x0000000b87877220 */ /* 0x000fe20000410000 */
[----:B------:R-:W-:-:S02]  /*ebb0*/  VIADD R0, R0, 0xffffffff ;  /* 0xffffffff00007836 */ /* 0x000fc40000000000 */
[----:B------:R-:W-:Y:S01]  /*ebc0*/  IMAD.MOV.U32 R10, RZ, RZ, R12 ;  /* 0x000000ffff0a7224 */ /* 0x000fe200078e000c */
[----:B------:R-:W0:Y:S01]  /*ebd0*/  MUFU.EX2 R41, R41 ;  /* 0x0000002900297308 */ /* 0x000e220000000800 */
[----:B-1----:R-:W-:Y:S01]  /*ebe0*/  FADD.FTZ R24, R40, R61 ;  /* 0x0000003d28187221 */ /* 0x002fe20000010000 */
[----:B------:R-:W-:Y:S01]  /*ebf0*/  FADD.FTZ R61, R39, R48 ;  /* 0x00000030273d7221 */ /* 0x000fe20000010000 */
[----:B------:R-:W-:-:S03]  /*ec00*/  IMAD.MOV.U32 R11, RZ, RZ, R13 ;  /* 0x000000ffff0b7224 */ /* 0x000fc600078e000d */
[----:B------:R-:W-:Y:S01]  /*ec10*/  FADD.FTZ R48, R42, R61 ;  /* 0x0000003d2a307221 */ /* 0x000fe20000010000 */
[----:B------:R-:W-:Y:S01]  /*ec20*/  F2FP.BF16.F32.PACK_AB R42, R43, R42 ;  /* 0x0000002a2b2a723e */ /* 0x000fe200000010ff */
[----:B------:R-:W1:Y:S01]  /*ec30*/  MUFU.EX2 R15, R15 ;  /* 0x0000000f000f7308 */ /* 0x000e620000000800 */
[----:B--2---:R-:W-:Y:S01]  /*ec40*/  FADD.FTZ R32, R87, R24 ;  /* 0x0000001857207221 */ /* 0x004fe20000010000 */
[----:B------:R-:W-:Y:S01]  /*ec50*/  F2FP.BF16.F32.PACK_AB R24, R14, R21 ;  /* 0x000000150e18723e */ /* 0x000fe200000010ff */
[----:B------:R-:W-:Y:S01]  /*ec60*/  FADD.FTZ R27, R43, R48 ;  /* 0x000000302b1b7221 */ /* 0x000fe20000010000 */
[----:B------:R-:W-:Y:S02]  /*ec70*/  F2FP.BF16.F32.PACK_AB R35, R87, R40 ;  /* 0x000000285723723e */ /* 0x000fe400000010ff */
[----:B------:R-:W-:Y:S01]  /*ec80*/  F2FP.BF16.F32.PACK_AB R40, R39, R38 ;  /* 0x000000262728723e */ /* 0x000fe200000010ff */
[----:B------:R-:W-:Y:S01]  /*ec90*/  FADD.FTZ R48, R46, R27 ;  /* 0x0000001b2e307221 */ /* 0x000fe20000010000 */
[----:B------:R-:W2:Y:S01]  /*eca0*/  MUFU.EX2 R28, R28 ;  /* 0x0000001c001c7308 */ /* 0x000ea20000000800 */
[----:B0-----:R-:W-:Y:S01]  /*ecb0*/  FADD.FTZ R14, R41, R32 ;  /* 0x00000020290e7221 */ /* 0x001fe20000010000 */
[----:B------:R-:W-:-:S02]  /*ecc0*/  F2FP.BF16.F32.PACK_AB R32, R31, R30 ;  /* 0x0000001e1f20723e */ /* 0x000fc400000010ff */
[----:B------:R-:W-:Y:S02]  /*ecd0*/  F2FP.BF16.F32.PACK_AB R27, R33, R84 ;  /* 0x00000054211b723e */ /* 0x000fe400000010ff */
[----:B------:R-:W-:Y:S02]  /*ece0*/  F2FP.BF16.F32.PACK_AB R33, R37, R36 ;  /* 0x000000242521723e */ /* 0x000fe400000010ff */
[----:B------:R-:W0:Y:S01]  /*ecf0*/  MUFU.EX2 R44, R44 ;  /* 0x0000002c002c7308 */ /* 0x000e220000000800 */
[C---:B-1----:R-:W-:Y:S01]  /*ed00*/  FADD.FTZ R21, R15.reuse, R14 ;  /* 0x0000000e0f157221 */ /* 0x042fe20000010000 */
[----:B------:R1:W-:Y:S01]  /*ed10*/  STSM.16.M88.4 [R23], R24 ;  /* 0x0000001817007844 */ /* 0x0003e20000000200 */
[----:B------:R-:W-:-:S03]  /*ed20*/  F2FP.BF16.F32.PACK_AB R41, R15, R41 ;  /* 0x000000290f29723e */ /* 0x000fc600000010ff */
[----:B------:R3:W-:Y:S02]  /*ed30*/  STSM.16.M88.4 [R19], R32 ;  /* 0x0000002013007844 */ /* 0x0007e40000000200 */
[----:B------:R-:W4:Y:S01]  /*ed40*/  MUFU.EX2 R49, R49 ;  /* 0x0000003100317308 */ /* 0x000f220000000800 */
[----:B--2---:R-:W-:-:S07]  /*ed50*/  FADD.FTZ R21, R28, R21 ;  /* 0x000000151c157221 */ /* 0x004fce0000010000 */
[----:B------:R-:W2:Y:S01]  /*ed60*/  MUFU.EX2 R45, R45 ;  /* 0x0000002d002d7308 */ /* 0x000ea20000000800 */
[C---:B0-----:R-:W-:Y:S01]  /*ed70*/  FADD.FTZ R30, R44.reuse, R21 ;  /* 0x000000152c1e7221 */ /* 0x041fe20000010000 */
[----:B------:R-:W-:Y:S01]  /*ed80*/  FADD.FTZ R21, R47, R48 ;  /* 0x000000302f157221 */ /* 0x000fe20000010000 */
[----:B------:R-:W-:-:S03]  /*ed90*/  F2FP.BF16.F32.PACK_AB R43, R44, R28 ;  /* 0x0000001c2c2b723e */ /* 0x000fc600000010ff */
[----:B------:R-:W-:Y:S01]  /*eda0*/  FADD.FTZ R48, R50, R21 ;  /* 0x0000001532307221 */ /* 0x000fe20000010000 */
[----:B------:R-:W-:Y:S01]  /*edb0*/  F2FP.BF16.F32.PACK_AB R50, R51, R50 ;  /* 0x000000323332723e */ /* 0x000fe200000010ff */
[----:B------:R-:W0:Y:S01]  /*edc0*/  MUFU.EX2 R3, R3 ;  /* 0x0000000300037308 */ /* 0x000e220000000800 */
[----:B----4-:R-:W-:Y:S01]  /*edd0*/  FADD.FTZ R30, R49, R30 ;  /* 0x0000001e311e7221 */ /* 0x010fe20000010000 */
[----:B------:R-:W-:Y:S01]  /*ede0*/  FADD.FTZ R29, R51, R48 ;  /* 0x00000030331d7221 */ /* 0x000fe20000010000 */
[----:B------:R-:W-:Y:S01]  /*edf0*/  F2FP.BF16.F32.PACK_AB R48, R47, R46 ;  /* 0x0000002e2f30723e */ /* 0x000fe200000010ff */
[----:B------:R3:W-:Y:S02]  /*ee00*/  STSM.16.M88.4 [R18], R40 ;  /* 0x0000002812007844 */ /* 0x0007e40000000200 */
[----:B------:R-:W-:Y:S01]  /*ee10*/  FADD.FTZ R29, R56, R29 ;  /* 0x0000001d381d7221 */ /* 0x000fe20000010000 */
[C---:B------:R-:W-:Y:S01]  /*ee20*/  F2FP.BF16.F32.PACK_AB R56, R58.reuse, R56 ;  /* 0x000000383a38723e */ /* 0x040fe200000010ff */
[----:B------:R-:W4:Y:S01]  /*ee30*/  MUFU.EX2 R2, R2 ;  /* 0x0000000200027308 */ /* 0x000f220000000800 */
[C---:B--2---:R-:W-:Y:S01]  /*ee40*/  FADD.FTZ R36, R45.reuse, R30 ;  /* 0x0000001e2d247221 */ /* 0x044fe20000010000 */
[----:B------:R-:W-:Y:S01]  /*ee50*/  FADD.FTZ R29, R58, R29 ;  /* 0x0000001d3a1d7221 */ /* 0x000fe20000010000 */
[----:B------:R-:W-:-:S03]  /*ee60*/  F2FP.BF16.F32.PACK_AB R49, R45, R49 ;  /* 0x000000312d31723e */ /* 0x000fc600000010ff */
[----:B------:R-:W-:Y:S02]  /*ee70*/  FADD.FTZ R29, R60, R29 ;  /* 0x0000001d3c1d7221 */ /* 0x000fe40000010000 */
[----:B------:R-:W2:Y:S01]  /*ee80*/  MUFU.EX2 R57, R57 ;  /* 0x0000003900397308 */ /* 0x000ea20000000800 */
[----:B0-----:R-:W-:-:S07]  /*ee90*/  FADD.FTZ R21, R3, R36 ;  /* 0x0000002403157221 */ /* 0x001fce0000010000 */
[----:B------:R-:W1:Y:S01]  /*eea0*/  MUFU.EX2 R20, R20 ;  /* 0x0000001400147308 */ /* 0x000e620000000800 */
[C---:B----4-:R-:W-:Y:S01]  /*eeb0*/  FADD.FTZ R36, R2.reuse, R21 ;  /* 0x0000001502247221 */ /* 0x050fe20000010000 */
[----:B------:R-:W-:-:S05]  /*eec0*/  F2FP.BF16.F32.PACK_AB R51, R2, R3 ;  /* 0x000000030233723e */ /* 0x000fca00000010ff */
[----:B------:R3:W-:Y:S01]  /*eed0*/  STSM.16.M88.4 [R17+0x27800], R48 ;  /* 0x0278003011007844 */ /* 0x0007e20000000200 */
[----:B------:R-:W0:Y:S01]  /*eee0*/  MUFU.EX2 R59, R59 ;  /* 0x0000003b003b7308 */ /* 0x000e220000000800 */
[----:B--2---:R-:W-:-:S07]  /*eef0*/  FADD.FTZ R21, R57, R36 ;  /* 0x0000002439157221 */ /* 0x004fce0000010000 */
[----:B------:R-:W2:Y:S01]  /*ef00*/  MUFU.EX2 R62, R62 ;  /* 0x0000003e003e7308 */ /* 0x000ea20000000800 */
[C---:B-1----:R-:W-:Y:S01]  /*ef10*/  FADD.FTZ R24, R20.reuse, R21 ;  /* 0x0000001514187221 */ /* 0x042fe20000010000 */
[----:B------:R-:W-:-:S06]  /*ef20*/  F2FP.BF16.F32.PACK_AB R57, R20, R57 ;  /* 0x000000391439723e */ /* 0x000fcc00000010ff */
[----:B------:R-:W1:Y:S01]  /*ef30*/  MUFU.EX2 R86, R86 ;  /* 0x0000005600567308 */ /* 0x000e620000000800 */
[----:B0-----:R-:W-:-:S07]  /*ef40*/  FADD.FTZ R15, R59, R24 ;  /* 0x000000183b0f7221 */ /* 0x001fce0000010000 */
[----:B------:R-:W0:Y:S01]  /*ef50*/  MUFU.EX2 R64, R64 ;  /* 0x0000004000407308 */ /* 0x000e220000000800 */
[C---:B--2---:R-:W-:Y:S01]  /*ef60*/  FADD.FTZ R29, R62.reuse, R29 ;  /* 0x0000001d3e1d7221 */ /* 0x044fe20000010000 */
[----:B------:R-:W-:-:S06]  /*ef70*/  F2FP.BF16.F32.PACK_AB R58, R62, R60 ;  /* 0x0000003c3e3a723e */ /* 0x000fcc00000010ff */
[----:B------:R-:W2:Y:S01]  /*ef80*/  MUFU.EX2 R65, R65 ;  /* 0x0000004100417308 */ /* 0x000ea20000000800 */
[C---:B-1----:R-:W-:Y:S01]  /*ef90*/  FADD.FTZ R2, R86.reuse, R15 ;  /* 0x0000000f56027221 */ /* 0x042fe20000010000 */
[----:B------:R-:W-:-:S05]  /*efa0*/  F2FP.BF16.F32.PACK_AB R59, R86, R59 ;  /* 0x0000003b563b723e */ /* 0x000fca00000010ff */
[----:B------:R3:W-:Y:S01]  /*efb0*/  STSM.16.M88.4 [R136], R56 ;  /* 0x0000003888007844 */ /* 0x0007e20000000200 */
[----:B------:R-:W1:Y:S01]  /*efc0*/  MUFU.EX2 R66, R66 ;  /* 0x0000004200427308 */ /* 0x000e620000000800 */
[----:B0-----:R-:W-:-:S07]  /*efd0*/  FADD.FTZ R29, R64, R29 ;  /* 0x0000001d401d7221 */ /* 0x001fce0000010000 */
[----:B------:R-:W0:Y:S01]  /*efe0*/  MUFU.EX2 R14, R71 ;  /* 0x00000047000e7308 */ /* 0x000e220000000800 */
[----:B--2---:R-:W-:-:S07]  /*eff0*/  FADD.FTZ R3, R65, R2 ;  /* 0x0000000241037221 */ /* 0x004fce0000010000 */
[----:B------:R-:W2:Y:S01]  /*f000*/  MUFU.EX2 R68, R68 ;  /* 0x0000004400447308 */ /* 0x000ea20000000800 */
[C---:B-1----:R-:W-:Y:S01]  /*f010*/  FADD.FTZ R29, R66.reuse, R29 ;  /* 0x0000001d421d7221 */ /* 0x042fe20000010000 */
[----:B------:R-:W-:-:S06]  /*f020*/  F2FP.BF16.F32.PACK_AB R64, R66, R64 ;  /* 0x000000404240723e */ /* 0x000fcc00000010ff */
        /* <DEDUP_REMOVED lines=12> */
[----:B------:R-:W-:-:S05]  /*f0f0*/  F2FP.BF16.F32.PACK_AB R67, R30, R67 ;  /* 0x000000431e43723e */ /* 0x000fca00000010ff */
[----:B------:R3:W-:Y:S01]  /*f100*/  STSM.16.M88.4 [R19+0x6000], R64 ;  /* 0x0060004013007844 */ /* 0x0007e20000000200 */
        /* <DEDUP_REMOVED lines=8> */
[C---:B-1----:R-:W-:Y:S01]  /*f190*/  FADD.FTZ R3, R73.reuse, R3 ;  /* 0x0000000349037221 */ /* 0x042fe20000010000 */
[----:B------:R-:W-:-:S06]  /*f1a0*/  F2FP.BF16.F32.PACK_AB R73, R73, R26 ;  /* 0x0000001a4949723e */ /* 0x000fcc00000010ff */
[----:B------:R-:W1:Y:S01]  /*f1b0*/  MUFU.EX2 R24, R81 ;  /* 0x0000005100187308 */ /* 0x000e620000000800 */
[----:B0-----:R-:W-:-:S07]  /*f1c0*/  FADD.FTZ R29, R76, R29 ;  /* 0x0000001d4c1d7221 */ /* 0x001fce0000010000 */
[----:B------:R-:W0:Y:S01]  /*f1d0*/  MUFU.EX2 R15, R80 ;  /* 0x00000050000f7308 */ /* 0x000e220000000800 */
[----:B--2---:R-:W-:Y:S01]  /*f1e0*/  F2FP.BF16.F32.PACK_AB R74, R78, R76 ;  /* 0x0000004c4e4a723e */ /* 0x004fe200000010ff */
[----:B-1----:R-:W-:Y:S01]  /*f1f0*/  FADD.FTZ R2, R24, R3 ;  /* 0x0000000318027221 */ /* 0x002fe20000010000 */
[----:B------:R-:W-:Y:S01]  /*f200*/  FADD.FTZ R3, R78, R29 ;  /* 0x0000001d4e037221 */ /* 0x000fe20000010000 */
[C---:B0-----:R-:W-:Y:S02]  /*f210*/  F2FP.BF16.F32.PACK_AB R75, R15.reuse, R24 ;  /* 0x000000180f4b723e */ /* 0x041fe400000010ff */
[----:B------:R-:W-:-:S03]  /*f220*/  FADD.FTZ R2, R15, R2 ;  /* 0x000000020f027221 */ /* 0x000fc60000010000 */
[----:B------:R3:W-:Y:S01]  /*f230*/  STSM.16.M88.4 [R18+0x6000], R72 ;  /* 0x0060004812007844 */ /* 0x0007e20000000200 */
[----:B------:R0:W-:Y:S06]  /*f240*/  MEMBAR.ALL.CTA ;  /* 0x0000000000007992 */ /* 0x0001ec0000008000 */
[----:B0-----:R-:W0:Y:S02]  /*f250*/  FENCE.VIEW.ASYNC.S ;  /* 0x00000000000073c6 */ /* 0x001e240000000000 */
[----:B0-----:R-:W-:Y:S01]  /*f260*/  NOP ;  /* 0x0000000000007918 */ /* 0x001fe20000000000 */
[----:B------:R-:W-:Y:S05]  /*f270*/  @P2 BRA `(.L_x_914) ;  /* 0xffffffc800042947 */ /* 0x000fea000383ffff */
.L_x_897:
[----:B------:R-:W-:Y:S06]  /*f280*/  BAR.ARV 0x8, 0x1a0 ;  /* 0x0206800000007b1d */ /* 0x000fec0000002000 */
[----:B------:R-:W-:Y:S05]  /*f290*/  @!P0 BRA `(.L_x_915) ;  /* 0x0000000000048947 */ /* 0x000fea0003800000 */
[----:B------:R-:W-:Y:S01]  /*f2a0*/  BPT.TRAP 0x1 ;  /* 0x000000040000795c */ /* 0x000fe20000300000 */
.L_x_915:
[----:B------:R-:W-:Y:S01]  /*f2b0*/  ULEA UR9, UR43, UR42, 0x3 ;  /* 0x0000002a2b097291 */ /* 0x000fe2000f8e183f */
[----:B------:R-:W-:-:S05]  /*f2c0*/  IMAD.U32 R0, RZ, RZ, UR46 ;  /* 0x0000002eff007e24 */ /* 0x000fca000f8e00ff */
[----:B------:R-:W-:-:S04]  /*f2d0*/  SHF.L.U32 R0, R0, 0x1f, RZ ;  /* 0x0000001f00007819 */ /* 0x000fc800000006ff */
[----:B------:R0:W4:Y:S01]  /*f2e0*/  SYNCS.PHASECHK.TRANS64.TRYWAIT P2, [UR9+0x2d850], R0 ;  /* 0x02d85000ff0075a7 */ /* 0x0001220008040149 */
[----:B------:R-:W-:Y:S05]  /*f2f0*/  @!P0 BRA `(.L_x_916) ;  /* 0x0000000000048947 */ /* 0x000fea0003800000 */
[----:B------:R-:W-:Y:S01]  /*f300*/  BPT.TRAP 0x1 ;  /* 0x000000040000795c */ /* 0x000fe20000300000 */
.L_x_916:
[----:B----4-:R-:W-:Y:S05]  /*f310*/  @P2 BRA `(.L_x_917) ;  /* 0x0000000000082947 */ /* 0x010fea0003800000 */
[----:B------:R-:W4:Y:S02]  /*f320*/  SYNCS.PHASECHK.TRANS64.TRYWAIT P0, [UR9+0x2d850], R0 ;  /* 0x02d85000ff0075a7 */ /* 0x000f240008000149 */
[----:B----4-:R-:W-:Y:S05]  /*f330*/  @!P0 BRA `(.L_x_918) ;  /* 0x0000007000788947 */ /* 0x010fea0003800000 */
.L_x_917:
[----:B------:R-:W-:Y:S01]  /*f340*/  UIADD3 UR42, UR42, 0x400, URZ ;  /* 0x000004002a2a7890 */ /* 0x000fe2000fffe03f */
[----:B------:R-:W-:Y:S01]  /*f350*/  WARPGROUP.ARRIVE ;  /* 0x00000000000079c5 */ /* 0x000fe20000000000 */
[----:B------:R-:W-:Y:S01]  /*f360*/  ULOP3.LUT UR37, UR37, 0x10000, URZ, 0xfc, !UPT ;  /* 0x0001000025257892 */ /* 0x000fe2000f8efc3f */
[----:B----4-:R-:W4:Y:S01]  /*f370*/  SHFL.BFLY PT, R5, R2, 0x2, 0x1f ;  /* 0x0c401f0002057f89 */ /* 0x010f2200000e0000 */
[----:B------:R-:W-:Y:S01]  /*f380*/  USHF.R.U32.HI UR42, URZ, 0x4, UR42 ;  /* 0x000000043f2a7899 */ /* 0x000fe2000801162a */
[----:B-12---:R-:W-:Y:S01]  /*f390*/  IMAD.MOV.U32 R9, RZ, RZ, RZ ;  /* 0x000000ffff097224 */ /* 0x006fe200078e00ff */
[----:B------:R-:W-:Y:S01]  /*f3a0*/  UMOV UR5, 0x40000040 ;  /* 0x4000004000057882 */ /* 0x000fe20000000000 */
[----:B------:R-:W-:Y:S01]  /*f3b0*/  UMOV UR7, 0x80000020 ;  /* 0x8000002000077882 */ /* 0x000fe20000000000 */
[----:B------:R-:W-:Y:S01]  /*f3c0*/  ULOP3.LUT UR42, UR42, 0x3fff, URZ, 0xc0, !UPT ;  /* 0x00003fff2a2a7892 */ /* 0x000fe2000f8ec03f */
[----:B0-----:R-:W0:Y:S01]  /*f3d0*/  SHFL.BFLY PT, R0, R3, 0x2, 0x1f ;  /* 0x0c401f0003007f89 */ /* 0x001e2200000e0000 */
[----:B------:R-:W-:Y:S01]  /*f3e0*/  UMOV UR4, UR37 ;  /* 0x0000002500047c82 */ /* 0x000fe20008000000 */
[----:B------:R-:W-:Y:S01]  /*f3f0*/  IMAD.U32 R14, RZ, RZ, UR9 ;  /* 0x00000009ff0e7e24 */ /* 0x000fe2000f8e00ff */
[----:B------:R-:W-:Y:S01]  /*f400*/  ULOP3.LUT UR8, UR42, 0x2000000, URZ, 0xfc, !UPT ;  /* 0x020000002a087892 */ /* 0x000fe2000f8efc3f */
[----:B------:R-:W-:Y:S01]  /*f410*/  IMAD.U32 R11, RZ, RZ, UR34 ;  /* 0x00000022ff0b7e24 */ /* 0x000fe2000f8e00ff */
[----:B------:R-:W-:-:S02]  /*f420*/  UIADD3 UR44, UR44, 0x1, URZ ;  /* 0x000000012c2c7890 */ /* 0x000fc4000fffe03f */
[----:B------:R-:W-:Y:S02]  /*f430*/  UIMAD UR8, UR43, 0x600, UR8 ;  /* 0x000006002b0878a4 */ /* 0x000fe4000f8e0208 */
[----:B------:R-:W-:-:S04]  /*f440*/  UIADD3 UR43, UR43, 0x1, URZ ;  /* 0x000000012b2b7890 */ /* 0x000fc8000fffe03f */
[----:B------:R-:W-:Y:S01]  /*f450*/  UISETP.NE.AND UP0, UPT, UR43, 0x2, UPT ;  /* 0x000000022b00788c */ /* 0x000fe2000bf05270 */
[----:B------:R-:W-:Y:S02]  /*f460*/  UMOV UR6, UR8 ;  /* 0x0000000800067c82 */ /* 0x000fe40008000000 */
[----:B------:R-:W-:Y:S01]  /*f470*/  HGMMA.64x96x16.F32.BF16 R88, gdesc[UR4].tnspB, R88, gsb0 ;  /* 0x41600000045879f0 */ /* 0x000fe20008001858 */
[----:B------:R-:W-:Y:S01]  /*f480*/  UIADD3 UR4, UR37, 0x2, URZ ;  /* 0x0000000225047890 */ /* 0x000fe2000fffe03f */
[----:B----4-:R-:W-:Y:S01]  /*f490*/  FADD.FTZ R4, R5, R2 ;  /* 0x0000000205047221 */ /* 0x010fe20000010000 */
[----:B------:R-:W-:Y:S01]  /*f4a0*/  UIADD3 UR6, UR8, 0x40, URZ ;  /* 0x0000004008067890 */ /* 0x000fe2000fffe03f */
[----:B------:R-:W-:Y:S01]  /*f4b0*/  IMAD.MOV.U32 R2, RZ, RZ, -0x800000 ;  /* 0xff800000ff027424 */ /* 0x000fe200078e00ff */
[----:B------:R-:W-:Y:S01]  /*f4c0*/  UMOV UR5, 0x40000040 ;  /* 0x4000004000057882 */ /* 0x000fe20000000000 */
[----:B------:R-:W-:Y:S01]  /*f4d0*/  UMOV UR7, 0x80000020 ;  /* 0x8000002000077882 */ /* 0x000fe20000000000 */
[----:B------:R-:W1:Y:S01]  /*f4e0*/  SHFL.BFLY PT, R7, R4, 0x1, 0x1f ;  /* 0x0c201f0004077f89 */ /* 0x000e6200000e0000 */
[----:B0-----:R-:W-:Y:S01]  /*f4f0*/  FADD.FTZ R0, R0, R3 ;  /* 0x0000000300007221 */ /* 0x001fe20000010000 */
[----:B------:R-:W-:Y:S01]  /*f500*/  IMAD.U32 R3, RZ, RZ, UR34 ;  /* 0x00000022ff037e24 */ /* 0x000fe2000f8e00ff */
[----:B------:R-:W-:-:S03]  /*f510*/  USEL UR43, UR43, URZ, UP0 ;  /* 0x0000003f2b2b7287 */ /* 0x000fc60008000000 */
[----:B------:R-:W0:Y:S01]  /*f520*/  SHFL.BFLY PT, R5, R0, 0x1, 0x1f ;  /* 0x0c201f0000057f89 */ /* 0x000e2200000e0000 */
[----:B-1----:R-:W-:-:S05]  /*f530*/  FADD.FTZ R10, R4, R7 ;  /* 0x00000007040a7221 */ /* 0x002fca0000010000 */
[----:B------:R-:W-:Y:S01]  /*f540*/  FSETP.NE.FTZ.AND P2, PT, R10, RZ, PT ;  /* 0x000000ff0a00720b */ /* 0x000fe20003f55000 */
[----:B0-----:R-:W-:Y:S01]  /*f550*/  FADD.FTZ R8, R0, R5 ;  /* 0x0000000500087221 */ /* 0x001fe20000010000 */
[----:B------:R-:W-:Y:S02]  /*f560*/  IMAD.MOV.U32 R5, RZ, RZ, RZ ;  /* 0x000000ffff057224 */ /* 0x000fe400078e00ff */
[----:B------:R-:W-:Y:S02]  /*f570*/  IMAD.MOV.U32 R0, RZ, RZ, -0x800000 ;  /* 0xff800000ff007424 */ /* 0x000fe400078e00ff */
[----:B------:R-:W-:-:S07]  /*f580*/  FSETP.NE.FTZ.AND P0, PT, R8, RZ, PT ;  /* 0x000000ff0800720b */ /* 0x000fce0003f15000 */
[----:B------:R-:W0:Y:S01]  /*f590*/  @P2 MUFU.LG2 R7, R10 ;  /* 0x0000000a00072308 */ /* 0x000e220000000c00 */
[----:B------:R-:W-:-:S05]  /*f5a0*/  @P2 FMUL.FTZ R11, R11, 0.69314718246459960938 ;  /* 0x3f3172180b0b2820 */ /* 0x000fca0000410000 */
[----:B------:R-:W-:Y:S02]  /*f5b0*/  @P0 FMUL.FTZ R3, R3, 0.69314718246459960938 ;  /* 0x3f31721803030820 */ /* 0x000fe40000410000 */
        /* <DEDUP_REMOVED lines=83> */
[-C--:B0-----:R-:W-:Y:S01]  /*faf0*/  FMUL.FTZ R90, R90, R9.reuse ;  /* 0x000000095a5a7220 */ /* 0x081fe20000410000 */
        /* <DEDUP_REMOVED lines=23> */
.L_x_848:
[----:B------:R-:W0:Y:S08]  /*fc70*/  S2UR UR4, SR_CgaCtaId ;  /* 0x00000000000479c3 */ /* 0x000e300000008800 */
[----:B------:R-:W-:Y:S06]  /*fc80*/  BAR.SYNC.DEFER_BLOCKING 0x5, 0x1a0 ;  /* 0x0146800000007b1d */ /* 0x000fec0000010000 */
[----:B------:R-:W-:Y:S01]  /*fc90*/  UMOV UR42, 0x400 ;  /* 0x00000400002a7882 */ /* 0x000fe20000000000 */
[----:B------:R-:W-:Y:S01]  /*fca0*/  BSSY B0, `(.L_x_919) ;  /* 0x0000179000007945 */ /* 0x000fe20003800000 */
[----:B0-----:R-:W-:-:S09]  /*fcb0*/  ULEA UR42, UR4, UR42, 0x18 ;  /* 0x0000002a042a7291 */ /* 0x001fd2000f8ec03f */
[----:B------:R-:W0:Y:S02]  /*fcc0*/  LDS.128 R144, [UR42+0x2d8d0] ;  /* 0x02d8d02aff907984 */ /* 0x000e240008000c00 */
[----:B0-----:R-:W-:Y:S02]  /*fcd0*/  R2UR UR6, R146 ;  /* 0x00000000920672ca */ /* 0x001fe400000e0000 */
[----:B------:R-:W-:Y:S01]  /*fce0*/  R2UR UR5, R147 ;  /* 0x00000000930572ca */ /* 0x000fe200000e0000 */
[----:B------:R-:W-:Y:S06]  /*fcf0*/  BAR.ARV 0x4, 0x1a0 ;  /* 0x0106800000007b1d */ /* 0x000fec0000002000 */
[----:B------:R-:W-:Y:S08]  /*fd00*/  @P0 BRA `(.L_x_920) ;  /* 0x0000000c00cc0947 */ /* 0x000ff00003800000 */
[----:B------:R-:W0:Y:S08]  /*fd10*/  S2UR UR4, SR_SWINHI ;  /* 0x00000000000479c3 */ /* 0x000e300000002f00 */
[----:B------:R-:W-:Y:S01]  /*fd20*/  BAR.SYNC.DEFER_BLOCKING 0x1, 0x180 ;  /* 0x0046000000007b1d */ /* 0x000fe20000010000 */
[----:B------:R-:W-:Y:S02]  /*fd30*/  F2FP.BF16.F32.PACK_AB R6, R6, R3 ;  /* 0x000000030606723e */ /* 0x000fe400000010ff */
[----:B------:R-:W-:-:S02]  /*fd40*/  F2FP.BF16.F32.PACK_AB R7, R7, R94 ;  /* 0x0000005e0707723e */ /* 0x000fc400000010ff */
[----:B------:R-:W-:Y:S02]  /*fd50*/  F2FP.BF16.F32.PACK_AB R128, R129, R128 ;  /* 0x000000808180723e */ /* 0x000fe400000010ff */
[----:B------:R-:W-:Y:S02]  /*fd60*/  F2FP.BF16.F32.PACK_AB R26, R125, R26 ;  /* 0x0000001a7d1a723e */ /* 0x000fe400000010ff */
[----:B------:R-:W-:Y:S02]  /*fd70*/  F2FP.BF16.F32.PACK_AB R27, R27, R126 ;  /* 0x0000007e1b1b723e */ /* 0x000fe400000010ff */
[----:B------:R-:W-:Y:S02]  /*fd80*/  F2FP.BF16.F32.PACK_AB R129, R131, R130 ;  /* 0x000000828381723e */ /* 0x000fe400000010ff */
[----:B------:R-:W-:Y:S02]  /*fd90*/  F2FP.BF16.F32.PACK_AB R130, R133, R132 ;  /* 0x000000848582723e */ /* 0x000fe400000010ff */
[----:B------:R-:W-:Y:S01]  /*fda0*/  F2FP.BF16.F32.PACK_AB R131, R135, R134 ;  /* 0x000000868783723e */ /* 0x000fe200000010ff */
[----:B------:R-:W-:Y:S01]  /*fdb0*/  UMOV UR8, UR42 ;  /* 0x0000002a00087c82 */ /* 0x000fe20008000000 */
[----:B0-----:R-:W-:Y:S01]  /*fdc0*/  UMOV UR9, UR4 ;  /* 0x0000000400097c82 */ /* 0x001fe20008000000 */
[----:B------:R-:W-:-:S02]  /*fdd0*/  IMAD.U32 R20, RZ, RZ, UR8 ;  /* 0x00000008ff147e24 */ /* 0x000fc4000f8e00ff */
[----:B------:R-:W-:Y:S01]  /*fde0*/  IMAD.U32 R21, RZ, RZ, UR9 ;  /* 0x00000009ff157e24 */ /* 0x000fe2000f8e00ff */
[----:B------:R-:W-:Y:S02]  /*fdf0*/  ULDC.64 UR8, c[0x0][0xbd8] ;  /* 0x0002f60000087ab9 */ /* 0x000fe40000000a00 */
[----:B------:R-:W-:Y:S01]  /*fe00*/  UISETP.NE.U32.AND UP0, UPT, UR8, URZ, UPT ;  /* 0x0000003f0800728c */ /* 0x000fe2000bf05070 */
[----:B------:R-:W-:-:S03]  /*fe10*/  IMAD.WIDE R4, R153, 0x2, R20 ;  /* 0x0000000299047825 */ /* 0x000fc600078e0214 */
[----:B------:R-:W-:Y:S01]  /*fe20*/  UISETP.NE.AND.EX UP0, UPT, UR9, URZ, UPT, UP0 ;  /* 0x0000003f0900728c */ /* 0x000fe2000bf05300 */
[C---:B------:R-:W-:Y:S02]  /*fe30*/  LOP3.LUT R9, R4.reuse, 0x180, RZ, 0xc0, !PT ;  /* 0x0000018004097812 */ /* 0x040fe400078ec0ff */
[----:B------:R-:W-:Y:S01]  /*fe40*/  ULDC.64 UR8, c[0x0][0xbd8] ;  /* 0x0002f60000087ab9 */ /* 0x000fe20000000a00 */
[C---:B------:R-:W-:Y:S01]  /*fe50*/  IADD3 R25, P0, R4.reuse, 0x6020, RZ ;  /* 0x0000602004197810 */ /* 0x040fe20007f1e0ff */
[----:B------:R-:W-:Y:S01]  /*fe60*/  UIMAD.WIDE UR8, UR40, 0x4, UR8 ;  /* 0x00000004280878a5 */ /* 0x000fe2000f8e0208 */
[----:B------:R-:W-:Y:S02]  /*fe70*/  SHF.R.U64 R9, R9, 0x3, RZ ;  /* 0x0000000309097819 */ /* 0x000fe400000012ff */
[C---:B------:R-:W-:Y:S02]  /*fe80*/  IADD3 R11, P1, R4.reuse, 0x6000, RZ ;  /* 0x00006000040b7810 */ /* 0x040fe40007f3e0ff */
[----:B---3--:R-:W-:-:S02]  /*fe90*/  IADD3 R33, P2, R4, 0x3020, RZ ;  /* 0x0000302004217810 */ /* 0x008fc40007f5e0ff */
[C---:B------:R-:W-:Y:S02]  /*fea0*/  IADD3 R29, P3, R4.reuse, 0x3000, RZ ;  /* 0x00003000041d7810 */ /* 0x040fe40007f7e0ff */
[----:B------:R-:W-:Y:S01]  /*feb0*/  IADD3 R28, P4, R4, 0x20, RZ ;  /* 0x00000020041c7810 */ /* 0x000fe20007f9e0ff */
[--C-:B------:R-:W-:Y:S01]  /*fec0*/  IMAD.X R13, RZ, RZ, R5.reuse, P2 ;  /* 0x000000ffff0d7224 */ /* 0x100fe200010e0605 */
[----:B------:R-:W-:Y:S01]  /*fed0*/  LOP3.LUT R4, R9, R4, RZ, 0x3c, !PT ;  /* 0x0000000409047212 */ /* 0x000fe200078e3cff */
[--C-:B------:R-:W-:Y:S01]  /*fee0*/  IMAD.X R15, RZ, RZ, R5.reuse, P3 ;  /* 0x000000ffff0f7224 */ /* 0x100fe200018e0605 */
[----:B------:R-:W-:Y:S01]  /*fef0*/  LOP3.LUT R24, R25, 0x180, RZ, 0xc0, !PT ;  /* 0x0000018019187812 */ /* 0x000fe200078ec0ff */
[----:B------:R-:W-:Y:S01]  /*ff00*/  IMAD.X R9, RZ, RZ, R5, P4 ;  /* 0x000000ffff097224 */ /* 0x000fe200020e0605 */
[----:B------:R-:W-:Y:S02]  /*ff10*/  LOP3.LUT R10, R11, 0x180, RZ, 0xc0, !PT ;  /* 0x000001800b0a7812 */ /* 0x000fe400078ec0ff */
[----:B------:R-:W-:-:S02]  /*ff20*/  MOV R31, R4 ;  /* 0x00000004001f7202 */ /* 0x000fc40000000f00 */
[----:B------:R-:W-:Y:S02]  /*ff30*/  F2FP.BF16.F32.PACK_AB R4, R89, R8 ;  /* 0x000000085904723e */ /* 0x000fe400000010ff */
[----:B------:R-:W-:Y:S02]  /*ff40*/  LOP3.LUT R8, R28, 0x180, RZ, 0xc0, !PT ;  /* 0x000001801c087812 */ /* 0x000fe400078ec0ff */
[----:B------:R-:W-:Y:S02]  /*ff50*/  SHF.R.U64 R24, R24, 0x3, RZ ;  /* 0x0000000318187819 */ /* 0x000fe400000012ff */
[----:B------:R-:W-:Y:S02]  /*ff60*/  SHF.R.U64 R10, R10, 0x3, RZ ;  /* 0x000000030a0a7819 */ /* 0x000fe400000012ff */
[----:B------:R-:W-:Y:S02]  /*ff70*/  LOP3.LUT R12, R33, 0x180, RZ, 0xc0, !PT ;  /* 0x00000180210c7812 */ /* 0x000fe400078ec0ff */
[----:B------:R-:W-:-:S02]  /*ff80*/  LOP3.LUT R14, R29, 0x180, RZ, 0xc0, !PT ;  /* 0x000001801d0e7812 */ /* 0x000fc400078ec0ff */
[----:B------:R-:W-:Y:S02]  /*ff90*/  SHF.R.U64 R3, R8, 0x3, RZ ;  /* 0x0000000308037819 */ /* 0x000fe400000012ff */
[----:B------:R-:W-:Y:S01]  /*ffa0*/  LOP3.LUT R24, R24, R25, RZ, 0x3c, !PT ;  /* 0x0000001918187212 */ /* 0x000fe200078e3cff */
[--C-:B------:R-:W-:Y:S01]  /*ffb0*/  IMAD.X R25, RZ, RZ, R5.reuse, P0 ;  /* 0x000000ffff197224 */ /* 0x100fe200000e0605 */
[----:B------:R-:W-:Y:S01]  /*ffc0*/  LOP3.LUT R10, R10, R11, RZ, 0x3c, !PT ;  /* 0x0000000b0a0a7212 */ /* 0x000fe200078e3cff */
[----:B------:R-:W-:Y:S01]  /*ffd0*/  IMAD.X R11, RZ, RZ, R5, P1 ;  /* 0x000000ffff0b7224 */ /* 0x000fe200008e0605 */
[----:B------:R-:W-:Y:S02]  /*ffe0*/  SHF.R.U64 R12, R12, 0x3, RZ ;  /* 0x000000030c0c7819 */ /* 0x000fe400000012ff */
[----:B------:R-:W-:Y:S02]  /*fff0*/  SHF.R.U64 R14, R14, 0x3, RZ ;  /* 0x000000030e0e7819 */ /* 0x000fe400000012ff */
[----:B------:R-:W-:-:S02]  /*10000*/  F2FP.BF16.F32.PACK_AB R5, R91, R90 ;  /* 0x0000005a5b05723e */ /* 0x000fc400000010ff */
[----:B------:R-:W-:Y:S02]  /*10010*/  LOP3.LUT R8, R3, R28, RZ, 0x3c, !PT ;  /* 0x0000001c03087212 */ /* 0x000fe400078e3cff */
[----:B------:R-:W-:Y:S01]  /*10020*/  LOP3.LUT R12, R12, R33, RZ, 0x3c, !PT ;  /* 0x000000210c0c7212 */ /* 0x000fe200078e3cff */
[----:B------:R0:W-:Y:S01]  /*10030*/  STSM.16.M88.4 [R31], R4 ;  /* 0x000000041f007844 */ /* 0x0001e20000000200 */
[----:B------:R-:W-:Y:S02]  /*10040*/  LOP3.LUT R14, R14, R29, RZ, 0x3c, !PT ;  /* 0x0000001d0e0e7212 */ /* 0x000fe400078e3cff */
[----:B------:R-:W-:Y:S02]  /*10050*/  MOV R29, R10 ;  /* 0x0000000a001d7202 */ /* 0x000fe40000000f00 */
[----:B------:R-:W-:Y:S02]  /*10060*/  MOV R3, R8 ;  /* 0x0000000800037202 */ /* 0x000fe40000000f00 */
[----:B------:R-:W-:-:S02]  /*10070*/  F2FP.BF16.F32.PACK_AB R8, R97, R96 ;  /* 0x000000606108723e */ /* 0x000fc400000010ff */
[----:B------:R-:W-:Y:S02]  /*10080*/  F2FP.BF16.F32.PACK_AB R9, R99, R98 ;  /* 0x000000626309723e */ /* 0x000fe400000010ff */
[----:B------:R-:W-:Y:S02]  /*10090*/  F2FP.BF16.F32.PACK_AB R10, R101, R100 ;  /* 0x00000064650a723e */ /* 0x000fe400000010ff */
[----:B------:R-:W-:Y:S02]  /*100a0*/  F2FP.BF16.F32.PACK_AB R11, R103, R102 ;  /* 0x00000066670b723e */ /* 0x000fe400000010ff */
[----:B------:R-:W-:Y:S02]  /*100b0*/  MOV R30, R12 ;  /* 0x0000000c001e7202 */ /* 0x000fe40000000f00 */
[----:B0-----:R-:W-:Y:S01]  /*100c0*/  MOV R31, R14 ;  /* 0x0000000e001f7202 */ /* 0x001fe20000000f00 */
[----:B------:R0:W-:Y:S01]  /*100d0*/  STSM.16.M88.4 [R3], R8 ;  /* 0x0000000803007844 */ /* 0x0001e20000000200 */
[----:B------:R-:W-:-:S02]  /*100e0*/  F2FP.BF16.F32.PACK_AB R4, R105, R104 ;  /* 0x000000686904723e */ /* 0x000fc400000010ff */
[----:B------:R-:W-:Y:S02]  /*100f0*/  F2FP.BF16.F32.PACK_AB R5, R107, R106 ;  /* 0x0000006a6b05723e */ /* 0x000fe400000010ff */
[----:B------:R-:W-:Y:S02]  /*10100*/  F2FP.BF16.F32.PACK_AB R6, R109, R108 ;  /* 0x0000006c6d06723e */ /* 0x000fe400000010ff */
[----:B------:R-:W-:Y:S02]  /*10110*/  F2FP.BF16.F32.PACK_AB R7, R111, R110 ;  /* 0x0000006e6f07723e */ /* 0x000fe400000010ff */
[----:B------:R-:W-:Y:S02]  /*10120*/  MOV R28, R24 ;  /* 0x00000018001c7202 */ /* 0x000fe40000000f00 */
[----:B------:R-:W-:Y:S01]  /*10130*/  F2FP.BF16.F32.PACK_AB R12, R113, R112 ;  /* 0x00000070710c723e */ /* 0x000fe200000010ff */
[----:B------:R1:W-:Y:S01]  /*10140*/  STSM.16.M88.4 [R31], R4 ;  /* 0x000000041f007844 */ /* 0x0003e20000000200 */
[----:B------:R-:W-:-:S02]  /*10150*/  F2FP.BF16.F32.PACK_AB R13, R115, R114 ;  /* 0x00000072730d723e */ /* 0x000fc400000010ff */
[----:B------:R-:W-:Y:S01]  /*10160*/  F2FP.BF16.F32.PACK_AB R14, R117, R116 ;  /* 0x00000074750e723e */ /* 0x000fe200000010ff */
[----:B0-----:R-:W-:Y:S01]  /*10170*/  IMAD.U32 R8, RZ, RZ, UR8 ;  /* 0x00000008ff087e24 */ /* 0x001fe2000f8e00ff */
[----:B------:R-:W-:Y:S01]  /*10180*/  F2FP.BF16.F32.PACK_AB R15, R119, R118 ;  /* 0x00000076770f723e */ /* 0x000fe200000010ff */
[----:B------:R-:W-:Y:S01]  /*10190*/  IMAD.U32 R9, RZ, RZ, UR9 ;  /* 0x00000009ff097e24 */ /* 0x000fe2000f8e00ff */
[----:B------:R-:W-:Y:S01]  /*101a0*/  F2FP.BF16.F32.PACK_AB R24, R121, R120 ;  /* 0x000000787918723e */ /* 0x000fe200000010ff */
[----:B------:R-:W-:Y:S01]  /*101b0*/  ULDC.64 UR8, c[0x0][0xbe0] ;  /* 0x0002f80000087ab9 */ /* 0x000fe20000000a00 */
[----:B------:R-:W-:Y:S01]  /*101c0*/  F2FP.BF16.F32.PACK_AB R25, R123, R122 ;  /* 0x0000007a7b19723e */ /* 0x000fe200000010ff */
[----:B------:R0:W-:Y:S01]  /*101d0*/  STSM.16.M88.4 [R30], R12 ;  /* 0x0000000c1e007844 */ /* 0x0001e20000000200 */
[----:B------:R-:W2:Y:S01]  /*101e0*/  LDC R38, c[0x0][0xa88] ;  /* 0x0002a200ff267b82 */ /* 0x000ea20000000800 */
[----:B------:R-:W-:Y:S02]  /*101f0*/  PLOP3.LUT P0, PT, PT, PT, UP0, 0x80, 0x0 ;  /* 0x000000000000781c */ /* 0x000fe40003f0f008 */
[----:B------:R0:W-:Y:S04]  /*10200*/  STSM.16.M88.4 [R29], R24 ;  /* 0x000000181d007844 */ /* 0x0001e80000000200 */
[----:B------:R0:W-:Y:S01]  /*10210*/  STSM.16.M88.4 [R28], R128 ;  /* 0x000000801c007844 */ /* 0x0001e20000000200 */
[----:B------:R-:W-:Y:S01]  /*10220*/  UISETP.NE.U32.AND UP1, UPT, UR8, URZ, UPT ;  /* 0x0000003f0800728c */ /* 0x000fe2000bf25070 */
[----:B------:R-:W-:Y:S03]  /*10230*/  BAR.SYNC.DEFER_BLOCKING 0x1, 0x180 ;  /* 0x0046000000007b1d */ /* 0x000fe60000010000 */
[----:B------:R-:W-:-:S06]  /*10240*/  UISETP.NE.AND.EX UP1, UPT, UR9, URZ, UPT, UP1 ;  /* 0x0000003f0900728c */ /* 0x000fcc000bf25310 */
[----:B------:R-:W-:-:S05]  /*10250*/  PLOP3.LUT P1, PT, PT, PT, UP1, 0x80, 0x0 ;  /* 0x000000000000781c */ /* 0x000fca0003f2f018 */
[----:B------:R-:W-:Y:S02]  /*10260*/  @UP1 ULDC.64 UR8, c[0x0][0xbe0] ;  /* 0x0002f80000081ab9 */ /* 0x000fe40000000a00 */
[----:B------:R-:W-:-:S06]  /*10270*/  @UP1 UIMAD.WIDE UR8, UR40, 0x4, UR8 ;  /* 0x00000004280818a5 */ /* 0x000fcc000f8e0208 */
[----:B-1----:R-:W-:Y:S02]  /*10280*/  IMAD.U32 R6, RZ, RZ, UR8 ;  /* 0x00000008ff067e24 */ /* 0x002fe4000f8e00ff */
[----:B------:R-:W-:Y:S01]  /*10290*/  IMAD.U32 R7, RZ, RZ, UR9 ;  /* 0x00000009ff077e24 */ /* 0x000fe2000f8e00ff */
[----:B------:R-:W3:Y:S01]  /*102a0*/  @P0 LDG.E R3, desc[UR48][R8.64] ;  /* 0x0000003008030981 */ /* 0x000ee2000c1e1900 */
[----:B------:R-:W-:Y:S01]  /*102b0*/  IMAD R5, R142, 0x20, R140 ;  /* 0x000000208e057824 */ /* 0x000fe200078e028c */
[----:B------:R-:W-:Y:S02]  /*102c0*/  UMOV UR4, URZ ;  /* 0x0000003f00047c82 */ /* 0x000fe40008000000 */
[----:B--2---:R0:W5:Y:S01]  /*102d0*/  @P1 LDG.E R38, desc[UR48][R6.64] ;  /* 0x0000003006261981 */ /* 0x004162000c1e1900 */
[----:B------:R-:W-:-:S03]  /*102e0*/  IMAD.WIDE R20, R5, 0x2, R20 ;  /* 0x0000000205147825 */ /* 0x000fc600078e0214 */
[----:B------:R-:W-:Y:S02]  /*102f0*/  IADD3 R5, P6, R20, 0x1800, RZ ;  /* 0x0000180014057810 */ /* 0x000fe40007fde0ff */
[----:B---3--:R-:W-:Y:S01]  /*10300*/  @P0 R2UR UR4, R3 ;  /* 0x00000000030402ca */ /* 0x008fe200000e0000 */
[----:B0-----:R-:W-:-:S14]  /*10310*/  @P1 BRA `(.L_x_921) ;  /* 0x0000000000101947 */ /* 0x001fdc0003800000 */
[----:B------:R-:W-:Y:S05]  /*10320*/  @!P0 BRA `(.L_x_921) ;  /* 0x00000000000c8947 */ /* 0x000fea0003800000 */
[----:B------:R-:W2:Y:S04]  /*10330*/  LDG.E R3, desc[UR48][R8.64] ;  /* 0x0000003008037981 */ /* 0x000ea8000c1e1900 */
[----:B-----5:R-:W2:Y:S02]  /*10340*/  LDG.E R38, desc[UR48][R8.64+0x4] ;  /* 0x0000043008267981 */ /* 0x020ea4000c1e1900 */
[----:B--2---:R-:W-:-:S07]  /*10350*/  IMAD.IADD R38, R38, 0x1, -R3 ;  /* 0x0000000126267824 */ /* 0x004fce00078e0a03 */
.L_x_921:
[----:B------:R-:W-:Y:S01]  /*10360*/  USHF.R.S32.HI UR14, URZ, 0x1f, UR41 ;  /* 0x0000001f3f0e7899 */ /* 0x000fe20008011429 */
[----:B------:R-:W-:Y:S01]  /*10370*/  LOP3.LUT R4, R5, 0x180, RZ, 0xc0, !PT ;  /* 0x0000018005047812 */ /* 0x000fe200078ec0ff */
[----:B------:R-:W-:Y:S01]  /*10380*/  ULDC.64 UR12, c[0x0][0xb70] ;  /* 0x0002dc00000c7ab9 */ /* 0x000fe20000000a00 */
[----:B------:R-:W-:Y:S01]  /*10390*/  USHF.R.S32.HI UR11, URZ, 0x1f, UR4 ;  /* 0x0000001f3f0b7899 */ /* 0x000fe20008011404 */
[----:B------:R-:W-:Y:S01]  /*103a0*/  IMAD R7, R149, 0xc0, R151 ;  /* 0x000000c095077824 */ /* 0x000fe200078e0297 */
[----:B------:R-:W-:Y:S01]  /*103b0*/  UIMAD UR7, UR14, UR12, URZ ;  /* 0x0000000c0e0772a4 */ /* 0x000fe2000f8e023f */
[----:B------:R-:W-:Y:S01]  /*103c0*/  SHF.R.U64 R4, R4, 0x3, RZ ;  /* 0x0000000304047819 */ /* 0x000fe200000012ff */
[----:B------:R-:W-:Y:S01]  /*103d0*/  UMOV UR10, UR4 ;  /* 0x00000004000a7c82 */ /* 0x000fe20008000000 */
[----:B------:R-:W-:Y:S01]  /*103e0*/  USEL UR16, UR40, URZ, !UP0 ;  /* 0x0000003f28107287 */ /* 0x000fe2000c000000 */
[----:B------:R-:W-:Y:S01]  /*103f0*/  SHF.R.S32.HI R3, RZ, 0x1f, R7 ;  /* 0x0000001fff037819 */ /* 0x000fe20000011407 */
[----:B------:R-:W-:Y:S01]  /*10400*/  UIMAD.WIDE.U32 UR8, UR41, UR12, UR10 ;  /* 0x0000000c290872a5 */ /* 0x000fe2000f8e000a */
[----:B------:R-:W-:Y:S01]  /*10410*/  LOP3.LUT R4, R4, R5, RZ, 0x3c, !PT ;  /* 0x0000000504047212 */ /* 0x000fe200078e3cff */
[----:B------:R-:W-:Y:S01]  /*10420*/  UIMAD UR10, UR41, UR13, UR7 ;  /* 0x0000000d290a72a4 */ /* 0x000fe2000f8e0207 */
[----:B------:R-:W-:Y:S01]  /*10430*/  LOP3.LUT P0, RZ, R150, 0x3, RZ, 0xc0, !PT ;  /* 0x0000000396ff7812 */ /* 0x000fe2000780c0ff */
[----:B------:R-:W-:Y:S01]  /*10440*/  USHF.R.S32.HI UR7, URZ, 0x1f, UR40 ;  /* 0x0000001f3f077899 */ /* 0x000fe20008011428 */
[C---:B------:R-:W-:Y:S01]  /*10450*/  IADD3 R25, P5, R20.reuse, 0x3000, RZ ;  /* 0x0000300014197810 */ /* 0x040fe20007fbe0ff */
[----:B------:R-:W-:Y:S01]  /*10460*/  ULDC.64 UR12, c[0x0][0xb78] ;  /* 0x0002de00000c7ab9 */ /* 0x000fe20000000a00 */
[----:B------:R-:W-:Y:S01]  /*10470*/  UIADD3 UR9, UR9, UR10, URZ ;  /* 0x0000000a09097290 */ /* 0x000fe2000fffe03f */
[C---:B------:R-:W-:Y:S01]  /*10480*/  IADD3 R13, P4, R20.reuse, 0x4800, RZ ;  /* 0x00004800140d7810 */ /* 0x040fe20007f9e0ff */
[----:B------:R-:W-:Y:S01]  /*10490*/  USEL UR15, UR7, URZ, !UP0 ;  /* 0x0000003f070f7287 */ /* 0x000fe2000c000000 */
[----:B------:R-:W-:Y:S01]  /*104a0*/  IADD3 R33, P3, R20, 0x6000, RZ ;  /* 0x0000600014217810 */ /* 0x000fe20007f7e0ff */
[----:B------:R-:W-:Y:S01]  /*104b0*/  UIMAD.WIDE.U32 UR8, UR16, UR12, UR8 ;  /* 0x0000000c100872a5 */ /* 0x000fe2000f8e0008 */
[----:B------:R-:W-:Y:S01]  /*104c0*/  LOP3.LUT R24, R25, 0x180, RZ, 0xc0, !PT ;  /* 0x0000018019187812 */ /* 0x000fe200078ec0ff */
[----:B------:R-:W-:Y:S01]  /*104d0*/  UIMAD UR7, UR15, UR12, URZ ;  /* 0x0000000c0f0772a4 */ /* 0x000fe2000f8e023f */
[----:B------:R-:W-:-:S02]  /*104e0*/  LOP3.LUT R12, R13, 0x180, RZ, 0xc0, !PT ;  /* 0x000001800d0c7812 */ /* 0x000fc400078ec0ff */
[----:B------:R-:W-:Y:S01]  /*104f0*/  LOP3.LUT R32, R33, 0x180, RZ, 0xc0, !PT ;  /* 0x0000018021207812 */ /* 0x000fe200078ec0ff */
[----:B------:R-:W-:Y:S01]  /*10500*/  UIMAD UR7, UR16, UR13, UR7 ;  /* 0x0000000d100772a4 */ /* 0x000fe2000f8e0207 */
[----:B------:R-:W-:Y:S02]  /*10510*/  IADD3 R5, P1, R7, UR8, RZ ;  /* 0x0000000807057c10 */ /* 0x000fe4000ff3e0ff */
[----:B------:R-:W-:Y:S01]  /*10520*/  ULDC.64 UR12, c[0x0][0xb40] ;  /* 0x0002d000000c7ab9 */ /* 0x000fe20000000a00 */
[----:B------:R-:W-:Y:S02]  /*10530*/  SHF.R.U64 R24, R24, 0x3, RZ ;  /* 0x0000000318187819 */ /* 0x000fe400000012ff */
[----:B------:R-:W-:Y:S01]  /*10540*/  IMAD.U32 R6, RZ, RZ, UR7 ;  /* 0x00000007ff067e24 */ /* 0x000fe2000f8e00ff */
[----:B------:R-:W-:Y:S02]  /*10550*/  LEA R36, P2, R5, UR12, 0x2 ;  /* 0x0000000c05247c11 */ /* 0x000fe4000f8410ff */
[----:B------:R-:W-:-:S02]  /*10560*/  SHF.R.U64 R12, R12, 0x3, RZ ;  /* 0x000000030c0c7819 */ /* 0x000fc400000012ff */
[----:B------:R-:W-:Y:S01]  /*10570*/  IADD3.X R6, R3, UR9, R6, P1, !PT ;  /* 0x0000000903067c10 */ /* 0x000fe20008ffe406 */
[C---:B------:R-:W-:Y:S01]  /*10580*/  VIADD R3, R7.reuse, 0x8 ;  /* 0x0000000807037836 */ /* 0x040fe20000000000 */
[-C--:B-----5:R-:W-:Y:S01]  /*10590*/  ISETP.GE.OR P1, PT, R7, R38.reuse, P0 ;  /* 0x000000260700720c */ /* 0x0a0fe20000726670 */
[----:B------:R-:W-:Y:S01]  /*105a0*/  ULDC.64 UR8, c[0x0][0xaa0] ;  /* 0x0002a80000087ab9 */ /* 0x000fe20000000a00 */
[----:B------:R-:W-:Y:S01]  /*105b0*/  LEA.HI.X R37, R5, UR13, R6, 0x2, P2 ;  /* 0x0000000d05257c11 */ /* 0x000fe200090f1406 */
[--C-:B------:R-:W-:Y:S01]  /*105c0*/  IMAD.X R5, RZ, RZ, R21.reuse, P6 ;  /* 0x000000ffff057224 */ /* 0x100fe200030e0615 */
[----:B------:R-:W-:Y:S02]  /*105d0*/  IADD3 R6, P2, R20, 0x7800, RZ ;  /* 0x0000780014067810 */ /* 0x000fe40007f5e0ff */
[----:B------:R-:W-:Y:S02]  /*105e0*/  ISETP.GE.OR P0, PT, R3, R38, P0 ;  /* 0x000000260300720c */ /* 0x000fe40000706670 */
[----:B------:R-:W-:Y:S01]  /*105f0*/  LOP3.LUT R3, R6, 0x180, RZ, 0xc0, !PT ;  /* 0x0000018006037812 */ /* 0x000fe200078ec0ff */
[----:B------:R-:W-:Y:S01]  /*10600*/  IMAD.X R29, RZ, RZ, R21, P2 ;  /* 0x000000ffff1d7224 */ /* 0x000fe200010e0615 */
[----:B------:R-:W-:-:S02]  /*10610*/  LOP3.LUT R7, R20, 0x180, RZ, 0xc0, !PT ;  /* 0x0000018014077812 */ /* 0x000fc400078ec0ff */
[----:B------:R-:W-:Y:S02]  /*10620*/  SHF.R.U64 R32, R32, 0x3, RZ ;  /* 0x0000000320207819 */ /* 0x000fe400000012ff */
[----:B------:R-:W-:Y:S01]  /*10630*/  LOP3.LUT R24, R24, R25, RZ, 0x3c, !PT ;  /* 0x0000001918187212 */ /* 0x000fe200078e3cff */
[--C-:B------:R-:W-:Y:S01]  /*10640*/  IMAD.X R25, RZ, RZ, R21.reuse, P5 ;  /* 0x000000ffff197224 */ /* 0x100fe200028e0615 */
[----:B------:R-:W-:Y:S02]  /*10650*/  SHF.R.U64 R3, R3, 0x3, RZ ;  /* 0x0000000303037819 */ /* 0x000fe400000012ff */
[----:B------:R-:W-:Y:S01]  /*10660*/  LOP3.LUT R12, R12, R13, RZ, 0x3c, !PT ;  /* 0x0000000d0c0c7212 */ /* 0x000fe200078e3cff */
[--C-:B------:R-:W-:Y:S01]  /*10670*/  IMAD.X R13, RZ, RZ, R21.reuse, P4 ;  /* 0x000000ffff0d7224 */ /* 0x100fe200020e0615 */
[----:B------:R-:W-:Y:S01]  /*10680*/  SHF.R.U64 R7, R7, 0x3, RZ ;  /* 0x0000000307077819 */ /* 0x000fe200000012ff */
[----:B------:R-:W-:Y:S01]  /*10690*/  UIMAD UR7, UR11, UR8, URZ ;  /* 0x000000080b0772a4 */ /* 0x000fe2000f8e023f */
[----:B------:R-:W-:Y:S01]  /*106a0*/  LOP3.LUT R32, R32, R33, RZ, 0x3c, !PT ;  /* 0x0000002120207212 */ /* 0x000fe200078e3cff */
[----:B------:R-:W-:Y:S01]  /*106b0*/  IMAD.X R33, RZ, RZ, R21, P3 ;  /* 0x000000ffff217224 */ /* 0x000fe200018e0615 */
[----:B------:R-:W-:Y:S01]  /*106c0*/  LOP3.LUT R28, R3, R6, RZ, 0x3c, !PT ;  /* 0x00000006031c7212 */ /* 0x000fe200078e3cff */
[----:B------:R-:W-:Y:S01]  /*106d0*/  @!P1 STG.E desc[UR48][R36.64], R0 ;  /* 0x0000000024009986 */ /* 0x000fe2000c101930 */
[----:B------:R-:W-:Y:S01]  /*106e0*/  LOP3.LUT R20, R7, R20, RZ, 0x3c, !PT ;  /* 0x0000001407147212 */ /* 0x000fe200078e3cff */
[----:B------:R-:W-:Y:S01]  /*106f0*/  IMAD.U32 R3, RZ, RZ, UR8 ;  /* 0x00000008ff037e24 */ /* 0x000fe2000f8e00ff */
[----:B------:R-:W-:Y:S01]  /*10700*/  SHF.R.S32.HI R141, RZ, 0x1f, R140 ;  /* 0x0000001fff8d7819 */ /* 0x000fe2000001148c */
[----:B------:R0:W-:Y:S01]  /*10710*/  @!P0 STG.E desc[UR48][R36.64+0x20], R2 ;  /* 0x0000200224008986 */ /* 0x0001e2000c101930 */
[----:B------:R-:W-:-:S03]  /*10720*/  UIMAD UR7, UR4, UR9, UR7 ;  /* 0x00000009040772a4 */ /* 0x000fc6000f8e0207 */
[----:B------:R1:W5:Y:S01]  /*10730*/  LD.E.128 R8, desc[UR48][R20.64] ;  /* 0x0000003014087980 */ /* 0x000362000c101d00 */
[----:B------:R-:W-:-:S03]  /*10740*/  ULDC.64 UR8, c[0x0][0xae0] ;  /* 0x0002b80000087ab9 */ /* 0x000fc60000000a00 */
[----:B------:R-:W5:Y:S04]  /*10750*/  LD.E.128 R4, desc[UR48][R4.64] ;  /* 0x0000003004047980 */ /* 0x000f68000c101d00 */
[----:B------:R-:W5:Y:S01]  /*10760*/  LD.E.128 R24, desc[UR48][R24.64] ;  /* 0x0000003018187980 */ /* 0x000f62000c101d00 */
[----:B0-----:R-:W-:-:S03]  /*10770*/  IMAD.WIDE.U32 R2, R3, UR4, R140 ;  /* 0x0000000403027c25 */ /* 0x001fc6000f8e008c */
[----:B------:R-:W5:Y:S04]  /*10780*/  LD.E.128 R12, desc[UR48][R12.64] ;  /* 0x000000300c0c7980 */ /* 0x000f68000c101d00 */
[----:B------:R-:W5:Y:S04]  /*10790*/  LD.E.128 R32, desc[UR48][R32.64] ;  /* 0x0000003020207980 */ /* 0x000f68000c101d00 */
[----:B------:R-:W5:Y:S01]  /*107a0*/  LD.E.128 R28, desc[UR48][R28.64] ;  /* 0x000000301c1c7980 */ /* 0x000f62000c101d00 */
[----:B------:R-:W-:Y:S01]  /*107b0*/  UIMAD UR4, UR14, UR8, URZ ;  /* 0x000000080e0472a4 */ /* 0x000fe2000f8e023f */
[----:B------:R-:W-:Y:S01]  /*107c0*/  VIADD R3, R3, UR7 ;  /* 0x0000000703037c36 */ /* 0x000fe20008000000 */
[----:B------:R-:W-:Y:S01]  /*107d0*/  SHF.R.S32.HI R143, RZ, 0x1f, R142 ;  /* 0x0000001fff8f7819 */ /* 0x000fe2000001148e */
[----:B------:R-:W-:Y:S01]  /*107e0*/  @!PT LDS RZ, [RZ] ;  /* 0x00000000fffff984 */ /* 0x000fe20000000800 */
[----:B------:R-:W-:Y:S01]  /*107f0*/  @!PT LDS RZ, [RZ] ;  /* 0x00000000fffff984 */ /* 0x000fe20000000800 */
[----:B------:R-:W-:Y:S01]  /*10800*/  @!PT LDS RZ, [RZ] ;  /* 0x00000000fffff984 */ /* 0x000fe20000000800 */
[----:B------:R-:W-:Y:S01]  /*10810*/  @!PT LDS RZ, [RZ] ;  /* 0x00000000fffff984 */ /* 0x000fe20000000800 */
[----:B------:R0:W-:Y:S06]  /*10820*/  MEMBAR.ALL.CTA ;  /* 0x0000000000007992 */ /* 0x0001ec0000008000 */
[----:B0-----:R-:W0:Y:S01]  /*10830*/  FENCE.VIEW.ASYNC.S ;  /* 0x00000000000073c6 */ /* 0x001e220000000000 */
[----:B------:R-:W-:Y:S01]  /*10840*/  IMAD.U32 R37, RZ, RZ, UR8 ;  /* 0x00000008ff257e24 */ /* 0x000fe2000f8e00ff */
[----:B------:R-:W-:Y:S01]  /*10850*/  UIMAD UR7, UR41, UR9, UR4 ;  /* 0x00000009290772a4 */ /* 0x000fe2000f8e0204 */
[----:B-1----:R-:W-:Y:S01]  /*10860*/  IMAD R21, R149, -0xc0, R38 ;  /* 0xffffff4095157824 */ /* 0x002fe200078e0226 */
[----:B------:R-:W-:Y:S01]  /*10870*/  UIADD3 UR4, UR42, 0x2d820, URZ ;  /* 0x0002d8202a047890 */ /* 0x000fe2000fffe03f */
[----:B------:R-:W-:Y:S01]  /*10880*/  IMAD.WIDE.U32 R2, R37, UR41, R2 ;  /* 0x0000002925027c25 */ /* 0x000fe2000f8e0002 */
[----:B------:R-:W-:Y:S01]  /*10890*/  ULDC.64 UR8, c[0x0][0xae8] ;  /* 0x0002ba0000087ab9 */ /* 0x000fe20000000a00 */
[----:B------:R-:W-:Y:S01]  /*108a0*/  BSSY B1, `(.L_x_922) ;  /* 0x0000021000017945 */ /* 0x000fe20003800000 */
[----:B------:R-:W-:Y:S01]  /*108b0*/  ISETP.GE.AND P0, PT, R142, R21, PT ;  /* 0x000000158e00720c */ /* 0x000fe20003f06270 */
[----:B------:R-:W-:Y:S01]  /*108c0*/  VIADD R3, R3, UR7 ;  /* 0x0000000703037c36 */ /* 0x000fe20008000000 */
[----:B------:R-:W-:-:S02]  /*108d0*/  UIMAD UR7, UR15, UR8, URZ ;  /* 0x000000080f0772a4 */ /* 0x000fc4000f8e023f */
[----:B------:R-:W-:Y:S01]  /*108e0*/  IMAD.U32 R37, RZ, RZ, UR8 ;  /* 0x00000008ff257e24 */ /* 0x000fe2000f8e00ff */
[----:B------:R-:W-:Y:S01]  /*108f0*/  UPRMT UR4, URZ, 0x654, UR4 ;  /* 0x000006543f047896 */ /* 0x000fe20008000004 */
[----:B------:R-:W-:Y:S01]  /*10900*/  VIADD R0, R142, 0x60 ;  /* 0x000000608e007836 */ /* 0x000fe20000000000 */
[----:B------:R-:W-:Y:S02]  /*10910*/  UIMAD UR7, UR16, UR9, UR7 ;  /* 0x00000009100772a4 */ /* 0x000fe4000f8e0207 */
[----:B------:R-:W-:Y:S02]  /*10920*/  IMAD.WIDE.U32 R36, R37, UR16, R2 ;  /* 0x0000001025247c25 */ /* 0x000fe4000f8e0002 */
[----:B------:R-:W-:Y:S02]  /*10930*/  ISETP.GE.AND P3, PT, R0, R21, PT ;  /* 0x000000150000720c */ /* 0x000fe40003f66270 */
[----:B------:R-:W-:-:S04]  /*10940*/  IMAD.WIDE R20, R149, 0xc0, R142 ;  /* 0x000000c095147825 */ /* 0x000fc800078e028e */
[----:B------:R-:W-:Y:S01]  /*10950*/  VIADD R41, R37, UR7 ;  /* 0x0000000725297c36 */ /* 0x000fe20008000000 */
[----:B0-----:R-:W-:Y:S01]  /*10960*/  SYNCS.ARRIVE.TRANS64.RED.A1T0 RZ, [UR4], RZ ;  /* 0x000000ffffff79a7 */ /* 0x001fe20008100404 */
[----:B------:R-:W-:Y:S05]  /*10970*/  @P0 BRA `(.L_x_923) ;  /* 0x00000000004c0947 */ /* 0x000fea0003800000 */
        /* <DEDUP_REMOVED lines=19> */
.L_x_923:
[----:B------:R-:W-:Y:S05]  /*10ab0*/  BSYNC B1 ;  /* 0x0000000000017941 */ /* 0x000fea0003800000 */
.L_x_922:
[----:B------:R-:W-:Y:S05]  /*10ac0*/  @P3 BRA `(.L_x_924) ;  /* 0x0000000800583947 */ /* 0x000fea0003800000 */
[----:B0----5:R-:W-:Y:S01]  /*10ad0*/  IADD3 R9, P0, R20, 0x60, RZ ;  /* 0x0000006014097810 */ /* 0x021fe20007f1e0ff */
[----:B------:R-:W-:Y:S01]  /*10ae0*/  ULDC.64 UR8, c[0x0][0xad8] ;  /* 0x0002b60000087ab9 */ /* 0x000fe20000000a00 */
[----:B------:R-:W-:Y:S01]  /*10af0*/  IMAD.MOV.U32 R2, RZ, RZ, R36 ;  /* 0x000000ffff027224 */ /* 0x000fe200078e0024 */
[----:B------:R-:W-:Y:S01]  /*10b00*/  ULDC UR4, c[0x0][0xa8c] ;  /* 0x0002a30000047ab9 */ /* 0x000fe20000000800 */
[----:B------:R-:W-:Y:S01]  /*10b10*/  IMAD.MOV.U32 R3, RZ, RZ, R41 ;  /* 0x000000ffff037224 */ /* 0x000fe200078e0029 */
[C---:B------:R-:W-:Y:S01]  /*10b20*/  ISETP.GE.AND P1, PT, R140.reuse, UR4, PT ;  /* 0x000000048c007c0c */ /* 0x040fe2000bf26270 */
[----:B------:R-:W-:Y:S02]  /*10b30*/  IMAD.X R20, RZ, RZ, R21, P0 ;  /* 0x000000ffff147224 */ /* 0x000fe400000e0615 */
[----:B------:R-:W-:Y:S02]  /*10b40*/  VIADD R0, R140, 0x20 ;  /* 0x000000208c007836 */ /* 0x000fe40000000000 */
[----:B------:R-:W-:-:S02]  /*10b50*/  IMAD R20, R20, UR8, RZ ;  /* 0x0000000814147c24 */ /* 0x000fc4000f8e02ff */
[----:B------:R-:W-:Y:S01]  /*10b60*/  IMAD.WIDE.U32 R2, R9, UR8, R2 ;  /* 0x0000000809027c25 */ /* 0x000fe2000f8e0002 */
[----:B------:R-:W-:-:S03]  /*10b70*/  ISETP.GE.AND P2, PT, R0, UR4, PT ;  /* 0x0000000400007c0c */ /* 0x000fc6000bf46270 */
[----:B------:R-:W-:Y:S01]  /*10b80*/  IMAD R9, R9, UR9, R20 ;  /* 0x0000000909097c24 */ /* 0x000fe2000f8e0214 */
[----:B------:R-:W-:Y:S01]  /*10b90*/  ULDC.64 UR8, c[0x0][0xa80] ;  /* 0x0002a00000087ab9 */ /* 0x000fe20000000a00 */
        /* <DEDUP_REMOVED lines=10> */
.L_x_920:
[----:B------:R-:W-:Y:S01]  /*10c40*/  ULDC.64 UR8, c[0x0][0xbd8] ;  /* 0x0002f60000087ab9 */ /* 0x000fe20000000a00 */
[----:B------:R-:W-:Y:S01]  /*10c50*/  IMAD.MOV.U32 R7, RZ, RZ, RZ ;  /* 0x000000ffff077224 */ /* 0x000fe200078e00ff */
[----:B------:R-:W-:-:S04]  /*10c60*/  UISETP.NE.U32.AND UP0, UPT, UR8, URZ, UPT ;  /* 0x0000003f0800728c */ /* 0x000fc8000bf05070 */
[----:B------:R-:W-:-:S03]  /*10c70*/  UISETP.NE.AND.EX UP0, UPT, UR9, URZ, UPT, UP0 ;  /* 0x0000003f0900728c */ /* 0x000fc6000bf05300 */
[----:B------:R-:W-:Y:S02]  /*10c80*/  ULDC.64 UR8, c[0x0][0xbd8] ;  /* 0x0002f60000087ab9 */ /* 0x000fe40000000a00 */
[----:B------:R-:W-:Y:S01]  /*10c90*/  UIMAD.WIDE UR8, UR40, 0x4, UR8 ;  /* 0x00000004280878a5 */ /* 0x000fe2000f8e0208 */
[----:B------:R-:W0:Y:S01]  /*10ca0*/  LDC R0, c[0x0][0xa88] ;  /* 0x0002a200ff007b82 */ /* 0x000e220000000800 */
[----:B------:R-:W-:-:S04]  /*10cb0*/  PLOP3.LUT P1, PT, PT, PT, UP0, 0x80, 0x0 ;  /* 0x000000000000781c */ /* 0x000fc80003f2f008 */
[----:B------:R-:W-:Y:S02]  /*10cc0*/  IMAD.U32 R2, RZ, RZ, UR8 ;  /* 0x00000008ff027e24 */ /* 0x000fe4000f8e00ff */
[----:B------:R-:W-:Y:S01]  /*10cd0*/  IMAD.U32 R3, RZ, RZ, UR9 ;  /* 0x00000009ff037e24 */ /* 0x000fe2000f8e00ff */
[----:B------:R-:W-:Y:S02]  /*10ce0*/  ULDC.64 UR8, c[0x0][0xbe0] ;  /* 0x0002f80000087ab9 */ /* 0x000fe40000000a00 */
[----:B------:R-:W-:-:S04]  /*10cf0*/  UISETP.NE.U32.AND UP1, UPT, UR8, URZ, UPT ;  /* 0x0000003f0800728c */ /* 0x000fc8000bf25070 */
[----:B------:R-:W-:Y:S01]  /*10d00*/  UISETP.NE.AND.EX UP1, UPT, UR9, URZ, UPT, UP1 ;  /* 0x0000003f0900728c */ /* 0x000fe2000bf25310 */
[----:B------:R1:W5:Y:S05]  /*10d10*/  @P1 LDG.E R7, desc[UR48][R2.64] ;  /* 0x0000003002071981 */ /* 0x00036a000c1e1900 */
[----:B------:R-:W-:-:S05]  /*10d20*/  PLOP3.LUT P2, PT, PT, PT, UP1, 0x80, 0x0 ;  /* 0x000000000000781c */ /* 0x000fca0003f4f018 */
[----:B------:R-:W-:Y:S02]  /*10d30*/  @UP1 ULDC.64 UR8, c[0x0][0xbe0] ;  /* 0x0002f80000081ab9 */ /* 0x000fe40000000a00 */
[----:B------:R-:W-:-:S06]  /*10d40*/  @UP1 UIMAD.WIDE UR8, UR40, 0x4, UR8 ;  /* 0x00000004280818a5 */ /* 0x000fcc000f8e0208 */
[----:B------:R-:W-:Y:S02]  /*10d50*/  IMAD.U32 R4, RZ, RZ, UR8 ;  /* 0x00000008ff047e24 */ /* 0x000fe4000f8e00ff */
[----:B------:R-:W-:-:S05]  /*10d60*/  IMAD.U32 R5, RZ, RZ, UR9 ;  /* 0x00000009ff057e24 */ /* 0x000fca000f8e00ff */
[----:B0-----:R1:W5:Y:S01]  /*10d70*/  @P2 LDG.E R0, desc[UR48][R4.64] ;  /* 0x0000003004002981 */ /* 0x001362000c1e1900 */
[----:B------:R-:W-:Y:S01]  /*10d80*/  USHF.R.S32.HI UR8, URZ, 0x1f, UR41 ;  /* 0x0000001f3f087899 */ /* 0x000fe20008011429 */
[----:B------:R-:W-:Y:S01]  /*10d90*/  ISETP.GT.AND P0, PT, R154, 0xbf, PT ;  /* 0x000000bf9a00780c */ /* 0x000fe20003f04270 */
[----:B------:R-:W-:-:S12]  /*10da0*/  @P2 BRA `(.L_x_925) ;  /* 0x0000000000102947 */ /* 0x000fd80003800000 */
[----:B------:R-:W-:Y:S05]  /*10db0*/  @!P1 BRA `(.L_x_925) ;  /* 0x00000000000c9947 */ /* 0x000fea0003800000 */
[----:B-1----:R-:W2:Y:S04]  /*10dc0*/  LDG.E R5, desc[UR48][R2.64] ;  /* 0x0000003002057981 */ /* 0x002ea8000c1e1900 */
[----:B-----5:R-:W2:Y:S02]  /*10dd0*/  LDG.E R0, desc[UR48][R2.64+0x4] ;  /* 0x0000043002007981 */ /* 0x020ea4000c1e1900 */
[----:B--2---:R-:W-:-:S07]  /*10de0*/  IMAD.IADD R0, R0, 0x1, -R5 ;  /* 0x0000000100007824 */ /* 0x004fce00078e0a05 */
.L_x_925:
[----:B------:R-:W-:Y:S01]  /*10df0*/  USHF.R.S32.HI UR4, URZ, 0x1f, UR40 ;  /* 0x0000001f3f047899 */ /* 0x000fe20008011428 */
[----:B------:R-:W-:Y:S01]  /*10e00*/  BSSY B1, `(.L_x_926) ;  /* 0x000001e000017945 */ /* 0x000fe20003800000 */
[----:B------:R-:W-:Y:S01]  /*10e10*/  USEL UR10, UR40, URZ, !UP0 ;  /* 0x0000003f280a7287 */ /* 0x000fe2000c000000 */
[----:B------:R-:W-:Y:S01]  /*10e20*/  SHF.R.S32.HI R141, RZ, 0x1f, R140 ;  /* 0x0000001fff8d7819 */ /* 0x000fe2000001148c */
[----:B------:R-:W-:Y:S01]  /*10e30*/  USEL UR9, UR4, URZ, !UP0 ;  /* 0x0000003f04097287 */ /* 0x000fe2000c000000 */
[----:B-----5:R-:W-:Y:S01]  /*10e40*/  SHF.R.S32.HI R6, RZ, 0x1f, R7 ;  /* 0x0000001fff067819 */ /* 0x020fe20000011407 */
[----:B------:R-:W-:Y:S10]  /*10e50*/  @P0 BRA `(.L_x_927) ;  /* 0x0000000000600947 */ /* 0x000ff40003800000 */
[----:B-1----:R-:W0:Y:S02]  /*10e60*/  S2R R2, SR_TID.X ;  /* 0x0000000000027919 */ /* 0x002e240000002100 */
[----:B0-----:R-:W-:-:S04]  /*10e70*/  IMAD R2, R149, 0xc0, R2 ;  /* 0x000000c095027824 */ /* 0x001fc800078e0202 */
[----:B------:R-:W-:-:S05]  /*10e80*/  VIADD R3, R2, 0xffffff80 ;  /* 0xffffff8002037836 */ /* 0x000fca0000000000 */
[----:B------:R-:W-:-:S13]  /*10e90*/  ISETP.GE.AND P0, PT, R3, R0, PT ;  /* 0x000000000300720c */ /* 0x000fda0003f06270 */
[----:B------:R-:W-:Y:S05]  /*10ea0*/  @P0 BRA `(.L_x_927) ;  /* 0x00000000004c0947 */ /* 0x000fea0003800000 */
[C---:B------:R-:W-:Y:S01]  /*10eb0*/  IADD3 R2, P0, R3.reuse, R7, RZ ;  /* 0x0000000703027210 */ /* 0x040fe20007f1e0ff */
[----:B------:R-:W-:Y:S02]  /*10ec0*/  ULDC.64 UR12, c[0x0][0xb70] ;  /* 0x0002dc00000c7ab9 */ /* 0x000fe40000000a00 */
[----:B------:R-:W-:Y:S01]  /*10ed0*/  UIMAD UR4, UR8, UR12, URZ ;  /* 0x0000000c080472a4 */ /* 0x000fe2000f8e023f */
[----:B------:R-:W-:Y:S01]  /*10ee0*/  LEA.HI.X.SX32 R3, R3, R6, 0x1, P0 ;  /* 0x0000000603037211 */ /* 0x000fe200000f0eff */
[----:B------:R-:W-:Y:S02]  /*10ef0*/  IMAD.U32 R5, RZ, RZ, UR12 ;  /* 0x0000000cff057e24 */ /* 0x000fe4000f8e00ff */
[----:B------:R-:W-:Y:S02]  /*10f00*/  UIMAD UR4, UR41, UR13, UR4 ;  /* 0x0000000d290472a4 */ /* 0x000fe4000f8e0204 */
[----:B------:R-:W-:Y:S01]  /*10f10*/  IMAD.WIDE.U32 R2, R5, UR41, R2 ;  /* 0x0000002905027c25 */ /* 0x000fe2000f8e0002 */
[----:B------:R-:W-:-:S02]  /*10f20*/  ULDC.64 UR12, c[0x0][0xb78] ;  /* 0x0002de00000c7ab9 */ /* 0x000fc40000000a00 */
[----:B------:R-:W-:Y:S01]  /*10f30*/  UIMAD UR7, UR9, UR12, URZ ;  /* 0x0000000c090772a4 */ /* 0x000fe2000f8e023f */
[----:B------:R-:W-:Y:S02]  /*10f40*/  VIADD R3, R3, UR4 ;  /* 0x0000000403037c36 */ /* 0x000fe40008000000 */
[----:B------:R-:W-:Y:S01]  /*10f50*/  IMAD.U32 R5, RZ, RZ, UR12 ;  /* 0x0000000cff057e24 */ /* 0x000fe2000f8e00ff */
[----:B------:R-:W-:-:S03]  /*10f60*/  UIMAD UR7, UR10, UR13, UR7 ;  /* 0x0000000d0a0772a4 */ /* 0x000fc6000f8e0207 */
[----:B------:R-:W-:Y:S01]  /*10f70*/  IMAD.WIDE.U32 R2, R5, UR10, R2 ;  /* 0x0000000a05027c25 */ /* 0x000fe2000f8e0002 */
[----:B------:R-:W-:-:S03]  /*10f80*/  ULDC.64 UR12, c[0x0][0xb40] ;  /* 0x0002d000000c7ab9 */ /* 0x000fc60000000a00 */
[----:B------:R-:W-:Y:S01]  /*10f90*/  VIADD R3, R3, UR7 ;  /* 0x0000000703037c36 */ /* 0x000fe20008000000 */
[----:B------:R-:W-:-:S04]  /*10fa0*/  LEA R4, P0, R2, UR12, 0x2 ;  /* 0x0000000c02047c11 */ /* 0x000fc8000f8010ff */
[----:B------:R-:W-:Y:S01]  /*10fb0*/  LEA.HI.X R5, R2, UR13, R3, 0x2, P0 ;  /* 0x0000000d02057c11 */ /* 0x000fe200080f1403 */
[----:B------:R-:W-:-:S05]  /*10fc0*/  IMAD.MOV.U32 R3, RZ, RZ, -0x800000 ;  /* 0xff800000ff037424 */ /* 0x000fca00078e00ff */
[----:B------:R0:W-:Y:S03]  /*10fd0*/  STG.E desc[UR48][R4.64], R3 ;  /* 0x0000000304007986 */ /* 0x0001e6000c101930 */
.L_x_927:
[----:B------:R-:W-:Y:S05]  /*10fe0*/  BSYNC B1 ;  /* 0x0000000000017941 */ /* 0x000fea0003800000 */
.L_x_926:
[----:B------:R-:W-:Y:S01]  /*10ff0*/  ULDC.64 UR12, c[0x0][0xaa0] ;  /* 0x0002a800000c7ab9 */ /* 0x000fe20000000a00 */
[----:B------:R-:W-:Y:S01]  /*11000*/  BSSY B1, `(.L_x_928) ;  /* 0x000002c000017945 */ /* 0x000fe20003800000 */
[----:B01----:R-:W-:Y:S02]  /*11010*/  IMAD R4, R6, UR12, RZ ;  /* 0x0000000c06047c24 */ /* 0x003fe4000f8e02ff */
[----:B------:R-:W-:-:S04]  /*11020*/  IMAD.WIDE.U32 R2, R7, UR12, R140 ;  /* 0x0000000c07027c25 */ /* 0x000fc8000f8e008c */
[----:B------:R-:W-:Y:S01]  /*11030*/  IMAD R7, R7, UR13, R4 ;  /* 0x0000000d07077c24 */ /* 0x000fe2000f8e0204 */
[----:B------:R-:W-:Y:S01]  /*11040*/  ULDC.64 UR12, c[0x0][0xae0] ;  /* 0x0002b800000c7ab9 */ /* 0x000fe20000000a00 */
[--C-:B------:R-:W-:Y:S01]  /*11050*/  IMAD.MOV.U32 R6, RZ, RZ, R142.reuse ;  /* 0x000000ffff067224 */ /* 0x100fe200078e008e */
[----:B------:R-:W-:Y:S01]  /*11060*/  UIMAD UR4, UR8, UR12, URZ ;  /* 0x0000000c080472a4 */ /* 0x000fe2000f8e023f */
[----:B------:R-:W-:Y:S01]  /*11070*/  IMAD.IADD R3, R3, 0x1, R7 ;  /* 0x0000000103037824 */ /* 0x000fe200078e0207 */
[----:B------:R-:W-:Y:S01]  /*11080*/  SHF.R.S32.HI R7, RZ, 0x1f, R142 ;  /* 0x0000001fff077819 */ /* 0x000fe2000001148e */
[----:B------:R-:W-:Y:S01]  /*11090*/  IMAD.U32 R5, RZ, RZ, UR12 ;  /* 0x0000000cff057e24 */ /* 0x000fe2000f8e00ff */
[----:B------:R-:W-:-:S03]  /*110a0*/  UIMAD UR4, UR41, UR13, UR4 ;  /* 0x0000000d290472a4 */ /* 0x000fc6000f8e0204 */
[----:B------:R-:W-:Y:S01]  /*110b0*/  IMAD.WIDE.U32 R2, R5, UR41, R2 ;  /* 0x0000002905027c25 */ /* 0x000fe2000f8e0002 */
[----:B------:R-:W-:-:S03]  /*110c0*/  ULDC.64 UR12, c[0x0][0xae8] ;  /* 0x0002ba00000c7ab9 */ /* 0x000fc60000000a00 */
[----:B------:R-:W-:Y:S02]  /*110d0*/  IMAD R5, R149, -0xc0, R0 ;  /* 0xffffff4095057824 */ /* 0x000fe400078e0200 */
[----:B------:R-:W-:Y:S01]  /*110e0*/  VIADD R3, R3, UR4 ;  /* 0x0000000403037c36 */ /* 0x000fe20008000000 */
[----:B------:R-:W-:Y:S01]  /*110f0*/  UIMAD UR4, UR9, UR12, URZ ;  /* 0x0000000c090472a4 */ /* 0x000fe2000f8e023f */
[C---:B------:R-:W-:Y:S01]  /*11100*/  VIADD R0, R142.reuse, 0x60 ;  /* 0x000000608e007836 */ /* 0x040fe20000000000 */
[-C--:B------:R-:W-:Y:S01]  /*11110*/  ISETP.GE.AND P0, PT, R142, R5.reuse, PT ;  /* 0x000000058e00720c */ /* 0x080fe20003f06270 */
[----:B------:R-:W-:Y:S01]  /*11120*/  IMAD.U32 R9, RZ, RZ, UR12 ;  /* 0x0000000cff097e24 */ /* 0x000fe2000f8e00ff */
[----:B------:R-:W-:Y:S01]  /*11130*/  UIMAD UR4, UR10, UR13, UR4 ;  /* 0x0000000d0a0472a4 */ /* 0x000fe2000f8e0204 */
[----:B------:R-:W-:Y:S01]  /*11140*/  IMAD.WIDE R6, R149, 0xc0, R6 ;  /* 0x000000c095067825 */ /* 0x000fe200078e0206 */
[----:B------:R-:W-:-:S03]  /*11150*/  ISETP.GE.AND P1, PT, R0, R5, PT ;  /* 0x000000050000720c */ /* 0x000fc60003f26270 */
[----:B------:R-:W-:-:S04]  /*11160*/  IMAD.WIDE.U32 R4, R9, UR10, R2 ;  /* 0x0000000a09047c25 */ /* 0x000fc8000f8e0002 */
[----:B------:R-:W-:Y:S02]  /*11170*/  VIADD R11, R5, UR4 ;  /* 0x00000004050b7c36 */ /* 0x000fe40008000000 */
        /* <DEDUP_REMOVED lines=20> */
.L_x_929:
[----:B------:R-:W-:Y:S05]  /*112c0*/  BSYNC B1 ;  /* 0x0000000000017941 */ /* 0x000fea0003800000 */
.L_x_928:
        /* <DEDUP_REMOVED lines=22> */
.L_x_924:
[----:B------:R-:W-:Y:S05]  /*11430*/  BSYNC B0 ;  /* 0x0000000000007941 */ /* 0x000fea0003800000 */
.L_x_919:
[----:B------:R-:W-:Y:S02]  /*11440*/  ULDC UR4, c[0x0][0xc14] ;  /* 0x0003050000047ab9 */ /* 0x000fe40000000800 */
[----:B------:R-:W-:-:S06]  /*11450*/  UISETP.GE.AND UP0, UPT, UR5, UR4, UPT ;  /* 0x000000040500728c */ /* 0x000fcc000bf06270 */
[----:B------:R-:W-:-:S13]  /*11460*/  PLOP3.LUT P0, PT, PT, PT, UP0, 0x80, 0x0 ;  /* 0x000000000000781c */ /* 0x000fda0003f0f008 */
[----:B------:R-:W-:Y:S05]  /*11470*/  @!P0 BRA `(.L_x_930) ;  /* 0xfffffef800a08947 */ /* 0x000fea000383ffff */
[----:B------:R-:W-:Y:S05]  /*11480*/  EXIT ;  /* 0x000000000000794d */ /* 0x000fea0003800000 */
.L_x_837:
[----:B------:R-:W-:-:S08]  /*11490*/  NOP ;  /* 0x0000000000007918 */ /* 0x000fd00000000000 */
[----:B------:R-:W0:-:S00]  /*114a0*/  USETMAXREG.DEALLOC.CTAPOOL 0x20 ;  /* 0x00000020000079c8 */ /* 0x000e0000080e0500 */
        /* <DEDUP_REMOVED lines=30> */
[----:B------:R-:W-:-:S03]  /*11690*/  ISETP.GE.U32.AND P0, PT, R27, 0x4, PT ;  /* 0x000000041b00780c */ /* 0x000fc60003f06070 */
[----:B------:R-:W-:-:S05]  /*116a0*/  IMAD.IADD R4, R5, 0x1, R4 ;  /* 0x0000000105047824 */ /* 0x000fca00078e0204 */
[----:B------:R-:W0:Y:S05]  /*116b0*/  SHFL.UP PT, R6, R4, 0x4, RZ ;  /* 0x0480000004067989 */ /* 0x000e2a00000e00ff */
[----:B------:R-:W-:-:S04]  /*116c0*/  @P0 LOP3.LUT R22, R22, 0x8, RZ, 0xfc, !PT ;  /* 0x0000000816160812 */ /* 0x000fc800078efcff */
[----:B------:R-:W-:Y:S02]  /*116d0*/  LOP3.LUT R22, R22, 0xfffffffb, RZ, 0xc0, !PT ;  /* 0xfffffffb16167812 */ /* 0x000fe400078ec0ff */
[----:B0-----:R-:W-:Y:S01]  /*116e0*/  SEL R3, R6, RZ, P0 ;  /* 0x000000ff06037207 */ /* 0x001fe20000000000 */
[----:B------:R-:W-:Y:S01]  /*116f0*/  IMAD.MOV.U32 R6, RZ, RZ, RZ ;  /* 0x000000ffff067224 */ /* 0x000fe200078e00ff */
[----:B------:R-:W-:-:S03]  /*11700*/  ISETP.GE.U32.AND P0, PT, R27, 0x8, PT ;  /* 0x000000081b00780c */ /* 0x000fc60003f06070 */
[----:B------:R-:W-:-:S05]  /*11710*/  IMAD.IADD R3, R4, 0x1, R3 ;  /* 0x0000000104037824 */ /* 0x000fca00078e0203 */
        /* <DEDUP_REMOVED lines=15> */
[----:B------:R-:W-:Y:S01]  /*11810*/  IMAD.MOV.U32 R4, RZ, RZ, R3 ;  /* 0x000000ffff047224 */ /* 0x000fe200078e0003 */
[----:B------:R-:W-:Y:S01]  /*11820*/  ULDC UR5, c[0x0][0xc14] ;  /* 0x0003050000057ab9 */ /* 0x000fe20000000800 */
[----:B------:R-:W-:Y:S01]  /*11830*/  IMAD.MOV.U32 R6, RZ, RZ, RZ ;  /* 0x000000ffff067224 */ /* 0x000fe200078e00ff */
[----:B------:R-:W-:Y:S01]  /*11840*/  ULDC UR7, c[0x0][0xc14] ;  /* 0x0003050000077ab9 */ /* 0x000fe20000000800 */
[----:B------:R-:W-:-:S05]  /*11850*/  ULDC UR4, c[0x0][0xc10] ;  /* 0x0003040000047ab9 */ /* 0x000fca0000000800 */
.L_x_935:
        /* <DEDUP_REMOVED lines=13> */
.L_x_934:
[----:B------:R-:W-:Y:S05]  /*11930*/  BSYNC B0 ;  /* 0x0000000000007941 */ /* 0x000fea0003800000 */
.L_x_933:
        /* <DEDUP_REMOVED lines=25> */
[----:B------:R-:W-:-:S07]  /*11ad0*/  IMAD.MOV.U32 R5, RZ, RZ, R7 ;  /* 0x000000ffff057224 */ /* 0x000fce00078e0007 */
.L_x_931:
[----:B------:R-:W-:-:S04]  /*11ae0*/  IMAD.IADD R11, R4, 0x1, -R3 ;  /* 0x00000001040b7824 */ /* 0x000fc800078e0a03 */
[----:B------:R-:W-:-:S05]  /*11af0*/  IMAD R2, R5, UR4, R11 ;  /* 0x0000000405027c24 */ /* 0x000fca000f8e020b */
[----:B------:R-:W-:Y:S02]  /*11b00*/  ISETP.GT.AND P0, PT, R2, UR6, PT ;  /* 0x0000000602007c0c */ /* 0x000fe4000bf04270 */
[----:B------:R-:W0:Y:S11]  /*11b10*/  LDC.64 R2, c[0x0][0xc68] ;  /* 0x00031a00ff027b82 */ /* 0x000e360000000a00 */
[----:B------:R-:W-:-:S04]  /*11b20*/  VOTE.ANY R8, PT, !P0 ;  /* 0x0000000000087806 */ /* 0x000fc800040e0100 */
[----:B------:R-:W1:Y:S02]  /*11b30*/  POPC R13, R8 ;  /* 0x00000008000d7309 */ /* 0x000e640000000000 */
[----:B-1----:R-:W-:-:S04]  /*11b40*/  IMAD.IADD R19, R13, 0x1, R6 ;  /* 0x000000010d137824 */ /* 0x002fc800078e0206 */
[----:B0-----:R-:W-:-:S05]  /*11b50*/  IMAD.WIDE R2, R19, 0x4, R2 ;  /* 0x0000000413027825 */ /* 0x001fca00078e0202 */
[----:B------:R-:W2:Y:S01]  /*11b60*/  LDG.E R7, desc[UR48][R2.64] ;  /* 0x0000003002077981 */ /* 0x000ea2000c1e1900 */
[----:B------:R-:W-:-:S03]  /*11b70*/  ISETP.NE.AND P0, PT, R8, RZ, PT ;  /* 0x000000ff0800720c */ /* 0x000fc60003f05270 */
[----:B------:R-:W2:Y:S02]  /*11b80*/  SHFL.IDX PT, R0, R0, R13, 0x1f ;  /* 0x00001f0d00007589 */ /* 0x000ea400000e0000 */
[----:B--2---:R-:W-:-:S05]  /*11b90*/  IMAD R4, R0, R7, RZ ;  /* 0x0000000700047224 */ /* 0x004fca00078e02ff */
[----:B------:R-:W-:-:S04]  /*11ba0*/  IABS R6, R4 ;  /* 0x0000000400067213 */ /* 0x000fc80000000000 */
[----:B------:R-:W0:Y:S08]  /*11bb0*/  I2F.RP R9, R6 ;  /* 0x0000000600097306 */ /* 0x000e300000209400 */
[----:B0-----:R-:W0:Y:S02]  /*11bc0*/  MUFU.RCP R9, R9 ;  /* 0x0000000900097308 */ /* 0x001e240000001000 */
[----:B0-----:R-:W-:-:S06]  /*11bd0*/  VIADD R10, R9, 0xffffffe ;  /* 0x0ffffffe090a7836 */ /* 0x001fcc0000000000 */
[----:B------:R0:W1:Y:S01]  /*11be0*/  F2I.FTZ.U32.TRUNC.NTZ R3, R10 ;  /* 0x0000000a00037305 */ /* 0x000062000021f000 */
[----:B------:R-:W-:Y:S05]  /*11bf0*/  @!P0 BRA `(.L_x_936) ;  /* 0x0000000000088947 */ /* 0x000fea0003800000 */
[----:B------:R-:W-:-:S06]  /*11c00*/  VIADD R16, R13, 0xffffffff ;  /* 0xffffffff0d107836 */ /* 0x000fcc0000000000 */
[----:B------:R2:W3:Y:S02]  /*11c10*/  SHFL.IDX PT, R16, R5, R16, 0x1f ;  /* 0x00001f1005107589 */ /* 0x0004e400000e0000 */
.L_x_936:
[----:B---3--:R-:W-:Y:S01]  /*11c20*/  IMAD R16, R16, UR4, R11 ;  /* 0x0000000410107c24 */ /* 0x008fe2000f8e020b */
[----:B------:R-:W-:Y:S01]  /*11c30*/  IABS R2, R4 ;  /* 0x0000000400027213 */ /* 0x000fe20000000000 */
[----:B-1----:R-:W-:-:S03]  /*11c40*/  IMAD.MOV R9, RZ, RZ, -R3 ;  /* 0x000000ffff097224 */ /* 0x002fc600078e0a03 */
[----:B--2---:R-:W-:Y:S01]  /*11c50*/  IADD3 R5, -R16, UR6, RZ ;  /* 0x0000000610057c10 */ /* 0x004fe2000fffe1ff */
[----:B0-----:R-:W-:Y:S02]  /*11c60*/  IMAD.MOV R10, RZ, RZ, -R2 ;  /* 0x000000ffff0a7224 */ /* 0x001fe400078e0a02 */
[----:B------:R-:W-:Y:S01]  /*11c70*/  IMAD R9, R9, R6, RZ ;  /* 0x0000000609097224 */ /* 0x000fe200078e02ff */
[----:B------:R-:W-:Y:S01]  /*11c80*/  IABS R8, R5 ;  /* 0x0000000500087213 */ /* 0x000fe20000000000 */
[----:B------:R-:W-:-:S04]  /*11c90*/  IMAD.MOV.U32 R2, RZ, RZ, RZ ;  /* 0x000000ffff027224 */ /* 0x000fc800078e00ff */
[----:B------:R-:W-:-:S04]  /*11ca0*/  IMAD.HI.U32 R2, R3, R9, R2 ;  /* 0x0000000903027227 */ /* 0x000fc800078e0002 */
[----:B------:R-:W-:Y:S02]  /*11cb0*/  IMAD.MOV.U32 R3, RZ, RZ, R8 ;  /* 0x000000ffff037224 */ /* 0x000fe400078e0008 */
[----:B------:R-:W-:Y:S02]  /*11cc0*/  IMAD.MOV.U32 R8, RZ, RZ, R10 ;  /* 0x000000ffff087224 */ /* 0x000fe400078e000a */
[----:B------:R-:W-:-:S04]  /*11cd0*/  IMAD.HI.U32 R2, R2, R3, RZ ;  /* 0x0000000302027227 */ /* 0x000fc800078e00ff */
[----:B------:R-:W-:-:S05]  /*11ce0*/  IMAD R3, R2, R8, R3 ;  /* 0x0000000802037224 */ /* 0x000fca00078e0203 */
[----:B------:R-:W-:-:S13]  /*11cf0*/  ISETP.GT.U32.AND P0, PT, R6, R3, PT ;  /* 0x000000030600720c */ /* 0x000fda0003f04070 */
[----:B------:R-:W-:Y:S02]  /*11d00*/  @!P0 IMAD.IADD R3, R3, 0x1, -R6 ;  /* 0x0000000103038824 */ /* 0x000fe400078e0a06 */
[----:B------:R-:W-:-:S03]  /*11d10*/  @!P0 VIADD R2, R2, 0x1 ;  /* 0x0000000102028836 */ /* 0x000fc60000000000 */
[----:B------:R-:W-:Y:S02]  /*11d20*/  ISETP.GE.U32.AND P0, PT, R3, R6, PT ;  /* 0x000000060300720c */ /* 0x000fe40003f06070 */
[----:B------:R-:W-:-:S11]  /*11d30*/  LOP3.LUT R3, R5, R4, RZ, 0x3c, !PT ;  /* 0x0000000405037212 */ /* 0x000fd600078e3cff */
[----:B------:R-:W-:Y:S01]  /*11d40*/  @P0 VIADD R2, R2, 0x1 ;  /* 0x0000000102020836 */ /* 0x000fe20000000000 */
[----:B------:R-:W-:-:S13]  /*11d50*/  ISETP.GE.AND P0, PT, R3, RZ, PT ;  /* 0x000000ff0300720c */ /* 0x000fda0003f06270 */
[----:B------:R-:W-:Y:S01]  /*11d60*/  @!P0 IMAD.MOV R2, RZ, RZ, -R2 ;  /* 0x000000ffff028224 */ /* 0x000fe200078e0a02 */
[----:B------:R-:W-:-:S13]  /*11d70*/  ISETP.NE.AND P0, PT, R4, RZ, PT ;  /* 0x000000ff0400720c */ /* 0x000fda0003f05270 */
[----:B------:R-:W-:-:S05]  /*11d80*/  @!P0 LOP3.LUT R2, RZ, R4, RZ, 0x33, !PT ;  /* 0x00000004ff028212 */ /* 0x000fca00078e33ff */
[----:B------:R-:W-:Y:S02]  /*11d90*/  IMAD R6, R7, R2, RZ ;  /* 0x0000000207067224 */ /* 0x000fe400078e02ff */
[----:B------:R-:W-:Y:S02]  /*11da0*/  IMAD.MOV R2, RZ, RZ, -R2 ;  /* 0x000000ffff027224 */ /* 0x000fe400078e0a02 */
[----:B------:R-:W-:Y:S02]  /*11db0*/  IMAD.MOV R8, RZ, RZ, -R6 ;  /* 0x000000ffff087224 */ /* 0x000fe400078e0a06 */
[----:B------:R-:W-:Y:S02]  /*11dc0*/  IMAD R4, R4, R2, R5 ;  /* 0x0000000204047224 */ /* 0x000fe400078e0205 */
[----:B------:R-:W-:Y:S01]  /*11dd0*/  IMAD.MOV.U32 R2, RZ, RZ, RZ ;  /* 0x000000ffff027224 */ /* 0x000fe200078e00ff */
[----:B------:R-:W-:Y:S02]  /*11de0*/  VIADDMNMX R7, R8, UR4, R7, PT ;  /* 0x0000000408077c46 */ /* 0x000fe4000b800107 */
[----:B------:R-:W-:-:S02]  /*11df0*/  IABS R11, R4 ;  /* 0x00000004000b7213 */ /* 0x000fc40000000000 */
[----:B------:R-:W-:-:S04]  /*11e00*/  IABS R8, R7 ;  /* 0x0000000700087213 */ /* 0x000fc80000000000 */
[----:B------:R-:W0:Y:S08]  /*11e10*/  I2F.RP R9, R8 ;  /* 0x0000000800097306 */ /* 0x000e300000209400 */
[----:B0-----:R-:W0:Y:S02]  /*11e20*/  MUFU.RCP R9, R9 ;  /* 0x0000000900097308 */ /* 0x001e240000001000 */
[----:B0-----:R-:W-:-:S06]  /*11e30*/  VIADD R3, R9, 0xffffffe ;  /* 0x0ffffffe09037836 */ /* 0x001fcc0000000000 */
[----:B------:R-:W0:Y:S02]  /*11e40*/  F2I.FTZ.U32.TRUNC.NTZ R3, R3 ;  /* 0x0000000300037305 */ /* 0x000e24000021f000 */
[----:B0-----:R-:W-:-:S04]  /*11e50*/  IMAD.MOV R10, RZ, RZ, -R3 ;  /* 0x000000ffff0a7224 */ /* 0x001fc800078e0a03 */
[----:B------:R-:W-:Y:S01]  /*11e60*/  IMAD.MOV.U32 R5, RZ, RZ, R10 ;  /* 0x000000ffff057224 */ /* 0x000fe200078e000a */
[----:B------:R-:W-:-:S03]  /*11e70*/  IABS R10, R7 ;  /* 0x00000007000a7213 */ /* 0x000fc60000000000 */
[----:B------:R-:W-:-:S04]  /*11e80*/  IMAD R5, R5, R8, RZ ;  /* 0x0000000805057224 */ /* 0x000fc800078e02ff */
[----:B------:R-:W-:-:S04]  /*11e90*/  IMAD.HI.U32 R2, R3, R5, R2 ;  /* 0x0000000503027227 */ /* 0x000fc800078e0002 */
[----:B------:R-:W-:Y:S02]  /*11ea0*/  IMAD.MOV R3, RZ, RZ, -R10 ;  /* 0x000000ffff037224 */ /* 0x000fe400078e0a0a */
        /* <DEDUP_REMOVED lines=8> */
[----:B------:R-:W-:Y:S01]  /*11f30*/  ISETP.GE.AND P0, PT, R3, RZ, PT ;  /* 0x000000ff0300720c */ /* 0x000fe20003f06270 */
[----:B------:R-:W-:-:S12]  /*11f40*/  IMAD.IADD R3, R4, 0x1, R6 ;  /* 0x0000000104037824 */ /* 0x000fd800078e0206 */
[----:B------:R-:W-:Y:S01]  /*11f50*/  @!P0 IMAD.MOV R2, RZ, RZ, -R2 ;  /* 0x000000ffff028224 */ /* 0x000fe200078e0a02 */
[----:B------:R-:W-:-:S13]  /*11f60*/  ISETP.NE.AND P0, PT, R7, RZ, PT ;  /* 0x000000ff0700720c */ /* 0x000fda0003f05270 */
[----:B------:R-:W-:Y:S01]  /*11f70*/  @!P0 LOP3.LUT R2, RZ, R7, RZ, 0x33, !PT ;  /* 0x00000007ff028212 */ /* 0x000fe200078e33ff */
[----:B------:R-:W-:-:S03]  /*11f80*/  IMAD.MOV R7, RZ, RZ, -R7 ;  /* 0x000000ffff077224 */ /* 0x000fc600078e0a07 */
[----:B------:R-:W-:Y:S01]  /*11f90*/  LOP3.LUT R17, RZ, R2, RZ, 0x33, !PT ;  /* 0x00000002ff117212 */ /* 0x000fe200078e33ff */
[----:B------:R-:W-:-:S04]  /*11fa0*/  IMAD R18, R2, R7, R3 ;  /* 0x0000000702127224 */ /* 0x000fc800078e0203 */
[----:B------:R-:W-:Y:S01]  /*11fb0*/  IMAD.IADD R17, R0, 0x1, R17 ;  /* 0x0000000100117824 */ /* 0x000fe200078e0211 */
[----:B------:R-:W-:Y:S06]  /*11fc0*/  BRA `(.L_x_937) ;  /* 0x00000000000c7947 */ /* 0x000fec0003800000 */
.L_x_932:
[----:B------:R-:W-:Y:S02]  /*11fd0*/  IMAD.MOV.U32 R17, RZ, RZ, RZ ;  /* 0x000000ffff117224 */ /* 0x000fe400078e00ff */
[----:B------:R-:W-:Y:S02]  /*11fe0*/  IMAD.U32 R16, RZ, RZ, UR6 ;  /* 0x00000006ff107e24 */ /* 0x000fe4000f8e00ff */
[----:B------:R-:W-:-:S07]  /*11ff0*/  IMAD.MOV.U32 R18, RZ, RZ, RZ ;  /* 0x000000ffff127224 */ /* 0x000fce00078e00ff */
.L_x_937:
[----:B------:R-:W-:Y:S01]  /*12000*/  ISETP.NE.AND P0, PT, R27, RZ, PT ;  /* 0x000000ff1b00720c */ /* 0x000fe20003f05270 */
[----:B------:R-:W-:Y:S02]  /*12010*/  IMAD.MOV.U32 R24, RZ, RZ, 0x1 ;  /* 0x00000001ff187424 */ /* 0x000fe400078e00ff */
[----:B------:R-:W-:Y:S02]  /*12020*/  IMAD.MOV.U32 R22, RZ, RZ, RZ ;  /* 0x000000ffff167224 */ /* 0x000fe400078e00ff */
[----:B------:R-:W-:-:S08]  /*12030*/  IMAD.MOV.U32 R29, RZ, RZ, RZ ;  /* 0x000000ffff1d7224 */ /* 0x000fd000078e00ff */
[----:B------:R-:W0:Y:S01]  /*12040*/  @!P0 S2R R3, SR_CgaCtaId ;  /* 0x0000000000038919 */ /* 0x000e220000008800 */
[----:B------:R-:W-:-:S04]  /*12050*/  @!P0 MOV R0, 0x400 ;  /* 0x0000040000008802 */ /* 0x000fc80000000f00 */
[----:B0-----:R-:W-:-:S05]  /*12060*/  @!P0 LEA R0, R3, R0, 0x18 ;  /* 0x0000000003008211 */ /* 0x001fca00078ec0ff */
[----:B------:R0:W-:Y:S01]  /*12070*/  @!P0 STS.128 [R0+0x2d8d0], R16 ;  /* 0x02d8d01000008388 */ /* 0x0001e20000000c00 */
[----:B------:R-:W-:Y:S06]  /*12080*/  BAR.ARV 0x5, 0x1a0 ;  /* 0x0146800000007b1d */ /* 0x000fec0000002000 */
[----:B------:R-:W-:-:S13]  /*12090*/  ISETP.GE.AND P0, PT, R19, UR5, PT ;  /* 0x0000000513007c0c */ /* 0x000fda000bf06270 */
[----:B------:R-:W-:Y:S05]  /*120a0*/  @P0 BRA `(.L_x_938) ;  /* 0x0000003c007c0947 */ /* 0x000fea0003800000 */
[----:B------:R-:W-:Y:S01]  /*120b0*/  IMAD.MOV.U32 R24, RZ, RZ, 0x1 ;  /* 0x00000001ff187424 */ /* 0x000fe200078e00ff */
[----:B------:R-:W-:Y:S01]  /*120c0*/  ULDC UR37, c[0x0][0xc] ;  /* 0x0000030000257ab9 */ /* 0x000fe20000000800 */
[----:B------:R-:W-:Y:S01]  /*120d0*/  IMAD.MOV.U32 R29, RZ, RZ, RZ ;  /* 0x000000ffff1d7224 */ /* 0x000fe200078e00ff */
[----:B------:R-:W-:Y:S01]  /*120e0*/  ULDC.64 UR38, c[0x0][0x198] ;  /* 0x0000660000267ab9 */ /* 0x000fe20000000a00 */
[----:B------:R-:W-:-:S07]  /*120f0*/  IMAD.MOV.U32 R22, RZ, RZ, RZ ;  /* 0x000000ffff167224 */ /* 0x000fce00078e00ff */
.L_x_1013:
[----:B------:R-:W-:Y:S05]  /*12100*/  YIELD ;  /* 0x0000000000007946 */ /* 0x000fea0003800000 */
[----:B------:R-:W-:Y:S01]  /*12110*/  ULDC.64 UR4, c[0x0][0xa28] ;  /* 0x00028a0000047ab9 */ /* 0x000fe20000000a00 */
[----:B0-----:R-:W-:Y:S01]  /*12120*/  IMAD.MOV.U32 R0, RZ, RZ, RZ ;  /* 0x000000ffff007224 */ /* 0x001fe200078e00ff */
[----:B------:R-:W-:-:S04]  /*12130*/  ISETP.NE.U32.AND P0, PT, RZ, UR4, PT ;  /* 0x00000004ff007c0c */ /* 0x000fc8000bf05070 */
[----:B------:R-:W-:Y:S01]  /*12140*/  ISETP.NE.AND.EX P0, PT, RZ, UR5, PT, P0 ;  /* 0x00000005ff007c0c */ /* 0x000fe2000bf05300 */
[----:B------:R-:W-:-:S12]  /*12150*/  ULDC.64 UR4, c[0x0][0xa00] ;  /* 0x0002800000047ab9 */ /* 0x000fd80000000a00 */
[----:B-1----:R-:W0:Y:S01]  /*12160*/  @P0 LDC.64 R2, c[0x0][0xa28] ;  /* 0x00028a00ff020b82 */ /* 0x002e220000000a00 */
[----:B------:R-:W-:Y:S01]  /*12170*/  ISETP.NE.U32.AND P2, PT, RZ, UR4, PT ;  /* 0x00000004ff007c0c */ /* 0x000fe2000bf45070 */
[----:B0-----:R-:W-:-:S05]  /*12180*/  @P0 IMAD.WIDE R2, R19, 0x4, R2 ;  /* 0x0000000413020825 */ /* 0x001fca00078e0202 */
[----:B------:R0:W5:Y:S01]  /*12190*/  @P0 LDG.E R0, desc[UR48][R2.64] ;  /* 0x0000003002000981 */ /* 0x000162000c1e1900 */
[----:B------:R-:W-:Y:S01]  /*121a0*/  ISETP.NE.AND.EX P2, PT, RZ, UR5, PT, P2 ;  /* 0x00000005ff007c0c */ /* 0x000fe2000bf45320 */
[----:B------:R-:W-:Y:S01]  /*121b0*/  IMAD.MOV.U32 R4, RZ, RZ, RZ ;  /* 0x000000ffff047224 */ /* 0x000fe200078e00ff */
[----:B------:R-:W-:Y:S01]  /*121c0*/  ULDC.64 UR4, c[0x0][0xa18] ;  /* 0x0002860000047ab9 */ /* 0x000fe20000000a00 */
[----:B0-----:R-:W0:Y:S02]  /*121d0*/  LDC.64 R2, c[0x0][0xa00] ;  /* 0x00028000ff027b82 */ /* 0x001e240000000a00 */
[----:B0-----:R-:W-:-:S08]  /*121e0*/  IMAD.WIDE R2, R19, 0x4, R2 ;  /* 0x0000000413027825 */ /* 0x001fd000078e0202 */
[----:B------:R-:W2:Y:S01]  /*121f0*/  @P2 LDG.E R4, desc[UR48][R2.64] ;  /* 0x0000003002042981 */ /* 0x000ea2000c1e1900 */
[----:B------:R-:W-:Y:S01]  /*12200*/  ISETP.NE.U32.AND P1, PT, RZ, UR4, PT ;  /* 0x00000004ff007c0c */ /* 0x000fe2000bf25070 */
[----:B------:R-:W-:Y:S02]  /*12210*/  ULDC UR6, c[0x0][0x288] ;  /* 0x0000a20000067ab9 */ /* 0x000fe40000000800 */
[----:B------:R-:W-:Y:S01]  /*12220*/  IMAD.U32 R6, RZ, RZ, UR6 ;  /* 0x00000006ff067e24 */ /* 0x000fe2000f8e00ff */
[----:B------:R-:W-:Y:S01]  /*12230*/  ISETP.NE.AND.EX P1, PT, RZ, UR5, PT, P1 ;  /* 0x00000005ff007c0c */ /* 0x000fe2000bf25310 */
[----:B------:R-:W-:Y:S01]  /*12240*/  ULDC.64 UR4, c[0x0][0x3f8] ;  /* 0x0000fe0000047ab9 */ /* 0x000fe20000000a00 */
[----:B------:R-:W-:Y:S01]  /*12250*/  ULDC.64 UR6, c[0x0][0xa08] ;  /* 0x0002820000067ab9 */ /* 0x000fe20000000a00 */
[----:B------:R-:W-:-:S03]  /*12260*/  UISETP.NE.U32.AND UP0, UPT, UR4, URZ, UPT ;  /* 0x0000003f0400728c */ /* 0x000fc6000bf05070 */
[----:B------:R-:W-:Y:S01]  /*12270*/  ULDC UR4, c[0x0][0x404] ;  /* 0x0001010000047ab9 */ /* 0x000fe20000000800 */
[----:B--2---:R0:W-:Y:S06]  /*12280*/  STL [R1], R4 ;  /* 0x0000000401007387 */ /* 0x0041ec0000100800 */
[----:B0-----:R-:W0:Y:S02]  /*12290*/  @P1 LDC.64 R4, c[0x0][0xa18] ;  /* 0x00028600ff041b82 */ /* 0x001e240000000a00 */
[----:B0-----:R-:W-:-:S05]  /*122a0*/  @P1 IMAD.WIDE R4, R19, 0x4, R4 ;  /* 0x0000000413041825 */ /* 0x001fca00078e0204 */
[----:B------:R0:W5:Y:S01]  /*122b0*/  @P1 LDG.E R6, desc[UR48][R4.64] ;  /* 0x0000003004061981 */ /* 0x000162000c1e1900 */
[----:B------:R-:W-:Y:S01]  /*122c0*/  UISETP.NE.AND.EX UP0, UPT, UR5, URZ, UPT, UP0 ;  /* 0x0000003f0500728c */ /* 0x000fe2000bf05300 */
[----:B------:R-:W-:Y:S02]  /*122d0*/  ISETP.NE.U32.AND P0, PT, RZ, UR6, PT ;  /* 0x00000006ff007c0c */ /* 0x000fe4000bf05070 */
[----:B------:R-:W-:Y:S01]  /*122e0*/  ULDC UR5, c[0x0][0x2e0] ;  /* 0x0000b80000057ab9 */ /* 0x000fe20000000800 */
[----:B------:R-:W-:Y:S01]  /*122f0*/  USEL UR4, UR4, 0x1, UP0 ;  /* 0x0000000104047887 */ /* 0x000fe20008000000 */
[----:B------:R-:W-:-:S03]  /*12300*/  ISETP.NE.AND.EX P0, PT, RZ, UR7, PT, P0 ;  /* 0x00000007ff007c0c */ /* 0x000fc6000bf05300 */
[----:B------:R-:W-:-:S06]  /*12310*/  UIMAD UR4, UR4, UR5, URZ ;  /* 0x00000005040472a4 */ /* 0x000fcc000f8e023f */
[----:B------:R-:W-:Y:S01]  /*12320*/  IMAD.U32 R7, RZ, RZ, UR4 ;  /* 0x00000004ff077e24 */ /* 0x000fe2000f8e00ff */
[----:B0--3--:R-:W-:Y:S06]  /*12330*/  @P1 BRA `(.L_x_939) ;  /* 0x0000000000101947 */ /* 0x009fec0003800000 */
[----:B------:R-:W-:Y:S05]  /*12340*/  @!P2 BRA `(.L_x_939) ;  /* 0x00000000000ca947 */ /* 0x000fea0003800000 */
[----:B------:R-:W2:Y:S04]  /*12350*/  LDG.E R5, desc[UR48][R2.64] ;  /* 0x0000003002057981 */ /* 0x000ea8000c1e1900 */
[----:B-----5:R-:W2:Y:S02]  /*12360*/  LDG.E R6, desc[UR48][R2.64+0x4] ;  /* 0x0000043002067981 */ /* 0x020ea4000c1e1900 */
[----:B--2---:R-:W-:-:S07]  /*12370*/  IMAD.IADD R6, R6, 0x1, -R5 ;  /* 0x0000000106067824 */ /* 0x004fce00078e0a05 */
.L_x_939:
[----:B------:R-:W0:Y:S01]  /*12380*/  LDC.64 R2, c[0x0][0xa08] ;  /* 0x00028200ff027b82 */ /* 0x000e220000000a00 */
[----:B------:R-:W-:Y:S01]  /*12390*/  IMAD.MOV.U32 R23, RZ, RZ, RZ ;  /* 0x000000ffff177224 */ /* 0x000fe200078e00ff */
[----:B------:R-:W-:Y:S01]  /*123a0*/  ULDC.64 UR4, c[0x0][0xa20] ;  /* 0x0002880000047ab9 */ /* 0x000fe20000000a00 */
[----:B0-----:R-:W-:-:S05]  /*123b0*/  IMAD.WIDE R2, R19, 0x4, R2 ;  /* 0x0000000413027825 */ /* 0x001fca00078e0202 */
[----:B------:R-:W2:Y:S01]  /*123c0*/  @P0 LDG.E R23, desc[UR48][R2.64] ;  /* 0x0000003002170981 */ /* 0x000ea2000c1e1900 */
[----:B------:R-:W-:-:S04]  /*123d0*/  ISETP.NE.U32.AND P1, PT, RZ, UR4, PT ;  /* 0x00000004ff007c0c */ /* 0x000fc8000bf25070 */
[----:B------:R-:W-:Y:S01]  /*123e0*/  ISETP.NE.AND.EX P1, PT, RZ, UR5, PT, P1 ;  /* 0x00000005ff007c0c */ /* 0x000fe2000bf25310 */
[----:B--2--5:R-:W-:-:S12]  /*123f0*/  IMAD.IADD R23, R23, 0x1, R0 ;  /* 0x0000000117177824 */ /* 0x024fd800078e0200 */
[----:B------:R-:W-:Y:S05]  /*12400*/  @!P1 BRA `(.L_x_940) ;  /* 0x0000000000109947 */ /* 0x000fea0003800000 */
[----:B------:R-:W0:Y:S02]  /*12410*/  LDC.64 R2, c[0x0][0xa20] ;  /* 0x00028800ff027b82 */ /* 0x000e240000000a00 */
[----:B0-----:R-:W-:-:S05]  /*12420*/  IMAD.WIDE R2, R19, 0x4, R2 ;  /* 0x0000000413027825 */ /* 0x001fca00078e0202 */
[----:B------:R0:W5:Y:S01]  /*12430*/  LDG.E R7, desc[UR48][R2.64] ;  /* 0x0000003002077981 */ /* 0x000162000c1e1900 */
[----:B------:R-:W-:Y:S05]  /*12440*/  BRA `(.L_x_941) ;  /* 0x0000000000107947 */ /* 0x000fea0003800000 */
.L_x_940:
[----:B------:R-:W-:Y:S05]  /*12450*/  @!P0 BRA `(.L_x_941) ;  /* 0x00000000000c8947 */ /* 0x000fea0003800000 */
[----:B------:R-:W2:Y:S04]  /*12460*/  LDG.E R4, desc[UR48][R2.64] ;  /* 0x0000003002047981 */ /* 0x000ea8000c1e1900 */
[----:B------:R-:W2:Y:S02]  /*12470*/  LDG.E R7, desc[UR48][R2.64+0x4] ;  /* 0x0000043002077981 */ /* 0x000ea4000c1e1900 */
[----:B--2---:R-:W-:-:S07]  /*12480*/  IMAD.IADD R7, R7, 0x1, -R4 ;  /* 0x0000000107077824 */ /* 0x004fce00078e0a04 */
.L_x_941:
[----:B0-----:R-:W0:Y:S01]  /*12490*/  LDC.64 R2, c[0x0][0x9e0] ;  /* 0x00027800ff027b82 */ /* 0x001e220000000a00 */
[----:B------:R-:W-:Y:S02]  /*124a0*/  IMAD R5, R17, 0xc0, RZ ;  /* 0x000000c011057824 */ /* 0x000fe400078e02ff */
[----:B-----5:R-:W-:-:S03]  /*124b0*/  IMAD.IADD R0, R7, 0x1, -R0 ;  /* 0x0000000107007824 */ /* 0x020fc600078e0a00 */
[----:B------:R-:W-:-:S05]  /*124c0*/  IADD3 R5, -R6, 0xc0, R5 ;  /* 0x000000c006057810 */ /* 0x000fca0007ffe105 */
[----:B------:R-:W-:Y:S01]  /*124d0*/  IMAD.IADD R9, R0, 0x1, R5 ;  /* 0x0000000100097824 */ /* 0x000fe200078e0205 */
[----:B0-----:R-:W-:-:S03]  /*124e0*/  ISETP.GE.AND P0, PT, R3, 0x1, PT ;  /* 0x000000010300780c */ /* 0x001fc60003f06270 */
[----:B------:R-:W-:-:S10]  /*124f0*/  IMAD.IADD R2, R9, 0x1, R2 ;  /* 0x0000000109027824 */ /* 0x000fd400078e0202 */
[----:B------:R-:W-:Y:S05]  /*12500*/  @!P0 BRA `(.L_x_942) ;  /* 0x0000000000488947 */ /* 0x000fea0003800000 */
[C---:B------:R-:W-:Y:S01]  /*12510*/  ISETP.GT.AND P1, PT, R9.reuse, RZ, PT ;  /* 0x000000ff0900720c */ /* 0x040fe20003f24270 */
[----:B------:R-:W-:Y:S01]  /*12520*/  BSSY B0, `(.L_x_943) ;  /* 0x000000e000007945 */ /* 0x000fe20003800000 */
[----:B------:R-:W-:-:S11]  /*12530*/  VIADD R7, R9, 0xffffffff ;  /* 0xffffffff09077836 */ /* 0x000fd60000000000 */
        /* <DEDUP_REMOVED lines=8> */
.L_x_944:
[----:B------:R-:W-:-:S13]  /*125c0*/  ISETP.NE.AND P1, PT, R3, 0x1, PT ;  /* 0x000000010300780c */ /* 0x000fda0003f25270 */
[----:B------:R-:W0:Y:S02]  /*125d0*/  @P1 LDC.64 R4, c[0x0][0x9e8] ;  /* 0x00027a00ff041b82 */ /* 0x000e240000000a00 */
[----:B0-----:R-:W-:-:S05]  /*125e0*/  @P1 IMAD.HI.U32 R4, R7, R4, RZ ;  /* 0x0000000407041227 */ /* 0x001fca00078e00ff */
[----:B------:R-:W-:-:S07]  /*125f0*/  @P1 SHF.R.U32.HI R7, RZ, R5, R4 ;  /* 0x00000005ff071219 */ /* 0x000fce0000011604 */
.L_x_945:
[----:B------:R-:W-:Y:S05]  /*12600*/  BSYNC B0 ;  /* 0x0000000000007941 */ /* 0x000fea0003800000 */
.L_x_943:
[----:B------:R-:W-:-:S05]  /*12610*/  IMAD R7, R7, R3, R3 ;  /* 0x0000000307077224 */ /* 0x000fca00078e0203 */
[----:B------:R-:W-:-:S07]  /*12620*/  VIMNMX R2, R2, R7, PT ;  /* 0x0000000702027248 */ /* 0x000fce0003fe0100 */
.L_x_942:
[----:B------:R-:W-:Y:S01]  /*12630*/  VIADD R2, R2, 0x7f ;  /* 0x0000007f02027836 */ /* 0x000fe20000000000 */
[----:B------:R-:W-:Y:S01]  /*12640*/  ULDC UR4, c[0x0][0x9dc] ;  /* 0x0002770000047ab9 */ /* 0x000fe20000000800 */
[----:B------:R-:W-:-:S03]  /*12650*/  IMAD R7, R17, 0xc0, -R6 ;  /* 0x000000c011077824 */ /* 0x000fc600078e0a06 */
[----:B------:R-:W-:Y:S01]  /*12660*/  SHF.R.S32.HI R5, RZ, 0x1f, R2 ;  /* 0x0000001fff057819 */ /* 0x000fe20000011402 */
[----:B------:R-:W-:-:S03]  /*12670*/  IMAD.IADD R7, R0, 0x1, R7 ;  /* 0x0000000100077824 */ /* 0x000fc600078e0207 */
[----:B------:R-:W-:Y:S01]  /*12680*/  LEA.HI R4, R5, R2, RZ, 0x7 ;  /* 0x0000000205047211 */ /* 0x000fe200078f38ff */
[----:B------:R-:W-:Y:S02]  /*12690*/  VIADD R2, R0, 0x7f ;  /* 0x0000007f00027836 */ /* 0x000fe40000000000 */
[----:B------:R-:W-:Y:S01]  /*126a0*/  VIADD R0, R7, -UR4 ;  /* 0x8000000407007c36 */ /* 0x000fe20008000000 */
[----:B------:R-:W-:Y:S02]  /*126b0*/  SHF.R.S32.HI R4, RZ, 0x7, R4 ;  /* 0x00000007ff047819 */ /* 0x000fe40000011404 */
[----:B------:R-:W-:-:S04]  /*126c0*/  SHF.R.S32.HI R5, RZ, 0x1f, R2 ;  /* 0x0000001fff057819 */ /* 0x000fc80000011402 */
[----:B------:R-:W-:-:S04]  /*126d0*/  LEA.HI R5, R5, R2, RZ, 0x7 ;  /* 0x0000000205057211 */ /* 0x000fc800078f38ff */
[----:B------:R-:W-:-:S04]  /*126e0*/  SHF.R.S32.HI R5, RZ, 0x7, R5 ;  /* 0x00000007ff057819 */ /* 0x000fc80000011405 */
[----:B------:R-:W-:Y:S01]  /*126f0*/  VIMNMX R28, R5, R4, PT ;  /* 0x00000004051c7248 */ /* 0x000fe20003fe0100 */
[----:B------:R-:W-:Y:S06]  /*12700*/  @!P0 BRA `(.L_x_946) ;  /* 0x0000000000448947 */ /* 0x000fec0003800000 */
[----:B------:R-:W-:Y:S01]  /*12710*/  ISETP.GT.AND P0, PT, R7, -0x1, PT ;  /* 0xffffffff0700780c */ /* 0x000fe20003f04270 */
[----:B------:R-:W-:-:S12]  /*12720*/  BSSY B0, `(.L_x_947) ;  /* 0x000000d000007945 */ /* 0x000fd80003800000 */
        /* <DEDUP_REMOVED lines=8> */
.L_x_948:
[----:B------:R-:W-:-:S13]  /*127b0*/  ISETP.NE.AND P0, PT, R3, 0x1, PT ;  /* 0x000000010300780c */ /* 0x000fda0003f05270 */
[----:B------:R-:W0:Y:S02]  /*127c0*/  @P0 LDC.64 R4, c[0x0][0x9e8] ;  /* 0x00027a00ff040b82 */ /* 0x000e240000000a00 */
[----:B0-----:R-:W-:-:S05]  /*127d0*/  @P0 IMAD.HI.U32 R4, R7, R4, RZ ;  /* 0x0000000407040227 */ /* 0x001fca00078e00ff */
[----:B------:R-:W-:-:S07]  /*127e0*/  @P0 SHF.R.U32.HI R7, RZ, R5, R4 ;  /* 0x00000005ff070219 */ /* 0x000fce0000011604 */
.L_x_949:
[----:B------:R-:W-:Y:S05]  /*127f0*/  BSYNC B0 ;  /* 0x0000000000007941 */ /* 0x000fea0003800000 */
.L_x_947:
[----:B------:R-:W-:-:S05]  /*12800*/  IMAD R3, R7, R3, RZ ;  /* 0x0000000307037224 */ /* 0x000fca00078e02ff */
[----:B------:R-:W-:-:S07]  /*12810*/  VIMNMX R0, R0, R3, !PT ;  /* 0x0000000300007248 */ /* 0x000fce0007fe0100 */
.L_x_946:
[----:B------:R-:W-:Y:S01]  /*12820*/  SHF.R.S32.HI R3, RZ, 0x1f, R0 ;  /* 0x0000001fff037819 */ /* 0x000fe20000011400 */
[----:B------:R-:W-:Y:S03]  /*12830*/  BSSY B6, `(.L_x_950) ;  /* 0x00002ac000067945 */ /* 0x000fe60003800000 */
[----:B------:R-:W-:-:S04]  /*12840*/  LEA.HI R3, R3, R0, RZ, 0x7 ;  /* 0x0000000003037211 */ /* 0x000fc800078f38ff */
[----:B------:R-:W-:-:S04]  /*12850*/  SHF.R.S32.HI R3, RZ, 0x7, R3 ;  /* 0x00000007ff037819 */ /* 0x000fc80000011403 */
[----:B------:R-:W-:-:S04]  /*12860*/  VIMNMX R26, RZ, R3, !PT ;  /* 0x00000003ff1a7248 */ /* 0x000fc80007fe0100 */
[----:B------:R-:W-:-:S13]  /*12870*/  ISETP.GT.AND P0, PT, R28, R26, PT ;  /* 0x0000001a1c00720c */ /* 0x000fda0003f04270 */
[----:B------:R-:W-:Y:S05]  /*12880*/  @P0 BRA `(.L_x_951) ;  /* 0x00000000003c0947 */ /* 0x000fea0003800000 */
[----:B------:R-:W-:-:S13]  /*12890*/  ISETP.NE.AND P1, PT, R27, RZ, PT ;  /* 0x000000ff1b00720c */ /* 0x000fda0003f25270 */
[----:B------:R-:W-:Y:S05]  /*128a0*/  @P1 BRA `(.L_x_952) ;  /* 0x0000002800901947 */ /* 0x000fea0003800000 */
[----:B------:R-:W0:Y:S01]  /*128b0*/  S2R R7, SR_LANEID ;  /* 0x0000000000077919 */ /* 0x000e220000000000 */
[----:B------:R-:W-:Y:S01]  /*128c0*/  VOTEU.ANY UR4, UPT, PT ;  /* 0x0000000000047886 */ /* 0x000fe200038e0100 */
[----:B------:R-:W1:Y:S01]  /*128d0*/  LDC.64 R2, c[0x0][0xc38] ;  /* 0x00030e00ff027b82 */ /* 0x000e620000000a00 */
[----:B------:R-:W0:Y:S08]  /*128e0*/  FLO.U32 R0, UR4 ;  /* 0x0000000400007d00 */ /* 0x000e3000080e0000 */
[----:B------:R-:W1:Y:S01]  /*128f0*/  POPC R5, UR4 ;  /* 0x0000000400057d09 */ /* 0x000e620008000000 */
[----:B0-----:R-:W-:-:S13]  /*12900*/  ISETP.EQ.U32.AND P0, PT, R0, R7, PT ;  /* 0x000000070000720c */ /* 0x001fda0003f02070 */
[----:B-1----:R-:W2:Y:S01]  /*12910*/  @P0 ATOMG.E.ADD.STRONG.GPU PT, R3, desc[UR48][R2.64], R5 ;  /* 0x00000005020309a8 */ /* 0x002ea200081ee1f0 */
[----:B------:R-:W0:Y:S02]  /*12920*/  S2R R4, SR_LTMASK ;  /* 0x0000000000047919 */ /* 0x000e240000003900 */
[----:B0-----:R-:W-:-:S04]  /*12930*/  LOP3.LUT R4, R4, UR4, RZ, 0xc0, !PT ;  /* 0x0000000404047c12 */ /* 0x001fc8000f8ec0ff */
[----:B------:R-:W0:Y:S01]  /*12940*/  POPC R7, R4 ;  /* 0x0000000400077309 */ /* 0x000e220000000000 */
[----:B--2---:R-:W0:Y:S02]  /*12950*/  SHFL.IDX PT, R0, R3, R0, 0x1f ;  /* 0x00001f0003007589 */ /* 0x004e2400000e0000 */
[----:B0-----:R-:W-:Y:S01]  /*12960*/  IADD3 R16, R0, UR37, R7 ;  /* 0x0000002500107c10 */ /* 0x001fe2000fffe007 */
[----:B------:R-:W-:Y:S06]  /*12970*/  BRA `(.L_x_952) ;  /* 0x00000028005c7947 */ /* 0x000fec0003800000 */
.L_x_951:
        /* <DEDUP_REMOVED lines=22> */
.L_x_953:
[----:B------:R-:W-:-:S05]  /*12ae0*/  VIADD R0, R25, 0x400 ;  /* 0x0000040019007836 */ /* 0x000fca0000000000 */
[----:B------:R-:W-:-:S13]  /*12af0*/  LOP3.LUT P0, RZ, R0, 0x1bf, RZ, 0xc0, !PT ;  /* 0x000001bf00ff7812 */ /* 0x000fda000780c0ff */
[----:B------:R-:W-:Y:S05]  /*12b00*/  @!P0 BRA `(.L_x_954) ;  /* 0x0000000000808947 */ /* 0x000fea0003800000 */
[----:B------:R-:W-:Y:S01]  /*12b10*/  MOV R0, 0x0 ;  /* 0x0000000000007802 */ /* 0x000fe20000000f00 */
[----:B------:R-:W-:Y:S01]  /*12b20*/  ULDC.64 UR6, c[0x4][0xa8] ;  /* 0x01002a0000067ab9 */ /* 0x000fe20000000a00 */
[----:B------:R-:W-:Y:S01]  /*12b30*/  ULDC.64 UR8, c[0x4][0xb0] ;  /* 0x01002c0000087ab9 */ /* 0x000fe20000000a00 */
[----:B------:R-:W-:Y:S01]  /*12b40*/  ULDC.64 UR4, c[0x4][0x38] ;  /* 0x01000e0000047ab9 */ /* 0x000fe20000000a00 */
[----:B------:R0:W1:Y:S01]  /*12b50*/  LDC.64 R2, c[0x4][R0] ;  /* 0x0100000000027b82 */ /* 0x0000620000000a00 */
        /* <DEDUP_REMOVED lines=10> */
[----:B-1----:R-:W-:Y:S05]  /*12c00*/  CALL.ABS.NOINC R2 ;  /* 0x0000000002007343 */ /* 0x002fea0003c00000 */
.L_x_955:
        /* <DEDUP_REMOVED lines=16> */
.L_x_954:
[----:B------:R-:W2:Y:S01]  /*12d10*/  LDL.LU R20, [R1] ;  /* 0x0000000001147983 */ /* 0x000ea20000300800 */
[----:B------:R-:W-:Y:S01]  /*12d20*/  ULDC.64 UR4, c[0x0][0x9f8] ;  /* 0x00027e0000047ab9 */ /* 0x000fe20000000a00 */
[----:B------:R-:W0:Y:S01]  /*12d30*/  LDC R0, c[0x0][0x428] ;  /* 0x00010a00ff007b82 */ /* 0x000e220000000800 */
[----:B------:R-:W-:Y:S01]  /*12d40*/  ISETP.NE.U32.AND P0, PT, RZ, UR4, PT ;  /* 0x00000004ff007c0c */ /* 0x000fe2000bf05070 */
[----:B------:R-:W-:-:S03]  /*12d50*/  IMAD.MOV.U32 R6, RZ, RZ, R19 ;  /* 0x000000ffff067224 */ /* 0x000fc600078e0013 */
[----:B------:R-:W-:Y:S01]  /*12d60*/  ISETP.NE.AND.EX P0, PT, RZ, UR5, PT, P0 ;  /* 0x00000005ff007c0c */ /* 0x000fe2000bf05300 */
[----:B------:R-:W-:-:S12]  /*12d70*/  ULDC.64 UR4, c[0x0][0xa00] ;  /* 0x0002800000047ab9 */ /* 0x000fd80000000a00 */
[----:B------:R-:W1:Y:S02]  /*12d80*/  @P0 LDC.64 R2, c[0x0][0x9f8] ;  /* 0x00027e00ff020b82 */ /* 0x000e640000000a00 */
[----:B-1----:R-:W-:-:S05]  /*12d90*/  @P0 IMAD.WIDE R2, R19, 0x4, R2 ;  /* 0x0000000413020825 */ /* 0x002fca00078e0202 */
[----:B------:R1:W5:Y:S01]  /*12da0*/  @P0 LDG.E R6, desc[UR48][R2.64] ;  /* 0x0000003002060981 */ /* 0x000362000c1e1900 */
[----:B0-----:R-:W-:Y:S01]  /*12db0*/  ISETP.NE.AND P0, PT, R0, 0x1, PT ;  /* 0x000000010000780c */ /* 0x001fe20003f05270 */
[----:B------:R-:W-:Y:S01]  /*12dc0*/  IMAD.MOV.U32 R0, RZ, RZ, R18 ;  /* 0x000000ffff007224 */ /* 0x000fe200078e0012 */
[----:B------:R-:W-:-:S04]  /*12dd0*/  ISETP.NE.AND P6, PT, R27, RZ, PT ;  /* 0x000000ff1b00720c */ /* 0x000fc80003fc5270 */
[----:B------:R-:W-:-:S07]  /*12de0*/  PLOP3.LUT P1, PT, P6, PT, PT, 0x8, 0x0 ;  /* 0x000000000000781c */ /* 0x000fce000372e170 */
[----:B------:R-:W0:Y:S02]  /*12df0*/  @P0 LDC R5, c[0x0][0x42c] ;  /* 0x00010b00ff050b82 */ /* 0x000e240000000800 */
[----:B------:R-:W-:-:S05]  /*12e00*/  VOTEU.ALL UP1, P6 ;  /* 0x00000000003f7886 */ /* 0x000fca0003020000 */
[----:B------:R-:W-:Y:S01]  /*12e10*/  @!UP1 UIADD3 UR8, UP0, UR38, 0x270, URZ ;  /* 0x0000027026089890 */ /* 0x000fe2000ff1e03f */
[----:B------:R-:W3:Y:S03]  /*12e20*/  @P0 LDC R7, c[0x0][0x430] ;  /* 0x00010c00ff070b82 */ /* 0x000ee60000000800 */
[----:B------:R-:W-:-:S03]  /*12e30*/  @!UP1 UIADD3.X UR9, URZ, UR39, URZ, UP0, !UPT ;  /* 0x000000273f099290 */ /* 0x000fc600087fe43f */
[----:B------:R-:W-:Y:S01]  /*12e40*/  VOTEU.ALL UP0, P6 ;  /* 0x00000000003f7886 */ /* 0x000fe20003000000 */
[----:B0-----:R-:W-:-:S05]  /*12e50*/  @P0 IMAD.HI.U32 R4, R18, R5, RZ ;  /* 0x0000000512040227 */ /* 0x001fca00078e00ff */
[----:B---3--:R-:W-:Y:S02]  /*12e60*/  @P0 SHF.R.U32.HI R0, RZ, R7, R4 ;  /* 0x00000007ff000219 */ /* 0x008fe40000011604 */
[----:B------:R-:W-:-:S04]  /*12e70*/  ISETP.NE.U32.AND P0, PT, RZ, UR4, PT ;  /* 0x00000004ff007c0c */ /* 0x000fc8000bf05070 */
[----:B------:R-:W-:-:S04]  /*12e80*/  ISETP.NE.AND.EX P0, PT, RZ, UR5, PT, P0 ;  /* 0x00000005ff007c0c */ /* 0x000fc8000bf05300 */
[----:B------:R-:W-:Y:S01]  /*12e90*/  SEL R10, R19, RZ, !P0 ;  /* 0x000000ff130a7207 */ /* 0x000fe20004000000 */
[----:B-12---:R-:W-:-:S08]  /*12ea0*/  IMAD R17, R17, 0xc0, R20 ;  /* 0x000000c011117824 */ /* 0x006fd000078e0214 */
.L_x_956:
        /* <DEDUP_REMOVED lines=14> */
.L_x_957:
        /* <DEDUP_REMOVED lines=13> */
.L_x_958:
        /* <DEDUP_REMOVED lines=10> */
[----:B------:R-:W-:Y:S01]  /*13100*/  ULDC.64 UR4, c[0x0][0xa08] ;  /* 0x0002820000047ab9 */ /* 0x000fe20000000a00 */
[----:B------:R-:W-:Y:S01]  /*13110*/  VIADD R7, R28, 0xffffffff ;  /* 0xffffffff1c077836 */ /* 0x000fe20000000000 */
[----:B0-----:R-:W-:Y:S01]  /*13120*/  LOP3.LUT P0, RZ, R2, UR4, RZ, 0xfc, !PT ;  /* 0x0000000402ff7c12 */ /* 0x001fe2000f80fcff */
[----:B------:R-:W-:-:S03]  /*13130*/  UMOV UR4, 0xffffffff ;  /* 0xffffffff00047882 */ /* 0x000fc60000000000 */
[----:B------:R-:W-:-:S04]  /*13140*/  LOP3.LUT P0, RZ, R3, UR5, RZ, 0xfc, P0 ;  /* 0x0000000503ff7c12 */ /* 0x000fc8000800fcff */
[----:B-----5:R-:W-:Y:S01]  /*13150*/  SEL R8, R6, RZ, !P0 ;  /* 0x000000ff06087207 */ /* 0x020fe20004000000 */
[----:B------:R-:W-:Y:S08]  /*13160*/  BRA.DIV UR4, `(.L_x_959) ;  /* 0x0000003604047947 */ /* 0x000ff0000b800000 */
.L_x_1029:
[----:B------:R-:W-:Y:S01]  /*13170*/  UMOV UR4, 0xffffffff ;  /* 0xffffffff00047882 */ /* 0x000fe20000000000 */
[----:B------:R-:W-:Y:S02]  /*13180*/  SHF.R.S32.HI R9, RZ, 0x1f, R6 ;  /* 0x0000001fff097819 */ /* 0x000fe40000011406 */
[----:B------:R-:W-:Y:S05]  /*13190*/  BRA.DIV UR4, `(.L_x_960) ;  /* 0x00000036042c7947 */ /* 0x000fea000b800000 */
[----:B------:R-:W-:-:S13]  /*131a0*/  ELECT P6, URZ, PT ;  /* 0x00000000003f782f */ /* 0x000fda00038c0000 */
.L_x_1032:
[----:B------:R-:W-:Y:S05]  /*131b0*/  @!P6 BRA `(.L_x_961) ;  /* 0x0000000000f8e947 */ /* 0x000fea0003800000 */
[----:B------:R-:W-:-:S04]  /*131c0*/  ISETP.NE.U32.AND P0, PT, R2, RZ, PT ;  /* 0x000000ff0200720c */ /* 0x000fc80003f05070 */
        /* <DEDUP_REMOVED lines=20> */
.L_x_962:
[----:B------:R-:W-:Y:S01]  /*13310*/  IMAD R5, R22, 0x8, R25 ;  /* 0x0000000816057824 */ /* 0x000fe200078e0219 */
[----:B------:R-:W-:-:S04]  /*13320*/  SHF.L.U32 R4, R24, 0x1f, RZ ;  /* 0x0000001f18047819 */ /* 0x000fc800000006ff */
[----:B------:R-:W1:Y:S02]  /*13330*/  SYNCS.PHASECHK.TRANS64.TRYWAIT P0, [R5+URZ+0x2d840], R4 ;  /* 0x02d84004050075a7 */ /* 0x000e64000800017f */
[----:B-1----:R-:W-:Y:S05]  /*13340*/  @!P0 BRA `(.L_x_963) ;  /* 0x0000003000e08947 */ /* 0x002fea0003800000 */
.L_x_1033:
[----:B------:R-:W2:Y:S02]  /*13350*/  S2R R11, SR_TID.X ;  /* 0x00000000000b7919 */ /* 0x000ea40000002100 */
[----:B--2---:R-:W-:-:S04]  /*13360*/  LOP3.LUT R11, R11, 0x7f, RZ, 0xc0, !PT ;  /* 0x0000007f0b0b7812 */ /* 0x004fc800078ec0ff */
[----:B------:R-:W-:-:S13]  /*13370*/  ISETP.NE.AND P0, PT, R11, RZ, PT ;  /* 0x000000ff0b00720c */ /* 0x000fda0003f05270 */
[----:B------:R-:W-:Y:S05]  /*13380*/  @P0 BRA `(.L_x_964) ;  /* 0x0000000000140947 */ /* 0x000fea0003800000 */
[----:B------:R-:W-:Y:S01]  /*13390*/  ISETP.NE.AND P1, PT, R27, RZ, PT ;  /* 0x000000ff1b00720c */ /* 0x000fe20003f25270 */
[----:B-1----:R-:W-:-:S04]  /*133a0*/  IMAD.MOV.U32 R4, RZ, RZ, 0x6000 ;  /* 0x00006000ff047424 */ /* 0x002fc800078e00ff */
[----:B------:R2:W-:Y:S08]  /*133b0*/  SYNCS.ARRIVE.TRANS64 RZ, [R5+URZ+0x2d830], R4 ;  /* 0x02d8300405ff79a7 */ /* 0x0005f0000800003f */
[----:B------:R-:W-:Y:S05]  /*133c0*/  @!P1 BRA `(.L_x_964) ;  /* 0x0000000000049947 */ /* 0x000fea0003800000 */
[----:B------:R-:W-:Y:S01]  /*133d0*/  BPT.TRAP 0x1 ;  /* 0x000000040000795c */ /* 0x000fe20000300000 */
.L_x_964:
[----:B-12---:R-:W-:Y:S01]  /*133e0*/  IMAD R4, R22, 0x6000, R25 ;  /* 0x0000600016047824 */ /* 0x006fe200078e0219 */
        /* <DEDUP_REMOVED lines=11> */
[----:B------:R-:W-:Y:S02]  /*134a0*/  ULEA UR11, UR11, UR5, 0x7 ;  /* 0x000000050b0b7291 */ /* 0x000fe4000f8e383f */
        /* <DEDUP_REMOVED lines=8> */
[----:B-1----:R-:W-:Y:S01]  /*13530*/  UMOV UR8, UR15 ;  /* 0x0000000f00087c82 */ /* 0x002fe20008000000 */
[----:B------:R-:W-:Y:S02]  /*13540*/  UMOV UR10, UR16 ;  /* 0x00000010000a7c82 */ /* 0x000fe40008000000 */
[----:B------:R1:W-:Y:S02]  /*13550*/  UTMALDG.4D [UR8], [UR4], desc[UR6] ;  /* 0x00000608040075b4 */ /* 0x0003e40008019000 */
[----:B-1----:R-:W-:Y:S01]  /*13560*/  UMOV UR8, UR17 ;  /* 0x0000001100087c82 */ /* 0x002fe20008000000 */
[----:B------:R-:W-:-:S02]  /*13570*/  UMOV UR10, UR14 ;  /* 0x0000000e000a7c82 */ /* 0x000fc40008000000 */
[----:B------:R1:W-:Y:S02]  /*13580*/  UTMALDG.4D [UR8], [UR4], desc[UR6] ;  /* 0x00000608040075b4 */ /* 0x0003e40008019000 */
[----:B-1----:R-:W-:Y:S01]  /*13590*/  NOP ;  /* 0x0000000000007918 */ /* 0x002fe20000000000 */
.L_x_961:
[----:B------:R-:W-:Y:S05]  /*135a0*/  WARPSYNC.ALL ;  /* 0x0000000000007948 */ /* 0x000fea0003800000 */
[----:B------:R-:W-:Y:S01]  /*135b0*/  BAR.SYNC.DEFER_BLOCKING 0x8, 0x1a0 ;  /* 0x0206800000007b1d */ /* 0x000fe20000010000 */
[----:B------:R-:W-:Y:S02]  /*135c0*/  R2UR UR24, R25 ;  /* 0x00000000191872ca */ /* 0x000fe400000e0000 */
[----:B------:R-:W-:-:S13]  /*135d0*/  ELECT P0, URZ, PT ;  /* 0x00000000003f782f */ /* 0x000fda0003800000 */
[----:B------:R-:W-:Y:S01]  /*135e0*/  @P0 R2UR UR13, R10 ;  /* 0x000000000a0d02ca */ /* 0x000fe200000e0000 */
[----:B------:R-:W-:Y:S01]  /*135f0*/  UIADD3 UR4, UP0, UR38, 0x270, URZ ;  /* 0x0000027026047890 */ /* 0x000fe2000ff1e03f */
[----:B------:R-:W-:Y:S01]  /*13600*/  @P0 R2UR UR12, R18 ;  /* 0x00000000120c02ca */ /* 0x000fe200000e0000 */
[----:B------:R-:W-:Y:S01]  /*13610*/  VIADD R29, R29, 0x1 ;  /* 0x000000011d1d7836 */ /* 0x000fe20000000000 */
[C---:B------:R-:W-:Y:S01]  /*13620*/  @P0 R2UR UR11, R17.reuse ;  /* 0x00000000110b02ca */ /* 0x040fe200000e0000 */
[----:B------:R-:W-:Y:S01]  /*13630*/  UIADD3.X UR5, URZ, UR39, URZ, UP0, !UPT ;  /* 0x000000273f057290 */ /* 0x000fe200087fe43f */
[----:B------:R-:W-:Y:S01]  /*13640*/  @P0 R2UR UR21, R10 ;  /* 0x000000000a1502ca */ /* 0x000fe200000e0000 */
[----:B------:R-:W-:Y:S01]  /*13650*/  UMOV UR6, 0x0 ;  /* 0x0000000000067882 */ /* 0x000fe20000000000 */
[----:B------:R-:W-:Y:S01]  /*13660*/  UMOV UR7, 0x12f00000 ;  /* 0x12f0000000077882 */ /* 0x000fe20000000000 */
[----:B------:R-:W-:Y:S01]  /*13670*/  UMOV UR10, URZ ;  /* 0x0000003f000a7c82 */ /* 0x000fe20008000000 */
[----:B------:R-:W-:Y:S01]  /*13680*/  @P0 R2UR UR20, R18 ;  /* 0x00000000121402ca */ /* 0x000fe200000e0000 */
        /* <DEDUP_REMOVED lines=13> */
[----:B------:R-:W-:-:S03]  /*13760*/  UMOV UR23, 0x12f00000 ;  /* 0x12f0000000177882 */ /* 0x000fc60000000000 */
[----:B------:R3:W-:Y:S01]  /*13770*/  UTMALDG.4D [UR16], [UR4], desc[UR14] ;  /* 0x00000e10040075b4 */ /* 0x0007e20008019000 */
[----:B-1----:R-:W-:-:S04]  /*13780*/  LEA.HI R4, R29, R29, RZ, 0x1 ;  /* 0x0000001d1d047211 */ /* 0x002fc800078f08ff */
[----:B------:R-:W-:-:S05]  /*13790*/  LOP3.LUT R4, R4, 0xfffffffe, RZ, 0xc0, !PT ;  /* 0xfffffffe04047812 */ /* 0x000fca00078ec0ff */
[----:B------:R-:W-:-:S05]  /*137a0*/  IMAD.IADD R4, R29, 0x1, -R4 ;  /* 0x000000011d047824 */ /* 0x000fca00078e0a04 */
[----:B------:R-:W-:Y:S02]  /*137b0*/  SHF.L.U32 R4, R4, 0x1f, RZ ;  /* 0x0000001f04047819 */ /* 0x000fe400000006ff */
[----:B--2---:R-:W-:Y:S01]  /*137c0*/  @P0 R2UR UR13, R10 ;  /* 0x000000000a0d02ca */ /* 0x004fe200000e0000 */
[----:B------:R-:W-:Y:S01]  /*137d0*/  UIADD3 UR8, UR24, 0x12400, URZ ;  /* 0x0001240018087890 */ /* 0x000fe2000fffe03f */
[----:B------:R-:W-:Y:S01]  /*137e0*/  @P0 R2UR UR12, R18 ;  /* 0x00000000120c02ca */ /* 0x000fe200000e0000 */
[----:B------:R-:W-:Y:S01]  /*137f0*/  UMOV UR10, 0x40 ;  /* 0x00000040000a7882 */ /* 0x000fe20000000000 */
[----:B------:R-:W-:-:S13]  /*13800*/  @P0 R2UR UR11, R17 ;  /* 0x00000000110b02ca */ /* 0x000fda00000e0000 */
[----:B------:R3:W-:Y:S01]  /*13810*/  UTMALDG.4D [UR8], [UR4], desc[UR22] ;  /* 0x00001608040075b4 */ /* 0x0007e20008019000 */
[----:B------:R-:W1:Y:S02]  /*13820*/  SYNCS.PHASECHK.TRANS64.TRYWAIT P0, [R25+URZ+0x2d820], R4 ;  /* 0x02d82004190075a7 */ /* 0x000e64000800017f */
[----:B-1-3--:R-:W-:Y:S05]  /*13830*/  @!P0 BRA `(.L_x_966) ;  /* 0x0000002c00b88947 */ /* 0x00afea0003800000 */
.L_x_1034:
[----:B------:R-:W-:Y:S05]  /*13840*/  BSYNC B0 ;  /* 0x0000000000007941 */ /* 0x000fea0003800000 */
.L_x_965:
[----:B------:R-:W-:Y:S01]  /*13850*/  VIADD R10, R28, 0xfffffffe ;  /* 0xfffffffe1c0a7836 */ /* 0x000fe20000000000 */
[----:B------:R-:W-:Y:S04]  /*13860*/  BSSY B0, `(.L_x_967) ;  /* 0x0000167000007945 */ /* 0x000fe80003800000 */
[----:B------:R-:W-:-:S13]  /*13870*/  ISETP.GE.AND P0, PT, R10, R26, PT ;  /* 0x0000001a0a00720c */ /* 0x000fda0003f06270 */
[----:B------:R-:W-:Y:S05]  /*13880*/  @!P0 BRA `(.L_x_968) ;  /* 0x0000001400908947 */ /* 0x000fea0003800000 */
[----:B-1----:R-:W-:Y:S01]  /*13890*/  IMAD.MOV R4, RZ, RZ, -R28 ;  /* 0x000000ffff047224 */ /* 0x002fe200078e0a1c */
[----:B------:R-:W-:Y:S01]  /*138a0*/  LOP3.LUT R11, RZ, R26, RZ, 0x33, !PT ;  /* 0x0000001aff0b7212 */ /* 0x000fe200078e33ff */
[----:B------:R-:W-:Y:S03]  /*138b0*/  BSSY B1, `(.L_x_969) ;  /* 0x0000078000017945 */ /* 0x000fe60003800000 */
[----:B------:R-:W-:-:S05]  /*138c0*/  VIADDMNMX R11, R4, 0x1, R11, !PT ;  /* 0x00000001040b7846 */ /* 0x000fca000780010b */
[----:B------:R-:W-:-:S05]  /*138d0*/  IMAD.IADD R4, R28, 0x1, R11 ;  /* 0x000000011c047824 */ /* 0x000fca00078e020b */
[----:B------:R-:W-:-:S04]  /*138e0*/  LOP3.LUT R4, R4, 0x1, RZ, 0xc0, !PT ;  /* 0x0000000104047812 */ /* 0x000fc800078ec0ff */
[----:B------:R-:W-:-:S13]  /*138f0*/  ISETP.NE.U32.AND P0, PT, R4, 0x1, PT ;  /* 0x000000010400780c */ /* 0x000fda0003f05070 */
[----:B------:R-:W-:Y:S05]  /*13900*/  @P0 BRA `(.L_x_970) ;  /* 0x0000000400c80947 */ /* 0x000fea0003800000 */
[----:B0-----:R-:W-:Y:S01]  /*13910*/  VIADD R12, R22, 0x1 ;  /* 0x00000001160c7836 */ /* 0x001fe20000000000 */
        /* <DEDUP_REMOVED lines=28> */
.L_x_973:
[----:B0-----:R-:W-:Y:S01]  /*13ae0*/  IMAD R3, R12, 0x8, R25 ;  /* 0x000000080c037824 */ /* 0x001fe200078e0219 */
[----:B------:R-:W-:-:S04]  /*13af0*/  SHF.L.U32 R2, R13, 0x1f, RZ ;  /* 0x0000001f0d027819 */ /* 0x000fc800000006ff */
[----:B------:R-:W0:Y:S02]  /*13b00*/  SYNCS.PHASECHK.TRANS64.TRYWAIT P0, [R3+URZ+0x2d840], R2 ;  /* 0x02d84002030075a7 */ /* 0x000e24000800017f */
[----:B0-----:R-:W-:Y:S05]  /*13b10*/  @!P0 BRA `(.L_x_974) ;  /* 0x0000002c00148947 */ /* 0x001fea0003800000 */
.L_x_1035:
[----:B------:R-:W1:Y:S02]  /*13b20*/  S2R R5, SR_TID.X ;  /* 0x0000000000057919 */ /* 0x000e640000002100 */
[----:B-1----:R-:W-:-:S04]  /*13b30*/  LOP3.LUT R5, R5, 0x7f, RZ, 0xc0, !PT ;  /* 0x0000007f05057812 */ /* 0x002fc800078ec0ff */
[----:B------:R-:W-:-:S13]  /*13b40*/  ISETP.NE.AND P1, PT, R5, RZ, PT ;  /* 0x000000ff0500720c */ /* 0x000fda0003f25270 */
[----:B------:R-:W-:Y:S05]  /*13b50*/  @P1 BRA `(.L_x_975) ;  /* 0x0000000000141947 */ /* 0x000fea0003800000 */
[----:B------:R-:W-:Y:S01]  /*13b60*/  ISETP.NE.AND P0, PT, R27, RZ, PT ;  /* 0x000000ff1b00720c */ /* 0x000fe20003f05270 */
[----:B0-----:R-:W-:-:S04]  /*13b70*/  IMAD.MOV.U32 R2, RZ, RZ, 0x6000 ;  /* 0x00006000ff027424 */ /* 0x001fc800078e00ff */
[----:B------:R1:W-:Y:S08]  /*13b80*/  SYNCS.ARRIVE.TRANS64 RZ, [R3+URZ+0x2d830], R2 ;  /* 0x02d8300203ff79a7 */ /* 0x0003f0000800003f */
[----:B------:R-:W-:Y:S05]  /*13b90*/  @!P0 BRA `(.L_x_975) ;  /* 0x0000000000048947 */ /* 0x000fea0003800000 */
[----:B------:R-:W-:Y:S01]  /*13ba0*/  BPT.TRAP 0x1 ;  /* 0x000000040000795c */ /* 0x000fe20000300000 */
.L_x_975:
[----:B01----:R-:W-:Y:S01]  /*13bb0*/  IMAD R2, R12, 0x6000, R25 ;  /* 0x000060000c027824 */ /* 0x003fe200078e0219 */
        /* <DEDUP_REMOVED lines=14> */
[----:B------:R-:W-:Y:S01]  /*13ca0*/  ULEA UR11, UR11, UR5, 0x7 ;  /* 0x000000050b0b7291 */ /* 0x000fe2000f8e383f */
        /* <DEDUP_REMOVED lines=13> */
[----:B------:R-:W1:Y:S02]  /*13d80*/  SYNCS.PHASECHK.TRANS64.TRYWAIT P0, [R2+URZ+0x60], R5 ;  /* 0x00006005020075a7 */ /* 0x000e64000800017f */
[----:B01----:R-:W-:Y:S05]  /*13d90*/  @!P0 BRA `(.L_x_976) ;  /* 0x0000002800888947 */ /* 0x003fea0003800000 */
.L_x_1036:
[----:B------:R-:W-:Y:S05]  /*13da0*/  @P1 BRA `(.L_x_977) ;  /* 0x0000000000181947 */ /* 0x000fea0003800000 */
[----:B------:R-:W-:Y:S01]  /*13db0*/  ISETP.NE.AND P0, PT, R27, RZ, PT ;  /* 0x000000ff1b00720c */ /* 0x000fe20003f05270 */
[----:B0-----:R-:W-:Y:S02]  /*13dc0*/  IMAD R2, R22, 0x8, R25 ;  /* 0x0000000816027824 */ /* 0x001fe400078e0219 */
[----:B------:R-:W-:-:S04]  /*13dd0*/  IMAD.MOV.U32 R3, RZ, RZ, 0x6000 ;  /* 0x00006000ff037424 */ /* 0x000fc800078e00ff */
[----:B------:R1:W-:Y:S06]  /*13de0*/  SYNCS.ARRIVE.TRANS64 RZ, [R2+URZ+0x2d850], R3 ;  /* 0x02d8500302ff79a7 */ /* 0x0003ec000800003f */
[----:B------:R-:W-:Y:S05]  /*13df0*/  @!P0 BRA `(.L_x_977) ;  /* 0x0000000000048947 */ /* 0x000fea0003800000 */
[----:B------:R-:W-:Y:S01]  /*13e00*/  BPT.TRAP 0x1 ;  /* 0x000000040000795c */ /* 0x000fe20000300000 */
.L_x_977:
[C-C-:B01----:R-:W-:Y:S01]  /*13e10*/  IMAD R2, R22.reuse, 0x8, R25.reuse ;  /* 0x0000000816027824 */ /* 0x143fe200078e0219 */
        /* <DEDUP_REMOVED lines=14> */
[----:B------:R-:W-:Y:S02]  /*13f00*/  ULEA UR11, UR11, UR5, 0x7 ;  /* 0x000000050b0b7291 */ /* 0x000fe4000f8e383f */
        /* <DEDUP_REMOVED lines=14> */
.L_x_972:
[----:B------:R-:W-:Y:S05]  /*13ff0*/  BSYNC B2 ;  /* 0x0000000000027941 */ /* 0x000fea0003800000 */
.L_x_971:
[----:B------:R-:W-:Y:S02]  /*14000*/  IMAD.MOV.U32 R22, RZ, RZ, R12 ;  /* 0x000000ffff167224 */ /* 0x000fe400078e000c */
[----:B------:R-:W-:Y:S02]  /*14010*/  IMAD.MOV.U32 R24, RZ, RZ, R13 ;  /* 0x000000ffff187224 */ /* 0x000fe400078e000d */
[----:B------:R-:W-:-:S07]  /*14020*/  VIADD R10, R28, 0xfffffffd ;  /* 0xfffffffd1c0a7836 */ /* 0x000fce0000000000 */
.L_x_970:
[----:B------:R-:W-:Y:S05]  /*14030*/  BSYNC B1 ;  /* 0x0000000000017941 */ /* 0x000fea0003800000 */
.L_x_969:
[----:B------:R-:W-:Y:S01]  /*14040*/  VIADD R11, R11, 0xfffffffe ;  /* 0xfffffffe0b0b7836 */ /* 0x000fe20000000000 */
[----:B------:R-:W-:-:S04]  /*14050*/  LOP3.LUT R28, RZ, R28, RZ, 0x33, !PT ;  /* 0x0000001cff1c7212 */ /* 0x000fc800078e33ff */
[----:B------:R-:W-:-:S13]  /*14060*/  ISETP.NE.AND P0, PT, R11, R28, PT ;  /* 0x0000001c0b00720c */ /* 0x000fda0003f05270 */
[----:B------:R-:W-:Y:S05]  /*14070*/  @!P0 BRA `(.L_x_968) ;  /* 0x0000000c00948947 */ /* 0x000fea0003800000 */
[----:B------:R-:W-:-:S07]  /*14080*/  IMAD.MOV.U32 R4, RZ, RZ, R8 ;  /* 0x000000ffff047224 */ /* 0x000fce00078e0008 */
.L_x_992:
[----:B------:R-:W-:Y:S01]  /*14090*/  VIADD R11, R22, 0x1 ;  /* 0x00000001160b7836 */ /* 0x000fe20000000000 */
[----:B------:R-:W-:Y:S05]  /*140a0*/  YIELD ;  /* 0x0000000000007946 */ /* 0x000fea0003800000 */
[----:B------:R-:W-:Y:S01]  /*140b0*/  ISETP.NE.AND P0, PT, R11, 0x2, PT ;  /* 0x000000020b00780c */ /* 0x000fe20003f05270 */
[----:B------:R-:W-:Y:S03]  /*140c0*/  BSSY B1, `(.L_x_978) ;  /* 0x000006c000017945 */ /* 0x000fe60003800000 */
[----:B01----:R-:W-:-:S02]  /*140d0*/  SEL R3, RZ, 0x1, P0 ;  /* 0x00000001ff037807 */ /* 0x003fc40000000000 */
[----:B------:R-:W-:Y:S02]  /*140e0*/  SEL R11, R11, RZ, P0 ;  /* 0x000000ff0b0b7207 */ /* 0x000fe40000000000 */
[----:B0-----:R-:W-:Y:S01]  /*140f0*/  LOP3.LUT R12, R24, R3, RZ, 0x3c, !PT ;  /* 0x00000003180c7212 */ /* 0x001fe200078e3cff */
[----:B------:R-:W-:Y:S06]  /*14100*/  @!P6 BRA `(.L_x_979) ;  /* 0x00000004009ce947 */ /* 0x000fec0003800000 */
[----:B------:R-:W-:Y:S01]  /*14110*/  ULDC.64 UR4, c[0x0][0x3f8] ;  /* 0x0000fe0000047ab9 */ /* 0x000fe20000000a00 */
[----:B------:R-:W-:Y:S01]  /*14120*/  IMAD.MOV.U32 R13, RZ, RZ, R10 ;  /* 0x000000ffff0d7224 */ /* 0x000fe200078e000a */
        /* <DEDUP_REMOVED lines=21> */
.L_x_980:
[----:B------:R-:W-:Y:S01]  /*14280*/  IMAD R3, R11, 0x8, R25 ;  /* 0x000000080b037824 */ /* 0x000fe200078e0219 */
[----:B------:R-:W-:-:S04]  /*14290*/  SHF.L.U32 R2, R12, 0x1f, RZ ;  /* 0x0000001f0c027819 */ /* 0x000fc800000006ff */
[----:B------:R-:W1:Y:S02]  /*142a0*/  SYNCS.PHASECHK.TRANS64.TRYWAIT P0, [R3+URZ+0x2d840], R2 ;  /* 0x02d84002030075a7 */ /* 0x000e64000800017f */
[----:B-1----:R-:W-:Y:S05]  /*142b0*/  @!P0 BRA `(.L_x_981) ;  /* 0x0000002400548947 */ /* 0x002fea0003800000 */
.L_x_1037:
[----:B0-----:R-:W0:Y:S02]  /*142c0*/  S2R R5, SR_TID.X ;  /* 0x0000000000057919 */ /* 0x001e240000002100 */
[----:B0-----:R-:W-:-:S04]  /*142d0*/  LOP3.LUT R5, R5, 0x7f, RZ, 0xc0, !PT ;  /* 0x0000007f05057812 */ /* 0x001fc800078ec0ff */
[----:B------:R-:W-:-:S13]  /*142e0*/  ISETP.NE.AND P0, PT, R5, RZ, PT ;  /* 0x000000ff0500720c */ /* 0x000fda0003f05270 */
[----:B------:R-:W-:Y:S05]  /*142f0*/  @P0 BRA `(.L_x_982) ;  /* 0x0000000000140947 */ /* 0x000fea0003800000 */
[----:B------:R-:W-:Y:S01]  /*14300*/  ISETP.NE.AND P1, PT, R27, RZ, PT ;  /* 0x000000ff1b00720c */ /* 0x000fe20003f25270 */
[----:B-1----:R-:W-:-:S04]  /*14310*/  IMAD.MOV.U32 R2, RZ, RZ, 0x6000 ;  /* 0x00006000ff027424 */ /* 0x002fc800078e00ff */
[----:B------:R0:W-:Y:S08]  /*14320*/  SYNCS.ARRIVE.TRANS64 RZ, [R3+URZ+0x2d830], R2 ;  /* 0x02d8300203ff79a7 */ /* 0x0001f0000800003f */
[----:B------:R-:W-:Y:S05]  /*14330*/  @!P1 BRA `(.L_x_982) ;  /* 0x0000000000049947 */ /* 0x000fea0003800000 */
[----:B------:R-:W-:Y:S01]  /*14340*/  BPT.TRAP 0x1 ;  /* 0x000000040000795c */ /* 0x000fe20000300000 */
.L_x_982:
        /* <DEDUP_REMOVED lines=31> */
.L_x_1038:
[----:B------:R-:W-:Y:S05]  /*14540*/  @P0 BRA `(.L_x_984) ;  /* 0x0000000000140947 */ /* 0x000fea0003800000 */
[----:B------:R-:W-:Y:S01]  /*14550*/  ISETP.NE.AND P1, PT, R27, RZ, PT ;  /* 0x000000ff1b00720c */ /* 0x000fe20003f25270 */
[----:B------:R-:W-:-:S04]  /*14560*/  IMAD.MOV.U32 R2, RZ, RZ, 0x6000 ;  /* 0x00006000ff027424 */ /* 0x000fc800078e00ff */
[----:B------:R1:W-:Y:S08]  /*14570*/  SYNCS.ARRIVE.TRANS64 RZ, [R3+URZ+0x50], R2 ;  /* 0x0000500203ff79a7 */ /* 0x0003f0000800003f */
[----:B------:R-:W-:Y:S05]  /*14580*/  @!P1 BRA `(.L_x_984) ;  /* 0x0000000000049947 */ /* 0x000fea0003800000 */
[----:B------:R-:W-:Y:S01]  /*14590*/  BPT.TRAP 0x1 ;  /* 0x000000040000795c */ /* 0x000fe20000300000 */
.L_x_984:
        /* <DEDUP_REMOVED lines=14> */
[----:B------:R-:W-:Y:S02]  /*14680*/  ULEA UR11, UR11, UR5, 0x7 ;  /* 0x000000050b0b7291 */ /* 0x000fe4000f8e383f */
        /* <DEDUP_REMOVED lines=15> */
.L_x_979:
[----:B------:R-:W-:Y:S05]  /*14780*/  BSYNC B1 ;  /* 0x0000000000017941 */ /* 0x000fea0003800000 */
.L_x_978:
[----:B------:R-:W-:Y:S01]  /*14790*/  VIADD R22, R11, 0x1 ;  /* 0x000000010b167836 */ /* 0x000fe20000000000 */
[----:B------:R-:W-:Y:S01]  /*147a0*/  BSSY B1, `(.L_x_985) ;  /* 0x000006f000017945 */ /* 0x000fe20003800000 */
[----:B------:R-:W-:-:S03]  /*147b0*/  VIADD R13, R10, 0xffffffff ;  /* 0xffffffff0a0d7836 */ /* 0x000fc60000000000 */
[----:B------:R-:W-:-:S04]  /*147c0*/  ISETP.NE.AND P0, PT, R22, 0x2, PT ;  /* 0x000000021600780c */ /* 0x000fc80003f05270 */
[----:B01----:R-:W-:Y:S02]  /*147d0*/  SEL R3, RZ, 0x1, P0 ;  /* 0x00000001ff037807 */ /* 0x003fe40000000000 */
        /* <DEDUP_REMOVED lines=26> */
.L_x_987:
[----:B------:R-:W-:Y:S01]  /*14980*/  IMAD R2, R22, 0x8, R25 ;  /* 0x0000000816027824 */ /* 0x000fe200078e0219 */
[----:B------:R-:W-:-:S04]  /*14990*/  SHF.L.U32 R3, R24, 0x1f, RZ ;  /* 0x0000001f18037819 */ /* 0x000fc800000006ff */
[----:B------:R-:W1:Y:S02]  /*149a0*/  SYNCS.PHASECHK.TRANS64.TRYWAIT P0, [R2+URZ+0x2d840], R3 ;  /* 0x02d84003020075a7 */ /* 0x000e64000800017f */
[----:B-1----:R-:W-:Y:S05]  /*149b0*/  @!P0 BRA `(.L_x_988) ;  /* 0x0000001c00bc8947 */ /* 0x002fea0003800000 */
.L_x_1039:
        /* <DEDUP_REMOVED lines=9> */
.L_x_989:
[----:B01----:R-:W-:Y:S01]  /*14a50*/  IMAD R2, R22, 0x6000, R25 ;  /* 0x0000600016027824 */ /* 0x003fe200078e0219 */
        /* <DEDUP_REMOVED lines=15> */
[----:B------:R-:W-:Y:S01]  /*14b50*/  ULEA UR11, UR11, UR5, 0x7 ;  /* 0x000000050b0b7291 */ /* 0x000fe2000f8e383f */
        /* <DEDUP_REMOVED lines=16> */
.L_x_1040:
[----:B------:R-:W-:Y:S05]  /*14c60*/  @P0 BRA `(.L_x_991) ;  /* 0x0000000000140947 */ /* 0x000fea0003800000 */
[----:B------:R-:W-:Y:S01]  /*14c70*/  ISETP.NE.AND P1, PT, R27, RZ, PT ;  /* 0x000000ff1b00720c */ /* 0x000fe20003f25270 */
[----:B0-----:R-:W-:-:S04]  /*14c80*/  IMAD.MOV.U32 R3, RZ, RZ, 0x6000 ;  /* 0x00006000ff037424 */ /* 0x001fc800078e00ff */
[----:B------:R1:W-:Y:S08]  /*14c90*/  SYNCS.ARRIVE.TRANS64 RZ, [R2+URZ+0x50], R3 ;  /* 0x0000500302ff79a7 */ /* 0x0003f0000800003f */
[----:B------:R-:W-:Y:S05]  /*14ca0*/  @!P1 BRA `(.L_x_991) ;  /* 0x0000000000049947 */ /* 0x000fea0003800000 */
[----:B------:R-:W-:Y:S01]  /*14cb0*/  BPT.TRAP 0x1 ;  /* 0x000000040000795c */ /* 0x000fe20000300000 */
.L_x_991:
        /* <DEDUP_REMOVED lines=27> */
[----:B------:R2:W-:Y:S02]  /*14e70*/  UTMALDG.4D [UR8], [UR4], desc[UR6] ;  /* 0x00000608040075b4 */ /* 0x0005e40008019000 */
[----:B--2---:R-:W-:Y:S01]  /*14e80*/  NOP ;  /* 0x0000000000007918 */ /* 0x004fe20000000000 */
.L_x_986:
[----:B------:R-:W-:Y:S05]  /*14e90*/  BSYNC B1 ;  /* 0x0000000000017941 */ /* 0x000fea0003800000 */
.L_x_985:
[----:B------:R-:W-:Y:S01]  /*14ea0*/  ISETP.GT.AND P0, PT, R13, R26, PT ;  /* 0x0000001a0d00720c */ /* 0x000fe20003f04270 */
[----:B------:R-:W-:-:S12]  /*14eb0*/  VIADD R10, R10, 0xfffffffe ;  /* 0xfffffffe0a0a7836 */ /* 0x000fd80000000000 */
[----:B------:R-:W-:Y:S05]  /*14ec0*/  @P0 BRA `(.L_x_992) ;  /* 0xfffffff000700947 */ /* 0x000fea000383ffff */
.L_x_968:
[----:B------:R-:W-:Y:S05]  /*14ed0*/  BSYNC B0 ;  /* 0x0000000000007941 */ /* 0x000fea0003800000 */
.L_x_967:
[----:B------:R-:W-:Y:S01]  /*14ee0*/  ISETP.NE.AND P0, PT, R27, RZ, PT ;  /* 0x000000ff1b00720c */ /* 0x000fe20003f05270 */
[----:B------:R-:W-:-:S12]  /*14ef0*/  BSSY B0, `(.L_x_993) ;  /* 0x000000e000007945 */ /* 0x000fd80003800000 */
[----:B------:R-:W-:Y:S05]  /*14f00*/  @P0 BRA `(.L_x_994) ;  /* 0x0000000000300947 */ /* 0x000fea0003800000 */
[----:B------:R-:W2:Y:S01]  /*14f10*/  S2R R9, SR_LANEID ;  /* 0x0000000000097919 */ /* 0x000ea20000000000 */
[----:B------:R-:W-:Y:S01]  /*14f20*/  VOTEU.ANY UR4, UPT, PT ;  /* 0x0000000000047886 */ /* 0x000fe200038e0100 */
[----:B01----:R-:W0:Y:S01]  /*14f30*/  LDC.64 R2, c[0x0][0xc38] ;  /* 0x00030e00ff027b82 */ /* 0x003e220000000a00 */
[----:B------:R-:W2:Y:S08]  /*14f40*/  FLO.U32 R4, UR4 ;  /* 0x0000000400047d00 */ /* 0x000eb000080e0000 */
[----:B------:R-:W0:Y:S01]  /*14f50*/  POPC R5, UR4 ;  /* 0x0000000400057d09 */ /* 0x000e220008000000 */
[----:B--2---:R-:W-:-:S13]  /*14f60*/  ISETP.EQ.U32.AND P0, PT, R4, R9, PT ;  /* 0x000000090400720c */ /* 0x004fda0003f02070 */
[----:B0-----:R-:W2:Y:S01]  /*14f70*/  @P0 ATOMG.E.ADD.STRONG.GPU PT, R3, desc[UR48][R2.64], R5 ;  /* 0x00000005020309a8 */ /* 0x001ea200081ee1f0 */
[----:B------:R-:W0:Y:S02]  /*14f80*/  S2R R6, SR_LTMASK ;  /* 0x0000000000067919 */ /* 0x000e240000003900 */
[----:B0-----:R-:W-:-:S04]  /*14f90*/  LOP3.LUT R6, R6, UR4, RZ, 0xc0, !PT ;  /* 0x0000000406067c12 */ /* 0x001fc8000f8ec0ff */
[----:B------:R-:W0:Y:S01]  /*14fa0*/  POPC R9, R6 ;  /* 0x0000000600097309 */ /* 0x000e220000000000 */
[----:B--2---:R-:W0:Y:S02]  /*14fb0*/  SHFL.IDX PT, R4, R3, R4, 0x1f ;  /* 0x00001f0403047589 */ /* 0x004e2400000e0000 */
[----:B0-----:R-:W-:-:S07]  /*14fc0*/  IADD3 R16, R4, UR37, R9 ;  /* 0x0000002504107c10 */ /* 0x001fce000fffe009 */
.L_x_994:
[----:B------:R-:W-:Y:S05]  /*14fd0*/  BSYNC B0 ;  /* 0x0000000000007941 */ /* 0x000fea0003800000 */
.L_x_993:
[----:B------:R-:W-:Y:S04]  /*14fe0*/  BSSY B0, `(.L_x_995) ;  /* 0x000002b000007945 */ /* 0x000fe80003800000 */
[----:B------:R-:W-:Y:S05]  /*14ff0*/  @!P6 BRA `(.L_x_996) ;  /* 0x0000000000a4e947 */ /* 0x000fea0003800000 */
[----:B01----:R-:W-:Y:S01]  /*15000*/  IMAD R3, R22, 0x8, R25 ;  /* 0x0000000816037824 */ /* 0x003fe200078e0219 */
[----:B------:R-:W-:-:S04]  /*15010*/  SHF.L.U32 R2, R24, 0x1f, RZ ;  /* 0x0000001f18027819 */ /* 0x000fc800000006ff */
[----:B------:R-:W0:Y:S02]  /*15020*/  SYNCS.PHASECHK.TRANS64.TRYWAIT P0, [R3+URZ+0x2d860], R2 ;  /* 0x02d86002030075a7 */ /* 0x000e24000800017f */
[----:B0-----:R-:W-:Y:S05]  /*15030*/  @!P0 BRA `(.L_x_997) ;  /* 0x0000001800448947 */ /* 0x001fea0003800000 */
.L_x_1041:
        /* <DEDUP_REMOVED lines=9> */
.L_x_998:
        /* <DEDUP_REMOVED lines=28> */
.L_x_996:
[----:B------:R-:W-:Y:S05]  /*15290*/  BSYNC B0 ;  /* 0x0000000000007941 */ /* 0x000fea0003800000 */
.L_x_995:
[----:B------:R-:W-:-:S05]  /*152a0*/  VIADD R22, R22, 0x1 ;  /* 0x0000000116167836 */ /* 0x000fca0000000000 */
[----:B------:R-:W-:-:S04]  /*152b0*/  ISETP.NE.AND P0, PT, R22, 0x2, PT ;  /* 0x000000021600780c */ /* 0x000fc80003f05270 */
[----:B01----:R-:W-:Y:S02]  /*152c0*/  SEL R3, RZ, 0x1, P0 ;  /* 0x00000001ff037807 */ /* 0x003fe40000000000 */
[----:B------:R-:W-:Y:S02]  /*152d0*/  SEL R22, R22, RZ, P0 ;  /* 0x000000ff16167207 */ /* 0x000fe40000000000 */
[----:B------:R-:W-:-:S07]  /*152e0*/  LOP3.LUT R24, R24, R3, RZ, 0x3c, !PT ;  /* 0x0000000318187212 */ /* 0x000fce00078e3cff */
.L_x_952:
[----:B------:R-:W-:Y:S05]  /*152f0*/  BSYNC B6 ;  /* 0x0000000000067941 */ /* 0x000fea0003800000 */
.L_x_950:
[----:B------:R-:W-:-:S03]  /*15300*/  UMOV UR4, 0xffffffff ;  /* 0xffffffff00047882 */ /* 0x000fc60000000000 */
[----:B------:R-:W-:Y:S05]  /*15310*/  BRA.DIV UR4, `(.L_x_999) ;  /* 0x0000001604a07947 */ /* 0x000fea000b800000 */
[----:B------:R0:W1:Y:S04]  /*15320*/  SHFL.IDX PT, R5, R16, RZ, 0x1f ;  /* 0x00001fff10057589 */ /* 0x00006800000e0000 */
[----:B------:R0:W2:Y:S02]  /*15330*/  SHFL.IDX PT, R4, R16, 0x1, 0x1f ;  /* 0x00201f0010047f89 */ /* 0x0000a400000e0000 */
.L_x_1045:
        /* <DEDUP_REMOVED lines=8> */
[----:B------:R-:W3:Y:S02]  /*153c0*/  LDC.64 R2, c[0x0][0xc58] ;  /* 0x00031600ff027b82 */ /* 0x000ee40000000a00 */
[----:B---3--:R-:W-:-:S06]  /*153d0*/  IMAD.WIDE R2, R7, 0x4, R2 ;  /* 0x0000000407027825 */ /* 0x008fcc00078e0202 */
[----:B------:R3:W5:Y:S02]  /*153e0*/  LDG.E R2, desc[UR48][R2.64] ;  /* 0x0000003002027981 */ /* 0x000764000c1e1900 */
.L_x_1001:
[----:B------:R-:W-:Y:S05]  /*153f0*/  BSYNC B0 ;  /* 0x0000000000007941 */ /* 0x000fea0003800000 */
.L_x_1000:
[----:B------:R-:W-:-:S03]  /*15400*/  UMOV UR4, 0xffffffff ;  /* 0xffffffff00047882 */ /* 0x000fc60000000000 */
[----:B------:R-:W-:Y:S05]  /*15410*/  BRA.DIV UR4, `(.L_x_1002) ;  /* 0x0000001604ac7947 */ /* 0x000fea000b800000 */
[----:B-----5:R-:W4:Y:S01]  /*15420*/  SHFL.UP PT, R14, R2, 0x1, RZ ;  /* 0x04200000020e7989 */ /* 0x020f2200000e00ff */
[C---:B------:R-:W-:Y:S02]  /*15430*/  ISETP.NE.AND P0, PT, R27.reuse, RZ, PT ;  /* 0x000000ff1b00720c */ /* 0x040fe40003f05270 */
[C---:B------:R-:W-:Y:S02]  /*15440*/  ISETP.GE.U32.AND P1, PT, R27.reuse, 0x2, PT ;  /* 0x000000021b00780c */ /* 0x040fe40003f26070 */
[----:B----4-:R-:W-:Y:S02]  /*15450*/  SEL R13, R14, RZ, P0 ;  /* 0x000000ff0e0d7207 */ /* 0x010fe40000000000 */
[----:B------:R-:W-:-:S03]  /*15460*/  ISETP.GE.U32.AND P0, PT, R27, 0x4, PT ;  /* 0x000000041b00780c */ /* 0x000fc60003f06070 */
[----:B------:R-:W-:-:S05]  /*15470*/  IMAD.IADD R13, R2, 0x1, R13 ;  /* 0x00000001020d7824 */ /* 0x000fca00078e020d */
[----:B------:R-:W4:Y:S02]  /*15480*/  SHFL.UP PT, R14, R13, 0x2, RZ ;  /* 0x044000000d0e7989 */ /* 0x000f2400000e00ff */
[----:B----4-:R-:W-:Y:S02]  /*15490*/  SEL R14, R14, RZ, P1 ;  /* 0x000000ff0e0e7207 */ /* 0x010fe40000800000 */
[----:B------:R-:W-:-:S03]  /*154a0*/  ISETP.GE.U32.AND P1, PT, R27, 0x8, PT ;  /* 0x000000081b00780c */ /* 0x000fc60003f26070 */
[----:B---3--:R-:W-:-:S05]  /*154b0*/  IMAD.IADD R3, R13, 0x1, R14 ;  /* 0x000000010d037824 */ /* 0x008fca00078e020e */
[----:B------:R-:W3:Y:S02]  /*154c0*/  SHFL.UP PT, R14, R3, 0x4, RZ ;  /* 0x04800000030e7989 */ /* 0x000ee400000e00ff */
[----:B---3--:R-:W-:Y:S02]  /*154d0*/  SEL R6, R14, RZ, P0 ;  /* 0x000000ff0e067207 */ /* 0x008fe40000000000 */
[----:B------:R-:W-:-:S03]  /*154e0*/  ISETP.GE.U32.AND P0, PT, R27, 0x10, PT ;  /* 0x000000101b00780c */ /* 0x000fc60003f06070 */
[----:B------:R-:W-:-:S05]  /*154f0*/  IMAD.IADD R6, R3, 0x1, R6 ;  /* 0x0000000103067824 */ /* 0x000fca00078e0206 */
[----:B------:R-:W3:Y:S02]  /*15500*/  SHFL.UP PT, R14, R6, 0x8, RZ ;  /* 0x05000000060e7989 */ /* 0x000ee400000e00ff */
[----:B---3--:R-:W-:-:S05]  /*15510*/  SEL R7, R14, RZ, P1 ;  /* 0x000000ff0e077207 */ /* 0x008fca0000800000 */
[----:B------:R-:W-:-:S05]  /*15520*/  IMAD.IADD R7, R6, 0x1, R7 ;  /* 0x0000000106077824 */ /* 0x000fca00078e0207 */
[----:B------:R-:W3:Y:S02]  /*15530*/  SHFL.UP PT, R14, R7, 0x10, RZ ;  /* 0x06000000070e7989 */ /* 0x000ee400000e00ff */
[----:B---3--:R-:W-:-:S05]  /*15540*/  SEL R8, R14, RZ, P0 ;  /* 0x000000ff0e087207 */ /* 0x008fca0000000000 */
[----:B------:R-:W-:-:S05]  /*15550*/  IMAD.IADD R8, R7, 0x1, R8 ;  /* 0x0000000107087824 */ /* 0x000fca00078e0208 */
[----:B------:R3:W4:Y:S02]  /*15560*/  SHFL.IDX PT, R14, R8, 0x1f, 0x1f ;  /* 0x03e01f00080e7f89 */ /* 0x00072400000e0000 */
.L_x_1053:
[----:B------:R-:W-:Y:S02]  /*15570*/  ULDC UR4, c[0x0][0xc10] ;  /* 0x0003040000047ab9 */ /* 0x000fe40000000800 */
[----:B------:R-:W-:-:S04]  /*15580*/  IMAD.U32 R6, RZ, RZ, UR4 ;  /* 0x00000004ff067e24 */ /* 0x000fc8000f8e00ff */
[----:B----4-:R-:W-:-:S04]  /*15590*/  IMAD R7, R14, R6, RZ ;  /* 0x000000060e077224 */ /* 0x010fc800078e02ff */
[----:B--2---:R-:W-:-:S05]  /*155a0*/  IMAD.IADD R4, R4, 0x1, R7 ;  /* 0x0000000104047824 */ /* 0x004fca00078e0207 */
[----:B-1----:R-:W-:-:S13]  /*155b0*/  ISETP.GT.AND P0, PT, R4, R5, PT ;  /* 0x000000050400720c */ /* 0x002fda0003f04270 */
[----:B------:R-:W-:Y:S05]  /*155c0*/  @P0 BRA `(.L_x_1003) ;  /* 0x0000000000ac0947 */ /* 0x000fea0003800000 */
[----:B------:R-:W1:Y:S02]  /*155d0*/  LDC R0, c[0x0][0xc14] ;  /* 0x00030500ff007b82 */ /* 0x000e640000000800 */
.L_x_1008:
[----:B------:R-:W-:-:S05]  /*155e0*/  VIADD R19, R19, 0x1f ;  /* 0x0000001f13137836 */ /* 0x000fca0000000000 */
[----:B-1----:R-:W-:-:S13]  /*155f0*/  ISETP.GE.AND P0, PT, R19, R0, PT ;  /* 0x000000001300720c */ /* 0x002fda0003f06270 */
[----:B------:R-:W-:Y:S05]  /*15600*/  @P0 BRA `(.L_x_1004) ;  /* 0x0000000400e00947 */ /* 0x000fea0003800000 */
[C---:B------:R-:W-:Y:S01]  /*15610*/  IMAD.IADD R7, R27.reuse, 0x1, R19 ;  /* 0x000000011b077824 */ /* 0x040fe200078e0213 */
[----:B------:R-:W-:Y:S01]  /*15620*/  ISETP.NE.AND P1, PT, R27, 0x1f, PT ;  /* 0x0000001f1b00780c */ /* 0x000fe20003f25270 */
[----:B------:R-:W-:Y:S01]  /*15630*/  BSSY B0, `(.L_x_1005) ;  /* 0x0000007000007945 */ /* 0x000fe20003800000 */
[----:B------:R-:W-:Y:S02]  /*15640*/  IMAD.MOV.U32 R2, RZ, RZ, RZ ;  /* 0x000000ffff027224 */ /* 0x000fe400078e00ff */
[----:B------:R-:W-:-:S13]  /*15650*/  ISETP.GE.OR P0, PT, R7, R0, !P1 ;  /* 0x000000000700720c */ /* 0x000fda0004f06670 */
[----:B------:R-:W-:Y:S05]  /*15660*/  @P0 BRA `(.L_x_1006) ;  /* 0x00000000000c0947 */ /* 0x000fea0003800000 */
[----:B------:R-:W1:Y:S02]  /*15670*/  LDC.64 R2, c[0x0][0xc58] ;  /* 0x00031600ff027b82 */ /* 0x000e640000000a00 */
[----:B-1----:R-:W-:-:S06]  /*15680*/  IMAD.WIDE R2, R7, 0x4, R2 ;  /* 0x0000000407027825 */ /* 0x002fcc00078e0202 */
[----:B------:R1:W5:Y:S02]  /*15690*/  LDG.E R2, desc[UR48][R2.64] ;  /* 0x0000003002027981 */ /* 0x000364000c1e1900 */
.L_x_1006:
[----:B------:R-:W-:Y:S05]  /*156a0*/  BSYNC B0 ;  /* 0x0000000000007941 */ /* 0x000fea0003800000 */
.L_x_1005:
[----:B------:R-:W-:-:S03]  /*156b0*/  UMOV UR4, 0xffffffff ;  /* 0xffffffff00047882 */ /* 0x000fc60000000000 */
[----:B------:R-:W-:Y:S05]  /*156c0*/  BRA.DIV UR4, `(.L_x_1007) ;  /* 0x0000001604d07947 */ /* 0x000fea000b800000 */
[----:B-----5:R-:W2:Y:S01]  /*156d0*/  SHFL.UP PT, R14, R2, 0x1, RZ ;  /* 0x04200000020e7989 */ /* 0x020ea200000e00ff */
[C---:B------:R-:W-:Y:S02]  /*156e0*/  ISETP.NE.AND P0, PT, R27.reuse, RZ, PT ;  /* 0x000000ff1b00720c */ /* 0x040fe40003f05270 */
[C---:B------:R-:W-:Y:S02]  /*156f0*/  ISETP.GE.U32.AND P1, PT, R27.reuse, 0x2, PT ;  /* 0x000000021b00780c */ /* 0x040fe40003f26070 */
[----:B--2---:R-:W-:Y:S02]  /*15700*/  SEL R13, R14, RZ, P0 ;  /* 0x000000ff0e0d7207 */ /* 0x004fe40000000000 */
[----:B------:R-:W-:-:S03]  /*15710*/  ISETP.GE.U32.AND P0, PT, R27, 0x4, PT ;  /* 0x000000041b00780c */ /* 0x000fc60003f06070 */
[----:B------:R-:W-:-:S05]  /*15720*/  IMAD.IADD R13, R2, 0x1, R13 ;  /* 0x00000001020d7824 */ /* 0x000fca00078e020d */
[----:B------:R-:W2:Y:S02]  /*15730*/  SHFL.UP PT, R14, R13, 0x2, RZ ;  /* 0x044000000d0e7989 */ /* 0x000ea400000e00ff */
[----:B--2---:R-:W-:Y:S02]  /*15740*/  SEL R14, R14, RZ, P1 ;  /* 0x000000ff0e0e7207 */ /* 0x004fe40000800000 */
[----:B------:R-:W-:-:S03]  /*15750*/  ISETP.GE.U32.AND P1, PT, R27, 0x8, PT ;  /* 0x000000081b00780c */ /* 0x000fc60003f26070 */
[----:B-1----:R-:W-:-:S05]  /*15760*/  IMAD.IADD R3, R13, 0x1, R14 ;  /* 0x000000010d037824 */ /* 0x002fca00078e020e */
[----:B------:R-:W1:Y:S02]  /*15770*/  SHFL.UP PT, R14, R3, 0x4, RZ ;  /* 0x04800000030e7989 */ /* 0x000e6400000e00ff */
[----:B-1----:R-:W-:Y:S02]  /*15780*/  SEL R6, R14, RZ, P0 ;  /* 0x000000ff0e067207 */ /* 0x002fe40000000000 */
[----:B------:R-:W-:-:S03]  /*15790*/  ISETP.GE.U32.AND P0, PT, R27, 0x10, PT ;  /* 0x000000101b00780c */ /* 0x000fc60003f06070 */
[----:B------:R-:W-:-:S05]  /*157a0*/  IMAD.IADD R6, R3, 0x1, R6 ;  /* 0x0000000103067824 */ /* 0x000fca00078e0206 */
[----:B------:R-:W1:Y:S02]  /*157b0*/  SHFL.UP PT, R14, R6, 0x8, RZ ;  /* 0x05000000060e7989 */ /* 0x000e6400000e00ff */
[----:B-1----:R-:W-:-:S05]  /*157c0*/  SEL R7, R14, RZ, P1 ;  /* 0x000000ff0e077207 */ /* 0x002fca0000800000 */
[----:B------:R-:W-:-:S05]  /*157d0*/  IMAD.IADD R7, R6, 0x1, R7 ;  /* 0x0000000106077824 */ /* 0x000fca00078e0207 */
[----:B------:R-:W3:Y:S02]  /*157e0*/  SHFL.UP PT, R14, R7, 0x10, RZ ;  /* 0x06000000070e7989 */ /* 0x000ee400000e00ff */
[----:B---3--:R-:W-:-:S05]  /*157f0*/  SEL R8, R14, RZ, P0 ;  /* 0x000000ff0e087207 */ /* 0x008fca0000000000 */
[----:B------:R-:W-:-:S05]  /*15800*/  IMAD.IADD R8, R7, 0x1, R8 ;  /* 0x0000000107087824 */ /* 0x000fca00078e0208 */
[----:B------:R1:W2:Y:S02]  /*15810*/  SHFL.IDX PT, R14, R8, 0x1f, 0x1f ;  /* 0x03e01f00080e7f89 */ /* 0x0002a400000e0000 */
.L_x_1061:
[----:B------:R-:W-:Y:S02]  /*15820*/  ULDC UR4, c[0x0][0xc10] ;  /* 0x0003040000047ab9 */ /* 0x000fe40000000800 */
[----:B------:R-:W-:-:S04]  /*15830*/  IMAD.U32 R6, RZ, RZ, UR4 ;  /* 0x00000004ff067e24 */ /* 0x000fc8000f8e00ff */
[----:B--2---:R-:W-:-:S04]  /*15840*/  IMAD R7, R14, R6, RZ ;  /* 0x000000060e077224 */ /* 0x004fc800078e02ff */
[----:B------:R-:W-:-:S05]  /*15850*/  IMAD.IADD R4, R7, 0x1, R4 ;  /* 0x0000000107047824 */ /* 0x000fca00078e0204 */
[----:B------:R-:W-:-:S13]  /*15860*/  ISETP.GT.AND P0, PT, R4, R5, PT ;  /* 0x000000050400720c */ /* 0x000fda0003f04270 */
[----:B------:R-:W-:Y:S05]  /*15870*/  @!P0 BRA `(.L_x_1008) ;  /* 0xfffffffc00588947 */ /* 0x000fea000383ffff */
.L_x_1003:
[----:B------:R-:W-:Y:S01]  /*15880*/  IMAD.IADD R7, R4, 0x1, -R7 ;  /* 0x0000000104077824 */ /* 0x000fe200078e0a07 */
[----:B------:R-:W-:-:S03]  /*15890*/  UMOV UR4, 0xffffffff ;  /* 0xffffffff00047882 */ /* 0x000fc60000000000 */
[----:B------:R-:W-:-:S05]  /*158a0*/  IMAD R4, R8, R6, R7 ;  /* 0x0000000608047224 */ /* 0x000fca00078e0207 */
[----:B------:R-:W-:Y:S01]  /*158b0*/  ISETP.GT.AND P6, PT, R4, R5, PT ;  /* 0x000000050400720c */ /* 0x000fe20003fc4270 */
[----:B------:R-:W-:-:S12]  /*158c0*/  BRA.DIV UR4, `(.L_x_1009) ;  /* 0x0000001a04207947 */ /* 0x000fd8000b800000 */
[----:B------:R-:W-:-:S04]  /*158d0*/  VOTE.ANY R3, PT, !P6 ;  /* 0x0000000000037806 */ /* 0x000fc800070e0100 */
[----:B------:R-:W2:Y:S02]  /*158e0*/  POPC R4, R3 ;  /* 0x0000000300047309 */ /* 0x000ea40000000000 */
[----:B--2---:R2:W4:Y:S02]  /*158f0*/  SHFL.IDX PT, R17, R2, R4, 0x1f ;  /* 0x00001f0402117589 */ /* 0x00452400000e0000 */
.L_x_1065:
[----:B------:R-:W-:Y:S01]  /*15900*/  ISETP.NE.AND P0, PT, R3, RZ, PT ;  /* 0x000000ff0300720c */ /* 0x000fe20003f05270 */
[----:B------:R-:W-:-:S12]  /*15910*/  IMAD.MOV.U32 R14, RZ, RZ, RZ ;  /* 0x000000ffff0e7224 */ /* 0x000fd800078e00ff */
[----:B------:R-:W-:Y:S05]  /*15920*/  @!P0 BRA `(.L_x_1010) ;  /* 0x0000000000108947 */ /* 0x000fea0003800000 */
[----:B------:R-:W-:Y:S01]  /*15930*/  UMOV UR4, 0xffffffff ;  /* 0xffffffff00047882 */ /* 0x000fe20000000000 */
[----:B------:R-:W-:Y:S02]  /*15940*/  VIADD R12, R4, 0xffffffff ;  /* 0xffffffff040c7836 */ /* 0x000fe40000000000 */
[----:B------:R-:W-:Y:S05]  /*15950*/  BRA.DIV UR4, `(.L_x_1011) ;  /* 0x0000001a04447947 */ /* 0x000fea000b800000 */
[----:B------:R0:W0:Y:S02]  /*15960*/  SHFL.IDX PT, R14, R8, R12, 0x1f ;  /* 0x00001f0c080e7589 */ /* 0x00002400000e0000 */
.L_x_1010:
[----:B--2---:R-:W2:Y:S01]  /*15970*/  LDC.64 R2, c[0x0][0xc68] ;  /* 0x00031a00ff027b82 */ /* 0x004ea20000000a00 */
[----:B------:R-:W-:-:S04]  /*15980*/  IMAD.IADD R19, R4, 0x1, R19 ;  /* 0x0000000104137824 */ /* 0x000fc800078e0213 */
[----:B--2---:R-:W-:-:S05]  /*15990*/  IMAD.WIDE R2, R19, 0x4, R2 ;  /* 0x0000000413027825 */ /* 0x004fca00078e0202 */
[----:B01-3--:R0:W4:Y:S01]  /*159a0*/  LDG.E R8, desc[UR48][R2.64] ;  /* 0x0000003002087981 */ /* 0x00b122000c1e1900 */
[----:B------:R-:W-:-:S04]  /*159b0*/  IMAD R16, R14, R6, R7 ;  /* 0x000000060e107224 */ /* 0x000fc800078e0207 */
[----:B------:R-:W-:Y:S02]  /*159c0*/  IMAD.IADD R5, R5, 0x1, -R16 ;  /* 0x0000000105057824 */ /* 0x000fe400078e0a10 */
[----:B0-----:R-:W-:Y:S02]  /*159d0*/  IMAD.MOV.U32 R2, RZ, RZ, RZ ;  /* 0x000000ffff027224 */ /* 0x001fe400078e00ff */
[----:B----4-:R-:W-:-:S05]  /*159e0*/  IMAD R4, R17, R8, RZ ;  /* 0x0000000811047224 */ /* 0x010fca00078e02ff */
[----:B------:R-:W-:-:S04]  /*159f0*/  IABS R9, R4 ;  /* 0x0000000400097213 */ /* 0x000fc80000000000 */
[----:B------:R-:W0:Y:S08]  /*15a00*/  I2F.RP R10, R9 ;  /* 0x00000009000a7306 */ /* 0x000e300000209400 */
[----:B0-----:R-:W0:Y:S02]  /*15a10*/  MUFU.RCP R10, R10 ;  /* 0x0000000a000a7308 */ /* 0x001e240000001000 */
[----:B0-----:R-:W-:-:S06]  /*15a20*/  VIADD R11, R10, 0xffffffe ;  /* 0x0ffffffe0a0b7836 */ /* 0x001fcc0000000000 */
[----:B------:R-:W0:Y:S02]  /*15a30*/  F2I.FTZ.U32.TRUNC.NTZ R3, R11 ;  /* 0x0000000b00037305 */ /* 0x000e24000021f000 */
[----:B0-----:R-:W-:-:S04]  /*15a40*/  IMAD.MOV R12, RZ, RZ, -R3 ;  /* 0x000000ffff0c7224 */ /* 0x001fc800078e0a03 */
[----:B------:R-:W-:-:S04]  /*15a50*/  IMAD R7, R12, R9, RZ ;  /* 0x000000090c077224 */ /* 0x000fc800078e02ff */
[----:B------:R-:W-:Y:S01]  /*15a60*/  IMAD.HI.U32 R2, R3, R7, R2 ;  /* 0x0000000703027227 */ /* 0x000fe200078e0002 */
[----:B------:R-:W-:Y:S02]  /*15a70*/  IABS R3, R5 ;  /* 0x0000000500037213 */ /* 0x000fe40000000000 */
[----:B------:R-:W-:-:S03]  /*15a80*/  IABS R7, R4 ;  /* 0x0000000400077213 */ /* 0x000fc60000000000 */
[----:B------:R-:W-:-:S04]  /*15a90*/  IMAD.HI.U32 R2, R2, R3, RZ ;  /* 0x0000000302027227 */ /* 0x000fc800078e00ff */
[----:B------:R-:W-:-:S04]  /*15aa0*/  IMAD.MOV R10, RZ, RZ, -R7 ;  /* 0x000000ffff0a7224 */ /* 0x000fc800078e0a07 */
        /* <DEDUP_REMOVED lines=16> */
[----:B------:R-:W-:Y:S01]  /*15bb0*/  VIADDMNMX R6, R3, R6, R8, PT ;  /* 0x0000000603067246 */ /* 0x000fe20003800108 */
[----:B------:R-:W-:-:S03]  /*15bc0*/  IMAD.IADD R7, R4, 0x1, R7 ;  /* 0x0000000104077824 */ /* 0x000fc600078e0207 */
[----:B------:R-:W-:-:S04]  /*15bd0*/  IABS R8, R6 ;  /* 0x0000000600087213 */ /* 0x000fc80000000000 */
[----:B------:R-:W0:Y:S08]  /*15be0*/  I2F.RP R9, R8 ;  /* 0x0000000800097306 */ /* 0x000e300000209400 */
[----:B0-----:R-:W0:Y:S02]  /*15bf0*/  MUFU.RCP R9, R9 ;  /* 0x0000000900097308 */ /* 0x001e240000001000 */
[----:B0-----:R-:W-:Y:S01]  /*15c00*/  VIADD R3, R9, 0xffffffe ;  /* 0x0ffffffe09037836 */ /* 0x001fe20000000000 */
[----:B------:R-:W-:-:S05]  /*15c10*/  IABS R9, R6 ;  /* 0x0000000600097213 */ /* 0x000fca0000000000 */
[----:B------:R-:W0:Y:S02]  /*15c20*/  F2I.FTZ.U32.TRUNC.NTZ R3, R3 ;  /* 0x0000000300037305 */ /* 0x000e24000021f000 */
[----:B0-----:R-:W-:-:S04]  /*15c30*/  IMAD.MOV R11, RZ, RZ, -R3 ;  /* 0x000000ffff0b7224 */ /* 0x001fc800078e0a03 */
[----:B------:R-:W-:-:S04]  /*15c40*/  IMAD R5, R11, R8, RZ ;  /* 0x000000080b057224 */ /* 0x000fc800078e02ff */
[----:B------:R-:W-:Y:S01]  /*15c50*/  IMAD.HI.U32 R2, R3, R5, R2 ;  /* 0x0000000503027227 */ /* 0x000fe200078e0002 */
[----:B------:R-:W-:-:S03]  /*15c60*/  IABS R5, R4 ;  /* 0x0000000400057213 */ /* 0x000fc60000000000 */
        /* <DEDUP_REMOVED lines=18> */
.L_x_1004:
[----:B------:R-:W-:Y:S01]  /*15d90*/  UMOV UR4, URZ ;  /* 0x0000003f00047c82 */ /* 0x000fe20008000000 */
[----:B------:R-:W-:Y:S01]  /*15da0*/  UMOV UR5, URZ ;  /* 0x0000003f00057c82 */ /* 0x000fe20008000000 */
[----:B------:R-:W-:Y:S01]  /*15db0*/  ULDC UR6, c[0x0][0xc14] ;  /* 0x0003050000067ab9 */ /* 0x000fe20000000800 */
[----:B0-----:R-:W-:Y:S02]  /*15dc0*/  IMAD.MOV.U32 R16, RZ, RZ, R5 ;  /* 0x000000ffff107224 */ /* 0x001fe400078e0005 */
[----:B------:R-:W-:Y:S02]  /*15dd0*/  IMAD.U32 R17, RZ, RZ, UR4 ;  /* 0x00000004ff117e24 */ /* 0x000fe4000f8e00ff */
[----:B------:R-:W-:Y:S02]  /*15de0*/  IMAD.U32 R18, RZ, RZ, UR5 ;  /* 0x00000005ff127e24 */ /* 0x000fe4000f8e00ff */
[----:B------:R-:W-:-:S07]  /*15df0*/  IMAD.U32 R19, RZ, RZ, UR6 ;  /* 0x00000006ff137e24 */ /* 0x000fce000f8e00ff */
.L_x_1012:
[----:B------:R-:W-:Y:S01]  /*15e00*/  ISETP.NE.AND P0, PT, R27, RZ, PT ;  /* 0x000000ff1b00720c */ /* 0x000fe20003f05270 */
[----:B------:R-:W-:Y:S05]  /*15e10*/  WARPSYNC.ALL ;  /* 0x0000000000007948 */ /* 0x000fea0003800000 */
[----:B------:R-:W-:Y:S07]  /*15e20*/  BAR.SYNC.DEFER_BLOCKING 0x4, 0x1a0 ;  /* 0x0106800000007b1d */ /* 0x000fee0000010000 */
[----:B------:R-:W-:Y:S01]  /*15e30*/  @!P0 MOV R2, 0x400 ;  /* 0x0000040000028802 */ /* 0x000fe20000000f00 */
[----:B------:R-:W0:Y:S03]  /*15e40*/  @!P0 S2R R3, SR_CgaCtaId ;  /* 0x0000000000038919 */ /* 0x000e260000008800 */
[----:B0-----:R-:W-:-:S05]  /*15e50*/  @!P0 LEA R2, R3, R2, 0x18 ;  /* 0x0000000203028211 */ /* 0x001fca00078ec0ff */
[----:B------:R1:W-:Y:S01]  /*15e60*/  @!P0 STS.128 [R2+0x2d8d0], R16 ;  /* 0x02d8d01002008388 */ /* 0x0003e20000000c00 */
[----:B------:R-:W-:Y:S06]  /*15e70*/  BAR.ARV 0x5, 0x1a0 ;  /* 0x0146800000007b1d */ /* 0x000fec0000002000 */
[----:B------:R-:W-:-:S13]  /*15e80*/  ISETP.GE.AND P0, PT, R19, R0, PT ;  /* 0x000000001300720c */ /* 0x000fda0003f06270 */
[----:B------:R-:W-:Y:S05]  /*15e90*/  @!P0 BRA `(.L_x_1013) ;  /* 0xffffffc000988947 */ /* 0x000fea000383ffff */
.L_x_938:
[----:B------:R-:W2:Y:S01]  /*15ea0*/  S2R R3, SR_CgaCtaId ;  /* 0x0000000000037919 */ /* 0x000ea20000008800 */
[----:B------:R-:W-:Y:S01]  /*15eb0*/  VIADD R29, R29, 0x1 ;  /* 0x000000011d1d7836 */ /* 0x000fe20000000000 */
[----:B-1----:R-:W-:Y:S01]  /*15ec0*/  MOV R2, 0x400 ;  /* 0x0000040000027802 */ /* 0x002fe20000000f00 */
[----:B------:R-:W-:Y:S03]  /*15ed0*/  BSSY B0, `(.L_x_1014) ;  /* 0x0000008000007945 */ /* 0x000fe60003800000 */
[----:B0-----:R-:W-:-:S04]  /*15ee0*/  LEA.HI R0, R29, R29, RZ, 0x1 ;  /* 0x0000001d1d007211 */ /* 0x001fc800078f08ff */
[----:B------:R-:W-:-:S05]  /*15ef0*/  LOP3.LUT R0, R0, 0xfffffffe, RZ, 0xc0, !PT ;  /* 0xfffffffe00007812 */ /* 0x000fca00078ec0ff */
[----:B------:R-:W-:-:S05]  /*15f00*/  IMAD.IADD R0, R29, 0x1, -R0 ;  /* 0x000000011d007824 */ /* 0x000fca00078e0a00 */
[----:B------:R-:W-:Y:S02]  /*15f10*/  SHF.L.U32 R0, R0, 0x1f, RZ ;  /* 0x0000001f00007819 */ /* 0x000fe400000006ff */
[----:B--2---:R-:W-:-:S04]  /*15f20*/  LEA R9, R3, R2, 0x18 ;  /* 0x0000000203097211 */ /* 0x004fc800078ec0ff */
[----:B------:R-:W0:Y:S02]  /*15f30*/  SYNCS.PHASECHK.TRANS64.TRYWAIT P0, [R9+URZ+0x2d820], R0 ;  /* 0x02d82000090075a7 */ /* 0x000e24000800017f */
[----:B0-----:R-:W-:Y:S05]  /*15f40*/  @!P0 BRA `(.L_x_1015) ;  /* 0x0000001000ec8947 */ /* 0x001fea0003800000 */
.L_x_1068:
[----:B------:R-:W-:Y:S05]  /*15f50*/  BSYNC B0 ;  /* 0x0000000000007941 */ /* 0x000fea0003800000 */
.L_x_1014:
[----:B------:R-:W-:-:S03]  /*15f60*/  UMOV UR4, 0xffffffff ;  /* 0xffffffff00047882 */ /* 0x000fc60000000000 */
[----:B------:R-:W-:Y:S05]  /*15f70*/  BRA.DIV UR4, `(.L_x_1016) ;  /* 0x0000001204f47947 */ /* 0x000fea000b800000 */
[----:B0-----:R-:W0:Y:S02]  /*15f80*/  S2R R0, SR_TID.X ;  /* 0x0000000000007919 */ /* 0x001e240000002100 */
[----:B0-----:R-:W-:-:S04]  /*15f90*/  SHF.R.U32.HI R0, RZ, 0x5, R0 ;  /* 0x00000005ff007819 */ /* 0x001fc80000011600 */
[----:B------:R-:W-:-:S05]  /*15fa0*/  LOP3.LUT R0, R0, 0x3, RZ, 0xc0, !PT ;  /* 0x0000000300007812 */ /* 0x000fca00078ec0ff */
[----:B------:R0:W1:Y:S02]  /*15fb0*/  SHFL.IDX PT, R14, R0, RZ, 0x1f ;  /* 0x00001fff000e7589 */ /* 0x00006400000e0000 */
.L_x_1071:
[----:B-1----:R-:W-:Y:S01]  /*15fc0*/  ISETP.NE.AND P0, PT, R14, RZ, PT ;  /* 0x000000ff0e00720c */ /* 0x002fe20003f05270 */
[----:B------:R-:W-:-:S12]  /*15fd0*/  BSSY B0, `(.L_x_1017) ;  /* 0x0000024000007945 */ /* 0x000fd80003800000 */
[----:B------:R-:W-:Y:S05]  /*15fe0*/  @P0 BRA `(.L_x_1018) ;  /* 0x0000000000880947 */ /* 0x000fea0003800000 */
[----:B------:R-:W-:-:S03]  /*15ff0*/  UMOV UR4, 0xffffffff ;  /* 0xffffffff00047882 */ /* 0x000fc60000000000 */
[----:B------:R-:W-:Y:S05]  /*16000*/  BRA.DIV UR4, `(.L_x_1019) ;  /* 0x0000001604047947 */ /* 0x000fea000b800000 */
[----:B------:R-:W-:-:S13]  /*16010*/  ELECT P6, URZ, PT ;  /* 0x00000000003f782f */ /* 0x000fda00038c0000 */
.L_x_1074:
[----:B------:R-:W-:Y:S05]  /*16020*/  @!P6 BRA `(.L_x_1018) ;  /* 0x000000000078e947 */ /* 0x000fea0003800000 */
[----:B------:R-:W-:-:S06]  /*16030*/  ULOP3.LUT UR4, UR36, 0x2, URZ, 0xfc, !UPT ;  /* 0x0000000224047892 */ /* 0x000fcc000f8efc3f */
[----:B0-----:R-:W-:-:S05]  /*16040*/  IMAD.U32 R0, RZ, RZ, UR4 ;  /* 0x00000004ff007e24 */ /* 0x001fca000f8e00ff */
[----:B------:R-:W-:-:S13]  /*16050*/  ISETP.NE.AND P2, PT, R0, 0x3, PT ;  /* 0x000000030000780c */ /* 0x000fda0003f45270 */
[----:B------:R-:W-:Y:S05]  /*16060*/  @!P2 BRA `(.L_x_1020) ;  /* 0x000000000004a947 */ /* 0x000fea0003800000 */
[----:B------:R-:W-:Y:S01]  /*16070*/  BPT.TRAP 0x1 ;  /* 0x000000040000795c */ /* 0x000fe20000300000 */
.L_x_1020:
        /* <DEDUP_REMOVED lines=12> */
.L_x_1075:
[----:B------:R-:W1:Y:S02]  /*16140*/  SYNCS.PHASECHK.TRANS64.TRYWAIT P0, [R3+URZ], R0 ;  /* 0x00000000030075a7 */ /* 0x000e64000800017f */
[----:B-1----:R-:W-:Y:S05]  /*16150*/  @!P0 BRA `(.L_x_1022) ;  /* 0x0000001000e48947 */ /* 0x002fea0003800000 */
.L_x_1076:
[----:B------:R-:W-:Y:S05]  /*16160*/  @!P2 BRA `(.L_x_1023) ;  /* 0x000000000004a947 */ /* 0x000fea0003800000 */
[----:B------:R-:W-:Y:S01]  /*16170*/  BPT.TRAP 0x1 ;  /* 0x000000040000795c */ /* 0x000fe20000300000 */
.L_x_1023:
[----:B-1----:R-:W-:-:S04]  /*16180*/  VIADD R3, R9, 0x2d860 ;  /* 0x0002d86009037836 */ /* 0x002fc80000000000 */
[----:B------:R-:W-:-:S04]  /*16190*/  IMAD R5, R22, 0x8, R3 ;  /* 0x0000000816057824 */ /* 0x000fc800078e0203 */
[----:B------:R-:W1:Y:S02]  /*161a0*/  SYNCS.PHASECHK.TRANS64.TRYWAIT P0, [R5+URZ], R2 ;  /* 0x00000002050075a7 */ /* 0x000e64000800017f */
[----:B-1----:R-:W-:Y:S05]  /*161b0*/  @!P0 BRA `(.L_x_1024) ;  /* 0x0000001000e08947 */ /* 0x002fea0003800000 */
.L_x_1077:
[----:B------:R-:W-:-:S07]  /*161c0*/  IMAD R3, R4, 0x8, R3 ;  /* 0x0000000804037824 */ /* 0x000fce00078e0203 */
.L_x_1025:
[----:B--2---:R2:W4:Y:S02]  /*161d0*/  SYNCS.PHASECHK.TRANS64.TRYWAIT P0, [R3+URZ], R0 ;  /* 0x00000000030075a7 */ /* 0x004524000800017f */
[----:B----4-:R-:W-:Y:S05]  /*161e0*/  @!P0 NANOSLEEP.SYNCS 0x989680 ;  /* 0x009896800000895d */ /* 0x010fea0003900000 */
[----:B------:R-:W4:Y:S02]  /*161f0*/  @!P0 SYNCS.PHASECHK.TRANS64 P0, [R3+URZ], R0 ;  /* 0x00000000030085a7 */ /* 0x000f24000800007f */
[----:B----4-:R-:W-:Y:S05]  /*16200*/  @!P0 BRA `(.L_x_1025) ;  /* 0xfffffffc00f08947 */ /* 0x010fea000383ffff */
.L_x_1018:
[----:B------:R-:W-:Y:S05]  /*16210*/  BSYNC B0 ;  /* 0x0000000000007941 */ /* 0x000fea0003800000 */
.L_x_1017:
[----:B------:R-:W-:Y:S05]  /*16220*/  EXIT ;  /* 0x000000000000794d */ /* 0x000fea0003800000 */
.L_x_850:
[----:B0-----:R-:W-:-:S04]  /*16230*/  IMAD.U32 R3, RZ, RZ, UR42 ;  /* 0x0000002aff037e24 */ /* 0x001fc8000f8e00ff */
[----:B------:R0:W1:Y:S03]  /*16240*/  SYNCS.PHASECHK.TRANS64.TRYWAIT P1, [R3+URZ+0x2d800], R0 ;  /* 0x02d80000030075a7 */ /* 0x000066000802017f */
[----:B-1----:R-:W-:Y:S05]  /*16250*/  @!P1 NANOSLEEP.SYNCS 0x989680 ;  /* 0x009896800000995d */ /* 0x002fea0003900000 */
[----:B------:R-:W1:Y:S02]  /*16260*/  @!P1 SYNCS.PHASECHK.TRANS64 P1, [R3+URZ+0x2d800], R0 ;  /* 0x02d80000030095a7 */ /* 0x000e64000802007f */
[----:B-1----:R-:W-:Y:S05]  /*16270*/  @!P1 BRA `(.L_x_850) ;  /* 0xfffffffc00ec9947 */ /* 0x002fea000383ffff */
[----:B------:R-:W-:Y:S05]  /*16280*/  BRA `(.L_x_1026) ;  /* 0xfffffeb8002c7947 */ /* 0x000fea000383ffff */
.L_x_854:
[----:B-1----:R1:W2:Y:S02]  /*16290*/  SYNCS.PHASECHK.TRANS64.TRYWAIT P2, [R4+URZ+0x2d830], R3 ;  /* 0x02d83003040075a7 */ /* 0x0022a4000804017f */
[----:B--2---:R-:W-:Y:S05]  /*162a0*/  @!P2 NANOSLEEP.SYNCS 0x989680 ;  /* 0x009896800000a95d */ /* 0x004fea0003900000 */
[----:B------:R-:W2:Y:S02]  /*162b0*/  @!P2 SYNCS.PHASECHK.TRANS64 P2, [R4+URZ+0x2d830], R3 ;  /* 0x02d830030400a5a7 */ /* 0x000ea4000804007f */
[----:B--2---:R-:W-:Y:S05]  /*162c0*/  @!P2 BRA `(.L_x_854) ;  /* 0xfffffffc00f0a947 */ /* 0x004fea000383ffff */
[----:B------:R-:W-:Y:S05]  /*162d0*/  BRA `(.L_x_853) ;  /* 0xfffffeb800507947 */ /* 0x000fea000383ffff */
.L_x_870:
[----:B-1----:R-:W-:-:S04]  /*162e0*/  IMAD.U32 R11, RZ, RZ, UR6 ;  /* 0x00000006ff0b7e24 */ /* 0x002fc8000f8e00ff */
[----:B------:R1:W2:Y:S03]  /*162f0*/  SYNCS.PHASECHK.TRANS64.TRYWAIT P2, [R11+URZ+0x2d830], R10 ;  /* 0x02d8300a0b0075a7 */ /* 0x0002a6000804017f */
[----:B--2---:R-:W-:Y:S05]  /*16300*/  @!P2 NANOSLEEP.SYNCS 0x989680 ;  /* 0x009896800000a95d */ /* 0x004fea0003900000 */
[----:B------:R-:W2:Y:S02]  /*16310*/  @!P2 SYNCS.PHASECHK.TRANS64 P2, [R11+URZ+0x2d830], R10 ;  /* 0x02d8300a0b00a5a7 */ /* 0x000ea4000804007f */
[----:B--2---:R-:W-:Y:S05]  /*16320*/  @!P2 BRA `(.L_x_870) ;  /* 0xfffffffc00eca947 */ /* 0x004fea000383ffff */
[----:B------:R-:W-:Y:S05]  /*16330*/  BRA `(.L_x_867) ;  /* 0xfffffef4000c7947 */ /* 0x000fea000383ffff */
.L_x_874:
[----:B-1----:R-:W-:-:S04]  /*16340*/  IMAD.U32 R11, RZ, RZ, UR6 ;  /* 0x00000006ff0b7e24 */ /* 0x002fc8000f8e00ff */
[----:B------:R1:W2:Y:S03]  /*16350*/  SYNCS.PHASECHK.TRANS64.TRYWAIT P2, [R11+URZ+0x2d850], R10 ;  /* 0x02d8500a0b0075a7 */ /* 0x0002a6000804017f */
[----:B--2---:R-:W-:Y:S05]  /*16360*/  @!P2 NANOSLEEP.SYNCS 0x989680 ;  /* 0x009896800000a95d */ /* 0x004fea0003900000 */
[----:B------:R-:W2:Y:S02]  /*16370*/  @!P2 SYNCS.PHASECHK.TRANS64 P2, [R11+URZ+0x2d850], R10 ;  /* 0x02d8500a0b00a5a7 */ /* 0x000ea4000804007f */
[----:B--2---:R-:W-:Y:S05]  /*16380*/  @!P2 BRA `(.L_x_874) ;  /* 0xfffffffc00eca947 */ /* 0x004fea000383ffff */
[----:B------:R-:W-:Y:S05]  /*16390*/  BRA `(.L_x_871) ;  /* 0xfffffef400ac7947 */ /* 0x000fea000383ffff */
.L_x_891:
[----:B-1----:R-:W-:-:S04]  /*163a0*/  IMAD.U32 R9, RZ, RZ, UR6 ;  /* 0x00000006ff097e24 */ /* 0x002fc8000f8e00ff */
[----:B------:R1:W2:Y:S03]  /*163b0*/  SYNCS.PHASECHK.TRANS64.TRYWAIT P2, [R9+URZ+0x2d830], R8 ;  /* 0x02d83008090075a7 */ /* 0x0002a6000804017f */
[----:B--2---:R-:W-:Y:S05]  /*163c0*/  @!P2 NANOSLEEP.SYNCS 0x989680 ;  /* 0x009896800000a95d */ /* 0x004fea0003900000 */
[----:B------:R-:W2:Y:S02]  /*163d0*/  @!P2 SYNCS.PHASECHK.TRANS64 P2, [R9+URZ+0x2d830], R8 ;  /* 0x02d830080900a5a7 */ /* 0x000ea4000804007f */
[----:B--2---:R-:W-:Y:S05]  /*163e0*/  @!P2 BRA `(.L_x_891) ;  /* 0xfffffffc00eca947 */ /* 0x004fea000383ffff */
[----:B------:R-:W-:Y:S05]  /*163f0*/  BRA `(.L_x_888) ;  /* 0xffffff2c00a07947 */ /* 0x000fea000383ffff */
.L_x_895:
[----:B-1----:R-:W-:-:S04]  /*16400*/  IMAD.U32 R9, RZ, RZ, UR6 ;  /* 0x00000006ff097e24 */ /* 0x002fc8000f8e00ff */
[----:B------:R1:W2:Y:S03]  /*16410*/  SYNCS.PHASECHK.TRANS64.TRYWAIT P2, [R9+URZ+0x2d850], R8 ;  /* 0x02d85008090075a7 */ /* 0x0002a6000804017f */
[----:B--2---:R-:W-:Y:S05]  /*16420*/  @!P2 NANOSLEEP.SYNCS 0x989680 ;  /* 0x009896800000a95d */ /* 0x004fea0003900000 */
[----:B------:R-:W2:Y:S02]  /*16430*/  @!P2 SYNCS.PHASECHK.TRANS64 P2, [R9+URZ+0x2d850], R8 ;  /* 0x02d850080900a5a7 */ /* 0x000ea4000804007f */
[----:B--2---:R-:W-:Y:S05]  /*16440*/  @!P2 BRA `(.L_x_895) ;  /* 0xfffffffc00eca947 */ /* 0x004fea000383ffff */
[----:B------:R-:W-:Y:S05]  /*16450*/  BRA `(.L_x_892) ;  /* 0xffffff3000407947 */ /* 0x000fea000383ffff */
.L_x_901:
[----:B-1----:R-:W-:-:S04]  /*16460*/  IMAD.U32 R13, RZ, RZ, UR6 ;  /* 0x00000006ff0d7e24 */ /* 0x002fc8000f8e00ff */
[----:B------:R1:W2:Y:S03]  /*16470*/  SYNCS.PHASECHK.TRANS64.TRYWAIT P2, [R13+URZ+0x2d830], R12 ;  /* 0x02d8300c0d0075a7 */ /* 0x0002a6000804017f */
[----:B--2---:R-:W-:Y:S05]  /*16480*/  @!P2 NANOSLEEP.SYNCS 0x989680 ;  /* 0x009896800000a95d */ /* 0x004fea0003900000 */
[----:B------:R-:W2:Y:S02]  /*16490*/  @!P2 SYNCS.PHASECHK.TRANS64 P2, [R13+URZ+0x2d830], R12 ;  /* 0x02d8300c0d00a5a7 */ /* 0x000ea4000804007f */
[----:B--2---:R-:W-:Y:S05]  /*164a0*/  @!P2 BRA `(.L_x_901) ;  /* 0xfffffffc00eca947 */ /* 0x004fea000383ffff */
[----:B------:R-:W-:Y:S05]  /*164b0*/  BRA `(.L_x_898) ;  /* 0xffffff5400bc7947 */ /* 0x000fea000383ffff */
.L_x_905:
[----:B-1----:R-:W-:-:S04]  /*164c0*/  IMAD.U32 R13, RZ, RZ, UR6 ;  /* 0x00000006ff0d7e24 */ /* 0x002fc8000f8e00ff */
[----:B------:R1:W2:Y:S03]  /*164d0*/  SYNCS.PHASECHK.TRANS64.TRYWAIT P2, [R13+URZ+0x2d850], R12 ;  /* 0x02d8500c0d0075a7 */ /* 0x0002a6000804017f */
[----:B--2---:R-:W-:Y:S05]  /*164e0*/  @!P2 NANOSLEEP.SYNCS 0x989680 ;  /* 0x009896800000a95d */ /* 0x004fea0003900000 */
[----:B------:R-:W2:Y:S02]  /*164f0*/  @!P2 SYNCS.PHASECHK.TRANS64 P2, [R13+URZ+0x2d850], R12 ;  /* 0x02d8500c0d00a5a7 */ /* 0x000ea4000804007f */
[----:B--2---:R-:W-:Y:S05]  /*16500*/  @!P2 BRA `(.L_x_905) ;  /* 0xfffffffc00eca947 */ /* 0x004fea000383ffff */
[----:B------:R-:W-:Y:S05]  /*16510*/  BRA `(.L_x_902) ;  /* 0xffffff58005c7947 */ /* 0x000fea000383ffff */
.L_x_918:
[----:B----4-:R-:W-:-:S04]  /*16520*/  IMAD.U32 R5, RZ, RZ, UR9 ;  /* 0x00000009ff057e24 */ /* 0x010fc8000f8e00ff */
[----:B------:R4:W0:Y:S03]  /*16530*/  SYNCS.PHASECHK.TRANS64.TRYWAIT P0, [R5+URZ+0x2d850], R0 ;  /* 0x02d85000050075a7 */ /* 0x000826000800017f */
[----:B0-----:R-:W-:Y:S05]  /*16540*/  @!P0 NANOSLEEP.SYNCS 0x989680 ;  /* 0x009896800000895d */ /* 0x001fea0003900000 */
[----:B------:R-:W0:Y:S02]  /*16550*/  @!P0 SYNCS.PHASECHK.TRANS64 P0, [R5+URZ+0x2d850], R0 ;  /* 0x02d85000050085a7 */ /* 0x000e24000800007f */
[----:B0-----:R-:W-:Y:S05]  /*16560*/  @!P0 BRA `(.L_x_918) ;  /* 0xfffffffc00ec8947 */ /* 0x001fea000383ffff */
[----:B------:R-:W-:Y:S05]  /*16570*/  BRA `(.L_x_917) ;  /* 0xffffff8c00707947 */ /* 0x000fea000383ffff */
.L_x_959:
        /* <DEDUP_REMOVED lines=8> */
[----:B------:R-:W-:Y:S05]  /*16600*/  WARPSYNC.COLLECTIVE R15, `(.L_x_1028) ;  /* 0x000000000f087348 */ /* 0x000fea0003c00000 */
[----:B------:R0:W1:Y:S02]  /*16610*/  SHFL.IDX P6, R14, R13, R12, R11 ;  /* 0x0000000c0d0e7389 */ /* 0x00006400000c000b */
[----:B01----:R-:W-:Y:S01]  /*16620*/  ENDCOLLECTIVE ;  /* 0x000000000000791b */ /* 0x003fe20003800000 */
.L_x_1028:
[----:B------:R-:W-:Y:S05]  /*16630*/  BSYNC B0 ;  /* 0x0000000000007941 */ /* 0x000fea0003800000 */
.L_x_1027:
[----:B------:R-:W-:Y:S05]  /*16640*/  BRA `(.L_x_1029) ;  /* 0xffffffc800c87947 */ /* 0x000fea000383ffff */
.L_x_960:
[----:B------:R-:W-:Y:S01]  /*16650*/  BSSY B0, `(.L_x_1030) ;  /* 0x0000006000007945 */ /* 0x000fe20003800000 */
[----:B------:R-:W-:-:S07]  /*16660*/  IMAD.MOV.U32 R15, RZ, RZ, -0x1 ;  /* 0xffffffffff0f7424 */ /* 0x000fce00078e00ff */
[----:B------:R-:W-:Y:S05]  /*16670*/  WARPSYNC.COLLECTIVE R15, `(.L_x_1031) ;  /* 0x000000000f0c7348 */ /* 0x000fea0003c00000 */
[----:B------:R-:W-:Y:S02]  /*16680*/  ELECT P6, UR62, PT ;  /* 0x00000000003e782f */ /* 0x000fe400038c0000 */
[----:B------:R-:W-:Y:S01]  /*16690*/  MOV R14, UR62 ;  /* 0x0000003e000e7c02 */ /* 0x000fe20008000f00 */
[----:B------:R-:W-:Y:S10]  /*166a0*/  ENDCOLLECTIVE ;  /* 0x000000000000791b */ /* 0x000ff40003800000 */
.L_x_1031:
[----:B------:R-:W-:Y:S05]  /*166b0*/  BSYNC B0 ;  /* 0x0000000000007941 */ /* 0x000fea0003800000 */
.L_x_1030:
[----:B------:R-:W-:Y:S05]  /*166c0*/  BRA `(.L_x_1032) ;  /* 0xffffffc800b87947 */ /* 0x000fea000383ffff */
.L_x_963:
[----:B-1----:R1:W2:Y:S02]  /*166d0*/  SYNCS.PHASECHK.TRANS64.TRYWAIT P0, [R5+URZ+0x2d840], R4 ;  /* 0x02d84004050075a7 */ /* 0x0022a4000800017f */
[----:B--2---:R-:W-:Y:S05]  /*166e0*/  @!P0 NANOSLEEP.SYNCS 0x989680 ;  /* 0x009896800000895d */ /* 0x004fea0003900000 */
[----:B------:R-:W2:Y:S02]  /*166f0*/  @!P0 SYNCS.PHASECHK.TRANS64 P0, [R5+URZ+0x2d840], R4 ;  /* 0x02d84004050085a7 */ /* 0x000ea4000800007f */
[----:B--2---:R-:W-:Y:S05]  /*16700*/  @!P0 BRA `(.L_x_963) ;  /* 0xfffffffc00f08947 */ /* 0x004fea000383ffff */
[----:B------:R-:W-:Y:S05]  /*16710*/  BRA `(.L_x_1033) ;  /* 0xffffffcc000c7947 */ /* 0x000fea000383ffff */
.L_x_966:
[----:B-1----:R1:W2:Y:S02]  /*16720*/  SYNCS.PHASECHK.TRANS64.TRYWAIT P0, [R25+URZ+0x2d820], R4 ;  /* 0x02d82004190075a7 */ /* 0x0022a4000800017f */
[----:B--2---:R-:W-:Y:S05]  /*16730*/  @!P0 NANOSLEEP.SYNCS 0x989680 ;  /* 0x009896800000895d */ /* 0x004fea0003900000 */
[----:B------:R-:W2:Y:S02]  /*16740*/  @!P0 SYNCS.PHASECHK.TRANS64 P0, [R25+URZ+0x2d820], R4 ;  /* 0x02d82004190085a7 */ /* 0x000ea4000800007f */
[----:B--2---:R-:W-:Y:S05]  /*16750*/  @!P0 BRA `(.L_x_966) ;  /* 0xfffffffc00f08947 */ /* 0x004fea000383ffff */
[----:B------:R-:W-:Y:S05]  /*16760*/  BRA `(.L_x_1034) ;  /* 0xffffffd000347947 */ /* 0x000fea000383ffff */
.L_x_974:
[----:B0-----:R0:W1:Y:S02]  /*16770*/  SYNCS.PHASECHK.TRANS64.TRYWAIT P0, [R3+URZ+0x2d840], R2 ;  /* 0x02d84002030075a7 */ /* 0x001064000800017f */
[----:B-1----:R-:W-:Y:S05]  /*16780*/  @!P0 NANOSLEEP.SYNCS 0x989680 ;  /* 0x009896800000895d */ /* 0x002fea0003900000 */
[----:B------:R-:W1:Y:S02]  /*16790*/  @!P0 SYNCS.PHASECHK.TRANS64 P0, [R3+URZ+0x2d840], R2 ;  /* 0x02d84002030085a7 */ /* 0x000e64000800007f */
[----:B-1----:R-:W-:Y:S05]  /*167a0*/  @!P0 BRA `(.L_x_974) ;  /* 0xfffffffc00f08947 */ /* 0x002fea000383ffff */
[----:B------:R-:W-:Y:S05]  /*167b0*/  BRA `(.L_x_1035) ;  /* 0xffffffd000d87947 */ /* 0x000fea000383ffff */
.L_x_976:
[----:B0-----:R0:W1:Y:S02]  /*167c0*/  SYNCS.PHASECHK.TRANS64.TRYWAIT P0, [R2+URZ+0x60], R5 ;  /* 0x00006005020075a7 */ /* 0x001064000800017f */
[----:B-1----:R-:W-:Y:S05]  /*167d0*/  @!P0 NANOSLEEP.SYNCS 0x989680 ;  /* 0x009896800000895d */ /* 0x002fea0003900000 */
[----:B------:R-:W1:Y:S02]  /*167e0*/  @!P0 SYNCS.PHASECHK.TRANS64 P0, [R2+URZ+0x60], R5 ;  /* 0x00006005020085a7 */ /* 0x000e64000800007f */
[----:B-1----:R-:W-:Y:S05]  /*167f0*/  @!P0 BRA `(.L_x_976) ;  /* 0xfffffffc00f08947 */ /* 0x002fea000383ffff */
[----:B------:R-:W-:Y:S05]  /*16800*/  BRA `(.L_x_1036) ;  /* 0xffffffd400647947 */ /* 0x000fea000383ffff */
.L_x_981:
[----:B-1----:R1:W2:Y:S02]  /*16810*/  SYNCS.PHASECHK.TRANS64.TRYWAIT P0, [R3+URZ+0x2d840], R2 ;  /* 0x02d84002030075a7 */ /* 0x0022a4000800017f */
[----:B--2---:R-:W-:Y:S05]  /*16820*/  @!P0 NANOSLEEP.SYNCS 0x989680 ;  /* 0x009896800000895d */ /* 0x004fea0003900000 */
[----:B------:R-:W2:Y:S02]  /*16830*/  @!P0 SYNCS.PHASECHK.TRANS64 P0, [R3+URZ+0x2d840], R2 ;  /* 0x02d84002030085a7 */ /* 0x000ea4000800007f */
[----:B--2---:R-:W-:Y:S05]  /*16840*/  @!P0 BRA `(.L_x_981) ;  /* 0xfffffffc00f08947 */ /* 0x004fea000383ffff */
[----:B------:R-:W-:Y:S05]  /*16850*/  BRA `(.L_x_1037) ;  /* 0xffffffd800987947 */ /* 0x000fea000383ffff */
.L_x_983:
[----:B0-----:R0:W1:Y:S02]  /*16860*/  SYNCS.PHASECHK.TRANS64.TRYWAIT P1, [R3+URZ+0x60], R24 ;  /* 0x00006018030075a7 */ /* 0x001064000802017f */
[----:B-1----:R-:W-:Y:S05]  /*16870*/  @!P1 NANOSLEEP.SYNCS 0x989680 ;  /* 0x009896800000995d */ /* 0x002fea0003900000 */
[----:B------:R-:W1:Y:S02]  /*16880*/  @!P1 SYNCS.PHASECHK.TRANS64 P1, [R3+URZ+0x60], R24 ;  /* 0x00006018030095a7 */ /* 0x000e64000802007f */
[----:B-1----:R-:W-:Y:S05]  /*16890*/  @!P1 BRA `(.L_x_983) ;  /* 0xfffffffc00f09947 */ /* 0x002fea000383ffff */
[----:B------:R-:W-:Y:S05]  /*168a0*/  BRA `(.L_x_1038) ;  /* 0xffffffdc00247947 */ /* 0x000fea000383ffff */
.L_x_988:
[----:B-1----:R1:W2:Y:S02]  /*168b0*/  SYNCS.PHASECHK.TRANS64.TRYWAIT P0, [R2+URZ+0x2d840], R3 ;  /* 0x02d84003020075a7 */ /* 0x0022a4000800017f */
[----:B--2---:R-:W-:Y:S05]  /*168c0*/  @!P0 NANOSLEEP.SYNCS 0x989680 ;  /* 0x009896800000895d */ /* 0x004fea0003900000 */
[----:B------:R-:W2:Y:S02]  /*168d0*/  @!P0 SYNCS.PHASECHK.TRANS64 P0, [R2+URZ+0x2d840], R3 ;  /* 0x02d84003020085a7 */ /* 0x000ea4000800007f */
[----:B--2---:R-:W-:Y:S05]  /*168e0*/  @!P0 BRA `(.L_x_988) ;  /* 0xfffffffc00f08947 */ /* 0x004fea000383ffff */
[----:B------:R-:W-:Y:S05]  /*168f0*/  BRA `(.L_x_1039) ;  /* 0xffffffe000307947 */ /* 0x000fea000383ffff */
.L_x_990:
[----:B0-----:R0:W1:Y:S02]  /*16900*/  SYNCS.PHASECHK.TRANS64.TRYWAIT P1, [R2+URZ+0x60], R3 ;  /* 0x00006003020075a7 */ /* 0x001064000802017f */
[----:B-1----:R-:W-:Y:S05]  /*16910*/  @!P1 NANOSLEEP.SYNCS 0x989680 ;  /* 0x009896800000995d */ /* 0x002fea0003900000 */
[----:B------:R-:W1:Y:S02]  /*16920*/  @!P1 SYNCS.PHASECHK.TRANS64 P1, [R2+URZ+0x60], R3 ;  /* 0x00006003020095a7 */ /* 0x000e64000802007f */
[----:B-1----:R-:W-:Y:S05]  /*16930*/  @!P1 BRA `(.L_x_990) ;  /* 0xfffffffc00f09947 */ /* 0x002fea000383ffff */
[----:B------:R-:W-:Y:S05]  /*16940*/  BRA `(.L_x_1040) ;  /* 0xffffffe000c47947 */ /* 0x000fea000383ffff */
.L_x_997:
[----:B0-----:R0:W1:Y:S02]  /*16950*/  SYNCS.PHASECHK.TRANS64.TRYWAIT P0, [R3+URZ+0x2d860], R2 ;  /* 0x02d86002030075a7 */ /* 0x001064000800017f */
[----:B-1----:R-:W-:Y:S05]  /*16960*/  @!P0 NANOSLEEP.SYNCS 0x989680 ;  /* 0x009896800000895d */ /* 0x002fea0003900000 */
[----:B------:R-:W1:Y:S02]  /*16970*/  @!P0 SYNCS.PHASECHK.TRANS64 P0, [R3+URZ+0x2d860], R2 ;  /* 0x02d86002030085a7 */ /* 0x000e64000800007f */
[----:B-1----:R-:W-:Y:S05]  /*16980*/  @!P0 BRA `(.L_x_997) ;  /* 0xfffffffc00f08947 */ /* 0x002fea000383ffff */
[----:B------:R-:W-:Y:S05]  /*16990*/  BRA `(.L_x_1041) ;  /* 0xffffffe400a87947 */ /* 0x000fea000383ffff */
.L_x_999:
[----:B------:R-:W-:Y:S01]  /*169a0*/  BSSY B0, `(.L_x_1042) ;  /* 0x0000008000007945 */ /* 0x000fe20003800000 */
[----:B------:R-:W-:Y:S02]  /*169b0*/  IMAD.MOV.U32 R13, RZ, RZ, R16 ;  /* 0x000000ffff0d7224 */ /* 0x000fe400078e0010 */
[----:B------:R-:W-:Y:S02]  /*169c0*/  IMAD.MOV.U32 R12, RZ, RZ, RZ ;  /* 0x000000ffff0c7224 */ /* 0x000fe400078e00ff */
[----:B------:R-:W-:Y:S02]  /*169d0*/  IMAD.MOV.U32 R11, RZ, RZ, 0x1f ;  /* 0x0000001fff0b7424 */ /* 0x000fe400078e00ff */
[----:B------:R-:W-:-:S07]  /*169e0*/  IMAD.MOV.U32 R15, RZ, RZ, -0x1 ;  /* 0xffffffffff0f7424 */ /* 0x000fce00078e00ff */
[----:B------:R-:W-:Y:S05]  /*169f0*/  WARPSYNC.COLLECTIVE R15, `(.L_x_1043) ;  /* 0x000000000f087348 */ /* 0x000fea0003c00000 */
[----:B------:R0:W1:Y:S02]  /*16a00*/  SHFL.IDX P6, R14, R13, R12, R11 ;  /* 0x0000000c0d0e7389 */ /* 0x00006400000c000b */
[----:B01----:R-:W-:Y:S01]  /*16a10*/  ENDCOLLECTIVE ;  /* 0x000000000000791b */ /* 0x003fe20003800000 */
.L_x_1043:
[----:B------:R-:W-:Y:S05]  /*16a20*/  BSYNC B0 ;  /* 0x0000000000007941 */ /* 0x000fea0003800000 */
.L_x_1042:
        /* <DEDUP_REMOVED lines=8> */
.L_x_1044:
[----:B------:R-:W-:Y:S01]  /*16ab0*/  IMAD.MOV.U32 R4, RZ, RZ, R14 ;  /* 0x000000ffff047224 */ /* 0x000fe200078e000e */
[----:B------:R-:W-:Y:S06]  /*16ac0*/  BRA `(.L_x_1045) ;  /* 0xffffffe8001c7947 */ /* 0x000fec000383ffff */
.L_x_1002:
[----:B------:R-:W-:Y:S01]  /*16ad0*/  BSSY B0, `(.L_x_1046) ;  /* 0x0000008000007945 */ /* 0x000fe20003800000 */
[----:B-----5:R-:W-:Y:S02]  /*16ae0*/  IMAD.MOV.U32 R13, RZ, RZ, R2 ;  /* 0x000000ffff0d7224 */ /* 0x020fe400078e0002 */
[----:B------:R-:W-:Y:S02]  /*16af0*/  IMAD.MOV.U32 R12, RZ, RZ, 0x1 ;  /* 0x00000001ff0c7424 */ /* 0x000fe400078e00ff */
[----:B------:R-:W-:Y:S02]  /*16b00*/  IMAD.MOV.U32 R11, RZ, RZ, RZ ;  /* 0x000000ffff0b7224 */ /* 0x000fe400078e00ff */
[----:B------:R-:W-:-:S07]  /*16b10*/  IMAD.MOV.U32 R15, RZ, RZ, -0x1 ;  /* 0xffffffffff0f7424 */ /* 0x000fce00078e00ff */
[----:B0123--:R-:W-:Y:S05]  /*16b20*/  WARPSYNC.COLLECTIVE R15, `(.L_x_1047) ;  /* 0x000000000f087348 */ /* 0x00ffea0003c00000 */
[----:B------:R4:W0:Y:S02]  /*16b30*/  SHFL.UP P6, R14, R13, R12, R11 ;  /* 0x0400000c0d0e7389 */ /* 0x00082400000c000b */
[----:B01234-:R-:W-:Y:S01]  /*16b40*/  ENDCOLLECTIVE ;  /* 0x000000000000791b */ /* 0x01ffe20003800000 */
.L_x_1047:
[----:B------:R-:W-:Y:S05]  /*16b50*/  BSYNC B0 ;  /* 0x0000000000007941 */ /* 0x000fea0003800000 */
.L_x_1046:
        /* <DEDUP_REMOVED lines=10> */
.L_x_1048:
        /* <DEDUP_REMOVED lines=8> */
.L_x_1049:
        /* <DEDUP_REMOVED lines=8> */
.L_x_1050:
        /* <DEDUP_REMOVED lines=8> */
.L_x_1051:
        /* <DEDUP_REMOVED lines=8> */
.L_x_1052:
[----:B------:R-:W-:Y:S05]  /*16e00*/  BRA `(.L_x_1053) ;  /* 0xffffffe400d87947 */ /* 0x000fea000383ffff */
.L_x_1007:
[----:B------:R-:W-:Y:S01]  /*16e10*/  BSSY B0, `(.L_x_1054) ;  /* 0x0000008000007945 */ /* 0x000fe20003800000 */
[----:B-----5:R-:W-:Y:S02]  /*16e20*/  IMAD.MOV.U32 R13, RZ, RZ, R2 ;  /* 0x000000ffff0d7224 */ /* 0x020fe400078e0002 */
[----:B------:R-:W-:Y:S02]  /*16e30*/  IMAD.MOV.U32 R12, RZ, RZ, 0x1 ;  /* 0x00000001ff0c7424 */ /* 0x000fe400078e00ff */
[----:B------:R-:W-:Y:S02]  /*16e40*/  IMAD.MOV.U32 R11, RZ, RZ, RZ ;  /* 0x000000ffff0b7224 */ /* 0x000fe400078e00ff */
[----:B------:R-:W-:-:S07]  /*16e50*/  IMAD.MOV.U32 R15, RZ, RZ, -0x1 ;  /* 0xffffffffff0f7424 */ /* 0x000fce00078e00ff */
[----:B01-3--:R-:W-:Y:S05]  /*16e60*/  WARPSYNC.COLLECTIVE R15, `(.L_x_1055) ;  /* 0x000000000f087348 */ /* 0x00bfea0003c00000 */
[----:B------:R2:W4:Y:S02]  /*16e70*/  SHFL.UP P6, R14, R13, R12, R11 ;  /* 0x0400000c0d0e7389 */ /* 0x00052400000c000b */
[----:B01234-:R-:W-:Y:S01]  /*16e80*/  ENDCOLLECTIVE ;  /* 0x000000000000791b */ /* 0x01ffe20003800000 */
.L_x_1055:
[----:B------:R-:W-:Y:S05]  /*16e90*/  BSYNC B0 ;  /* 0x0000000000007941 */ /* 0x000fea0003800000 */
.L_x_1054:
        /* <DEDUP_REMOVED lines=10> */
.L_x_1056:
        /* <DEDUP_REMOVED lines=8> */
.L_x_1057:
        /* <DEDUP_REMOVED lines=8> */
.L_x_1058:
        /* <DEDUP_REMOVED lines=8> */
.L_x_1059:
        /* <DEDUP_REMOVED lines=8> */
.L_x_1060:
[----:B------:R-:W-:Y:S05]  /*17140*/  BRA `(.L_x_1061) ;  /* 0xffffffe400b47947 */ /* 0x000fea000383ffff */
.L_x_1009:
[----:B------:R-:W-:Y:S01]  /*17150*/  BSSY B0, `(.L_x_1062) ;  /* 0x0000006000007945 */ /* 0x000fe20003800000 */
[----:B------:R-:W-:Y:S01]  /*17160*/  PLOP3.LUT P6, PT, P6, PT, PT, 0x8, 0x0 ;  /* 0x000000000000781c */ /* 0x000fe200037ce170 */
[----:B------:R-:W-:-:S12]  /*17170*/  IMAD.MOV.U32 R15, RZ, RZ, -0x1 ;  /* 0xffffffffff0f7424 */ /* 0x000fd800078e00ff */
[----:B01-3--:R-:W-:Y:S05]  /*17180*/  WARPSYNC.COLLECTIVE R15, `(.L_x_1063) ;  /* 0x000000000f087348 */ /* 0x00bfea0003c00000 */
[----:B------:R-:W-:Y:S01]  /*17190*/  VOTE.ANY R14, PT, P6 ;  /* 0x00000000000e7806 */ /* 0x000fe200030e0100 */
[----:B01-3--:R-:W-:Y:S06]  /*171a0*/  ENDCOLLECTIVE ;  /* 0x000000000000791b */ /* 0x00bfec0003800000 */
.L_x_1063:
[----:B------:R-:W-:Y:S05]  /*171b0*/  BSYNC B0 ;  /* 0x0000000000007941 */ /* 0x000fea0003800000 */
.L_x_1062:
        /* <DEDUP_REMOVED lines=9> */
.L_x_1064:
[----:B------:R-:W-:Y:S01]  /*17250*/  IMAD.MOV.U32 R17, RZ, RZ, R14 ;  /* 0x000000ffff117224 */ /* 0x000fe200078e000e */
[----:B------:R-:W-:Y:S06]  /*17260*/  BRA `(.L_x_1065) ;  /* 0xffffffe400a47947 */ /* 0x000fec000383ffff */
.L_x_1011:
[----:B------:R-:W-:Y:S01]  /*17270*/  BSSY B0, `(.L_x_1066) ;  /* 0x0000007000007945 */ /* 0x000fe20003800000 */
[----:B------:R-:W-:Y:S02]  /*17280*/  IMAD.MOV.U32 R13, RZ, RZ, R8 ;  /* 0x000000ffff0d7224 */ /* 0x000fe400078e0008 */
[----:B------:R-:W-:Y:S02]  /*17290*/  IMAD.MOV.U32 R11, RZ, RZ, 0x1f ;  /* 0x0000001fff0b7424 */ /* 0x000fe400078e00ff */
[----:B------:R-:W-:-:S07]  /*172a0*/  IMAD.MOV.U32 R15, RZ, RZ, -0x1 ;  /* 0xffffffffff0f7424 */ /* 0x000fce00078e00ff */
[----:B01234-:R-:W-:Y:S05]  /*172b0*/  WARPSYNC.COLLECTIVE R15, `(.L_x_1067) ;  /* 0x000000000f087348 */ /* 0x01ffea0003c00000 */
[----:B------:R0:W0:Y:S02]  /*172c0*/  SHFL.IDX P6, R14, R13, R12, R11 ;  /* 0x0000000c0d0e7389 */ /* 0x00002400000c000b */
[----:B01234-:R-:W-:Y:S01]  /*172d0*/  ENDCOLLECTIVE ;  /* 0x000000000000791b */ /* 0x01ffe20003800000 */
.L_x_1067:
[----:B------:R-:W-:Y:S05]  /*172e0*/  BSYNC B0 ;  /* 0x0000000000007941 */ /* 0x000fea0003800000 */
.L_x_1066:
[----:B------:R-:W-:Y:S05]  /*172f0*/  BRA `(.L_x_1010) ;  /* 0xffffffe4009c7947 */ /* 0x000fea000383ffff */
.L_x_1015:
[----:B0-----:R0:W1:Y:S02]  /*17300*/  SYNCS.PHASECHK.TRANS64.TRYWAIT P0, [R9+URZ+0x2d820], R0 ;  /* 0x02d82000090075a7 */ /* 0x001064000800017f */
[----:B-1----:R-:W-:Y:S05]  /*17310*/  @!P0 NANOSLEEP.SYNCS 0x989680 ;  /* 0x009896800000895d */ /* 0x002fea0003900000 */
[----:B------:R-:W1:Y:S02]  /*17320*/  @!P0 SYNCS.PHASECHK.TRANS64 P0, [R9+URZ+0x2d820], R0 ;  /* 0x02d82000090085a7 */ /* 0x000e64000800007f */
[----:B-1----:R-:W-:Y:S05]  /*17330*/  @!P0 BRA `(.L_x_1015) ;  /* 0xfffffffc00f08947 */ /* 0x002fea000383ffff */
[----:B------:R-:W-:Y:S05]  /*17340*/  BRA `(.L_x_1068) ;  /* 0xffffffec00007947 */ /* 0x000fea000383ffff */
.L_x_1016:
[----:B------:R-:W1:Y:S01]  /*17350*/  S2R R2, SR_TID.X ;  /* 0x0000000000027919 */ /* 0x000e620000002100 */
[----:B------:R-:W-:Y:S01]  /*17360*/  BSSY B0, `(.L_x_1069) ;  /* 0x000000a000007945 */ /* 0x000fe20003800000 */
[----:B------:R-:W-:Y:S02]  /*17370*/  IMAD.MOV.U32 R12, RZ, RZ, RZ ;  /* 0x000000ffff0c7224 */ /* 0x000fe400078e00ff */
[----:B------:R-:W-:Y:S02]  /*17380*/  IMAD.MOV.U32 R11, RZ, RZ, 0x1f ;  /* 0x0000001fff0b7424 */ /* 0x000fe400078e00ff */
[----:B------:R-:W-:Y:S01]  /*17390*/  IMAD.MOV.U32 R15, RZ, RZ, -0x1 ;  /* 0xffffffffff0f7424 */ /* 0x000fe200078e00ff */
[----:B-1----:R-:W-:-:S04]  /*173a0*/  SHF.R.U32.HI R2, RZ, 0x5, R2 ;  /* 0x00000005ff027819 */ /* 0x002fc80000011602 */
[----:B------:R-:W-:-:S05]  /*173b0*/  LOP3.LUT R2, R2, 0x3, RZ, 0xc0, !PT ;  /* 0x0000000302027812 */ /* 0x000fca00078ec0ff */
[----:B------:R-:W-:-:S07]  /*173c0*/  IMAD.MOV.U32 R13, RZ, RZ, R2 ;  /* 0x000000ffff0d7224 */ /* 0x000fce00078e0002 */
[----:B0--3--:R-:W-:Y:S05]  /*173d0*/  WARPSYNC.COLLECTIVE R15, `(.L_x_1070) ;  /* 0x000000000f087348 */ /* 0x009fea0003c00000 */
[----:B------:R1:W2:Y:S02]  /*173e0*/  SHFL.IDX P6, R14, R13, R12, R11 ;  /* 0x0000000c0d0e7389 */ /* 0x0002a400000c000b */
[----:B0123--:R-:W-:Y:S01]  /*173f0*/  ENDCOLLECTIVE ;  /* 0x000000000000791b */ /* 0x00ffe20003800000 */
.L_x_1070:
[----:B------:R-:W-:Y:S05]  /*17400*/  BSYNC B0 ;  /* 0x0000000000007941 */ /* 0x000fea0003800000 */
.L_x_1069:
[----:B------:R-:W-:Y:S05]  /*17410*/  BRA `(.L_x_1071) ;  /* 0xffffffe800e87947 */ /* 0x000fea000383ffff */
.L_x_1019:
[----:B------:R-:W-:Y:S01]  /*17420*/  BSSY B1, `(.L_x_1072) ;  /* 0x0000006000017945 */ /* 0x000fe20003800000 */
[----:B------:R-:W-:-:S07]  /*17430*/  IMAD.MOV.U32 R15, RZ, RZ, -0x1 ;  /* 0xffffffffff0f7424 */ /* 0x000fce00078e00ff */
[----:B0--3--:R-:W-:Y:S05]  /*17440*/  WARPSYNC.COLLECTIVE R15, `(.L_x_1073) ;  /* 0x000000000f0c7348 */ /* 0x009fea0003c00000 */
[----:B------:R-:W-:Y:S02]  /*17450*/  ELECT P6, UR62, PT ;  /* 0x00000000003e782f */ /* 0x000fe400038c0000 */
[----:B------:R-:W-:Y:S01]  /*17460*/  MOV R14, UR62 ;  /* 0x0000003e000e7c02 */ /* 0x000fe20008000f00 */
[----:B0--3--:R-:W-:Y:S10]  /*17470*/  ENDCOLLECTIVE ;  /* 0x000000000000791b */ /* 0x009ff40003800000 */
.L_x_1073:
[----:B------:R-:W-:Y:S05]  /*17480*/  BSYNC B1 ;  /* 0x0000000000017941 */ /* 0x000fea0003800000 */
.L_x_1072:
[----:B------:R-:W-:Y:S05]  /*17490*/  BRA `(.L_x_1074) ;  /* 0xffffffe800e07947 */ /* 0x000fea000383ffff */
.L_x_1021:
[----:B0-----:R0:W1:Y:S02]  /*174a0*/  SYNCS.PHASECHK.TRANS64.TRYWAIT P0, [R7+URZ], R2 ;  /* 0x00000002070075a7 */ /* 0x001064000800017f */
[----:B-1----:R-:W-:Y:S05]  /*174b0*/  @!P0 NANOSLEEP.SYNCS 0x989680 ;  /* 0x009896800000895d */ /* 0x002fea0003900000 */
[----:B------:R-:W1:Y:S02]  /*174c0*/  @!P0 SYNCS.PHASECHK.TRANS64 P0, [R7+URZ], R2 ;  /* 0x00000002070085a7 */ /* 0x000e64000800007f */
[----:B-1----:R-:W-:Y:S05]  /*174d0*/  @!P0 BRA `(.L_x_1021) ;  /* 0xfffffffc00f08947 */ /* 0x002fea000383ffff */
[----:B------:R-:W-:Y:S05]  /*174e0*/  BRA `(.L_x_1075) ;  /* 0xffffffec00147947 */ /* 0x000fea000383ffff */
.L_x_1022:
[----:B-1----:R1:W2:Y:S02]  /*174f0*/  SYNCS.PHASECHK.TRANS64.TRYWAIT P0, [R3+URZ], R0 ;  /* 0x00000000030075a7 */ /* 0x0022a4000800017f */
[----:B--2---:R-:W-:Y:S05]  /*17500*/  @!P0 NANOSLEEP.SYNCS 0x989680 ;  /* 0x009896800000895d */ /* 0x004fea0003900000 */
[----:B------:R-:W2:Y:S02]  /*17510*/  @!P0 SYNCS.PHASECHK.TRANS64 P0, [R3+URZ], R0 ;  /* 0x00000000030085a7 */ /* 0x000ea4000800007f */
[----:B--2---:R-:W-:Y:S05]  /*17520*/  @!P0 BRA `(.L_x_1022) ;  /* 0xfffffffc00f08947 */ /* 0x004fea000383ffff */
[----:B------:R-:W-:Y:S05]  /*17530*/  BRA `(.L_x_1076) ;  /* 0xffffffec00087947 */ /* 0x000fea000383ffff */
.L_x_1024:
[----:B-1----:R1:W2:Y:S02]  /*17540*/  SYNCS.PHASECHK.TRANS64.TRYWAIT P0, [R5+URZ], R2 ;  /* 0x00000002050075a7 */ /* 0x0022a4000800017f */
[----:B--2---:R-:W-:Y:S05]  /*17550*/  @!P0 NANOSLEEP.SYNCS 0x989680 ;  /* 0x009896800000895d */ /* 0x004fea0003900000 */
[----:B------:R-:W2:Y:S02]  /*17560*/  @!P0 SYNCS.PHASECHK.TRANS64 P0, [R5+URZ], R2 ;  /* 0x00000002050085a7 */ /* 0x000ea4000800007f */
[----:B--2---:R-:W-:Y:S05]  /*17570*/  @!P0 BRA `(.L_x_1024) ;  /* 0xfffffffc00f08947 */ /* 0x004fea000383ffff */
[----:B------:R-:W-:Y:S05]  /*17580*/  BRA `(.L_x_1077) ;  /* 0xffffffec000c7947 */ /* 0x000fea000383ffff */
.L_x_1078:
        /* <DEDUP_REMOVED lines=15> */
.L_x_2208:


//--------------------- .text._ZN7cutlass13device_kernelIN5flash11enable_sm90INS1_16FlashAttnFwdSm90INS1_25CollectiveMainloopFwdSm90ILi2EN4cute5tupleIJNS5_1CILi1EEES8_S8_EEENS6_IJNS7_ILi192EEENS7_ILi128EEENS7_ILi96EEEEEELi96ENS_10bfloat16_tEfNS_4arch4Sm90ELb0ELb1ELb1ELb1ELb0ELb1ELb0ELb0ELb1ELb0ELb0ELb0EEENS1_21CollectiveEpilogueFwdINS6_IJSA_SC_SB_EEES9_SE_SG_Li384ELb1ELb0ELb0ELb0EEENS1_36VarlenDynamicPersistentTileSchedulerILi192ELi128ELi384ELi32ELb0ELb0ELb1ELb1ELb0ELb1EEEEEEEEEvNT_6ParamsE --------------------------
	.section	.text._ZN7cutlass13device_kernelIN5flash11enable_sm90INS1_16FlashAttnFwdSm90INS1_25CollectiveMainloopFwdSm90ILi2EN4cute5tupleIJNS5_1CILi1EEES8_S8_EEENS6_IJNS7_ILi192EEENS7_ILi128EEENS7_ILi96EEEEEELi96ENS_10bfloat16_tEfNS_4arch4Sm90ELb0ELb1ELb1ELb1ELb0ELb1ELb0ELb0ELb1ELb0ELb0ELb0EEENS1_21CollectiveEpilogueFwdINS6_IJSA_SC_SB_EEES9_SE_SG_Li384ELb1ELb0ELb0ELb0EEENS1_36VarlenDynamicPersistentTileSchedulerILi192ELi128ELi384ELi32ELb0ELb0ELb1ELb1ELb0ELb1EEEEEEEEEvNT_6ParamsE,"ax",@progbits
	.align	128
.text._ZN7cutlass13device_kernelIN5flash11enable_sm90INS1_16FlashAttnFwdSm90INS1_25CollectiveMainloopFwdSm90ILi2EN4cute5tupleIJNS5_1CILi1EEES8_S8_EEENS6_IJNS7_ILi192EEENS7_ILi128EEENS7_ILi96EEEEEELi96ENS_10bfloat16_tEfNS_4arch4Sm90ELb0ELb1ELb1ELb1ELb0ELb1ELb0ELb0ELb1ELb0ELb0ELb0EEENS1_21CollectiveEpilogueFwdINS6_IJSA_SC_SB_EEES9_SE_SG_Li384ELb1ELb0ELb0ELb0EEENS1_36VarlenDynamicPersistentTileSchedulerILi192ELi128ELi384ELi32ELb0ELb0ELb1ELb1ELb0ELb1EEEEEEEEEvNT_6ParamsE:
        .type           _ZN7cutlass13device_kernelIN5flash11enable_sm90INS1_16FlashAttnFwdSm90INS1_25CollectiveMainloopFwdSm90ILi2EN4cute5tupleIJNS5_1CILi1EEES8_S8_EEENS6_IJNS7_ILi192EEENS7_ILi128EEENS7_ILi96EEEEEELi96ENS_10bfloat16_tEfNS_4arch4Sm90ELb0ELb1ELb1ELb1ELb0ELb1ELb0ELb0ELb1ELb0ELb0ELb0EEENS1_21CollectiveEpilogueFwdINS6_IJSA_SC_SB_EEES9_SE_SG_Li384ELb1ELb0ELb0ELb0EEENS1_36VarlenDynamicPersistentTileSchedulerILi192ELi128ELi384ELi32ELb0ELb0ELb1ELb1ELb0ELb1EEEEEEEEEvNT_6ParamsE,@function
        .size           _ZN7cutlass13device_kernelIN5flash11enable_sm90INS1_16FlashAttnFwdSm90INS1_25CollectiveMainloopFwdSm90ILi2EN4cute5tupleIJNS5_1CILi1EEES8_S8_EEENS6_IJNS7_ILi192EEENS7_ILi128EEENS7_ILi96EEEEEELi96ENS_10bfloat16_tEfNS_4arch4Sm90ELb0ELb1ELb1ELb1ELb0ELb1ELb0ELb0ELb1ELb0ELb0ELb0EEENS1_21CollectiveEpilogueFwdINS6_IJSA_SC_SB_EEES9_SE_SG_Li384ELb1ELb0ELb0ELb0EEENS1_36VarlenDynamicPersistentTileSchedulerILi192ELi128ELi384ELi32ELb0ELb0ELb1ELb1ELb0ELb1EEEEEEEEEvNT_6ParamsE,(.L_x_2209 - _ZN7cutlass13device_kernelIN5flash11enable_sm90INS1_16FlashAttnFwdSm90INS1_25CollectiveMainloopFwdSm90ILi2EN4cute5tupleIJNS5_1CILi1EEES8_S8_EEENS6_IJNS7_ILi192EEENS7_ILi128EEENS7_ILi96EEEEEELi96ENS_10bfloat16_tEfNS_4arch4Sm90ELb0ELb1ELb1ELb1ELb0ELb1ELb0ELb0ELb1ELb0ELb0ELb0EEENS1_21CollectiveEpilogueFwdINS6_IJSA_SC_SB_EEES9_SE_SG_Li384ELb1ELb0ELb0ELb0EEENS1_36VarlenDynamicPersistentTileSchedulerILi192ELi128ELi384ELi32ELb0ELb0ELb1ELb1ELb0ELb1EEEEEEEEEvNT_6ParamsE)
        .other          _ZN7cutlass13device_kernelIN5flash11enable_sm90INS1_16FlashAttnFwdSm90INS1_25CollectiveMainloopFwdSm90ILi2EN4cute5tupleIJNS5_1CILi1EEES8_S8_EEENS6_IJNS7_ILi192EEENS7_ILi128EEENS7_ILi96EEEEEELi96ENS_10bfloat16_tEfNS_4arch4Sm90ELb0ELb1ELb1ELb1ELb0ELb1ELb0ELb0ELb1ELb0ELb0ELb0EEENS1_21CollectiveEpilogueFwdINS6_IJSA_SC_SB_EEES9_SE_SG_Li384ELb1ELb0ELb0ELb0EEENS1_36VarlenDynamicPersistentTileSchedulerILi192ELi128ELi384ELi32ELb0ELb0ELb1ELb1ELb0ELb1EEEEEEEEEvNT_6ParamsE,@"STO_CUDA_ENTRY STV_DEFAULT"
_ZN7cutlass13device_kernelIN5flash11enable_sm90INS1_16FlashAttnFwdSm90INS1_25CollectiveMainloopFwdSm90ILi2EN4cute5tupleIJNS5_1CILi1EEES8_S8_EEENS6_IJNS7_ILi192EEENS7_ILi128EEENS7_ILi96EEEEEELi96ENS_10bfloat16_tEfNS_4arch4Sm90ELb0ELb1ELb1ELb1ELb0ELb1ELb0ELb0ELb1ELb0ELb0ELb0EEENS1_21CollectiveEpilogueFwdINS6_IJSA_SC_SB_EEES9_SE_SG_Li384ELb1ELb0ELb0ELb0EEENS1_36VarlenDynamicPersistentTileSchedulerILi192ELi128ELi384ELi32ELb0ELb0ELb1ELb1ELb0ELb1EEEEEEEEEvNT_6ParamsE:
        /* <DEDUP_REMOVED lines=27> */
.L_x_1080:
[----:B------:R-:W-:Y:S05]  /*01b0*/  BSYNC B0 ;  /* 0x0000000000007941 */ /* 0x000fea0003800000 */
.L_x_1079:
        /* <DEDUP_REMOVED lines=41> */
.L_x_1081:
        /* <DEDUP_REMOVED lines=22> */
.L_x_1082:
        /* <DEDUP_REMOVED lines=18> */
.L_x_1083:
        /* <DEDUP_REMOVED lines=22> */
.L_x_1084:
        /* <DEDUP_REMOVED lines=22> */
.L_x_1085:
[----:B------:R-:W-:Y:S01]  /*0990*/  PLOP3.LUT P0, PT, PT, PT, UP0, 0x80, 0x0 ;  /* 0x000000000000781c */ /* 0x000fe20003f0f008 */
[----:B------:R-:W-:Y:S01]  /*09a0*/  UMOV UR36, 0x1 ;  /* 0x0000000100247882 */ /* 0x000fe20000000000 */
[----:B------:R-:W-:Y:S01]  /*09b0*/  NOP ;  /* 0x0000000000007918 */ /* 0x000fe20000000000 */
[----:B------:R-:W-:Y:S01]  /*09c0*/  USEL UR36, UR36, 0x2, !UP0 ;  /* 0x0000000224247887 */ /* 0x000fe2000c000000 */
[----:B------:R-:W-:Y:S01]  /*09d0*/  BSSY B7, `(.L_x_1086) ;  /* 0x000219f000077945 */ /* 0x000fe20003800000 */
[----:B------:R-:W-:Y:S01]  /*09e0*/  ULDC.64 UR52, c[0x0][0x208] ;  /* 0x0000820000347ab9 */ /* 0x000fe20000000a00 */
[----:B012-4-:R-:W-:Y:S07]  /*09f0*/  BAR.SYNC.DEFER_BLOCKING 0x0 ;  /* 0x0000000000007b1d */ /* 0x017fee0000010000 */
[----:B------:R-:W-:Y:S05]  /*0a00*/  @!P0 BRA `(.L_x_1087) ;  /* 0x000001b800908947 */ /* 0x000fea0003800000 */
.L_x_1088:
[----:B------:R-:W-:-:S08]  /*0a10*/  NOP ;  /* 0x0000000000007918 */ /* 0x000fd00000000000 */
[----:B------:R-:W0:Y:S02]  /*0a20*/  USETMAXREG.TRY_ALLOC.CTAPOOL UP0, 0xa0 ;  /* 0x000000a0000079c8 */ /* 0x000e240008000600 */
[----:B0-----:R-:W-:-:S13]  /*0a30*/  PLOP3.LUT P0, PT, PT, PT, UP0, 0x80, 0x0 ;  /* 0x000000000000781c */ /* 0x001fda0003f0f008 */
[----:B------:R-:W-:Y:S05]  /*0a40*/  @!P0 BRA `(.L_x_1088) ;  /* 0xfffffffc00f08947 */ /* 0x000fea000383ffff */
[----:B------:R-:W2:Y:S01]  /*0a50*/  LDL.LU R0, [R1] ;  /* 0x0000000001007983 */ /* 0x000ea20000300800 */
[----:B------:R-:W0:Y:S01]  /*0a60*/  S2R R2, SR_TID.X ;  /* 0x0000000000027919 */ /* 0x000e220000002100 */
        /* <DEDUP_REMOVED lines=14> */
[----:B------:R1:W-:Y:S01]  /*0b50*/  STL [R1], R0 ;  /* 0x0000000001007387 */ /* 0x0003e20000100800 */
[----:B0-----:R-:W-:-:S13]  /*0b60*/  ISETP.GE.AND P0, PT, R11, UR4, PT ;  /* 0x000000040b007c0c */ /* 0x001fda000bf06270 */
[----:B-1----:R-:W-:Y:S05]  /*0b70*/  @P0 BRA `(.L_x_1089) ;  /* 0x0000021800100947 */ /* 0x002fea0003800000 */
[----:B------:R-:W0:Y:S01]  /*0b80*/  S2R R0, SR_TID.X ;  /* 0x0000000000007919 */ /* 0x000e220000002100 */
[----:B------:R-:W-:Y:S01]  /*0b90*/  IMAD.MOV.U32 R138, RZ, RZ, 0x40 ;  /* 0x00000040ff8a7424 */ /* 0x000fe200078e00ff */
[----:B------:R-:W-:Y:S01]  /*0ba0*/  R2UR UR38, R2 ;  /* 0x00000000022672ca */ /* 0x000fe200000e0000 */
[----:B------:R-:W-:Y:S01]  /*0bb0*/  IMAD.MOV.U32 R18, RZ, RZ, RZ ;  /* 0x000000ffff127224 */ /* 0x000fe200078e00ff */
[----:B------:R-:W-:Y:S01]  /*0bc0*/  STL [R1+0x34], R9 ;  /* 0x0000340901007387 */ /* 0x000fe20000100800 */
[----:B------:R-:W-:Y:S01]  /*0bd0*/  IMAD.MOV.U32 R157, RZ, RZ, RZ ;  /* 0x000000ffff9d7224 */ /* 0x000fe200078e00ff */
[----:B------:R-:W-:Y:S01]  /*0be0*/  ULOP3.LUT UR37, UR36, 0x1, URZ, 0xfc, !UPT ;  /* 0x0000000124257892 */ /* 0x000fe2000f8efc3f */
[----:B------:R-:W-:Y:S01]  /*0bf0*/  IMAD.MOV.U32 R22, RZ, RZ, RZ ;  /* 0x000000ffff167224 */ /* 0x000fe200078e00ff */
[----:B------:R-:W-:Y:S01]  /*0c00*/  STL [R1+0x38], R10 ;  /* 0x0000380a01007387 */ /* 0x000fe20000100800 */
[----:B------:R-:W-:-:S03]  /*0c10*/  IMAD.MOV.U32 R17, RZ, RZ, RZ ;  /* 0x000000ffff117224 */ /* 0x000fc600078e00ff */
[----:B------:R-:W-:Y:S03]  /*0c20*/  STL [R1+0x3c], R11 ;  /* 0x00003c0b01007387 */ /* 0x000fe60000100800 */
[----:B------:R-:W-:Y:S01]  /*0c30*/  UIADD3 UR38, UR38, 0xc400, URZ ;  /* 0x0000c40026267890 */ /* 0x000fe2000fffe03f */
[----:B------:R-:W-:Y:S01]  /*0c40*/  STL [R1+0x4c], RZ ;  /* 0x00004cff01007387 */ /* 0x000fe20000100800 */
[----:B0-----:R-:W-:-:S05]  /*0c50*/  VIADD R0, R0, 0xffffff80 ;  /* 0xffffff8000007836 */ /* 0x001fca0000000000 */
[----:B------:R-:W-:Y:S02]  /*0c60*/  SHF.R.S32.HI R3, RZ, 0x1f, R0 ;  /* 0x0000001fff037819 */ /* 0x000fe40000011400 */
[-C--:B------:R-:W-:Y:S02]  /*0c70*/  LEA.HI R12, R0, R0.reuse, RZ, 0x1 ;  /* 0x00000000000c7211 */ /* 0x080fe400078f08ff */
[CC--:B------:R-:W-:Y:S02]  /*0c80*/  LEA.HI R4, R3.reuse, R0.reuse, RZ, 0x4 ;  /* 0x0000000003047211 */ /* 0x0c0fe400078f20ff */
[CC--:B------:R-:W-:Y:S02]  /*0c90*/  LEA.HI R7, R3.reuse, R0.reuse, RZ, 0x5 ;  /* 0x0000000003077211 */ /* 0x0c0fe400078f28ff */
[----:B------:R-:W-:Y:S02]  /*0ca0*/  LOP3.LUT R5, R4, 0xfffffff0, RZ, 0xc0, !PT ;  /* 0xfffffff004057812 */ /* 0x000fe400078ec0ff */
[----:B------:R-:W-:-:S02]  /*0cb0*/  LEA.HI R6, R3, R0, RZ, 0x2 ;  /* 0x0000000003067211 */ /* 0x000fc400078f10ff */
[----:B------:R-:W-:Y:S01]  /*0cc0*/  LEA.HI R3, R3, R0, RZ, 0x7 ;  /* 0x0000000003037211 */ /* 0x000fe200078f38ff */
[C---:B------:R-:W-:Y:S01]  /*0cd0*/  IMAD.IADD R5, R0.reuse, 0x1, -R5 ;  /* 0x0000000100057824 */ /* 0x040fe200078e0a05 */
[--C-:B------:R-:W-:Y:S02]  /*0ce0*/  SHF.R.S32.HI R8, RZ, 0x2, R6.reuse ;  /* 0x00000002ff087819 */ /* 0x100fe40000011406 */
[----:B------:R-:W-:Y:S02]  /*0cf0*/  LOP3.LUT R3, R3, 0xffffff80, RZ, 0xc0, !PT ;  /* 0xffffff8003037812 */ /* 0x000fe400078ec0ff */
[----:B------:R-:W-:Y:S02]  /*0d00*/  SHF.R.S32.HI R15, RZ, 0x1f, R6 ;  /* 0x0000001fff0f7819 */ /* 0x000fe40000011406 */
[----:B------:R-:W-:Y:S01]  /*0d10*/  SHF.R.S32.HI R6, RZ, 0x1f, R5 ;  /* 0x0000001fff067819 */ /* 0x000fe20000011405 */
[----:B------:R-:W-:Y:S01]  /*0d20*/  IMAD.IADD R136, R0, 0x1, -R3 ;  /* 0x0000000100887824 */ /* 0x000fe200078e0a03 */
[----:B------:R-:W-:-:S02]  /*0d30*/  LOP3.LUT R13, R12, 0xfffffffe, RZ, 0xc0, !PT ;  /* 0xfffffffe0c0d7812 */ /* 0x000fc400078ec0ff */
[----:B------:R-:W-:Y:S02]  /*0d40*/  SHF.R.S32.HI R3, RZ, 0x4, R4 ;  /* 0x00000004ff037819 */ /* 0x000fe40000011404 */
[----:B------:R-:W-:Y:S01]  /*0d50*/  LEA.HI R6, R6, R5, RZ, 0x3 ;  /* 0x0000000506067211 */ /* 0x000fe200078f18ff */
[----:B------:R-:W-:Y:S01]  /*0d60*/  IMAD.IADD R16, R0, 0x1, -R13 ;  /* 0x0000000100107824 */ /* 0x000fe200078e0a0d */
[----:B------:R-:W-:Y:S02]  /*0d70*/  LEA.HI R4, R4, R3, RZ, 0x1 ;  /* 0x0000000304047211 */ /* 0x000fe400078f08ff */
[C---:B------:R-:W-:Y:S01]  /*0d80*/  LOP3.LUT R0, R6.reuse, 0xfffffff8, RZ, 0xc0, !PT ;  /* 0xfffffff806007812 */ /* 0x040fe200078ec0ff */
[----:B------:R-:W-:Y:S01]  /*0d90*/  IMAD.SHL.U32 R6, R6, 0x40, RZ ;  /* 0x0000004006067824 */ /* 0x000fe200078e00ff */
[----:B------:R-:W-:Y:S01]  /*0da0*/  LOP3.LUT R4, R4, 0x1ffffffe, RZ, 0xc0, !PT ;  /* 0x1ffffffe04047812 */ /* 0x000fe200078ec0ff */
[----:B------:R-:W-:Y:S01]  /*0db0*/  IMAD.SHL.U32 R19, R16, 0x8, RZ ;  /* 0x0000000810137824 */ /* 0x000fe200078e00ff */
[----:B------:R-:W-:Y:S01]  /*0dc0*/  LEA.HI R15, R15, R8, RZ, 0x2 ;  /* 0x000000080f0f7211 */ /* 0x000fe200078f10ff */
[----:B------:R-:W-:Y:S01]  /*0dd0*/  IMAD.IADD R0, R5, 0x1, -R0 ;  /* 0x0000000105007824 */ /* 0x000fe200078e0a00 */
[----:B------:R-:W-:Y:S01]  /*0de0*/  SHF.R.S32.HI R23, RZ, 0x1, R12 ;  /* 0x00000001ff177819 */ /* 0x000fe2000001140c */
[----:B------:R-:W-:Y:S01]  /*0df0*/  IMAD.IADD R4, R3, 0x1, -R4 ;  /* 0x0000000103047824 */ /* 0x000fe200078e0a04 */
[----:B------:R-:W-:Y:S01]  /*0e00*/  LOP3.LUT R15, R15, 0xfffffffc, RZ, 0xc0, !PT ;  /* 0xfffffffc0f0f7812 */ /* 0x000fe200078ec0ff */
[----:B------:R-:W-:Y:S01]  /*0e10*/  IMAD.SHL.U32 R5, R0, 0x40, RZ ;  /* 0x0000004000057824 */ /* 0x000fe200078e00ff */
[----:B------:R-:W-:Y:S01]  /*0e20*/  LEA.HI R12, R12, R23, RZ, 0x1 ;  /* 0x000000170c0c7211 */ /* 0x000fe200078f08ff */
[----:B------:R-:W-:Y:S01]  /*0e30*/  IMAD.SHL.U32 R4, R4, 0x8, RZ ;  /* 0x0000000804047824 */ /* 0x000fe200078e00ff */
[----:B------:R-:W-:Y:S01]  /*0e40*/  SHF.R.S32.HI R7, RZ, 0x5, R7 ;  /* 0x00000005ff077819 */ /* 0x000fe20000011407 */
[----:B------:R-:W-:Y:S01]  /*0e50*/  IMAD.IADD R15, R8, 0x1, -R15 ;  /* 0x00000001080f7824 */ /* 0x000fe200078e0a0f */
[----:B------:R-:W-:Y:S01]  /*0e60*/  LOP3.LUT R5, R5, 0x1c0, RZ, 0xc0, !PT ;  /* 0x000001c005057812 */ /* 0x000fe200078ec0ff */
[----:B------:R-:W-:Y:S01]  /*0e70*/  IMAD.SHL.U32 R16, R16, 0x4, RZ ;  /* 0x0000000410107824 */ /* 0x000fe200078e00ff */
[----:B------:R-:W-:Y:S01]  /*0e80*/  LOP3.LUT R12, R12, 0x7fffffe, RZ, 0xc0, !PT ;  /* 0x07fffffe0c0c7812 */ /* 0x000fe200078ec0ff */
[----:B------:R-:W-:Y:S01]  /*0e90*/  IMAD.SHL.U32 R15, R15, 0x40, RZ ;  /* 0x000000400f0f7824 */ /* 0x000fe200078e00ff */
[----:B------:R-:W-:-:S02]  /*0ea0*/  LOP3.LUT R4, R5, 0x8, R4, 0xf8, !PT ;  /* 0x0000000805047812 */ /* 0x000fc400078ef804 */
[----:B------:R-:W-:Y:S01]  /*0eb0*/  LOP3.LUT R6, R6, 0x7ffffe00, RZ, 0xc0, !PT ;  /* 0x7ffffe0006067812 */ /* 0x000fe200078ec0ff */
[----:B------:R-:W-:Y:S01]  /*0ec0*/  IMAD.IADD R12, R23, 0x1, -R12 ;  /* 0x00000001170c7824 */ /* 0x000fe200078e0a0c */
[----:B------:R-:W-:Y:S02]  /*0ed0*/  SHF.R.U32.HI R5, RZ, 0x3, R5 ;  /* 0x00000003ff057819 */ /* 0x000fe40000011605 */
[----:B------:R-:W-:Y:S01]  /*0ee0*/  R2P PR, R0, 0x6 ;  /* 0x0000000600007804 */ /* 0x000fe20000000000 */
[----:B------:R-:W-:Y:S01]  /*0ef0*/  IMAD R6, R7, 0x400, R6 ;  /* 0x0000040007067824 */ /* 0x000fe200078e0206 */
[----:B------:R-:W-:Y:S01]  /*0f00*/  LOP3.LUT R5, R4, R5, RZ, 0x3c, !PT ;  /* 0x0000000504057212 */ /* 0x000fe200078e3cff */
[----:B------:R-:W-:Y:S01]  /*0f10*/  IMAD R12, R3, 0x8, R12 ;  /* 0x00000008030c7824 */ /* 0x000fe200078e020c */
[----:B------:R-:W-:Y:S01]  /*0f20*/  LOP3.LUT R3, R15, 0xc0, RZ, 0xc0, !PT ;  /* 0x000000c00f037812 */ /* 0x000fe200078ec0ff */
[----:B------:R-:W-:Y:S01]  /*0f30*/  VIADD R4, R19, 0x10 ;  /* 0x0000001013047836 */ /* 0x000fe20000000000 */
[----:B------:R-:W-:Y:S01]  /*0f40*/  SHF.R.S32.HI R0, RZ, 0x1f, R23 ;  /* 0x0000001fff007819 */ /* 0x000fe20000011417 */
[----:B------:R-:W-:Y:S01]  /*0f50*/  IMAD.IADD R5, R6, 0x1, R5 ;  /* 0x0000000106057824 */ /* 0x000fe200078e0205 */
[----:B------:R-:W-:Y:S01]  /*0f60*/  LOP3.LUT R0, R3, 0x8, R19, 0xf8, !PT ;  /* 0x0000000803007812 */ /* 0x000fe200078ef813 */
[----:B------:R-:W-:Y:S01]  /*0f70*/  IMAD.SHL.U32 R4, R12, 0x20, RZ ;  /* 0x000000200c047824 */ /* 0x000fe200078e00ff */
[----:B------:R0:W-:Y:S01]  /*0f80*/  STL [R1+0xc], R3 ;  /* 0x00000c0301007387 */ /* 0x0001e20000100800 */
[----:B------:R-:W-:Y:S01]  /*0f90*/  IMAD R137, R5, 0x2, R2 ;  /* 0x0000000205897824 */ /* 0x000fe200078e0202 */
[----:B------:R-:W-:-:S02]  /*0fa0*/  SHF.R.U32.HI R5, RZ, 0x3, R3 ;  /* 0x00000003ff057819 */ /* 0x000fc40000011603 */
[----:B------:R-:W-:Y:S01]  /*0fb0*/  SHF.R.S32.HI R13, RZ, 0x1f, R136 ;  /* 0x0000001fff0d7819 */ /* 0x000fe20000011488 */
[----:B------:R-:W-:Y:S01]  /*0fc0*/  VIADD R139, R137, 0x21800 ;  /* 0x00021800898b7836 */ /* 0x000fe20000000000 */
[----:B------:R-:W-:Y:S01]  /*0fd0*/  LOP3.LUT R0, R0, R5, RZ, 0x3c, !PT ;  /* 0x0000000500007212 */ /* 0x000fe200078e3cff */
[----:B------:R1:W-:Y:S01]  /*0fe0*/  STL [R1+0x10], R5 ;  /* 0x0000100501007387 */ /* 0x0003e20000100800 */
[----:B------:R-:W-:Y:S01]  /*0ff0*/  LEA.HI R13, R13, R136, RZ, 0x2 ;  /* 0x000000880d0d7211 */ /* 0x000fe200078f10ff */
[----:B0-----:R-:W-:Y:S02]  /*1000*/  VIADD R3, R137, 0x21820 ;  /* 0x0002182089037836 */ /* 0x001fe40000000000 */
[----:B------:R-:W-:Y:S01]  /*1010*/  STL [R1+0x14], R4 ;  /* 0x0000140401007387 */ /* 0x000fe20000100800 */
[----:B------:R-:W-:Y:S01]  /*1020*/  @P1 VIADD R3, R139, 0xffffffe0 ;  /* 0xffffffe08b031836 */ /* 0x000fe20000000000 */
[----:B------:R-:W-:Y:S01]  /*1030*/  SEL R138, R138, 0xffffffc0, !P2 ;  /* 0xffffffc08a8a7807 */ /* 0x000fe20005000000 */
[----:B------:R-:W-:Y:S01]  /*1040*/  IMAD.IADD R0, R4, 0x1, R0 ;  /* 0x0000000104007824 */ /* 0x000fe200078e0200 */
[----:B------:R-:W-:-:S02]  /*1050*/  LOP3.LUT R13, R13, 0x7ffffffc, RZ, 0xc0, !PT ;  /* 0x7ffffffc0d0d7812 */ /* 0x000fc400078ec0ff */
[----:B------:R-:W-:Y:S01]  /*1060*/  STL [R1+0x1c], R3 ;  /* 0x00001c0301007387 */ /* 0x000fe20000100800 */
[----:B------:R-:W-:Y:S02]  /*1070*/  IMAD.IADD R139, R139, 0x1, R138 ;  /* 0x000000018b8b7824 */ /* 0x000fe400078e028a */
[----:B------:R-:W-:Y:S01]  /*1080*/  IMAD.IADD R136, R136, 0x1, -R13 ;  /* 0x0000000188887824 */ /* 0x000fe200078e0a0d */
[----:B------:R0:W-:Y:S01]  /*1090*/  STL [R1+0x40], R0 ;  /* 0x0000400001007387 */ /* 0x0001e20000100800 */
[----:B-1----:R-:W-:Y:S02]  /*10a0*/  VIADD R5, R19, 0x20 ;  /* 0x0000002013057836 */ /* 0x002fe40000000000 */
[----:B------:R-:W-:Y:S02]  /*10b0*/  IMAD.IADD R138, R138, 0x1, R3 ;  /* 0x000000018a8a7824 */ /* 0x000fe400078e0203 */
[----:B0-----:R-:W-:-:S05]  /*10c0*/  VIADD R0, R3, 0x6000 ;  /* 0x0000600003007836 */ /* 0x001fca0000000000 */
[----:B------:R0:W-:Y:S02]  /*10d0*/  STL [R1+0x20], R0 ;  /* 0x0000200001007387 */ /* 0x0001e40000100800 */
.L_x_1298:
[----:B0-2--5:R-:W2:Y:S01]  /*10e0*/  LDL R30, [R1+0x3c] ;  /* 0x00003c00011e7983 */ /* 0x025ea20000100800 */
[----:B------:R-:W-:Y:S05]  /*10f0*/  YIELD ;  /* 0x0000000000007946 */ /* 0x000fea0003800000 */
[----:B------:R-:W-:Y:S01]  /*1100*/  ULDC.64 UR4, c[0x0][0xa28] ;  /* 0x00028a0000047ab9 */ /* 0x000fe20000000a00 */
[----:B-1-3--:R-:W2:Y:S01]  /*1110*/  LDC.64 R6, c[0x0][0xa08] ;  /* 0x00028200ff067b82 */ /* 0x00aea20000000a00 */
[----:B------:R-:W-:Y:S01]  /*1120*/  ISETP.NE.U32.AND P1, PT, RZ, UR4, PT ;  /* 0x00000004ff007c0c */ /* 0x000fe2000bf25070 */
[----:B0-----:R-:W-:Y:S02]  /*1130*/  IMAD.MOV.U32 R0, RZ, RZ, RZ ;  /* 0x000000ffff007224 */ /* 0x001fe400078e00ff */
[----:B------:R-:W-:Y:S01]  /*1140*/  IMAD.MOV.U32 R72, RZ, RZ, RZ ;  /* 0x000000ffff487224 */ /* 0x000fe200078e00ff */
[----:B------:R-:W-:Y:S01]  /*1150*/  ISETP.NE.AND.EX P1, PT, RZ, UR5, PT, P1 ;  /* 0x00000005ff007c0c */ /* 0x000fe2000bf25310 */
[----:B------:R-:W-:-:S02]  /*1160*/  ULDC.64 UR4, c[0x0][0xa18] ;  /* 0x0002860000047ab9 */ /* 0x000fc40000000a00 */
[----:B------:R-:W-:-:S04]  /*1170*/  ISETP.NE.U32.AND P2, PT, RZ, UR4, PT ;  /* 0x00000004ff007c0c */ /* 0x000fc8000bf45070 */
[----:B------:R-:W-:Y:S01]  /*1180*/  ISETP.NE.AND.EX P2, PT, RZ, UR5, PT, P2 ;  /* 0x00000005ff007c0c */ /* 0x000fe2000bf45320 */
[----:B------:R-:W-:Y:S02]  /*1190*/  ULDC.64 UR4, c[0x0][0xa08] ;  /* 0x0002820000047ab9 */ /* 0x000fe40000000a00 */
[----:B------:R-:W-:-:S03]  /*11a0*/  ISETP.NE.U32.AND P0, PT, RZ, UR4, PT ;  /* 0x00000004ff007c0c */ /* 0x000fc6000bf05070 */
[----:B------:R-:W0:Y:S08]  /*11b0*/  @P1 LDC.64 R4, c[0x0][0xa28] ;  /* 0x00028a00ff041b82 */ /* 0x000e300000000a00 */
[----:B------:R-:W1:Y:S01]  /*11c0*/  @P2 LDC.64 R8, c[0x0][0xa18] ;  /* 0x00028600ff082b82 */ /* 0x000e620000000a00 */
[----:B------:R-:W-:Y:S01]  /*11d0*/  ULDC UR4, c[0x0][0x288] ;  /* 0x0000a20000047ab9 */ /* 0x000fe20000000800 */
[----:B------:R-:W-:Y:S01]  /*11e0*/  ISETP.NE.AND.EX P0, PT, RZ, UR5, PT, P0 ;  /* 0x00000005ff007c0c */ /* 0x000fe2000bf05300 */
[----:B------:R-:W-:Y:S01]  /*11f0*/  IMAD.U32 R3, RZ, RZ, UR4 ;  /* 0x00000004ff037e24 */ /* 0x000fe2000f8e00ff */
[----:B------:R-:W-:Y:S01]  /*1200*/  ULDC.64 UR4, c[0x0][0x3f8] ;  /* 0x0000fe0000047ab9 */ /* 0x000fe20000000a00 */
[----:B--2---:R-:W-:-:S04]  /*1210*/  IMAD.WIDE R10, R30, 0x4, R6 ;  /* 0x000000041e0a7825 */ /* 0x004fc800078e0206 */
[----:B-1----:R-:W-:-:S06]  /*1220*/  @P2 IMAD.WIDE R6, R30, 0x4, R8 ;  /* 0x000000041e062825 */ /* 0x002fcc00078e0208 */
[----:B------:R1:W5:Y:S01]  /*1230*/  @P0 LDG.E R72, desc[UR52][R10.64] ;  /* 0x000000340a480981 */ /* 0x000362000c1e1900 */
[----:B0-----:R-:W-:-:S03]  /*1240*/  @P1 IMAD.WIDE R4, R30, 0x4, R4 ;  /* 0x000000041e041825 */ /* 0x001fc600078e0204 */
[----:B------:R-:W2:Y:S04]  /*1250*/  @P2 LDG.E R3, desc[UR52][R6.64] ;  /* 0x0000003406032981 */ /* 0x000ea8000c1e1900 */
        /* <DEDUP_REMOVED lines=9> */
[----:B------:R-:W-:Y:S01]  /*12f0*/  IMAD.U32 R27, RZ, RZ, UR4 ;  /* 0x00000004ff1b7e24 */ /* 0x000fe2000f8e00ff */
[----:B--2---:R1:W-:Y:S01]  /*1300*/  STL [R1+0x30], R3 ;  /* 0x0000300301007387 */ /* 0x0043e20000100800 */
[----:B------:R-:W-:Y:S01]  /*1310*/  IMAD.MOV.U32 R14, RZ, RZ, R3 ;  /* 0x000000ffff0e7224 */ /* 0x000fe200078e0003 */
[----:B------:R-:W-:Y:S06]  /*1320*/  @P2 BRA `(.L_x_1090) ;  /* 0x0000000000282947 */ /* 0x000fec0003800000 */
[----:B------:R-:W-:Y:S02]  /*1330*/  ULDC.64 UR4, c[0x0][0xa00] ;  /* 0x0002800000047ab9 */ /* 0x000fe40000000a00 */
[----:B------:R-:W-:-:S04]  /*1340*/  ISETP.NE.U32.AND P1, PT, RZ, UR4, PT ;  /* 0x00000004ff007c0c */ /* 0x000fc8000bf25070 */
[----:B------:R-:W-:-:S13]  /*1350*/  ISETP.NE.AND.EX P1, PT, RZ, UR5, PT, P1 ;  /* 0x00000005ff007c0c */ /* 0x000fda000bf25310 */
[----:B------:R-:W-:Y:S05]  /*1360*/  @!P1 BRA `(.L_x_1090) ;  /* 0x0000000000189947 */ /* 0x000fea0003800000 */
[----:B-1----:R-:W0:Y:S02]  /*1370*/  LDC.64 R4, c[0x0][0xa00] ;  /* 0x00028000ff047b82 */ /* 0x002e240000000a00 */
[----:B0-----:R-:W-:-:S05]  /*1380*/  IMAD.WIDE R4, R30, 0x4, R4 ;  /* 0x000000041e047825 */ /* 0x001fca00078e0204 */
[----:B------:R-:W2:Y:S04]  /*1390*/  LDG.E R3, desc[UR52][R4.64] ;  /* 0x0000003404037981 */ /* 0x000ea8000c1e1900 */
[----:B------:R-:W2:Y:S02]  /*13a0*/  LDG.E R6, desc[UR52][R4.64+0x4] ;  /* 0x0000043404067981 */ /* 0x000ea4000c1e1900 */
[----:B--2---:R-:W-:-:S05]  /*13b0*/  IMAD.IADD R14, R6, 0x1, -R3 ;  /* 0x00000001060e7824 */ /* 0x004fca00078e0a03 */
[----:B------:R0:W-:Y:S02]  /*13c0*/  STL [R1+0x30], R14 ;  /* 0x0000300e01007387 */ /* 0x0001e40000100800 */
.L_x_1090:
[----:B------:R-:W2:Y:S01]  /*13d0*/  LDL R13, [R1+0x34] ;  /* 0x00003400010d7983 */ /* 0x000ea20000100800 */
[----:B------:R-:W-:-:S03]  /*13e0*/  ULDC.64 UR4, c[0x0][0xa20] ;  /* 0x0002880000047ab9 */ /* 0x000fc60000000a00 */
[----:B------:R-:W3:Y:S01]  /*13f0*/  LDL R29, [R1+0x38] ;  /* 0x00003800011d7983 */ /* 0x000ee20000100800 */
[----:B------:R-:W-:-:S04]  /*1400*/  ISETP.NE.U32.AND P1, PT, RZ, UR4, PT ;  /* 0x00000004ff007c0c */ /* 0x000fc8000bf25070 */
[----:B------:R-:W-:Y:S01]  /*1410*/  ISETP.NE.AND.EX P1, PT, RZ, UR5, PT, P1 ;  /* 0x00000005ff007c0c */ /* 0x000fe2000bf25310 */
[----:B--2---:R2:W-:Y:S04]  /*1420*/  STL [R1+0x50], R13 ;  /* 0x0000500d01007387 */ /* 0x0045e80000100800 */
[----:B---3--:R2:W-:Y:S04]  /*1430*/  STL [R1+0x44], R29 ;  /* 0x0000441d01007387 */ /* 0x0085e80000100800 */
[----:B------:R2:W-:Y:S04]  /*1440*/  STL [R1+0x48], R30 ;  /* 0x0000481e01007387 */ /* 0x0005e80000100800 */
[----:B------:R-:W-:Y:S05]  /*1450*/  @!P1 BRA `(.L_x_1091) ;  /* 0x0000000000109947 */ /* 0x000fea0003800000 */
[----:B-1----:R-:W1:Y:S02]  /*1460*/  LDC.64 R4, c[0x0][0xa20] ;  /* 0x00028800ff047b82 */ /* 0x002e640000000a00 */
[----:B-1----:R-:W-:-:S05]  /*1470*/  IMAD.WIDE R4, R30, 0x4, R4 ;  /* 0x000000041e047825 */ /* 0x002fca00078e0204 */
[----:B------:R3:W5:Y:S01]  /*1480*/  LDG.E R27, desc[UR52][R4.64] ;  /* 0x00000034041b7981 */ /* 0x000762000c1e1900 */
[----:B------:R-:W-:Y:S05]  /*1490*/  BRA `(.L_x_1092) ;  /* 0x0000000000107947 */ /* 0x000fea0003800000 */
.L_x_1091:
[----:B------:R-:W-:Y:S05]  /*14a0*/  @!P0 BRA `(.L_x_1092) ;  /* 0x00000000000c8947 */ /* 0x000fea0003800000 */
[----:B-1----:R-:W3:Y:S04]  /*14b0*/  LDG.E R4, desc[UR52][R10.64] ;  /* 0x000000340a047981 */ /* 0x002ee8000c1e1900 */
[----:B------:R-:W3:Y:S02]  /*14c0*/  LDG.E R27, desc[UR52][R10.64+0x4] ;  /* 0x000004340a1b7981 */ /* 0x000ee4000c1e1900 */
[----:B---3--:R-:W-:-:S07]  /*14d0*/  IMAD.IADD R27, R27, 0x1, -R4 ;  /* 0x000000011b1b7824 */ /* 0x008fce00078e0a04 */
.L_x_1092:
[----:B------:R-:W-:Y:S01]  /*14e0*/  ULDC.64 UR4, c[0x0][0xa10] ;  /* 0x0002840000047ab9 */ /* 0x000fe20000000a00 */
[----:B-1----:R-:W1:Y:S01]  /*14f0*/  LDC.64 R10, c[0x0][0x9e0] ;  /* 0x00027800ff0a7b82 */ /* 0x002e620000000a00 */
[----:B------:R-:W-:-:S04]  /*1500*/  ISETP.NE.U32.AND P0, PT, RZ, UR4, PT ;  /* 0x00000004ff007c0c */ /* 0x000fc8000bf05070 */
[----:B------:R-:W-:Y:S01]  /*1510*/  ISETP.NE.AND.EX P0, PT, RZ, UR5, PT, P0 ;  /* 0x00000005ff007c0c */ /* 0x000fe2000bf05300 */
[----:B------:R-:W-:Y:S02]  /*1520*/  ULDC.64 UR4, c[0x0][0xa30] ;  /* 0x00028c0000047ab9 */ /* 0x000fe40000000a00 */
[----:B------:R-:W-:-:S04]  /*1530*/  ISETP.NE.U32.AND P1, PT, RZ, UR4, PT ;  /* 0x00000004ff007c0c */ /* 0x000fc8000bf25070 */
[----:B------:R-:W-:-:S06]  /*1540*/  ISETP.NE.AND.EX P1, PT, RZ, UR5, PT, P1 ;  /* 0x00000005ff007c0c */ /* 0x000fcc000bf25310 */
[----:B---3--:R-:W3:Y:S08]  /*1550*/  @P0 LDC.64 R4, c[0x0][0xa10] ;  /* 0x00028400ff040b82 */ /* 0x008ef00000000a00 */
[----:B------:R-:W4:Y:S01]  /*1560*/  @P1 LDC.64 R6, c[0x0][0xa30] ;  /* 0x00028c00ff061b82 */ /* 0x000f220000000a00 */
[----:B---3--:R-:W-:-:S05]  /*1570*/  @P0 IMAD.WIDE R4, R30, 0x4, R4 ;  /* 0x000000041e040825 */ /* 0x008fca00078e0204 */
[----:B------:R-:W3:Y:S04]  /*1580*/  @P0 LDG.E R3, desc[UR52][R4.64] ;  /* 0x0000003404030981 */ /* 0x000ee8000c1e1900 */
[----:B------:R-:W3:Y:S01]  /*1590*/  @P0 LDG.E R8, desc[UR52][R4.64+0x4] ;  /* 0x0000043404080981 */ /* 0x000ee2000c1e1900 */
[----:B-----5:R-:W-:Y:S02]  /*15a0*/  IMAD.IADD R9, R27, 0x1, -R0 ;  /* 0x000000011b097824 */ /* 0x020fe400078e0a00 */
[----:B------:R-:W-:Y:S02]  /*15b0*/  IMAD.MOV.U32 R105, RZ, RZ, R27 ;  /* 0x000000ffff697224 */ /* 0x000fe400078e001b */
[----:B----4-:R-:W-:-:S05]  /*15c0*/  @P1 IMAD.WIDE R6, R30, 0x4, R6 ;  /* 0x000000041e061825 */ /* 0x010fca00078e0206 */
[----:B------:R4:W5:Y:S01]  /*15d0*/  @P1 LDG.E R105, desc[UR52][R6.64] ;  /* 0x0000003406691981 */ /* 0x000962000c1e1900 */
[----:B-1----:R-:W-:Y:S01]  /*15e0*/  ISETP.GE.AND P1, PT, R11, 0x1, PT ;  /* 0x000000010b00780c */ /* 0x002fe20003f26270 */
[----:B------:R-:W-:-:S04]  /*15f0*/  IMAD.MOV.U32 R108, RZ, RZ, 0xc0 ;  /* 0x000000c0ff6c7424 */ /* 0x000fc800078e00ff */
[----:B------:R-:W-:Y:S02]  /*1600*/  IMAD R108, R13, R108, 0xc0 ;  /* 0x000000c00d6c7424 */ /* 0x000fe400078e026c */
[----:B---3--:R-:W-:-:S04]  /*1610*/  @P0 IMAD.IADD R24, R8, 0x1, -R3 ;  /* 0x0000000108180824 */ /* 0x008fc800078e0a03 */
[----:B------:R-:W-:-:S04]  /*1620*/  IMAD.IADD R12, R9, 0x1, R24 ;  /* 0x00000001090c7824 */ /* 0x000fc800078e0218 */
[C---:B------:R-:W-:Y:S01]  /*1630*/  VIADD R0, R12.reuse, 0x7f ;  /* 0x0000007f0c007836 */ /* 0x040fe20000000000 */
[----:B------:R4:W-:Y:S01]  /*1640*/  STL [R1+0x28], R12 ;  /* 0x0000280c01007387 */ /* 0x0009e20000100800 */
[----:B------:R-:W-:-:S03]  /*1650*/  IADD3 R108, R12, R108, -R14 ;  /* 0x0000006c0c6c7210 */ /* 0x000fc60007ffe80e */
[----:B------:R-:W-:-:S04]  /*1660*/  SHF.R.S32.HI R3, RZ, 0x1f, R0 ;  /* 0x0000001fff037819 */ /* 0x000fc80000011400 */
[----:B------:R-:W-:Y:S01]  /*1670*/  LEA.HI R3, R3, R0, RZ, 0x7 ;  /* 0x0000000003037211 */ /* 0x000fe200078f38ff */
[----:B------:R-:W-:-:S03]  /*1680*/  IMAD.IADD R0, R108, 0x1, R10 ;  /* 0x000000016c007824 */ /* 0x000fc600078e020a */
[----:B------:R-:W-:Y:S01]  /*1690*/  SHF.R.S32.HI R110, RZ, 0x7, R3 ;  /* 0x00000007ff6e7819 */ /* 0x000fe20000011403 */
[----:B----4-:R-:W-:Y:S06]  /*16a0*/  @!P1 BRA `(.L_x_1093) ;  /* 0x0000000000489947 */ /* 0x010fec0003800000 */
[C---:B------:R-:W-:Y:S01]  /*16b0*/  ISETP.GT.AND P0, PT, R108.reuse, RZ, PT ;  /* 0x000000ff6c00720c */ /* 0x040fe20003f04270 */
[----:B------:R-:W-:Y:S01]  /*16c0*/  BSSY B0, `(.L_x_1094) ;  /* 0x000000e000007945 */ /* 0x000fe20003800000 */
[----:B------:R-:W-:-:S11]  /*16d0*/  VIADD R3, R108, 0xffffffff ;  /* 0xffffffff6c037836 */ /* 0x000fd60000000000 */
[----:B------:R-:W-:Y:S05]  /*16e0*/  @P0 BRA `(.L_x_1095) ;  /* 0x00000000001c0947 */ /* 0x000fea0003800000 */
[----:B------:R-:W-:Y:S01]  /*16f0*/  ISETP.NE.AND P0, PT, R11, 0x1, PT ;  /* 0x000000010b00780c */ /* 0x000fe20003f05270 */
[----:B------:R-:W-:-:S12]  /*1700*/  IMAD.MOV R3, RZ, RZ, -R108 ;  /* 0x000000ffff037224 */ /* 0x000fd800078e0a6c */
[----:B------:R-:W1:Y:S02]  /*1710*/  @P0 LDC.64 R4, c[0x0][0x9e8] ;  /* 0x00027a00ff040b82 */ /* 0x000e640000000a00 */
[----:B-1----:R-:W-:-:S05]  /*1720*/  @P0 IMAD.HI.U32 R4, R3, R4, RZ ;  /* 0x0000000403040227 */ /* 0x002fca00078e00ff */
[----:B------:R-:W-:-:S04]  /*1730*/  @P0 SHF.R.U32.HI R3, RZ, R5, R4 ;  /* 0x00000005ff030219 */ /* 0x000fc80000011604 */
[----:B------:R-:W-:Y:S01]  /*1740*/  LOP3.LUT R3, RZ, R3, RZ, 0x33, !PT ;  /* 0x00000003ff037212 */ /* 0x000fe200078e33ff */
[----:B------:R-:W-:Y:S06]  /*1750*/  BRA `(.L_x_1096) ;  /* 0x0000000000107947 */ /* 0x000fec0003800000 */
.L_x_1095:
[----:B------:R-:W-:-:S13]  /*1760*/  ISETP.NE.AND P0, PT, R11, 0x1, PT ;  /* 0x000000010b00780c */ /* 0x000fda0003f05270 */
[----:B------:R-:W1:Y:S02]  /*1770*/  @P0 LDC.64 R4, c[0x0][0x9e8] ;  /* 0x00027a00ff040b82 */ /* 0x000e640000000a00 */
[----:B-1----:R-:W-:-:S05]  /*1780*/  @P0 IMAD.HI.U32 R4, R3, R4, RZ ;  /* 0x0000000403040227 */ /* 0x002fca00078e00ff */
[----:B------:R-:W-:-:S07]  /*1790*/  @P0 SHF.R.U32.HI R3, RZ, R5, R4 ;  /* 0x00000005ff030219 */ /* 0x000fce0000011604 */
.L_x_1096:
[----:B------:R-:W-:Y:S05]  /*17a0*/  BSYNC B0 ;  /* 0x0000000000007941 */ /* 0x000fea0003800000 */
.L_x_1094:
[----:B------:R-:W-:-:S05]  /*17b0*/  IMAD R3, R3, R11, R11 ;  /* 0x0000000b03037224 */ /* 0x000fca00078e020b */
[----:B------:R-:W-:-:S07]  /*17c0*/  VIMNMX R0, R0, R3, PT ;  /* 0x0000000300007248 */ /* 0x000fce0003fe0100 */
.L_x_1093:
[----:B------:R-:W-:Y:S01]  /*17d0*/  IMAD R106, R13, 0xc0, -R14 ;  /* 0x000000c00d6a7824 */ /* 0x000fe200078e0a0e */
[----:B------:R-:W-:-:S03]  /*17e0*/  ULDC UR4, c[0x0][0x9dc] ;  /* 0x0002770000047ab9 */ /* 0x000fc60000000800 */
[----:B------:R-:W-:-:S04]  /*17f0*/  IMAD.IADD R106, R12, 0x1, R106 ;  /* 0x000000010c6a7824 */ /* 0x000fc800078e026a */
[----:B------:R-:W-:Y:S01]  /*1800*/  VIADD R3, R106, -UR4 ;  /* 0x800000046a037c36 */ /* 0x000fe20008000000 */
[----:B------:R-:W-:Y:S06]  /*1810*/  @!P1 BRA `(.L_x_1097) ;  /* 0x0000000000489947 */ /* 0x000fec0003800000 */
[----:B------:R-:W-:Y:S01]  /*1820*/  ISETP.GT.AND P0, PT, R106, -0x1, PT ;  /* 0xffffffff6a00780c */ /* 0x000fe20003f04270 */
[----:B------:R-:W-:-:S12]  /*1830*/  BSSY B0, `(.L_x_1098) ;  /* 0x000000e000007945 */ /* 0x000fd80003800000 */
[----:B------:R-:W-:Y:S05]  /*1840*/  @P0 BRA `(.L_x_1099) ;  /* 0x00000000001c0947 */ /* 0x000fea0003800000 */
[----:B------:R-:W-:Y:S02]  /*1850*/  ISETP.NE.AND P0, PT, R11, 0x1, PT ;  /* 0x000000010b00780c */ /* 0x000fe40003f05270 */
[----:B------:R-:W-:-:S11]  /*1860*/  LOP3.LUT R5, RZ, R106, RZ, 0x33, !PT ;  /* 0x0000006aff057212 */ /* 0x000fd600078e33ff */
[----:B------:R-:W1:Y:S02]  /*1870*/  @P0 LDC.64 R6, c[0x0][0x9e8] ;  /* 0x00027a00ff060b82 */ /* 0x000e640000000a00 */
[----:B-1----:R-:W-:-:S05]  /*1880*/  @P0 IMAD.HI.U32 R4, R5, R6, RZ ;  /* 0x0000000605040227 */ /* 0x002fca00078e00ff */
[----:B------:R-:W-:-:S04]  /*1890*/  @P0 SHF.R.U32.HI R5, RZ, R7, R4 ;  /* 0x00000007ff050219 */ /* 0x000fc80000011604 */
[----:B------:R-:W-:Y:S01]  /*18a0*/  LOP3.LUT R4, RZ, R5, RZ, 0x33, !PT ;  /* 0x00000005ff047212 */ /* 0x000fe200078e33ff */
[----:B------:R-:W-:Y:S06]  /*18b0*/  BRA `(.L_x_1100) ;  /* 0x0000000000147947 */ /* 0x000fec0003800000 */
.L_x_1099:
[----:B------:R-:W-:Y:S01]  /*18c0*/  ISETP.NE.AND P0, PT, R11, 0x1, PT ;  /* 0x000000010b00780c */ /* 0x000fe20003f05270 */
[----:B------:R-:W-:-:S12]  /*18d0*/  IMAD.MOV.U32 R4, RZ, RZ, R106 ;  /* 0x000000ffff047224 */ /* 0x000fd800078e006a */
[----:B------:R-:W1:Y:S02]  /*18e0*/  @P0 LDC.64 R6, c[0x0][0x9e8] ;  /* 0x00027a00ff060b82 */ /* 0x000e640000000a00 */
[----:B-1----:R-:W-:-:S05]  /*18f0*/  @P0 IMAD.HI.U32 R6, R106, R6, RZ ;  /* 0x000000066a060227 */ /* 0x002fca00078e00ff */
[----:B------:R-:W-:-:S07]  /*1900*/  @P0 SHF.R.U32.HI R4, RZ, R7, R6 ;  /* 0x00000007ff040219 */ /* 0x000fce0000011606 */
.L_x_1100:
[----:B------:R-:W-:Y:S05]  /*1910*/  BSYNC B0 ;  /* 0x0000000000007941 */ /* 0x000fea0003800000 */
.L_x_1098:
[----:B------:R-:W-:-:S05]  /*1920*/  IMAD R4, R4, R11, RZ ;  /* 0x0000000b04047224 */ /* 0x000fca00078e02ff */
[----:B------:R-:W-:-:S07]  /*1930*/  VIMNMX R3, R3, R4, !PT ;  /* 0x0000000403037248 */ /* 0x000fce0007fe0100 */
.L_x_1097:
[----:B------:R-:W-:Y:S01]  /*1940*/  VIADD R0, R0, 0x7f ;  /* 0x0000007f00007836 */ /* 0x000fe20000000000 */
[----:B------:R-:W-:-:S04]  /*1950*/  SHF.R.S32.HI R4, RZ, 0x1f, R3 ;  /* 0x0000001fff047819 */ /* 0x000fc80000011403 */
[----:B------:R-:W-:Y:S02]  /*1960*/  SHF.R.S32.HI R5, RZ, 0x1f, R0 ;  /* 0x0000001fff057819 */ /* 0x000fe40000011400 */
[----:B------:R-:W-:Y:S02]  /*1970*/  LEA.HI R4, R4, R3, RZ, 0x7 ;  /* 0x0000000304047211 */ /* 0x000fe400078f38ff */
[----:B------:R-:W-:Y:S02]  /*1980*/  LEA.HI R5, R5, R0, RZ, 0x7 ;  /* 0x0000000005057211 */ /* 0x000fe400078f38ff */
[----:B------:R-:W-:Y:S02]  /*1990*/  SHF.R.S32.HI R4, RZ, 0x7, R4 ;  /* 0x00000007ff047819 */ /* 0x000fe40000011404 */
[----:B------:R-:W-:Y:S02]  /*19a0*/  SHF.R.S32.HI R5, RZ, 0x7, R5 ;  /* 0x00000007ff057819 */ /* 0x000fe40000011405 */
[----:B------:R-:W-:-:S02]  /*19b0*/  VIMNMX R4, RZ, R4, !PT ;  /* 0x00000004ff047248 */ /* 0x000fc40007fe0100 */
[----:B------:R-:W-:-:S03]  /*19c0*/  VIMNMX R5, R110, R5, PT ;  /* 0x000000056e057248 */ /* 0x000fc60003fe0100 */
[--C-:B------:R-:W-:Y:S02]  /*19d0*/  IMAD R4, R4, 0x80, -R9.reuse ;  /* 0x0000008004047824 */ /* 0x100fe400078e0a09 */
[----:B------:R-:W-:-:S03]  /*19e0*/  IMAD R5, R5, 0x80, -R9 ;  /* 0x0000008005057824 */ /* 0x000fc600078e0a09 */
[----:B------:R-:W-:Y:S02]  /*19f0*/  VIMNMX R4, RZ, R4, !PT ;  /* 0x00000004ff047248 */ /* 0x000fe40007fe0100 */
[----:B------:R-:W-:Y:S02]  /*1a00*/  VIMNMX R5, R5, R24, PT ;  /* 0x0000001805057248 */ /* 0x000fe40003fe0100 */
[----:B------:R-:W-:Y:S02]  /*1a10*/  SHF.R.U32.HI R76, RZ, 0x7, R4 ;  /* 0x00000007ff4c7819 */ /* 0x000fe40000011604 */
[----:B------:R-:W-:-:S03]  /*1a20*/  ISETP.GT.AND P0, PT, R5, R4, PT ;  /* 0x000000040500720c */ /* 0x000fc60003f04270 */
[----:B------:R-:W-:-:S10]  /*1a30*/  IMAD.MOV.U32 R25, RZ, RZ, R76 ;  /* 0x000000ffff197224 */ /* 0x000fd400078e004c */
[----:B------:R-:W-:-:S05]  /*1a40*/  @P0 VIADD R0, R5, 0x7f ;  /* 0x0000007f05000836 */ /* 0x000fca0000000000 */
[----:B------:R-:W-:-:S04]  /*1a50*/  @P0 SHF.R.S32.HI R3, RZ, 0x1f, R0 ;  /* 0x0000001fff030819 */ /* 0x000fc80000011400 */
[----:B------:R-:W-:-:S04]  /*1a60*/  @P0 LEA.HI R3, R3, R0, RZ, 0x7 ;  /* 0x0000000003030211 */ /* 0x000fc800078f38ff */
[----:B------:R-:W-:Y:S02]  /*1a70*/  @P0 SHF.R.S32.HI R25, RZ, 0x7, R3 ;  /* 0x00000007ff190819 */ /* 0x000fe40000011403 */
[----:B------:R-:W-:Y:S02]  /*1a80*/  PLOP3.LUT P0, PT, PT, PT, PT, 0x80, 0x0 ;  /* 0x000000000000781c */ /* 0x000fe40003f0f070 */
[----:B------:R-:W-:-:S13]  /*1a90*/  ISETP.GT.AND P1, PT, R25, R76, PT ;  /* 0x0000004c1900720c */ /* 0x000fda0003f24270 */
[----:B------:R-:W-:Y:S05]  /*1aa0*/  @!P1 BRA `(.L_x_1101) ;  /* 0x0000005400409947 */ /* 0x000fea0003800000 */
        /* <DEDUP_REMOVED lines=8> */
[----:B0-----:R0:W1:Y:S01]  /*1b30*/  LDC.64 R14, c[0x4][R0] ;  /* 0x01000000000e7b82 */ /* 0x0010620000000a00 */
        /* <DEDUP_REMOVED lines=8> */
[----:B0-2---:R-:W-:-:S07]  /*1bc0*/  IMAD.MOV.U32 R13, RZ, RZ, RZ ;  /* 0x000000ffff0d7224 */ /* 0x005fce00078e00ff */
[----:B------:R-:W-:-:S07]  /*1bd0*/  LEPC R20, `(.L_x_1103) ;  /* 0x000000001014794e */ /* 0x000fce0000000000 */
[----:B-1---5:R-:W-:Y:S05]  /*1be0*/  CALL.ABS.NOINC R14 ;  /* 0x000000000e007343 */ /* 0x022fea0003c00000 */
.L_x_1103:
[----:B------:R-:W-:Y:S05]  /*1bf0*/  BSYNC B6 ;  /* 0x0000000000067941 */ /* 0x000fea0003800000 */
.L_x_1102:
        /* <DEDUP_REMOVED lines=20> */
.L_x_1105:
[----:B------:R-:W-:Y:S05]  /*1d40*/  BSYNC B6 ;  /* 0x0000000000067941 */ /* 0x000fea0003800000 */
.L_x_1104:
[----:B------:R-:W-:Y:S01]  /*1d50*/  ULDC.64 UR4, c[0x0][0x9f8] ;  /* 0x00027e0000047ab9 */ /* 0x000fe20000000a00 */
[----:B------:R-:W-:Y:S01]  /*1d60*/  IMAD.MOV.U32 R3, RZ, RZ, R30 ;  /* 0x000000ffff037224 */ /* 0x000fe200078e001e */
[----:B------:R-:W-:Y:S01]  /*1d70*/  ISETP.NE.U32.AND P0, PT, RZ, UR4, PT ;  /* 0x00000004ff007c0c */ /* 0x000fe2000bf05070 */
[----:B------:R-:W3:Y:S01]  /*1d80*/  LDL.LU R38, [R1] ;  /* 0x0000000001267983 */ /* 0x000ee20000300800 */
[----:B------:R-:W1:Y:S01]  /*1d90*/  LDC R0, c[0x0][0x428] ;  /* 0x00010a00ff007b82 */ /* 0x000e620000000800 */
[----:B------:R-:W4:Y:S01]  /*1da0*/  S2R R20, SR_TID.X ;  /* 0x0000000000147919 */ /* 0x000f220000002100 */
[----:B------:R-:W-:-:S06]  /*1db0*/  ISETP.NE.AND.EX P0, PT, RZ, UR5, PT, P0 ;  /* 0x00000005ff007c0c */ /* 0x000fcc000bf05300 */
[----:B------:R-:W0:Y:S01]  /*1dc0*/  LDC.64 R6, c[0x0][0x2f0] ;  /* 0x0000bc00ff067b82 */ /* 0x000e220000000a00 */
[----:B------:R-:W-:Y:S01]  /*1dd0*/  IMAD.IADD R72, R72, 0x1, R27 ;  /* 0x0000000148487824 */ /* 0x000fe200078e021b */
[----:B------:R-:W-:Y:S01]  /*1de0*/  ULDC.64 UR6, c[0x0][0xa08] ;  /* 0x0002820000067ab9 */ /* 0x000fe20000000a00 */
[----:B------:R-:W-:Y:S01]  /*1df0*/  IMAD.MOV.U32 R15, RZ, RZ, R29 ;  /* 0x000000ffff0f7224 */ /* 0x000fe200078e001d */
[----:B------:R-:W-:Y:S01]  /*1e00*/  ULDC.64 UR4, c[0x0][0x2f8] ;  /* 0x0000be0000047ab9 */ /* 0x000fe20000000a00 */
[----:B------:R-:W-:Y:S01]  /*1e10*/  SHF.R.S32.HI R32, RZ, 0x1f, R23 ;  /* 0x0000001fff207819 */ /* 0x000fe20000011417 */
[C---:B------:R-:W-:Y:S01]  /*1e20*/  VIADD R37, R19.reuse, 0x10 ;  /* 0x0000001013257836 */ /* 0x040fe20000000000 */
[----:B------:R-:W3:Y:S01]  /*1e30*/  LDL R36, [R1+0xc] ;  /* 0x00000c0001247983 */ /* 0x000ee20000100800 */
[C---:B------:R-:W-:Y:S01]  /*1e40*/  VIADD R103, R19.reuse, 0x30 ;  /* 0x0000003013677836 */ /* 0x040fe20000000000 */
[----:B------:R-:W2:Y:S01]  /*1e50*/  @P0 LDC.64 R4, c[0x0][0x9f8] ;  /* 0x00027e00ff040b82 */ /* 0x000ea20000000a00 */
[----:B------:R-:W-:Y:S01]  /*1e60*/  VIADD R31, R19, 0x20 ;  /* 0x00000020131f7836 */ /* 0x000fe20000000000 */
[----:B------:R-:W3:Y:S06]  /*1e70*/  LDL R35, [R1+0x10] ;  /* 0x0000100001237983 */ /* 0x000eec0000100800 */
[----:B------:R-:W3:Y:S01]  /*1e80*/  LDC R104, c[0x0][0x3d4] ;  /* 0x0000f500ff687b82 */ /* 0x000ee20000000800 */
[----:B--2---:R-:W-:-:S05]  /*1e90*/  @P0 IMAD.WIDE R4, R30, 0x4, R4 ;  /* 0x000000041e040825 */ /* 0x004fca00078e0204 */
[----:B------:R2:W3:Y:S01]  /*1ea0*/  @P0 LDG.E R3, desc[UR52][R4.64] ;  /* 0x0000003404030981 */ /* 0x0004e2000c1e1900 */
[----:B-1----:R-:W-:Y:S02]  /*1eb0*/  ISETP.NE.AND P0, PT, R0, 0x1, PT ;  /* 0x000000010000780c */ /* 0x002fe40003f05270 */
[----:B------:R-:W-:Y:S02]  /*1ec0*/  SHF.R.S32.HI R13, RZ, 0x1f, R72 ;  /* 0x0000001fff0d7819 */ /* 0x000fe40000011448 */
[----:B----4-:R-:W-:-:S03]  /*1ed0*/  SHF.R.U32.HI R34, RZ, 0x7, R20 ;  /* 0x00000007ff227819 */ /* 0x010fc60000011614 */
[-C--:B0-----:R-:W-:Y:S02]  /*1ee0*/  IMAD R8, R13, R6.reuse, RZ ;  /* 0x000000060d087224 */ /* 0x081fe400078e02ff */
[----:B--2---:R-:W-:-:S04]  /*1ef0*/  IMAD.WIDE.U32 R4, R72, R6, RZ ;  /* 0x0000000648047225 */ /* 0x004fc800078e00ff */
[----:B------:R-:W0:Y:S08]  /*1f00*/  @P0 LDC R0, c[0x0][0x42c] ;  /* 0x00010b00ff000b82 */ /* 0x000e300000000800 */
[----:B------:R-:W1:Y:S01]  /*1f10*/  @P0 LDC R9, c[0x0][0x430] ;  /* 0x00010c00ff090b82 */ /* 0x000e620000000800 */
[----:B0-----:R-:W-:-:S05]  /*1f20*/  @P0 IMAD.HI.U32 R0, R29, R0, RZ ;  /* 0x000000001d000227 */ /* 0x001fca00078e00ff */
[----:B-1----:R-:W-:Y:S01]  /*1f30*/  @P0 SHF.R.U32.HI R15, RZ, R9, R0 ;  /* 0x00000009ff0f0219 */ /* 0x002fe20000011600 */
[----:B------:R-:W-:Y:S01]  /*1f40*/  VIADD R0, R20, 0xffffff80 ;  /* 0xffffff8014007836 */ /* 0x000fe20000000000 */
[----:B------:R-:W-:Y:S01]  /*1f50*/  ISETP.NE.U32.AND P0, PT, RZ, UR6, PT ;  /* 0x00000006ff007c0c */ /* 0x000fe2000bf05070 */
[----:B------:R-:W-:Y:S01]  /*1f60*/  IMAD R9, R72, R7, R8 ;  /* 0x0000000748097224 */ /* 0x000fe200078e0208 */
[----:B------:R-:W-:Y:S02]  /*1f70*/  SHF.R.S32.HI R10, RZ, 0x1f, R15 ;  /* 0x0000001fff0a7819 */ /* 0x000fe4000001140f */
[----:B------:R-:W-:Y:S01]  /*1f80*/  SHF.R.S32.HI R11, RZ, 0x1f, R0 ;  /* 0x0000001fff0b7819 */ /* 0x000fe20000011400 */
[----:B------:R-:W-:Y:S01]  /*1f90*/  IMAD.IADD R5, R5, 0x1, R9 ;  /* 0x0000000105057824 */ /* 0x000fe200078e0209 */
[----:B------:R-:W-:Y:S01]  /*1fa0*/  ISETP.NE.AND.EX P0, PT, RZ, UR7, PT, P0 ;  /* 0x00000007ff007c0c */ /* 0x000fe2000bf05300 */
[----:B------:R-:W-:Y:S01]  /*1fb0*/  IMAD R8, R10, UR4, RZ ;  /* 0x000000040a087c24 */ /* 0x000fe2000f8e02ff */
[----:B------:R-:W-:Y:S01]  /*1fc0*/  LEA.HI R11, R11, R0, RZ, 0x2 ;  /* 0x000000000b0b7211 */ /* 0x000fe200078f10ff */
[----:B------:R-:W-:Y:S01]  /*1fd0*/  IMAD.WIDE.U32 R4, R15, UR4, R4 ;  /* 0x000000040f047c25 */ /* 0x000fe2000f8e0004 */
[----:B------:R-:W-:-:S02]  /*1fe0*/  ISETP.NE.AND P6, PT, R34, 0x1, PT ;  /* 0x000000012200780c */ /* 0x000fc40003fc5270 */
[--C-:B------:R-:W-:Y:S01]  /*1ff0*/  SHF.R.S32.HI R21, RZ, 0x2, R11.reuse ;  /* 0x00000002ff157819 */ /* 0x100fe2000001140b */
[----:B------:R-:W-:Y:S01]  /*2000*/  IMAD R9, R15, UR5, R8 ;  /* 0x000000050f097c24 */ /* 0x000fe2000f8e0208 */
[----:B------:R-:W-:Y:S01]  /*2010*/  ULDC.64 UR4, c[0x0][0x300] ;  /* 0x0000c00000047ab9 */ /* 0x000fe20000000a00 */
[----:B------:R-:W-:Y:S02]  /*2020*/  SHF.R.S32.HI R8, RZ, 0x1f, R11 ;  /* 0x0000001fff087819 */ /* 0x000fe4000001140b */
[----:B------:R-:W-:Y:S02]  /*2030*/  IMAD.IADD R5, R5, 0x1, R9 ;  /* 0x0000000105057824 */ /* 0x000fe400078e0209 */
[----:B------:R-:W-:-:S04]  /*2040*/  LEA.HI R8, R8, R21, RZ, 0x2 ;  /* 0x0000001508087211 */ /* 0x000fc800078f10ff */
[----:B------:R-:W-:-:S05]  /*2050*/  LOP3.LUT R8, R8, 0xfffffffc, RZ, 0xc0, !PT ;  /* 0xfffffffc08087812 */ /* 0x000fca00078ec0ff */
[----:B------:R-:W-:Y:S01]  /*2060*/  IMAD.IADD R21, R21, 0x1, -R8 ;  /* 0x0000000115157824 */ /* 0x000fe200078e0a08 */
[----:B---3--:R-:W-:Y:S02]  /*2070*/  LOP3.LUT R38, R38, 0xfffffffd, RZ, 0xc0, !PT ;  /* 0xfffffffd26267812 */ /* 0x008fe400078ec0ff */
[----:B------:R-:W-:Y:S02]  /*2080*/  SHF.R.S32.HI R0, RZ, 0x1f, R3 ;  /* 0x0000001fff007819 */ /* 0x000fe40000011403 */
[----:B------:R-:W-:Y:S02]  /*2090*/  SEL R63, R3, RZ, !P0 ;  /* 0x000000ff033f7207 */ /* 0x000fe40004000000 */
[----:B------:R-:W-:-:S05]  /*20a0*/  SEL R30, R0, RZ, !P0 ;  /* 0x000000ff001e7207 */ /* 0x000fca0004000000 */
[----:B------:R-:W-:Y:S02]  /*20b0*/  IMAD R0, R30, UR4, RZ ;  /* 0x000000041e007c24 */ /* 0x000fe4000f8e02ff */
[----:B------:R-:W-:-:S04]  /*20c0*/  IMAD.WIDE.U32 R60, R63, UR4, R4 ;  /* 0x000000043f3c7c25 */ /* 0x000fc8000f8e0004 */
[----:B------:R-:W-:Y:S01]  /*20d0*/  IMAD R3, R63, UR5, R0 ;  /* 0x000000053f037c24 */ /* 0x000fe2000f8e0200 */
[----:B------:R-:W-:Y:S05]  /*20e0*/  @!P6 WARPSYNC.ALL ;  /* 0x000000000000e948 */ /* 0x000fea0003800000 */
[----:B------:R-:W-:Y:S01]  /*20f0*/  ULDC.64 UR4, c[0x0][0x320] ;  /* 0x0000c80000047ab9 */ /* 0x000fe20000000a00 */
[--C-:B------:R-:W-:Y:S01]  /*2100*/  SHF.R.S32.HI R5, RZ, 0x1f, R19.reuse ;  /* 0x0000001fff057819 */ /* 0x100fe20000011413 */
[----:B------:R-:W-:Y:S01]  /*2110*/  IMAD R0, R10, UR4, RZ ;  /* 0x000000040a007c24 */ /* 0x000fe2000f8e02ff */
[----:B------:R-:W-:Y:S01]  /*2120*/  ULDC.64 UR6, c[0x0][0x328] ;  /* 0x0000ca0000067ab9 */ /* 0x000fe20000000a00 */
[----:B------:R-:W-:Y:S01]  /*2130*/  IMAD.MOV.U32 R4, RZ, RZ, R19 ;  /* 0x000000ffff047224 */ /* 0x000fe200078e0013 */
[----:B------:R-:W0:Y:S01]  /*2140*/  LDC.64 R10, c[0x0][0x3e8] ;  /* 0x0000fa00ff0a7b82 */ /* 0x000e220000000a00 */
[----:B------:R-:W-:-:S02]  /*2150*/  IMAD R27, R15, UR5, R0 ;  /* 0x000000050f1b7c24 */ /* 0x000fc4000f8e0200 */
[----:B------:R-:W-:Y:S01]  /*2160*/  IMAD.WIDE.U32 R14, R15, UR4, R4 ;  /* 0x000000040f0e7c25 */ /* 0x000fe2000f8e0004 */
[----:B------:R-:W-:-:S03]  /*2170*/  ULDC UR4, c[0x0][0x2e4] ;  /* 0x0000b90000047ab9 */ /* 0x000fc60000000800 */
[-C--:B------:R-:W-:Y:S01]  /*2180*/  IMAD R0, R32, R6.reuse, RZ ;  /* 0x0000000620007224 */ /* 0x080fe200078e02ff */
[----:B------:R-:W-:Y:S02]  /*2190*/  ISETP.GE.AND P0, PT, R19, UR4, PT ;  /* 0x0000000413007c0c */ /* 0x000fe4000bf06270 */
[----:B------:R-:W-:Y:S01]  /*21a0*/  ISETP.GE.AND P1, PT, R37, UR4, PT ;  /* 0x0000000425007c0c */ /* 0x000fe2000bf26270 */
[----:B------:R-:W-:Y:S02]  /*21b0*/  IMAD R83, R23, R7, R0 ;  /* 0x0000000717537224 */ /* 0x000fe400078e0200 */
[----:B------:R-:W-:Y:S01]  /*21c0*/  IMAD.IADD R0, R61, 0x1, R3 ;  /* 0x000000013d007824 */ /* 0x000fe200078e0203 */
[----:B------:R-:W-:Y:S02]  /*21d0*/  SEL R3, RZ, 0x1, P0 ;  /* 0x00000001ff037807 */ /* 0x000fe40000000000 */
[----:B------:R-:W-:Y:S02]  /*21e0*/  LOP3.LUT P0, RZ, R21, 0x2, RZ, 0xc0, !PT ;  /* 0x0000000215ff7812 */ /* 0x000fe4000780c0ff */
[----:B------:R-:W-:Y:S01]  /*21f0*/  SEL R12, RZ, 0xffffffff, P1 ;  /* 0xffffffffff0c7807 */ /* 0x000fe20000800000 */
[----:B------:R-:W-:-:S04]  /*2200*/  IMAD.WIDE.U32 R8, R23, R6, R4 ;  /* 0x0000000617087225 */ /* 0x000fc800078e0004 */
[----:B------:R-:W-:Y:S01]  /*2210*/  IMAD.SHL.U32 R12, R12, 0x2, RZ ;  /* 0x000000020c0c7824 */ /* 0x000fe200078e00ff */
[----:B------:R-:W-:-:S04]  /*2220*/  IADD3 R84, P1, R60, R8, RZ ;  /* 0x000000083c547210 */ /* 0x000fc80007f3e0ff */
[----:B------:R-:W-:Y:S01]  /*2230*/  LOP3.LUT R3, R12, 0x2, R3, 0xe2, !PT ;  /* 0x000000020c037812 */ /* 0x000fe200078ee203 */
[----:B0-----:R-:W-:Y:S01]  /*2240*/  IMAD R12, R32, R10, RZ ;  /* 0x0000000a200c7224 */ /* 0x001fe200078e02ff */
[----:B------:R-:W-:Y:S02]  /*2250*/  IADD3.X R83, R0, R9, R83, P1, !PT ;  /* 0x0000000900537210 */ /* 0x000fe40000ffe453 */
[----:B------:R-:W-:Y:S01]  /*2260*/  @P0 LOP3.LUT R38, R38, 0x2, RZ, 0xfc, !PT ;  /* 0x0000000226260812 */ /* 0x000fe200078efcff */
[----:B------:R-:W-:Y:S01]  /*2270*/  IMAD.IADD R15, R15, 0x1, R27 ;  /* 0x000000010f0f7824 */ /* 0x000fe200078e021b */
[----:B------:R-:W-:Y:S01]  /*2280*/  ISETP.GE.AND P0, PT, R31, UR4, PT ;  /* 0x000000041f007c0c */ /* 0x000fe2000bf06270 */
[----:B------:R-:W0:Y:S01]  /*2290*/  LDC.64 R8, c[0x0][0x3d8] ;  /* 0x0000f600ff087b82 */ /* 0x000e220000000a00 */
[----:B------:R-:W-:Y:S01]  /*22a0*/  ISETP.GE.AND P1, PT, R103, UR4, PT ;  /* 0x0000000467007c0c */ /* 0x000fe2000bf26270 */
[----:B------:R-:W-:Y:S01]  /*22b0*/  IMAD R27, R23, R11, R12 ;  /* 0x0000000b171b7224 */ /* 0x000fe200078e020c */
[----:B------:R-:W-:-:S02]  /*22c0*/  SEL R12, RZ, 0x4, P0 ;  /* 0x00000004ff0c7807 */ /* 0x000fc40000000000 */
[----:B------:R-:W-:-:S04]  /*22d0*/  SEL R20, RZ, 0x8, P1 ;  /* 0x00000008ff147807 */ /* 0x000fc80000800000 */
[----:B------:R-:W-:Y:S01]  /*22e0*/  LOP3.LUT R3, R20, R3, R12, 0xfe, !PT ;  /* 0x0000000314037212 */ /* 0x000fe200078efe0c */
[----:B------:R-:W-:Y:S02]  /*22f0*/  IMAD R20, R30, UR6, RZ ;  /* 0x000000061e147c24 */ /* 0x000fe4000f8e02ff */
[----:B------:R-:W2:Y:S01]  /*2300*/  LDL R30, [R1+0x14] ;  /* 0x00001400011e7983 */ /* 0x000ea20000100800 */
[----:B------:R-:W-:-:S05]  /*2310*/  VIADD R102, R19, 0x40 ;  /* 0x0000004013667836 */ /* 0x000fca0000000000 */
[----:B------:R-:W-:Y:S01]  /*2320*/  ISETP.GE.AND P0, PT, R102, UR4, PT ;  /* 0x0000000466007c0c */ /* 0x000fe2000bf06270 */
[----:B------:R-:W-:-:S03]  /*2330*/  IMAD R33, R63, UR7, R20 ;  /* 0x000000073f217c24 */ /* 0x000fc6000f8e0214 */
[----:B------:R-:W-:Y:S02]  /*2340*/  SEL R12, RZ, 0x10, P0 ;  /* 0x00000010ff0c7807 */ /* 0x000fe40000000000 */
[-C--:B------:R-:W-:Y:S01]  /*2350*/  ISETP.GE.AND P0, PT, R19, R104.reuse, PT ;  /* 0x000000681300720c */ /* 0x080fe20003f06270 */
[----:B------:R-:W-:Y:S01]  /*2360*/  IMAD.WIDE.U32 R62, R63, UR6, R14 ;  /* 0x000000063f3e7c25 */ /* 0x000fe2000f8e000e */
[--C-:B------:R-:W-:Y:S02]  /*2370*/  SHF.R.S32.HI R29, RZ, 0x1f, R16.reuse ;  /* 0x0000001fff1d7819 */ /* 0x100fe40000011410 */
[-C--:B------:R-:W-:Y:S01]  /*2380*/  ISETP.GE.AND P1, PT, R37, R104.reuse, PT ;  /* 0x000000682500720c */ /* 0x080fe20003f26270 */
[----:B------:R-:W-:Y:S01]  /*2390*/  IMAD.MOV.U32 R28, RZ, RZ, R16 ;  /* 0x000000ffff1c7224 */ /* 0x000fe200078e0010 */
[----:B------:R-:W-:Y:S01]  /*23a0*/  ISETP.GE.AND P2, PT, R31, R104, PT ;  /* 0x000000681f00720c */ /* 0x000fe20003f46270 */
[----:B------:R-:W-:Y:S01]  /*23b0*/  IMAD.WIDE.U32 R64, R23, R10, R4 ;  /* 0x0000000a17407225 */ /* 0x000fe200078e0004 */
[----:B------:R-:W-:-:S03]  /*23c0*/  LOP3.LUT R12, R3, R12, RZ, 0xfc, !PT ;  /* 0x0000000c030c7212 */ /* 0x000fc600078efcff */
[-C--:B0-----:R-:W-:Y:S02]  /*23d0*/  IMAD R14, R32, R8.reuse, RZ ;  /* 0x00000008200e7224 */ /* 0x081fe400078e02ff */
[CC--:B------:R-:W-:Y:S01]  /*23e0*/  IMAD.WIDE.U32 R68, R23.reuse, R8.reuse, R4 ;  /* 0x0000000817447225 */ /* 0x0c0fe200078e0004 */
[C---:B------:R-:W-:Y:S02]  /*23f0*/  SEL R4, R104.reuse, RZ, P0 ;  /* 0x000000ff68047207 */ /* 0x040fe40000000000 */
[C---:B------:R-:W-:Y:S01]  /*2400*/  SEL R3, R104.reuse, RZ, P1 ;  /* 0x000000ff68037207 */ /* 0x040fe20000800000 */
[C---:B------:R-:W-:Y:S01]  /*2410*/  IMAD R15, R23.reuse, R9, R14 ;  /* 0x00000009170f7224 */ /* 0x040fe200078e020e */
[----:B------:R-:W-:Y:S01]  /*2420*/  SEL R5, R104, RZ, P2 ;  /* 0x000000ff68057207 */ /* 0x000fe20001000000 */
[----:B------:R-:W-:-:S04]  /*2430*/  IMAD.WIDE.U32 R70, R23, R8, R28 ;  /* 0x0000000817467225 */ /* 0x000fc800078e001c */
[----:B------:R-:W-:-:S04]  /*2440*/  IMAD.WIDE.U32 R66, R23, R10, R28 ;  /* 0x0000000a17427225 */ /* 0x000fc800078e001c */
[----:B------:R-:W-:Y:S02]  /*2450*/  IMAD.IADD R4, R19, 0x1, R4 ;  /* 0x0000000113047824 */ /* 0x000fe400078e0204 */
[----:B------:R-:W-:Y:S02]  /*2460*/  IMAD.IADD R69, R69, 0x1, R15 ;  /* 0x0000000145457824 */ /* 0x000fe400078e020f */
[----:B------:R-:W-:Y:S02]  /*2470*/  IMAD.IADD R71, R15, 0x1, R71 ;  /* 0x000000010f477824 */ /* 0x000fe400078e0247 */
[----:B------:R-:W-:Y:S02]  /*2480*/  IMAD.IADD R65, R65, 0x1, R27 ;  /* 0x0000000141417824 */ /* 0x000fe400078e021b */
[----:B------:R-:W-:Y:S02]  /*2490*/  IMAD.IADD R67, R27, 0x1, R67 ;  /* 0x000000011b437824 */ /* 0x000fe400078e0243 */
[----:B------:R-:W-:-:S02]  /*24a0*/  IMAD.IADD R15, R37, 0x1, R3 ;  /* 0x00000001250f7824 */ /* 0x000fc400078e0203 */
[----:B------:R-:W-:Y:S01]  /*24b0*/  IMAD.IADD R27, R31, 0x1, R5 ;  /* 0x000000011f1b7824 */ /* 0x000fe200078e0205 */
[----:B------:R-:W-:Y:S02]  /*24c0*/  SHF.R.S32.HI R5, RZ, 0x1f, R4 ;  /* 0x0000001fff057819 */ /* 0x000fe40000011404 */
[----:B------:R-:W-:Y:S02]  /*24d0*/  SHF.R.S32.HI R20, RZ, 0x1f, R15 ;  /* 0x0000001fff147819 */ /* 0x000fe4000001140f */
[CC--:B------:R-:W-:Y:S02]  /*24e0*/  LEA.HI R14, R5.reuse, R4.reuse, RZ, 0x5 ;  /* 0x00000004050e7211 */ /* 0x0c0fe400078f28ff */
[----:B------:R-:W-:Y:S02]  /*24f0*/  LEA.HI R3, R5, R4, RZ, 0x3 ;  /* 0x0000000405037211 */ /* 0x000fe400078f18ff */
[CC--:B------:R-:W-:Y:S02]  /*2500*/  LEA.HI R4, R20.reuse, R15.reuse, RZ, 0x3 ;  /* 0x0000000f14047211 */ /* 0x0c0fe400078f18ff */
[----:B------:R-:W-:Y:S01]  /*2510*/  LEA.HI R20, R20, R15, RZ, 0x5 ;  /* 0x0000000f14147211 */ /* 0x000fe200078f28ff */
[----:B------:R-:W-:Y:S01]  /*2520*/  IMAD.SHL.U32 R15, R14, 0x80, RZ ;  /* 0x000000800e0f7824 */ /* 0x000fe200078e00ff */
[----:B------:R-:W-:-:S02]  /*2530*/  LOP3.LUT R38, R38, 0xfffffffe, RZ, 0xc0, !PT ;  /* 0xfffffffe26267812 */ /* 0x000fc400078ec0ff */
[----:B------:R-:W-:Y:S02]  /*2540*/  LOP3.LUT R14, R36, 0x18, R3, 0xf8, !PT ;  /* 0x00000018240e7812 */ /* 0x000fe400078ef803 */
[----:B------:R-:W-:Y:S02]  /*2550*/  @P2 LOP3.LUT R38, R38, 0x1, RZ, 0xfc, !PT ;  /* 0x0000000126262812 */ /* 0x000fe400078efcff */
[----:B-----5:R-:W-:Y:S02]  /*2560*/  SHF.R.S32.HI R31, RZ, 0x1f, R105 ;  /* 0x0000001fff1f7819 */ /* 0x020fe40000011469 */
[----:B------:R-:W-:Y:S02]  /*2570*/  LOP3.LUT R15, R15, 0xfffff000, RZ, 0xc0, !PT ;  /* 0xfffff0000f0f7812 */ /* 0x000fe400078ec0ff */
[----:B------:R-:W-:Y:S01]  /*2580*/  LOP3.LUT R14, R14, R35, RZ, 0x3c, !PT ;  /* 0x000000230e0e7212 */ /* 0x000fe200078e3cff */
[----:B------:R0:W-:Y:S01]  /*2590*/  STL [R1], R38 ;  /* 0x0000002601007387 */ /* 0x0001e20000100800 */
[----:B------:R-:W-:Y:S01]  /*25a0*/  SHF.R.S32.HI R28, RZ, 0x1f, R27 ;  /* 0x0000001fff1c7819 */ /* 0x000fe2000001141b */
[----:B------:R-:W-:Y:S01]  /*25b0*/  VIADD R101, R19, 0x50 ;  /* 0x0000005013657836 */ /* 0x000fe20000000000 */
[----:B------:R-:W-:-:S02]  /*25c0*/  IADD3 R72, P2, R23, R72, RZ ;  /* 0x0000004817487210 */ /* 0x000fc40007f5e0ff */
[CC--:B------:R-:W-:Y:S02]  /*25d0*/  LEA.HI R5, R28.reuse, R27.reuse, RZ, 0x3 ;  /* 0x0000001b1c057211 */ /* 0x0c0fe400078f18ff */
[----:B------:R-:W-:Y:S01]  /*25e0*/  LEA.HI R28, R28, R27, RZ, 0x5 ;  /* 0x0000001b1c1c7211 */ /* 0x000fe200078f28ff */
[----:B------:R-:W-:Y:S01]  /*25f0*/  IMAD.SHL.U32 R27, R20, 0x80, RZ ;  /* 0x00000080141b7824 */ /* 0x000fe200078e00ff */
[----:B------:R-:W-:Y:S01]  /*2600*/  LOP3.LUT R20, R36, 0x18, R4, 0xf8, !PT ;  /* 0x0000001824147812 */ /* 0x000fe200078ef804 */
[----:B------:R-:W-:Y:S01]  /*2610*/  IMAD.X R73, R32, 0x1, R13, P2 ;  /* 0x0000000120497824 */ /* 0x000fe200010e060d */
[----:B------:R-:W-:Y:S01]  /*2620*/  ISETP.GE.AND P2, PT, R101, UR4, PT ;  /* 0x0000000465007c0c */ /* 0x000fe2000bf46270 */
[----:B------:R-:W-:Y:S01]  /*2630*/  IMAD.SHL.U32 R29, R28, 0x80, RZ ;  /* 0x000000801c1d7824 */ /* 0x000fe200078e00ff */
[----:B------:R-:W-:Y:S02]  /*2640*/  SHF.L.U64.HI R93, R8, 0x7, R9 ;  /* 0x00000007085d7819 */ /* 0x000fe40000010209 */
[----:B------:R-:W-:-:S02]  /*2650*/  LOP3.LUT R27, R27, 0xfffff000, RZ, 0xc0, !PT ;  /* 0xfffff0001b1b7812 */ /* 0x000fc400078ec0ff */
[-C--:B------:R-:W-:Y:S02]  /*2660*/  LOP3.LUT R20, R20, R35.reuse, RZ, 0x3c, !PT ;  /* 0x0000002314147212 */ /* 0x080fe400078e3cff */
[----:B------:R-:W-:Y:S01]  /*2670*/  LOP3.LUT R28, R36, 0x18, R5, 0xf8, !PT ;  /* 0x00000018241c7812 */ /* 0x000fe200078ef805 */
[----:B------:R-:W-:Y:S01]  /*2680*/  IMAD.WIDE.U32 R68, R105, R8, R68 ;  /* 0x0000000869447225 */ /* 0x000fe200078e0044 */
[----:B------:R-:W-:Y:S02]  /*2690*/  LOP3.LUT R29, R29, 0xfffff000, RZ, 0xc0, !PT ;  /* 0xfffff0001d1d7812 */ /* 0x000fe400078ec0ff */
[----:B------:R-:W-:Y:S01]  /*26a0*/  LOP3.LUT R28, R28, R35, RZ, 0x3c, !PT ;  /* 0x000000231c1c7212 */ /* 0x000fe200078e3cff */
[-C--:B------:R-:W-:Y:S01]  /*26b0*/  IMAD.WIDE.U32 R64, R105, R10.reuse, R64 ;  /* 0x0000000a69407225 */ /* 0x080fe200078e0040 */
[----:B------:R-:W-:Y:S02]  /*26c0*/  LOP3.LUT R75, R3, 0xfffffff8, RZ, 0xc0, !PT ;  /* 0xfffffff8034b7812 */ /* 0x000fe400078ec0ff */
[----:B------:R-:W-:Y:S01]  /*26d0*/  LOP3.LUT R74, R4, 0xfffffff8, RZ, 0xc0, !PT ;  /* 0xfffffff8044a7812 */ /* 0x000fe200078ec0ff */
[----:B------:R-:W-:Y:S01]  /*26e0*/  IMAD.WIDE.U32 R66, R105, R10, R66 ;  /* 0x0000000a69427225 */ /* 0x000fe200078e0042 */
[----:B------:R-:W-:-:S03]  /*26f0*/  SHF.L.U64.HI R87, R6, 0x7, R7 ;  /* 0x0000000706577819 */ /* 0x000fc60000010207 */
[----:B------:R-:W-:Y:S01]  /*2700*/  IMAD.WIDE.U32 R70, R105, R8, R70 ;  /* 0x0000000869467225 */ /* 0x000fe200078e0046 */
[----:B------:R-:W-:-:S03]  /*2710*/  SHF.L.U64.HI R92, R10, 0x7, R11 ;  /* 0x000000070a5c7819 */ /* 0x000fc6000001020b */
[----:B------:R-:W-:Y:S01]  /*2720*/  IMAD.SHL.U32 R7, R10, 0x80, RZ ;  /* 0x000000800a077824 */ /* 0x000fe200078e00ff */
[----:B------:R-:W-:Y:S01]  /*2730*/  SHF.R.S32.HI R96, RZ, 0x1f, R75 ;  /* 0x0000001fff607819 */ /* 0x000fe2000001144b */
[----:B------:R-:W-:Y:S01]  /*2740*/  IMAD.SHL.U32 R6, R6, 0x80, RZ ;  /* 0x0000008006067824 */ /* 0x000fe200078e00ff */
[----:B------:R-:W-:Y:S01]  /*2750*/  SHF.R.S32.HI R95, RZ, 0x1f, R74 ;  /* 0x0000001fff5f7819 */ /* 0x000fe2000001144a */
[----:B------:R-:W-:Y:S02]  /*2760*/  VIADD R109, R34, 0x8 ;  /* 0x00000008226d7836 */ /* 0x000fe40000000000 */
[----:B------:R-:W-:Y:S02]  /*2770*/  IMAD.SHL.U32 R107, R104, 0x2, RZ ;  /* 0x00000002686b7824 */ /* 0x000fe400078e00ff */
[----:B------:R-:W-:Y:S01]  /*2780*/  IMAD.IADD R82, R63, 0x1, R33 ;  /* 0x000000013f527824 */ /* 0x000fe200078e0221 */
[----:B--2---:R-:W-:Y:S01]  /*2790*/  IADD3 R100, R14, R15, R30 ;  /* 0x0000000f0e647210 */ /* 0x004fe20007ffe01e */
[----:B------:R-:W-:-:S04]  /*27a0*/  IMAD R14, R31, R10, RZ ;  /* 0x0000000a1f0e7224 */ /* 0x000fc800078e02ff */
[----:B------:R-:W-:Y:S02]  /*27b0*/  IMAD R15, R105, R11, R14 ;  /* 0x0000000b690f7224 */ /* 0x000fe400078e020e */
[----:B------:R-:W-:-:S04]  /*27c0*/  IMAD R14, R31, R8, RZ ;  /* 0x000000081f0e7224 */ /* 0x000fc800078e02ff */
[----:B------:R-:W-:Y:S01]  /*27d0*/  IMAD R77, R105, R9, R14 ;  /* 0x00000009694d7224 */ /* 0x000fe200078e020e */
[----:B------:R-:W-:Y:S02]  /*27e0*/  SEL R9, RZ, 0x20, P2 ;  /* 0x00000020ff097807 */ /* 0x000fe40001000000 */
[----:B------:R-:W-:Y:S02]  /*27f0*/  IADD3 R98, R20, R27, R30 ;  /* 0x0000001b14627210 */ /* 0x000fe40007ffe01e */
[C---:B------:R-:W-:Y:S02]  /*2800*/  LOP3.LUT R14, R12.reuse, R9, RZ, 0xfc, !PT ;  /* 0x000000090c0e7212 */ /* 0x040fe400078efcff */
[----:B------:R-:W-:Y:S01]  /*2810*/  LOP3.LUT R27, R5, 0xfffffff8, RZ, 0xc0, !PT ;  /* 0xfffffff8051b7812 */ /* 0x000fe200078ec0ff */
[----:B------:R-:W-:Y:S01]  /*2820*/  IMAD.IADD R79, R69, 0x1, R77 ;  /* 0x00000001454f7824 */ /* 0x000fe200078e024d */
[----:B------:R-:W-:Y:S01]  /*2830*/  LOP3.LUT R9, R12, 0x1, RZ, 0xc0, !PT ;  /* 0x000000010c097812 */ /* 0x000fe200078ec0ff */
[----:B------:R-:W-:Y:S01]  /*2840*/  IMAD.SHL.U32 R8, R8, 0x80, RZ ;  /* 0x0000008008087824 */ /* 0x000fe200078e00ff */
[C---:B------:R-:W-:Y:S01]  /*2850*/  LOP3.LUT R10, R14.reuse, 0x2, RZ, 0xc0, !PT ;  /* 0x000000020e0a7812 */ /* 0x040fe200078ec0ff */
[----:B------:R-:W-:Y:S01]  /*2860*/  IMAD.IADD R81, R65, 0x1, R15 ;  /* 0x0000000141517824 */ /* 0x000fe200078e020f */
[C---:B------:R-:W-:Y:S01]  /*2870*/  LOP3.LUT R11, R14.reuse, 0x4, RZ, 0xc0, !PT ;  /* 0x000000040e0b7812 */ /* 0x040fe200078ec0ff */
[----:B------:R-:W-:Y:S01]  /*2880*/  IMAD.IADD R78, R15, 0x1, R67 ;  /* 0x000000010f4e7824 */ /* 0x000fe200078e0243 */
[C---:B------:R-:W-:Y:S01]  /*2890*/  LOP3.LUT R12, R14.reuse, 0x8, RZ, 0xc0, !PT ;  /* 0x000000080e0c7812 */ /* 0x040fe200078ec0ff */
[----:B------:R-:W-:Y:S01]  /*28a0*/  IMAD.IADD R77, R77, 0x1, R71 ;  /* 0x000000014d4d7824 */ /* 0x000fe200078e0247 */
[----:B------:R-:W-:-:S02]  /*28b0*/  LOP3.LUT R13, R14, 0x10, RZ, 0xc0, !PT ;  /* 0x000000100e0d7812 */ /* 0x000fc400078ec0ff */
[----:B------:R-:W-:Y:S02]  /*28c0*/  IADD3 R97, R28, R29, R30 ;  /* 0x0000001d1c617210 */ /* 0x000fe40007ffe01e */
[----:B------:R-:W-:Y:S02]  /*28d0*/  SHF.R.S32.HI R94, RZ, 0x1f, R27 ;  /* 0x0000001fff5e7819 */ /* 0x000fe4000001141b */
[----:B------:R-:W-:Y:S01]  /*28e0*/  LOP3.LUT R14, R14, 0x20, RZ, 0xc0, !PT ;  /* 0x000000200e0e7812 */ /* 0x000fe200078ec0ff */
[----:B0-----:R-:W-:Y:S06]  /*28f0*/  @!P6 BAR.SYNC.DEFER_BLOCKING 0x9, 0x100 ;  /* 0x024400000000eb1d */ /* 0x001fec0000010000 */
.L_x_1161:
[----:B-1-3--:R-:W2:Y:S01]  /*2900*/  LDL R28, [R1+0x40] ;  /* 0x00004000011c7983 */ /* 0x00aea20000100800 */
[----:B0-----:R-:W0:Y:S01]  /*2910*/  LDC.64 R88, c[0x0][0x2d8] ;  /* 0x0000b600ff587b82 */ /* 0x001e220000000a00 */
[----:B------:R-:W-:Y:S01]  /*2920*/  VIADD R31, R25, 0xffffffff ;  /* 0xffffffff191f7836 */ /* 0x000fe20000000000 */
[----:B------:R-:W-:Y:S01]  /*2930*/  LOP3.LUT P4, RZ, R21, 0x2, RZ, 0xc0, !PT ;  /* 0x0000000215ff7812 */ /* 0x000fe2000788c0ff */
[----:B------:R-:W-:Y:S05]  /*2940*/  YIELD ;  /* 0x0000000000007946 */ /* 0x000fea0003800000 */
[----:B------:R-:W1:Y:S01]  /*2950*/  LDC R99, c[0x0][0x3d4] ;  /* 0x0000f500ff637b82 */ /* 0x000e620000000800 */
[----:B------:R-:W-:Y:S01]  /*2960*/  SHF.R.S32.HI R30, RZ, 0x1f, R31 ;  /* 0x0000001fff1e7819 */ /* 0x000fe2000001141f */
[-C--:B------:R-:W-:Y:S01]  /*2970*/  IMAD R15, R87, R31.reuse, RZ ;  /* 0x0000001f570f7224 */ /* 0x080fe200078e02ff */
[----:B------:R-:W-:Y:S01]  /*2980*/  BSSY B0, `(.L_x_1106) ;  /* 0x0000413000007945 */ /* 0x000fe20003800000 */
[----:B------:R-:W-:-:S04]  /*2990*/  IMAD.WIDE.U32 R56, R6, R31, RZ ;  /* 0x0000001f06387225 */ /* 0x000fc800078e00ff */
[----:B------:R-:W-:Y:S01]  /*29a0*/  IMAD R15, R30, R6, R15 ;  /* 0x000000061e0f7224 */ /* 0x000fe200078e020f */
[----:B------:R-:W-:-:S03]  /*29b0*/  IADD3 R20, P2, R84, R56, RZ ;  /* 0x0000003854147210 */ /* 0x000fc60007f5e0ff */
[----:B------:R-:W-:-:S04]  /*29c0*/  IMAD.IADD R91, R57, 0x1, R15 ;  /* 0x00000001395b7824 */ /* 0x000fc800078e020f */
[----:B------:R-:W-:Y:S01]  /*29d0*/  IMAD.X R25, R91, 0x1, R83, P2 ;  /* 0x000000015b197824 */ /* 0x000fe200010e0653 */
[C---:B0-----:R-:W-:Y:S02]  /*29e0*/  LEA R32, P3, R20.reuse, R88, 0x1 ;  /* 0x0000005814207211 */ /* 0x041fe400078608ff */
[----:B------:R-:W-:Y:S02]  /*29f0*/  ISETP.GT.AND P2, PT, R31, R76, PT ;  /* 0x0000004c1f00720c */ /* 0x000fe40003f44270 */
[----:B------:R-:W-:Y:S01]  /*2a00*/  LEA.HI.X R33, R20, R89, R25, 0x1, P3 ;  /* 0x0000005914217211 */ /* 0x000fe200018f0c19 */
[----:B------:R-:W-:Y:S01]  /*2a10*/  IMAD.MOV.U32 R25, RZ, RZ, R31 ;  /* 0x000000ffff197224 */ /* 0x000fe200078e001f */
[----:B-1----:R-:W-:Y:S01]  /*2a20*/  ISETP.GE.AND P3, PT, R99, 0x1, PT ;  /* 0x000000016300780c */ /* 0x002fe20003f66270 */
[----:B--2---:R-:W-:-:S04]  /*2a30*/  IMAD R15, R18, 0x3000, R28 ;  /* 0x00003000120f7824 */ /* 0x004fc800078e021c */
[C---:B------:R-:W-:Y:S02]  /*2a40*/  VIADD R29, R15.reuse, 0x10 ;  /* 0x000000100f1d7836 */ /* 0x040fe40000000000 */
[C---:B------:R-:W-:Y:S02]  /*2a50*/  @P4 VIADD R29, R15.reuse, 0xfffffff0 ;  /* 0xfffffff00f1d4836 */ /* 0x040fe40000000000 */
[--C-:B------:R-:W-:Y:S02]  /*2a60*/  IMAD R80, R15, 0x2, R26.reuse ;  /* 0x000000020f507824 */ /* 0x100fe400078e021a */
[----:B------:R-:W-:Y:S02]  /*2a70*/  IMAD R20, R29, 0x2, R26 ;  /* 0x000000021d147824 */ /* 0x000fe400078e021a */
[----:B------:R-:W-:Y:S05]  /*2a80*/  @!P3 BRA `(.L_x_1107) ;  /* 0x0000003c0088b947 */ /* 0x000fea0003800000 */
[----:B------:R-:W-:Y:S01]  /*2a90*/  ULDC.U8 UR4, c[0x0][0x3f0] ;  /* 0x0000fc0000047ab9 */ /* 0x000fe20000000000 */
[-C--:B------:R-:W-:Y:S01]  /*2aa0*/  IMAD R15, R93, R31.reuse, RZ ;  /* 0x0000001f5d0f7224 */ /* 0x080fe200078e02ff */
[----:B------:R-:W-:Y:S01]  /*2ab0*/  ISETP.NE.AND P3, PT, RZ, UR4, PT ;  /* 0x00000004ff007c0c */ /* 0x000fe2000bf65270 */
[-C--:B------:R-:W-:Y:S02]  /*2ac0*/  IMAD R28, R92, R31.reuse, RZ ;  /* 0x0000001f5c1c7224 */ /* 0x080fe400078e02ff */
[----:B------:R-:W-:Y:S02]  /*2ad0*/  IMAD R15, R30, R8, R15 ;  /* 0x000000081e0f7224 */ /* 0x000fe400078e020f */
[----:B------:R-:W-:Y:S02]  /*2ae0*/  IMAD R85, R25, -0x80, R24 ;  /* 0xffffff8019557824 */ /* 0x000fe400078e0218 */
[----:B------:R-:W-:-:S03]  /*2af0*/  IMAD.WIDE.U32 R54, R8, R31, RZ ;  /* 0x0000001f08367225 */ /* 0x000fc600078e00ff */
[----:B------:R-:W-:Y:S01]  /*2b00*/  VIMNMX R85, R85, 0x80, PT ;  /* 0x0000008055557848 */ /* 0x000fe20003fe0100 */
[----:B------:R-:W-:Y:S02]  /*2b10*/  IMAD R29, R30, R7, R28 ;  /* 0x000000071e1d7224 */ /* 0x000fe400078e021c */
        /* <DEDUP_REMOVED lines=64> */
.L_x_1110:
[----:B------:R-:W-:Y:S05]  /*2f20*/  BSYNC B1 ;  /* 0x0000000000017941 */ /* 0x000fea0003800000 */
.L_x_1109:
[----:B-----5:R-:W-:Y:S01]  /*2f30*/  IMAD.MOV.U32 R15, RZ, RZ, R34 ;  /* 0x000000ffff0f7224 */ /* 0x020fe200078e0022 */
[----:B------:R-:W-:Y:S01]  /*2f40*/  UISETP.NE.AND UP0, UPT, UR37, 0x3, UPT ;  /* 0x000000032500788c */ /* 0x000fe2000bf05270 */
[----:B0-----:R-:W-:Y:S02]  /*2f50*/  IMAD.MOV.U32 R28, RZ, RZ, R35 ;  /* 0x000000ffff1c7224 */ /* 0x001fe400078e0023 */
        /* <DEDUP_REMOVED lines=46> */
[----:B------:R-:W-:Y:S01]  /*3240*/  PRMT R123, R30, 0x7610, R123 ;  /* 0x000076101e7b7816 */ /* 0x000fe2000000007b */
[----:B------:R-:W-:Y:S06]  /*3250*/  @!P3 BRA `(.L_x_1111) ;  /* 0x000000000004b947 */ /* 0x000fec0003800000 */
[----:B------:R-:W-:Y:S01]  /*3260*/  BPT.TRAP 0x1 ;  /* 0x000000040000795c */ /* 0x000fe20000300000 */
.L_x_1111:
[----:B------:R-:W-:Y:S01]  /*3270*/  IMAD R15, R18, 0x8, R2 ;  /* 0x00000008120f7824 */ /* 0x000fe200078e0202 */
[----:B------:R-:W-:Y:S01]  /*3280*/  SHF.L.U32 R86, R157, 0x1f, RZ ;  /* 0x0000001f9d567819 */ /* 0x000fe200000006ff */
[----:B------:R-:W-:Y:S03]  /*3290*/  BSSY B1, `(.L_x_1112) ;  /* 0x0000003000017945 */ /* 0x000fe60003800000 */
[----:B------:R-:W0:Y:S02]  /*32a0*/  SYNCS.PHASECHK.TRANS64.TRYWAIT P5, [R15+URZ+0x2d890], R86 ;  /* 0x02d890560f0075a7 */ /* 0x000e2400080a017f */
[----:B0-----:R-:W-:Y:S05]  /*32b0*/  @!P5 BRA `(.L_x_1113) ;  /* 0x000001f00048d947 */ /* 0x001fea0003800000 */
.L_x_1419:
[----:B------:R-:W-:Y:S05]  /*32c0*/  BSYNC B1 ;  /* 0x0000000000017941 */ /* 0x000fea0003800000 */
.L_x_1112:
        /* <DEDUP_REMOVED lines=8> */
[----:B------:R-:W-:Y:S01]  /*3350*/  SHF.R.U64 R88, R88, 0x10, R89 ;  /* 0x0000001058587819 */ /* 0x000fe20000001259 */
[----:B--2---:R-:W-:Y:S01]  /*3360*/  IMAD.U32 R52, R30, 0x10000, RZ ;  /* 0x000100001e347824 */ /* 0x004fe200078e00ff */
[--C-:B------:R-:W-:Y:S01]  /*3370*/  SHF.R.U64 R53, R58, 0x10, R59.reuse ;  /* 0x000000103a357819 */ /* 0x100fe2000000123b */
[C---:B------:R-:W-:Y:S01]  /*3380*/  IMAD.U32 R54, R31.reuse, 0x10000, RZ ;  /* 0x000100001f367824 */ /* 0x040fe200078e00ff */
[----:B------:R-:W-:Y:S02]  /*3390*/  LOP3.LUT R58, R30, 0xffff0000, RZ, 0xc0, !PT ;  /* 0xffff00001e3a7812 */ /* 0x000fe400078ec0ff */
[----:B------:R-:W-:Y:S02]  /*33a0*/  LOP3.LUT R30, R31, 0xffff0000, RZ, 0xc0, !PT ;  /* 0xffff00001f1e7812 */ /* 0x000fe400078ec0ff */
[----:B------:R-:W-:Y:S02]  /*33b0*/  PRMT R31, R90, 0x5432, R88 ;  /* 0x000054325a1f7816 */ /* 0x000fe40000000058 */
[----:B------:R-:W-:-:S02]  /*33c0*/  SHF.R.U32.HI R55, RZ, 0x10, R59 ;  /* 0x00000010ff377819 */ /* 0x000fc4000001163b */
[----:B------:R-:W-:Y:S02]  /*33d0*/  PRMT R53, R117, 0x5410, R53 ;  /* 0x0000541075357816 */ /* 0x000fe40000000035 */
[----:B------:R-:W-:Y:S02]  /*33e0*/  SHF.R.U32.HI R59, RZ, 0x10, R89 ;  /* 0x00000010ff3b7819 */ /* 0x000fe40000011659 */
[----:B------:R-:W-:Y:S02]  /*33f0*/  LOP3.LUT R124, R29, 0xffff0000, RZ, 0xc0, !PT ;  /* 0xffff00001d7c7812 */ /* 0x000fe400078ec0ff */
[C---:B------:R-:W-:Y:S01]  /*3400*/  LOP3.LUT R117, R31.reuse, 0xffff0000, RZ, 0xc0, !PT ;  /* 0xffff00001f757812 */ /* 0x040fe200078ec0ff */
[----:B------:R-:W-:Y:S01]  /*3410*/  IMAD.U32 R31, R31, 0x10000, RZ ;  /* 0x000100001f1f7824 */ /* 0x000fe200078e00ff */
[C---:B------:R-:W-:Y:S01]  /*3420*/  LOP3.LUT R89, R53.reuse, 0xffff0000, RZ, 0xc0, !PT ;  /* 0xffff000035597812 */ /* 0x040fe200078ec0ff */
[----:B------:R-:W-:Y:S01]  /*3430*/  IMAD.U32 R53, R53, 0x10000, RZ ;  /* 0x0001000035357824 */ /* 0x000fe200078e00ff */
[----:B------:R-:W-:Y:S01]  /*3440*/  PRMT R55, R118, 0x5410, R55 ;  /* 0x0000541076377816 */ /* 0x000fe20000000037 */
[----:B------:R-:W-:Y:S01]  /*3450*/  IMAD.U32 R118, R29, 0x10000, RZ ;  /* 0x000100001d767824 */ /* 0x000fe200078e00ff */
[----:B------:R-:W-:Y:S01]  /*3460*/  PRMT R59, R123, 0x5410, R59 ;  /* 0x000054107b3b7816 */ /* 0x000fe2000000003b */
[C---:B------:R-:W-:Y:S01]  /*3470*/  FMUL.FTZ R123, R124.reuse, R117 ;  /* 0x000000757c7b7220 */ /* 0x040fe20000410000 */
[----:B------:R-:W-:-:S03]  /*3480*/  FMUL.FTZ R124, R124, R89 ;  /* 0x000000597c7c7220 */ /* 0x000fc60000410000 */
[----:B------:R-:W-:Y:S02]  /*3490*/  IMAD.U32 R29, R59, 0x10000, RZ ;  /* 0x000100003b1d7824 */ /* 0x000fe400078e00ff */
[C---:B------:R-:W-:Y:S01]  /*34a0*/  FFMA.FTZ R88, R118.reuse, R89, -R123 ;  /* 0x0000005976587223 */ /* 0x040fe2000001087b */
[----:B------:R-:W-:Y:S02]  /*34b0*/  IMAD.U32 R89, R55, 0x10000, RZ ;  /* 0x0001000037597824 */ /* 0x000fe400078e00ff */
[----:B------:R-:W-:Y:S01]  /*34c0*/  FFMA.FTZ R117, R118, R117, R124 ;  /* 0x0000007576757223 */ /* 0x000fe2000001007c */
[----:B------:R-:W-:Y:S01]  /*34d0*/  FMUL.FTZ R125, R58, R29 ;  /* 0x0000001d3a7d7220 */ /* 0x000fe20000410000 */
[C---:B------:R-:W-:Y:S01]  /*34e0*/  IMAD.U32 R118, R28.reuse, 0x10000, RZ ;  /* 0x000100001c767824 */ /* 0x040fe200078e00ff */
[----:B------:R-:W-:Y:S01]  /*34f0*/  LOP3.LUT R28, R28, 0xffff0000, RZ, 0xc0, !PT ;  /* 0xffff00001c1c7812 */ /* 0x000fe200078ec0ff */
[-C--:B------:R-:W-:Y:S01]  /*3500*/  FMUL.FTZ R123, R58, R89.reuse ;  /* 0x000000593a7b7220 */ /* 0x080fe20000410000 */
[----:B------:R-:W-:Y:S01]  /*3510*/  LOP3.LUT R59, R59, 0xffff0000, RZ, 0xc0, !PT ;  /* 0xffff00003b3b7812 */ /* 0x000fe200078ec0ff */
[C---:B------:R-:W-:Y:S01]  /*3520*/  FFMA.FTZ R125, R52.reuse, R89, -R125 ;  /* 0x00000059347d7223 */ /* 0x040fe2000001087d */
[----:B------:R-:W-:Y:S01]  /*3530*/  LOP3.LUT R55, R55, 0xffff0000, RZ, 0xc0, !PT ;  /* 0xffff000037377812 */ /* 0x000fe200078ec0ff */
[----:B------:R-:W-:Y:S01]  /*3540*/  FFMA.FTZ R52, R52, R29, R123 ;  /* 0x0000001d34347223 */ /* 0x000fe2000001007b */
[----:B------:R-:W-:Y:S01]  /*3550*/  FMUL.FTZ R29, R28, R31 ;  /* 0x0000001f1c1d7220 */ /* 0x000fe20000410000 */
[----:B------:R-:W-:Y:S01]  /*3560*/  FMUL.FTZ R89, R30, R59 ;  /* 0x0000003b1e597220 */ /* 0x000fe20000410000 */
[----:B------:R-:W-:Y:S01]  /*3570*/  FMUL.FTZ R28, R28, R53 ;  /* 0x000000351c1c7220 */ /* 0x000fe20000410000 */
[----:B------:R-:W-:Y:S01]  /*3580*/  FMUL.FTZ R30, R30, R55 ;  /* 0x000000371e1e7220 */ /* 0x000fe20000410000 */
[----:B------:R-:W-:Y:S01]  /*3590*/  FFMA.FTZ R29, R118, R53, -R29 ;  /* 0x00000035761d7223 */ /* 0x000fe2000001081d */
[----:B------:R-:W-:Y:S01]  /*35a0*/  FFMA.FTZ R55, R54, R55, -R89 ;  /* 0x0000003736377223 */ /* 0x000fe20000010859 */
[----:B------:R-:W-:Y:S01]  /*35b0*/  FFMA.FTZ R28, R118, R31, R28 ;  /* 0x0000001f761c7223 */ /* 0x000fe2000001001c */
[----:B------:R-:W-:Y:S01]  /*35c0*/  FFMA.FTZ R30, R54, R59, R30 ;  /* 0x0000003b361e7223 */ /* 0x000fe2000001001e */
[----:B------:R-:W-:-:S03]  /*35d0*/  F2FP.BF16.F32.PACK_AB R88, R117, R88 ;  /* 0x000000587558723e */ /* 0x000fc600000010ff */
[----:B------:R-:W-:Y:S02]  /*35e0*/  F2FP.BF16.F32.PACK_AB R28, R28, R29 ;  /* 0x0000001d1c1c723e */ /* 0x000fe400000010ff */
[----:B------:R-:W-:Y:S01]  /*35f0*/  F2FP.BF16.F32.PACK_AB R31, R30, R55 ;  /* 0x000000371e1f723e */ /* 0x000fe200000010ff */
[----:B------:R-:W-:Y:S01]  /*3600*/  IMAD.MOV.U32 R29, RZ, RZ, R88 ;  /* 0x000000ffff1d7224 */ /* 0x000fe200078e0058 */
[----:B------:R-:W-:-:S07]  /*3610*/  F2FP.BF16.F32.PACK_AB R30, R52, R125 ;  /* 0x0000007d341e723e */ /* 0x000fce00000010ff */
.L_x_1118:
[----:B------:R-:W-:Y:S05]  /*3620*/  BSYNC B2 ;  /* 0x0000000000027941 */ /* 0x000fea0003800000 */
.L_x_1117:
[----:B--2---:R1:W-:Y:S02]  /*3630*/  STG.E.128 desc[UR52][R32.64], R28 ;  /* 0x0000001c20007986 */ /* 0x0043e4000c101d34 */
.L_x_1116:
[----:B------:R-:W-:Y:S05]  /*3640*/  BSYNC B1 ;  /* 0x0000000000017941 */ /* 0x000fea0003800000 */
.L_x_1115:
        /* <DEDUP_REMOVED lines=9> */
[----:B------:R-:W-:Y:S01]  /*36e0*/  SHF.R.U64 R55, R50, 0x10, R51 ;  /* 0x0000001032377819 */ /* 0x000fe20000001233 */
[----:B--2---:R-:W-:Y:S01]  /*36f0*/  IMAD.U32 R50, R30, 0x10000, RZ ;  /* 0x000100001e327824 */ /* 0x004fe200078e00ff */
[----:B------:R-:W-:Y:S02]  /*3700*/  PRMT R132, R132, 0x5410, R53 ;  /* 0x0000541084847816 */ /* 0x000fe40000000035 */
[----:B------:R-:W-:Y:S02]  /*3710*/  SHF.R.U32.HI R56, RZ, 0x10, R57 ;  /* 0x00000010ff387819 */ /* 0x000fe40000011639 */
[----:B------:R-:W-:Y:S01]  /*3720*/  PRMT R130, R130, 0x5410, R55 ;  /* 0x0000541082827816 */ /* 0x000fe20000000037 */
[----:B------:R-:W-:Y:S01]  /*3730*/  IMAD.U32 R55, R29, 0x10000, RZ ;  /* 0x000100001d377824 */ /* 0x000fe200078e00ff */
[----:B------:R-:W-:-:S02]  /*3740*/  SHF.R.U32.HI R52, RZ, 0x10, R51 ;  /* 0x00000010ff347819 */ /* 0x000fc40000011633 */
[----:B------:R-:W-:Y:S01]  /*3750*/  LOP3.LUT R53, R29, 0xffff0000, RZ, 0xc0, !PT ;  /* 0xffff00001d357812 */ /* 0x000fe200078ec0ff */
[----:B------:R-:W-:Y:S01]  /*3760*/  IMAD.U32 R29, R28, 0x10000, RZ ;  /* 0x000100001c1d7824 */ /* 0x000fe200078e00ff */
[C---:B------:R-:W-:Y:S01]  /*3770*/  LOP3.LUT R58, R132.reuse, 0xffff0000, RZ, 0xc0, !PT ;  /* 0xffff0000843a7812 */ /* 0x040fe200078ec0ff */
[----:B------:R-:W-:Y:S01]  /*3780*/  IMAD.U32 R132, R132, 0x10000, RZ ;  /* 0x0001000084847824 */ /* 0x000fe200078e00ff */
[----:B------:R-:W-:Y:S02]  /*3790*/  PRMT R133, R133, 0x5410, R56 ;  /* 0x0000541085857816 */ /* 0x000fe40000000038 */
[----:B------:R-:W-:Y:S01]  /*37a0*/  LOP3.LUT R54, R130, 0xffff0000, RZ, 0xc0, !PT ;  /* 0xffff000082367812 */ /* 0x000fe200078ec0ff */
[----:B------:R-:W-:Y:S01]  /*37b0*/  FMUL.FTZ R88, R53, R58 ;  /* 0x0000003a35587220 */ /* 0x000fe20000410000 */
[----:B------:R-:W-:Y:S01]  /*37c0*/  PRMT R131, R131, 0x5410, R52 ;  /* 0x0000541083837816 */ /* 0x000fe20000000034 */
[----:B------:R-:W-:Y:S01]  /*37d0*/  IMAD.U32 R52, R133, 0x10000, RZ ;  /* 0x0001000085347824 */ /* 0x000fe200078e00ff */
[----:B------:R-:W-:Y:S01]  /*37e0*/  LOP3.LUT R51, R30, 0xffff0000, RZ, 0xc0, !PT ;  /* 0xffff00001e337812 */ /* 0x000fe200078ec0ff */
[----:B------:R-:W-:Y:S01]  /*37f0*/  FMUL.FTZ R57, R53, R54 ;  /* 0x0000003635397220 */ /* 0x000fe20000410000 */
[----:B------:R-:W-:Y:S01]  /*3800*/  LOP3.LUT R53, R28, 0xffff0000, RZ, 0xc0, !PT ;  /* 0xffff00001c357812 */ /* 0x000fe200078ec0ff */
[----:B------:R-:W-:-:S02]  /*3810*/  IMAD.U32 R56, R131, 0x10000, RZ ;  /* 0x0001000083387824 */ /* 0x000fc400078e00ff */
[----:B------:R-:W-:Y:S01]  /*3820*/  FFMA.FTZ R28, R55, R54, -R88 ;  /* 0x00000036371c7223 */ /* 0x000fe20000010858 */
[----:B------:R-:W-:Y:S01]  /*3830*/  FMUL.FTZ R59, R51, R52 ;  /* 0x00000034333b7220 */ /* 0x000fe20000410000 */
[----:B------:R-:W-:Y:S01]  /*3840*/  FFMA.FTZ R55, R55, R58, R57 ;  /* 0x0000003a37377223 */ /* 0x000fe20000010039 */
[----:B------:R-:W-:Y:S01]  /*3850*/  LOP3.LUT R30, R31, 0xffff0000, RZ, 0xc0, !PT ;  /* 0xffff00001f1e7812 */ /* 0x000fe200078ec0ff */
[-C--:B------:R-:W-:Y:S01]  /*3860*/  FMUL.FTZ R57, R51, R56.reuse ;  /* 0x0000003833397220 */ /* 0x080fe20000410000 */
[----:B------:R-:W-:Y:S01]  /*3870*/  LOP3.LUT R133, R133, 0xffff0000, RZ, 0xc0, !PT ;  /* 0xffff000085857812 */ /* 0x000fe200078ec0ff */
[----:B------:R-:W-:Y:S01]  /*3880*/  FFMA.FTZ R51, R50, R56, -R59 ;  /* 0x0000003832337223 */ /* 0x000fe2000001083b */
[----:B------:R-:W-:Y:S01]  /*3890*/  LOP3.LUT R131, R131, 0xffff0000, RZ, 0xc0, !PT ;  /* 0xffff000083837812 */ /* 0x000fe200078ec0ff */
[----:B------:R-:W-:Y:S02]  /*38a0*/  IMAD.U32 R130, R130, 0x10000, RZ ;  /* 0x0001000082827824 */ /* 0x000fe400078e00ff */
[----:B------:R-:W-:Y:S01]  /*38b0*/  FFMA.FTZ R50, R50, R52, R57 ;  /* 0x0000003432327223 */ /* 0x000fe20000010039 */
[----:B------:R-:W-:Y:S01]  /*38c0*/  FMUL.FTZ R52, R30, R133 ;  /* 0x000000851e347220 */ /* 0x000fe20000410000 */
[----:B------:R-:W-:-:S02]  /*38d0*/  IMAD.U32 R31, R31, 0x10000, RZ ;  /* 0x000100001f1f7824 */ /* 0x000fc400078e00ff */
[-C--:B------:R-:W-:Y:S01]  /*38e0*/  FMUL.FTZ R54, R30, R131.reuse ;  /* 0x000000831e367220 */ /* 0x080fe20000410000 */
[C---:B------:R-:W-:Y:S01]  /*38f0*/  FMUL.FTZ R30, R53.reuse, R132 ;  /* 0x00000084351e7220 */ /* 0x040fe20000410000 */
[-C--:B------:R-:W-:Y:S01]  /*3900*/  FMUL.FTZ R53, R53, R130.reuse ;  /* 0x0000008235357220 */ /* 0x080fe20000410000 */
        /* <DEDUP_REMOVED lines=8> */
[----:B------:R-:W-:-:S07]  /*3990*/  F2FP.BF16.F32.PACK_AB R31, R31, R52 ;  /* 0x000000341f1f723e */ /* 0x000fce00000010ff */
.L_x_1122:
[----:B------:R-:W-:Y:S05]  /*39a0*/  BSYNC B2 ;  /* 0x0000000000027941 */ /* 0x000fea0003800000 */
.L_x_1121:
[----:B--2---:R2:W-:Y:S02]  /*39b0*/  STG.E.128 desc[UR52][R32.64+0x20], R28 ;  /* 0x0000201c20007986 */ /* 0x0045e4000c101d34 */
.L_x_1120:
[----:B------:R-:W-:Y:S05]  /*39c0*/  BSYNC B1 ;  /* 0x0000000000017941 */ /* 0x000fea0003800000 */
.L_x_1119:
        /* <DEDUP_REMOVED lines=8> */
[----:B------:R-:W-:Y:S02]  /*3a50*/  SHF.R.U64 R51, R48, 0x10, R49 ;  /* 0x0000001030337819 */ /* 0x000fe40000001231 */
[----:B------:R-:W-:Y:S01]  /*3a60*/  SHF.R.U64 R53, R46, 0x10, R47 ;  /* 0x000000102e357819 */ /* 0x000fe2000000122f */
[----:B--2---:R-:W-:Y:S01]  /*3a70*/  IMAD.U32 R46, R30, 0x10000, RZ ;  /* 0x000100001e2e7824 */ /* 0x004fe200078e00ff */
[----:B------:R-:W-:Y:S01]  /*3a80*/  SHF.R.U32.HI R48, RZ, 0x10, R49 ;  /* 0x00000010ff307819 */ /* 0x000fe20000011631 */
[----:B------:R-:W-:Y:S01]  /*3a90*/  IMAD.U32 R49, R29, 0x10000, RZ ;  /* 0x000100001d317824 */ /* 0x000fe200078e00ff */
[----:B------:R-:W-:Y:S02]  /*3aa0*/  SHF.R.U32.HI R50, RZ, 0x10, R47 ;  /* 0x00000010ff327819 */ /* 0x000fe4000001162f */
        /* <DEDUP_REMOVED lines=9> */
[C---:B------:R-:W-:Y:S01]  /*3b40*/  FMUL.FTZ R57, R47.reuse, R53 ;  /* 0x000000352f397220 */ /* 0x040fe20000410000 */
[----:B------:R-:W-:Y:S01]  /*3b50*/  LOP3.LUT R50, R126, 0xffff0000, RZ, 0xc0, !PT ;  /* 0xffff00007e327812 */ /* 0x000fe200078ec0ff */
[----:B------:R-:W-:Y:S01]  /*3b60*/  FMUL.FTZ R47, R47, R51 ;  /* 0x000000332f2f7220 */ /* 0x000fe20000410000 */
[----:B------:R-:W-:Y:S01]  /*3b70*/  LOP3.LUT R30, R31, 0xffff0000, RZ, 0xc0, !PT ;  /* 0xffff00001f1e7812 */ /* 0x000fe200078ec0ff */
[C---:B------:R-:W-:Y:S01]  /*3b80*/  FMUL.FTZ R54, R48.reuse, R52 ;  /* 0x0000003430367220 */ /* 0x040fe20000410000 */
[----:B------:R-:W-:Y:S01]  /*3b90*/  LOP3.LUT R129, R129, 0xffff0000, RZ, 0xc0, !PT ;  /* 0xffff000081817812 */ /* 0x000fe200078ec0ff */
[----:B------:R-:W-:Y:S01]  /*3ba0*/  FMUL.FTZ R55, R48, R50 ;  /* 0x0000003230377220 */ /* 0x000fe20000410000 */
[----:B------:R-:W-:Y:S01]  /*3bb0*/  LOP3.LUT R127, R127, 0xffff0000, RZ, 0xc0, !PT ;  /* 0xffff00007f7f7812 */ /* 0x000fe200078ec0ff */
[----:B------:R-:W-:Y:S01]  /*3bc0*/  IMAD.U32 R128, R128, 0x10000, RZ ;  /* 0x0001000080807824 */ /* 0x000fe200078e00ff */
[----:B------:R-:W-:Y:S01]  /*3bd0*/  LOP3.LUT R48, R28, 0xffff0000, RZ, 0xc0, !PT ;  /* 0xffff00001c307812 */ /* 0x000fe200078ec0ff */
[----:B------:R-:W-:-:S02]  /*3be0*/  IMAD.U32 R126, R126, 0x10000, RZ ;  /* 0x000100007e7e7824 */ /* 0x000fc400078e00ff */
[C---:B------:R-:W-:Y:S01]  /*3bf0*/  FFMA.FTZ R55, R49.reuse, R52, R55 ;  /* 0x0000003431377223 */ /* 0x040fe20000010037 */
[----:B------:R-:W-:Y:S02]  /*3c00*/  IMAD.U32 R29, R28, 0x10000, RZ ;  /* 0x000100001c1d7824 */ /* 0x000fe400078e00ff */
[----:B------:R-:W-:Y:S01]  /*3c10*/  FFMA.FTZ R28, R49, R50, -R54 ;  /* 0x00000032311c7223 */ /* 0x000fe20000010836 */
[C---:B------:R-:W-:Y:S01]  /*3c20*/  FFMA.FTZ R57, R46.reuse, R51, -R57 ;  /* 0x000000332e397223 */ /* 0x040fe20000010839 */
[----:B------:R-:W-:Y:S01]  /*3c30*/  FFMA.FTZ R46, R46, R53, R47 ;  /* 0x000000352e2e7223 */ /* 0x000fe2000001002f */
[C---:B------:R-:W-:Y:S01]  /*3c40*/  FMUL.FTZ R50, R30.reuse, R129 ;  /* 0x000000811e327220 */ /* 0x040fe20000410000 */
[----:B------:R-:W-:Y:S01]  /*3c50*/  FMUL.FTZ R52, R30, R127 ;  /* 0x0000007f1e347220 */ /* 0x000fe20000410000 */
[----:B------:R-:W-:Y:S02]  /*3c60*/  IMAD.U32 R31, R31, 0x10000, RZ ;  /* 0x000100001f1f7824 */ /* 0x000fe400078e00ff */
[C---:B------:R-:W-:Y:S01]  /*3c70*/  FMUL.FTZ R30, R48.reuse, R128 ;  /* 0x00000080301e7220 */ /* 0x040fe20000410000 */
[-C--:B------:R-:W-:Y:S01]  /*3c80*/  FMUL.FTZ R47, R48, R126.reuse ;  /* 0x0000007e302f7220 */ /* 0x080fe20000410000 */
[----:B------:R-:W-:Y:S01]  /*3c90*/  F2FP.BF16.F32.PACK_AB R46, R46, R57 ;  /* 0x000000392e2e723e */ /* 0x000fe200000010ff */
[----:B------:R-:W-:Y:S01]  /*3ca0*/  FFMA.FTZ R50, R31, R127, -R50 ;  /* 0x0000007f1f327223 */ /* 0x000fe20000010832 */
[C---:B------:R-:W-:Y:S01]  /*3cb0*/  FFMA.FTZ R30, R29.reuse, R126, -R30 ;  /* 0x0000007e1d1e7223 */ /* 0x040fe2000001081e */
[----:B------:R-:W-:Y:S01]  /*3cc0*/  FFMA.FTZ R47, R29, R128, R47 ;  /* 0x000000801d2f7223 */ /* 0x000fe2000001002f */
[----:B------:R-:W-:Y:S01]  /*3cd0*/  FFMA.FTZ R31, R31, R129, R52 ;  /* 0x000000811f1f7223 */ /* 0x000fe20000010034 */
[----:B------:R-:W-:-:S03]  /*3ce0*/  F2FP.BF16.F32.PACK_AB R29, R55, R28 ;  /* 0x0000001c371d723e */ /* 0x000fc600000010ff */
[----:B------:R-:W-:Y:S01]  /*3cf0*/  F2FP.BF16.F32.PACK_AB R28, R47, R30 ;  /* 0x0000001e2f1c723e */ /* 0x000fe200000010ff */
[----:B------:R-:W-:Y:S01]  /*3d00*/  IMAD.MOV.U32 R30, RZ, RZ, R46 ;  /* 0x000000ffff1e7224 */ /* 0x000fe200078e002e */
[----:B------:R-:W-:-:S07]  /*3d10*/  F2FP.BF16.F32.PACK_AB R31, R31, R50 ;  /* 0x000000321f1f723e */ /* 0x000fce00000010ff */
.L_x_1126:
[----:B------:R-:W-:Y:S05]  /*3d20*/  BSYNC B2 ;  /* 0x0000000000027941 */ /* 0x000fea0003800000 */
.L_x_1125:
[----:B--2---:R3:W-:Y:S02]  /*3d30*/  STG.E.128 desc[UR52][R32.64+0x40], R28 ;  /* 0x0000401c20007986 */ /* 0x0047e4000c101d34 */
.L_x_1124:
[----:B------:R-:W-:Y:S05]  /*3d40*/  BSYNC B1 ;  /* 0x0000000000017941 */ /* 0x000fea0003800000 */
.L_x_1123:
        /* <DEDUP_REMOVED lines=8> */
[----:B------:R-:W-:Y:S01]  /*3dd0*/  SHF.R.U64 R46, R44, 0x10, R45 ;  /* 0x000000102c2e7819 */ /* 0x000fe2000000122d */
[----:B--2---:R-:W-:Y:S01]  /*3de0*/  IMAD.U32 R44, R30, 0x10000, RZ ;  /* 0x000100001e2c7824 */ /* 0x004fe200078e00ff */
[--C-:B------:R-:W-:Y:S02]  /*3df0*/  SHF.R.U64 R47, R42, 0x10, R43.reuse ;  /* 0x000000102a2f7819 */ /* 0x100fe4000000122b */
[----:B------:R-:W-:Y:S02]  /*3e00*/  SHF.R.U32.HI R48, RZ, 0x10, R43 ;  /* 0x00000010ff307819 */ /* 0x000fe4000001162b */
[----:B------:R-:W-:Y:S02]  /*3e10*/  SHF.R.U32.HI R43, RZ, 0x10, R45 ;  /* 0x00000010ff2b7819 */ /* 0x000fe4000001162d */
[----:B------:R-:W-:Y:S02]  /*3e20*/  PRMT R121, R121, 0x5410, R46 ;  /* 0x0000541079797816 */ /* 0x000fe4000000002e */
[----:B------:R-:W-:-:S02]  /*3e30*/  PRMT R120, R120, 0x5410, R47 ;  /* 0x0000541078787816 */ /* 0x000fc4000000002f */
[----:B------:R-:W-:Y:S02]  /*3e40*/  PRMT R119, R119, 0x5410, R48 ;  /* 0x0000541077777816 */ /* 0x000fe40000000030 */
[----:B------:R-:W-:Y:S02]  /*3e50*/  PRMT R122, R122, 0x5410, R43 ;  /* 0x000054107a7a7816 */ /* 0x000fe4000000002b */
[----:B------:R-:W-:Y:S01]  /*3e60*/  LOP3.LUT R43, R29, 0xffff0000, RZ, 0xc0, !PT ;  /* 0xffff00001d2b7812 */ /* 0x000fe200078ec0ff */
[----:B------:R-:W-:Y:S01]  /*3e70*/  IMAD.U32 R47, R119, 0x10000, RZ ;  /* 0x00010000772f7824 */ /* 0x000fe200078e00ff */
[C---:B------:R-:W-:Y:S01]  /*3e80*/  LOP3.LUT R48, R121.reuse, 0xffff0000, RZ, 0xc0, !PT ;  /* 0xffff000079307812 */ /* 0x040fe200078ec0ff */
        /* <DEDUP_REMOVED lines=8> */
[-C--:B------:R-:W-:Y:S01]  /*3f10*/  FMUL.FTZ R43, R43, R46.reuse ;  /* 0x0000002e2b2b7220 */ /* 0x080fe20000410000 */
[----:B------:R-:W-:Y:S01]  /*3f20*/  FMUL.FTZ R51, R45, R49 ;  /* 0x000000312d337220 */ /* 0x000fe20000410000 */
[----:B------:R-:W-:Y:S02]  /*3f30*/  IMAD.U32 R29, R28, 0x10000, RZ ;  /* 0x000100001c1d7824 */ /* 0x000fe400078e00ff */
[C---:B------:R-:W-:Y:S01]  /*3f40*/  FFMA.FTZ R50, R31.reuse, R46, -R50 ;  /* 0x0000002e1f327223 */ /* 0x040fe20000010832 */
[----:B------:R-:W-:Y:S01]  /*3f50*/  FFMA.FTZ R43, R31, R48, R43 ;  /* 0x000000301f2b7223 */ /* 0x000fe2000001002b */
[-C--:B------:R-:W-:Y:S01]  /*3f60*/  FMUL.FTZ R45, R45, R47.reuse ;  /* 0x0000002f2d2d7220 */ /* 0x080fe20000410000 */
[----:B------:R-:W-:Y:S01]  /*3f70*/  LOP3.LUT R31, R122, 0xffff0000, RZ, 0xc0, !PT ;  /* 0xffff00007a1f7812 */ /* 0x000fe200078ec0ff */
[----:B------:R-:W-:Y:S01]  /*3f80*/  FFMA.FTZ R51, R44, R47, -R51 ;  /* 0x0000002f2c337223 */ /* 0x000fe20000010833 */
[----:B------:R-:W-:Y:S01]  /*3f90*/  LOP3.LUT R119, R119, 0xffff0000, RZ, 0xc0, !PT ;  /* 0xffff000077777812 */ /* 0x000fe200078ec0ff */
[----:B------:R-:W-:Y:S01]  /*3fa0*/  IMAD.U32 R120, R120, 0x10000, RZ ;  /* 0x0001000078787824 */ /* 0x000fe200078e00ff */
[----:B------:R-:W-:Y:S01]  /*3fb0*/  LOP3.LUT R28, R28, 0xffff0000, RZ, 0xc0, !PT ;  /* 0xffff00001c1c7812 */ /* 0x000fe200078ec0ff */
[----:B------:R-:W-:Y:S01]  /*3fc0*/  FFMA.FTZ R44, R44, R49, R45 ;  /* 0x000000312c2c7223 */ /* 0x000fe2000001002d */
[C---:B------:R-:W-:Y:S01]  /*3fd0*/  FMUL.FTZ R45, R42.reuse, R31 ;  /* 0x0000001f2a2d7220 */ /* 0x040fe20000410000 */
[----:B------:R-:W-:Y:S01]  /*3fe0*/  FMUL.FTZ R46, R42, R119 ;  /* 0x000000772a2e7220 */ /* 0x000fe20000410000 */
[----:B------:R-:W-:Y:S01]  /*3ff0*/  F2FP.BF16.F32.PACK_AB R43, R43, R50 ;  /* 0x000000322b2b723e */ /* 0x000fe200000010ff */
        /* <DEDUP_REMOVED lines=9> */
[----:B------:R-:W-:-:S07]  /*4090*/  IMAD.MOV.U32 R29, RZ, RZ, R43 ;  /* 0x000000ffff1d7224 */ /* 0x000fce00078e002b */
.L_x_1130:
[----:B------:R-:W-:Y:S05]  /*40a0*/  BSYNC B2 ;  /* 0x0000000000027941 */ /* 0x000fea0003800000 */
.L_x_1129:
[----:B--2---:R4:W-:Y:S02]  /*40b0*/  STG.E.128 desc[UR52][R32.64+0x60], R28 ;  /* 0x0000601c20007986 */ /* 0x0049e4000c101d34 */
.L_x_1128:
[----:B------:R-:W-:Y:S05]  /*40c0*/  BSYNC B1 ;  /* 0x0000000000017941 */ /* 0x000fea0003800000 */
.L_x_1127:
        /* <DEDUP_REMOVED lines=8> */
[----:B------:R-:W-:Y:S01]  /*4150*/  SHF.R.U64 R42, R40, 0x10, R41 ;  /* 0x00000010282a7819 */ /* 0x000fe20000001229 */
[----:B--2---:R-:W-:Y:S01]  /*4160*/  IMAD.U32 R40, R31, 0x10000, RZ ;  /* 0x000100001f287824 */ /* 0x004fe200078e00ff */
[----:B------:R-:W-:Y:S01]  /*4170*/  SHF.R.U64 R44, R38, 0x10, R39 ;  /* 0x00000010262c7819 */ /* 0x000fe20000001227 */
[----:B------:R-:W-:Y:S01]  /*4180*/  IMAD.U32 R38, R30, 0x10000, RZ ;  /* 0x000100001e267824 */ /* 0x000fe200078e00ff */
[----:B------:R-:W-:Y:S02]  /*4190*/  SHF.R.U32.HI R43, RZ, 0x10, R41 ;  /* 0x00000010ff2b7819 */ /* 0x000fe40000011629 */
[----:B------:R-:W-:Y:S02]  /*41a0*/  SHF.R.U32.HI R45, RZ, 0x10, R39 ;  /* 0x00000010ff2d7819 */ /* 0x000fe40000011627 */
[----:B------:R-:W-:Y:S02]  /*41b0*/  PRMT R115, R115, 0x5410, R42 ;  /* 0x0000541073737816 */ /* 0x000fe4000000002a */
[----:B------:R-:W-:-:S02]  /*41c0*/  PRMT R113, R113, 0x5410, R44 ;  /* 0x0000541071717816 */ /* 0x000fc4000000002c */
[----:B------:R-:W-:Y:S02]  /*41d0*/  PRMT R116, R116, 0x5410, R43 ;  /* 0x0000541074747816 */ /* 0x000fe4000000002b */
[----:B------:R-:W-:Y:S02]  /*41e0*/  LOP3.LUT R41, R31, 0xffff0000, RZ, 0xc0, !PT ;  /* 0xffff00001f297812 */ /* 0x000fe400078ec0ff */
[----:B------:R-:W-:Y:S01]  /*41f0*/  PRMT R114, R114, 0x5410, R45 ;  /* 0x0000541072727816 */ /* 0x000fe2000000002d */
[----:B------:R-:W-:Y:S01]  /*4200*/  IMAD.U32 R45, R116, 0x10000, RZ ;  /* 0x00010000742d7824 */ /* 0x000fe200078e00ff */
[----:B------:R-:W-:Y:S02]  /*4210*/  LOP3.LUT R31, R29, 0xffff0000, RZ, 0xc0, !PT ;  /* 0xffff00001d1f7812 */ /* 0x000fe400078ec0ff */
[----:B------:R-:W-:Y:S01]  /*4220*/  LOP3.LUT R44, R115, 0xffff0000, RZ, 0xc0, !PT ;  /* 0xffff0000732c7812 */ /* 0x000fe200078ec0ff */
[----:B------:R-:W-:Y:S01]  /*4230*/  IMAD.U32 R43, R114, 0x10000, RZ ;  /* 0x00010000722b7824 */ /* 0x000fe200078e00ff */
[----:B------:R-:W-:Y:S01]  /*4240*/  LOP3.LUT R42, R113, 0xffff0000, RZ, 0xc0, !PT ;  /* 0xffff0000712a7812 */ /* 0x000fe200078ec0ff */
[----:B------:R-:W-:Y:S01]  /*4250*/  IMAD.U32 R115, R115, 0x10000, RZ ;  /* 0x0001000073737824 */ /* 0x000fe200078e00ff */
[----:B------:R-:W-:Y:S01]  /*4260*/  LOP3.LUT R39, R30, 0xffff0000, RZ, 0xc0, !PT ;  /* 0xffff00001e277812 */ /* 0x000fe200078ec0ff */
[----:B------:R-:W-:-:S02]  /*4270*/  IMAD.U32 R30, R29, 0x10000, RZ ;  /* 0x000100001d1e7824 */ /* 0x000fc400078e00ff */
[C---:B------:R-:W-:Y:S01]  /*4280*/  FMUL.FTZ R47, R31.reuse, R44 ;  /* 0x0000002c1f2f7220 */ /* 0x040fe20000410000 */
[C---:B------:R-:W-:Y:S02]  /*4290*/  IMAD.U32 R29, R28.reuse, 0x10000, RZ ;  /* 0x000100001c1d7824 */ /* 0x040fe400078e00ff */
[-C--:B------:R-:W-:Y:S01]  /*42a0*/  FMUL.FTZ R31, R31, R42.reuse ;  /* 0x0000002a1f1f7220 */ /* 0x080fe20000410000 */
[----:B------:R-:W-:Y:S01]  /*42b0*/  LOP3.LUT R28, R28, 0xffff0000, RZ, 0xc0, !PT ;  /* 0xffff00001c1c7812 */ /* 0x000fe200078ec0ff */
[C---:B------:R-:W-:Y:S01]  /*42c0*/  FMUL.FTZ R49, R39.reuse, R45 ;  /* 0x0000002d27317220 */ /* 0x040fe20000410000 */
[----:B------:R-:W-:Y:S01]  /*42d0*/  LOP3.LUT R116, R116, 0xffff0000, RZ, 0xc0, !PT ;  /* 0xffff000074747812 */ /* 0x000fe200078ec0ff */
[-C--:B------:R-:W-:Y:S01]  /*42e0*/  FMUL.FTZ R39, R39, R43.reuse ;  /* 0x0000002b27277220 */ /* 0x080fe20000410000 */
[----:B------:R-:W-:Y:S01]  /*42f0*/  LOP3.LUT R114, R114, 0xffff0000, RZ, 0xc0, !PT ;  /* 0xffff000072727812 */ /* 0x000fe200078ec0ff */
[----:B------:R-:W-:Y:S02]  /*4300*/  IMAD.U32 R113, R113, 0x10000, RZ ;  /* 0x0001000071717824 */ /* 0x000fe400078e00ff */
[C---:B------:R-:W-:Y:S01]  /*4310*/  FFMA.FTZ R47, R30.reuse, R42, -R47 ;  /* 0x0000002a1e2f7223 */ /* 0x040fe2000001082f */
[----:B------:R-:W-:Y:S01]  /*4320*/  FFMA.FTZ R44, R30, R44, R31 ;  /* 0x0000002c1e2c7223 */ /* 0x000fe2000001001f */
[----:B------:R-:W-:Y:S01]  /*4330*/  FFMA.FTZ R49, R38, R43, -R49 ;  /* 0x0000002b26317223 */ /* 0x000fe20000010831 */
[----:B------:R-:W-:Y:S01]  /*4340*/  FMUL.FTZ R30, R28, R115 ;  /* 0x000000731c1e7220 */ /* 0x000fe20000410000 */
[----:B------:R-:W-:Y:S01]  /*4350*/  FFMA.FTZ R38, R38, R45, R39 ;  /* 0x0000002d26267223 */ /* 0x000fe20000010027 */
[C---:B------:R-:W-:Y:S01]  /*4360*/  FMUL.FTZ R31, R41.reuse, R116 ;  /* 0x00000074291f7220 */ /* 0x040fe20000410000 */
[-C--:B------:R-:W-:Y:S01]  /*4370*/  FMUL.FTZ R28, R28, R113.reuse ;  /* 0x000000711c1c7220 */ /* 0x080fe20000410000 */
[-C--:B------:R-:W-:Y:S01]  /*4380*/  FMUL.FTZ R41, R41, R114.reuse ;  /* 0x0000007229297220 */ /* 0x080fe20000410000 */
[C---:B------:R-:W-:Y:S01]  /*4390*/  FFMA.FTZ R30, R29.reuse, R113, -R30 ;  /* 0x000000711d1e7223 */ /* 0x040fe2000001081e */
[C---:B------:R-:W-:Y:S01]  /*43a0*/  FFMA.FTZ R31, R40.reuse, R114, -R31 ;  /* 0x00000072281f7223 */ /* 0x040fe2000001081f */
[----:B------:R-:W-:Y:S01]  /*43b0*/  FFMA.FTZ R29, R29, R115, R28 ;  /* 0x000000731d1d7223 */ /* 0x000fe2000001001c */
[----:B------:R-:W-:Y:S01]  /*43c0*/  FFMA.FTZ R40, R40, R116, R41 ;  /* 0x0000007428287223 */ /* 0x000fe20000010029 */
[----:B------:R-:W-:-:S02]  /*43d0*/  F2FP.BF16.F32.PACK_AB R44, R44, R47 ;  /* 0x0000002f2c2c723e */ /* 0x000fc400000010ff */
[----:B------:R-:W-:Y:S02]  /*43e0*/  F2FP.BF16.F32.PACK_AB R38, R38, R49 ;  /* 0x000000312626723e */ /* 0x000fe400000010ff */
[----:B------:R-:W-:Y:S01]  /*43f0*/  F2FP.BF16.F32.PACK_AB R28, R29, R30 ;  /* 0x0000001e1d1c723e */ /* 0x000fe200000010ff */
[----:B------:R-:W-:Y:S01]  /*4400*/  IMAD.MOV.U32 R29, RZ, RZ, R44 ;  /* 0x000000ffff1d7224 */ /* 0x000fe200078e002c */
[----:B------:R-:W-:Y:S01]  /*4410*/  F2FP.BF16.F32.PACK_AB R31, R40, R31 ;  /* 0x0000001f281f723e */ /* 0x000fe200000010ff */
[----:B------:R-:W-:-:S07]  /*4420*/  IMAD.MOV.U32 R30, RZ, RZ, R38 ;  /* 0x000000ffff1e7224 */ /* 0x000fce00078e0026 */
.L_x_1134:
[----:B------:R-:W-:Y:S05]  /*4430*/  BSYNC B2 ;  /* 0x0000000000027941 */ /* 0x000fea0003800000 */
.L_x_1133:
[----:B--2---:R1:W-:Y:S02]  /*4440*/  STG.E.128 desc[UR52][R32.64+0x80], R28 ;  /* 0x0000801c20007986 */ /* 0x0043e4000c101d34 */
.L_x_1132:
[----:B------:R-:W-:Y:S05]  /*4450*/  BSYNC B1 ;  /* 0x0000000000017941 */ /* 0x000fea0003800000 */
.L_x_1131:
[----:B------:R-:W-:-:S13]  /*4460*/  ISETP.NE.AND P4, PT, R14, RZ, PT ;  /* 0x000000ff0e00720c */ /* 0x000fda0003f85270 */
        /* <DEDUP_REMOVED lines=52> */
.L_x_1136:
[----:B------:R-:W-:Y:S05]  /*47b0*/  BSYNC B1 ;  /* 0x0000000000017941 */ /* 0x000fea0003800000 */
.L_x_1135:
[----:B--2---:R1:W-:Y:S01]  /*47c0*/  STG.E.128 desc[UR52][R32.64+0xa0], R28 ;  /* 0x0000a01c20007986 */ /* 0x0043e2000c101d34 */
[----:B------:R-:W-:Y:S05]  /*47d0*/  BRA `(.L_x_1114) ;  /* 0x0000002000b47947 */ /* 0x000fea0003800000 */
.L_x_1108:
        /* <DEDUP_REMOVED lines=18> */
[----:B------:R-:W-:Y:S02]  /*4900*/  CS2R R36, SRZ ;  /* 0x0000000000247805 */ /* 0x000fe4000001ff00 */
[----:B------:R-:W-:Y:S01]  /*4910*/  CS2R R50, SRZ ;  /* 0x0000000000327805 */ /* 0x000fe2000001ff00 */
[----:B------:R-:W-:Y:S01]  /*4920*/  IMAD.X R29, R86, 0x1, R79, P3 ;  /* 0x00000001561d7824 */ /* 0x000fe200018e064f */
[----:B------:R-:W-:Y:S02]  /*4930*/  IADD3 R28, P3, R64, R52, RZ ;  /* 0x00000034401c7210 */ /* 0x000fe40007f7e0ff */
[----:B------:R-:W-:-:S03]  /*4940*/  CS2R R48, SRZ ;  /* 0x0000000000307805 */ /* 0x000fc6000001ff00 */
        /* <DEDUP_REMOVED lines=9> */
[----:B------:R-:W-:Y:S02]  /*49e0*/  CS2R R32, SRZ ;  /* 0x0000000000207805 */ /* 0x000fe4000001ff00 */
[----:B------:R-:W-:Y:S02]  /*49f0*/  CS2R R46, SRZ ;  /* 0x00000000002e7805 */ /* 0x000fe4000001ff00 */
[----:B------:R-:W-:-:S05]  /*4a00*/  CS2R R44, SRZ ;  /* 0x00000000002c7805 */ /* 0x000fca000001ff00 */
[----:B------:R0:W5:Y:S04]  /*4a10*/  @!P3 LDG.E.128 R36, desc[UR52][R52.64] ;  /* 0x000000343424b981 */ /* 0x000168000c1e1d00 */
[----:B------:R0:W5:Y:S01]  /*4a20*/  @!P3 LDG.E.128 R48, desc[UR52][R54.64] ;  /* 0x000000343630b981 */ /* 0x000162000c1e1d00 */
[----:B------:R-:W-:Y:S01]  /*4a30*/  ISETP.GE.AND P3, PT, R58, R99, PT ;  /* 0x000000633a00720c */ /* 0x000fe20003f66270 */
[----:B------:R-:W-:Y:S01]  /*4a40*/  VIADD R58, R19, 0x20 ;  /* 0x00000020133a7836 */ /* 0x000fe20000000000 */
[----:B------:R-:W-:Y:S02]  /*4a50*/  CS2R R30, SRZ ;  /* 0x00000000001e7805 */ /* 0x000fe4000001ff00 */
[----:B------:R-:W-:Y:S02]  /*4a60*/  CS2R R28, SRZ ;  /* 0x00000000001c7805 */ /* 0x000fe4000001ff00 */
[----:B------:R-:W-:-:S02]  /*4a70*/  CS2R R42, SRZ ;  /* 0x00000000002a7805 */ /* 0x000fc4000001ff00 */
[----:B------:R-:W-:-:S05]  /*4a80*/  CS2R R40, SRZ ;  /* 0x0000000000287805 */ /* 0x000fca000001ff00 */
[----:B------:R0:W5:Y:S04]  /*4a90*/  @!P3 LDG.E.128 R32, desc[UR52][R52.64+0x20] ;  /* 0x000020343420b981 */ /* 0x000168000c1e1d00 */
[----:B------:R0:W5:Y:S01]  /*4aa0*/  @!P3 LDG.E.128 R44, desc[UR52][R54.64+0x20] ;  /* 0x00002034362cb981 */ /* 0x000162000c1e1d00 */
[----:B------:R-:W-:-:S13]  /*4ab0*/  ISETP.GE.AND P3, PT, R58, R99, PT ;  /* 0x000000633a00720c */ /* 0x000fda0003f66270 */
[----:B------:R0:W5:Y:S04]  /*4ac0*/  @!P3 LDG.E.128 R28, desc[UR52][R52.64+0x40] ;  /* 0x00004034341cb981 */ /* 0x000168000c1e1d00 */
[----:B------:R0:W5:Y:S02]  /*4ad0*/  @!P3 LDG.E.128 R40, desc[UR52][R54.64+0x40] ;  /* 0x000040343628b981 */ /* 0x000164000c1e1d00 */
.L_x_1138:
[----:B------:R-:W-:Y:S05]  /*4ae0*/  BSYNC B1 ;  /* 0x0000000000017941 */ /* 0x000fea0003800000 */
.L_x_1137:
        /* <DEDUP_REMOVED lines=52> */
.L_x_1139:
[----:B------:R-:W-:Y:S01]  /*4e30*/  IMAD R15, R18, 0x8, R2 ;  /* 0x00000008120f7824 */ /* 0x000fe200078e0202 */
[----:B------:R-:W-:Y:S01]  /*4e40*/  SHF.L.U32 R86, R157, 0x1f, RZ ;  /* 0x0000001f9d567819 */ /* 0x000fe200000006ff */
[----:B------:R-:W-:Y:S03]  /*4e50*/  BSSY B1, `(.L_x_1140) ;  /* 0x0000003000017945 */ /* 0x000fe60003800000 */
[----:B------:R-:W0:Y:S02]  /*4e60*/  SYNCS.PHASECHK.TRANS64.TRYWAIT P5, [R15+URZ+0x2d890], R86 ;  /* 0x02d890560f0075a7 */ /* 0x000e2400080a017f */
[----:B0-----:R-:W-:Y:S05]  /*4e70*/  @!P5 BRA `(.L_x_1141) ;  /* 0x000001d4006cd947 */ /* 0x001fea0003800000 */
.L_x_1420:
[----:B------:R-:W-:Y:S05]  /*4e80*/  BSYNC B1 ;  /* 0x0000000000017941 */ /* 0x000fea0003800000 */
.L_x_1140:
[----:B------:R-:W-:Y:S05]  /*4e90*/  @P4 BRA `(.L_x_1114) ;  /* 0x0000001c00044947 */ /* 0x000fea0003800000 */
[----:B------:R-:W1:Y:S01]  /*4ea0*/  LDC R111, c[0x0][0x2e4] ;  /* 0x0000b900ff6f7b82 */ /* 0x000e620000000800 */
[----:B------:R-:W-:Y:S01]  /*4eb0*/  ISETP.NE.AND P4, PT, R9, RZ, PT ;  /* 0x000000ff0900720c */ /* 0x000fe20003f85270 */
[----:B------:R-:W-:Y:S01]  /*4ec0*/  ULDC.64 UR4, c[0x0][0x2f0] ;  /* 0x0000bc0000047ab9 */ /* 0x000fe20000000a00 */
[----:B------:R-:W-:Y:S01]  /*4ed0*/  SHF.R.S32.HI R52, RZ, 0x1f, R23 ;  /* 0x0000001fff347819 */ /* 0x000fe20000011417 */
[----:B------:R-:W-:Y:S01]  /*4ee0*/  IMAD.MOV.U32 R90, RZ, RZ, R56 ;  /* 0x000000ffff5a7224 */ /* 0x000fe200078e0038 */
[----:B------:R-:W-:Y:S03]  /*4ef0*/  BSSY B1, `(.L_x_1142) ;  /* 0x0000089000017945 */ /* 0x000fe60003800000 */
        /* <DEDUP_REMOVED lines=9> */
[----:B------:R-:W-:Y:S01]  /*4f90*/  SEL R52, R107, R114, !P0 ;  /* 0x000000726b347207 */ /* 0x000fe20004000000 */
[----:B------:R-:W-:Y:S01]  /*4fa0*/  BSSY B2, `(.L_x_1144) ;  /* 0x0000073000027945 */ /* 0x000fe20003800000 */
[----:B------:R-:W-:-:S02]  /*4fb0*/  IADD3 R121, P4, P5, R60, R90, R75 ;  /* 0x0000005a3c797210 */ /* 0x000fc40007d9e04b */
[----:B------:R-:W-:Y:S02]  /*4fc0*/  SHF.R.S32.HI R53, RZ, 0x1f, R52 ;  /* 0x0000001fff357819 */ /* 0x000fe40000011434 */
[----:B------:R-:W-:Y:S02]  /*4fd0*/  IADD3.X R122, R0, R112, R96, P4, P5 ;  /* 0x00000070007a7210 */ /* 0x000fe400027ea460 */
[----:B------:R-:W-:Y:S02]  /*4fe0*/  LEA.HI R53, R53, R52, RZ, 0x4 ;  /* 0x0000003435357211 */ /* 0x000fe400078f20ff */
[----:B------:R-:W-:Y:S02]  /*4ff0*/  ISETP.GE.AND P4, PT, R19, R99, PT ;  /* 0x000000631300720c */ /* 0x000fe40003f86270 */
[----:B------:R-:W-:-:S04]  /*5000*/  SHF.R.S32.HI R52, RZ, 0x4, R53 ;  /* 0x00000004ff347819 */ /* 0x000fc80000011435 */
[----:B------:R-:W-:-:S04]  /*5010*/  LEA.HI.SX32 R52, R3, R52, 0x1d ;  /* 0x0000003403347211 */ /* 0x000fc800078feaff */
[----:B------:R-:W-:Y:S01]  /*5020*/  SHF.R.S32.HI R53, RZ, 0x1f, R52 ;  /* 0x0000001fff357819 */ /* 0x000fe20000011434 */
[----:B------:R-:W-:-:S03]  /*5030*/  IMAD.SHL.U32 R123, R52, 0x8, RZ ;  /* 0x00000008347b7824 */ /* 0x000fc600078e00ff */
[----:B------:R-:W-:-:S05]  /*5040*/  LEA.HI R52, R53, R52, RZ, 0x2 ;  /* 0x0000003435347211 */ /* 0x000fca00078f10ff */
[----:B------:R-:W-:-:S05]  /*5050*/  IMAD.SHL.U32 R52, R52, 0x400, RZ ;  /* 0x0000040034347824 */ /* 0x000fca00078e00ff */
[----:B------:R-:W-:Y:S02]  /*5060*/  LOP3.LUT R52, R52, 0x7ffff000, RZ, 0xc0, !PT ;  /* 0x7ffff00034347812 */ /* 0x000fe400078ec0ff */
[----:B--2---:R-:W-:-:S04]  /*5070*/  LOP3.LUT R53, R58, 0x18, R123, 0xf8, !PT ;  /* 0x000000183a357812 */ /* 0x004fc800078ef87b */
[----:B---3--:R-:W-:Y:S01]  /*5080*/  LOP3.LUT R53, R53, R55, RZ, 0x3c, !PT ;  /* 0x0000003735357212 */ /* 0x008fe200078e3cff */
[----:B------:R-:W-:-:S03]  /*5090*/  IMAD R55, R18, 0x3000, R100 ;  /* 0x0000300012377824 */ /* 0x000fc600078e0264 */
[----:B----4-:R-:W-:Y:S01]  /*50a0*/  IADD3 R53, R53, R52, R54 ;  /* 0x0000003435357210 */ /* 0x010fe20007ffe036 */
[----:B------:R-:W-:-:S04]  /*50b0*/  IMAD R52, R55, 0x2, R2 ;  /* 0x0000000237347824 */ /* 0x000fc800078e0202 */
[----:B------:R-:W-:-:S04]  /*50c0*/  IMAD R53, R18, 0x3000, R53 ;  /* 0x0000300012357824 */ /* 0x000fc800078e0235 */
[----:B------:R-:W-:Y:S02]  /*50d0*/  IMAD R56, R53, 0x2, R2 ;  /* 0x0000000235387824 */ /* 0x000fe400078e0202 */
[----:B------:R-:W1:Y:S04]  /*50e0*/  LDS.128 R52, [R52+0x15400] ;  /* 0x0154000034347984 */ /* 0x000e680000000c00 */
[----:B------:R-:W2:Y:S01]  /*50f0*/  LDS.128 R56, [R56+0x15400] ;  /* 0x0154000038387984 */ /* 0x000ea20000000c00 */
[----:B------:R-:W-:Y:S05]  /*5100*/  @P4 BRA `(.L_x_1145) ;  /* 0x0000000400704947 */ /* 0x000fea0003800000 */
[----:B------:R-:W-:Y:S01]  /*5110*/  SHF.R.U64 R124, R36, 0x10, R37 ;  /* 0x00000010247c7819 */ /* 0x000fe20000001225 */
[----:B--2---:R-:W-:Y:S01]  /*5120*/  IMAD.U32 R135, R57, 0x10000, RZ ;  /* 0x0001000039877824 */ /* 0x004fe200078e00ff */
[----:B------:R-:W-:Y:S02]  /*5130*/  SHF.R.U32.HI R126, RZ, 0x10, R49 ;  /* 0x00000010ff7e7819 */ /* 0x000fe40000011631 */
[----:B------:R-:W-:Y:S02]  /*5140*/  SHF.R.U32.HI R125, RZ, 0x10, R37 ;  /* 0x00000010ff7d7819 */ /* 0x000fe40000011625 */
[--C-:B------:R-:W-:Y:S02]  /*5150*/  SHF.R.U64 R36, R38, 0x10, R39.reuse ;  /* 0x0000001026247819 */ /* 0x100fe40000001227 */
[----:B------:R-:W-:Y:S02]  /*5160*/  SHF.R.U32.HI R38, RZ, 0x10, R39 ;  /* 0x00000010ff267819 */ /* 0x000fe40000011627 */
[----:B------:R-:W-:-:S02]  /*5170*/  SHF.R.U64 R39, R48, 0x10, R49 ;  /* 0x0000001030277819 */ /* 0x000fc40000001231 */
[----:B------:R-:W-:Y:S02]  /*5180*/  PRMT R48, R117, 0x5432, R126 ;  /* 0x0000543275307816 */ /* 0x000fe4000000007e */
[----:B------:R-:W-:Y:S01]  /*5190*/  PRMT R49, R127, 0x5410, R125 ;  /* 0x000054107f317816 */ /* 0x000fe2000000007d */
[----:B-1----:R-:W-:Y:S01]  /*51a0*/  IMAD.U32 R125, R53, 0x10000, RZ ;  /* 0x00010000357d7824 */ /* 0x002fe200078e00ff */
[--C-:B------:R-:W-:Y:S01]  /*51b0*/  SHF.R.U64 R37, R50, 0x10, R51.reuse ;  /* 0x0000001032257819 */ /* 0x100fe20000001233 */
[----:B------:R-:W-:Y:S01]  /*51c0*/  IMAD.U32 R50, R48, 0x10000, RZ ;  /* 0x0001000030327824 */ /* 0x000fe200078e00ff */
[----:B------:R-:W-:Y:S01]  /*51d0*/  SHF.R.U32.HI R51, RZ, 0x10, R51 ;  /* 0x00000010ff337819 */ /* 0x000fe20000011633 */
[----:B------:R-:W-:Y:S01]  /*51e0*/  IMAD.U32 R126, R49, 0x10000, RZ ;  /* 0x00010000317e7824 */ /* 0x000fe200078e00ff */
[----:B------:R-:W-:Y:S01]  /*51f0*/  PRMT R39, R145, 0x5410, R39 ;  /* 0x0000541091277816 */ /* 0x000fe20000000027 */
[C---:B------:R-:W-:Y:S01]  /*5200*/  FMUL.FTZ R128, R135.reuse, R50 ;  /* 0x0000003287807220 */ /* 0x040fe20000410000 */
[----:B------:R-:W-:Y:S01]  /*5210*/  PRMT R37, R144, 0x5410, R37 ;  /* 0x0000541090257816 */ /* 0x000fe20000000025 */
[-C--:B------:R-:W-:Y:S01]  /*5220*/  FMUL.FTZ R135, R135, R126.reuse ;  /* 0x0000007e87877220 */ /* 0x080fe20000410000 */
[----:B------:R-:W-:Y:S01]  /*5230*/  PRMT R36, R113, 0x5432, R36 ;  /* 0x0000543271247816 */ /* 0x000fe20000000024 */
[----:B------:R-:W-:Y:S01]  /*5240*/  FFMA.FTZ R127, R125, R126, -R128 ;  /* 0x0000007e7d7f7223 */ /* 0x000fe20000010880 */
[----:B------:R-:W-:Y:S01]  /*5250*/  LOP3.LUT R126, R57, 0xffff0000, RZ, 0xc0, !PT ;  /* 0xffff0000397e7812 */ /* 0x000fe200078ec0ff */
[----:B------:R-:W-:Y:S01]  /*5260*/  FFMA.FTZ R125, R125, R50, R135 ;  /* 0x000000327d7d7223 */ /* 0x000fe20000010087 */
[----:B------:R-:W-:Y:S01]  /*5270*/  LOP3.LUT R135, R49, 0xffff0000, RZ, 0xc0, !PT ;  /* 0xffff000031877812 */ /* 0x000fe200078ec0ff */
[----:B------:R-:W-:Y:S01]  /*5280*/  IMAD.U32 R57, R59, 0x10000, RZ ;  /* 0x000100003b397824 */ /* 0x000fe200078e00ff */
[----:B------:R-:W-:-:S02]  /*5290*/  LOP3.LUT R49, R48, 0xffff0000, RZ, 0xc0, !PT ;  /* 0xffff000030317812 */ /* 0x000fc400078ec0ff */
[----:B------:R-:W-:-:S03]  /*52a0*/  LOP3.LUT R48, R53, 0xffff0000, RZ, 0xc0, !PT ;  /* 0xffff000035307812 */ /* 0x000fc600078ec0ff */
[C---:B------:R-:W-:Y:S01]  /*52b0*/  FMUL.FTZ R53, R126.reuse, R49 ;  /* 0x000000317e357220 */ /* 0x040fe20000410000 */
[----:B------:R-:W-:-:S03]  /*52c0*/  FMUL.FTZ R126, R126, R135 ;  /* 0x000000877e7e7220 */ /* 0x000fc60000410000 */
[C---:B------:R-:W-:Y:S01]  /*52d0*/  FFMA.FTZ R50, R48.reuse, R135, -R53 ;  /* 0x0000008730327223 */ /* 0x040fe20000010835 */
[----:B------:R-:W-:Y:S01]  /*52e0*/  FFMA.FTZ R48, R48, R49, R126 ;  /* 0x0000003130307223 */ /* 0x000fe2000001007e */
[----:B------:R-:W-:Y:S02]  /*52f0*/  PRMT R49, R115, 0x5432, R38 ;  /* 0x0000543273317816 */ /* 0x000fe40000000026 */
[----:B------:R-:W-:Y:S01]  /*5300*/  PRMT R38, R130, 0x5410, R51 ;  /* 0x0000541082267816 */ /* 0x000fe20000000033 */
[----:B------:R-:W-:Y:S01]  /*5310*/  IMAD.U32 R51, R55, 0x10000, RZ ;  /* 0x0001000037337824 */ /* 0x000fe200078e00ff */
[----:B------:R-:W-:Y:S01]  /*5320*/  PRMT R53, R116, 0x5432, R124 ;  /* 0x0000543274357816 */ /* 0x000fe2000000007c */
[C---:B------:R-:W-:Y:S01]  /*5330*/  IMAD.U32 R124, R49.reuse, 0x10000, RZ ;  /* 0x00010000317c7824 */ /* 0x040fe200078e00ff */
[----:B------:R-:W-:Y:S01]  /*5340*/  LOP3.LUT R49, R49, 0xffff0000, RZ, 0xc0, !PT ;  /* 0xffff000031317812 */ /* 0x000fe200078ec0ff */
[----:B------:R-:W-:Y:S01]  /*5350*/  IMAD.U32 R126, R38, 0x10000, RZ ;  /* 0x00010000267e7824 */ /* 0x000fe200078e00ff */
[----:B------:R-:W-:-:S03]  /*5360*/  F2FP.BF16.F32.PACK_AB R48, R48, R125 ;  /* 0x0000007d3030723e */ /* 0x000fc600000010ff */
[C---:B------:R-:W-:Y:S01]  /*5370*/  FMUL.FTZ R128, R57.reuse, R126 ;  /* 0x0000007e39807220 */ /* 0x040fe20000410000 */
[----:B------:R-:W-:-:S03]  /*5380*/  FMUL.FTZ R57, R57, R124 ;  /* 0x0000007c39397220 */ /* 0x000fc60000410000 */
[C---:B------:R-:W-:Y:S01]  /*5390*/  FFMA.FTZ R124, R51.reuse, R124, -R128 ;  /* 0x0000007c337c7223 */ /* 0x040fe20000010880 */
[----:B------:R-:W-:Y:S01]  /*53a0*/  FFMA.FTZ R51, R51, R126, R57 ;  /* 0x0000007e33337223 */ /* 0x000fe20000010039 */
[----:B------:R-:W-:Y:S01]  /*53b0*/  LOP3.LUT R57, R38, 0xffff0000, RZ, 0xc0, !PT ;  /* 0xffff000026397812 */ /* 0x000fe200078ec0ff */
[----:B------:R-:W-:Y:S01]  /*53c0*/  IMAD.U32 R128, R53, 0x10000, RZ ;  /* 0x0001000035807824 */ /* 0x000fe200078e00ff */
[----:B------:R-:W-:Y:S02]  /*53d0*/  LOP3.LUT R126, R59, 0xffff0000, RZ, 0xc0, !PT ;  /* 0xffff00003b7e7812 */ /* 0x000fe400078ec0ff */
[----:B------:R-:W-:-:S03]  /*53e0*/  LOP3.LUT R38, R55, 0xffff0000, RZ, 0xc0, !PT ;  /* 0xffff000037267812 */ /* 0x000fc600078ec0ff */
[C---:B------:R-:W-:Y:S01]  /*53f0*/  FMUL.FTZ R55, R126.reuse, R57 ;  /* 0x000000397e377220 */ /* 0x040fe20000410000 */
[----:B------:R-:W-:-:S03]  /*5400*/  FMUL.FTZ R126, R126, R49 ;  /* 0x000000317e7e7220 */ /* 0x000fc60000410000 */
[C---:B------:R-:W-:Y:S01]  /*5410*/  FFMA.FTZ R49, R38.reuse, R49, -R55 ;  /* 0x0000003126317223 */ /* 0x040fe20000010837 */
[----:B------:R-:W-:Y:S01]  /*5420*/  FFMA.FTZ R38, R38, R57, R126 ;  /* 0x0000003926267223 */ /* 0x000fe2000001007e */
[C---:B------:R-:W-:Y:S01]  /*5430*/  IMAD.U32 R57, R56.reuse, 0x10000, RZ ;  /* 0x0001000038397824 */ /* 0x040fe200078e00ff */
[----:B------:R-:W-:Y:S01]  /*5440*/  LOP3.LUT R56, R56, 0xffff0000, RZ, 0xc0, !PT ;  /* 0xffff000038387812 */ /* 0x000fe200078ec0ff */
[----:B------:R-:W-:Y:S01]  /*5450*/  IMAD.U32 R126, R39, 0x10000, RZ ;  /* 0x00010000277e7824 */ /* 0x000fe200078e00ff */
[----:B------:R-:W-:Y:S01]  /*5460*/  F2FP.BF16.F32.PACK_AB R49, R49, R124 ;  /* 0x0000007c3131723e */ /* 0x000fe200000010ff */
[C---:B------:R-:W-:Y:S01]  /*5470*/  IMAD.U32 R55, R52.reuse, 0x10000, RZ ;  /* 0x0001000034377824 */ /* 0x040fe200078e00ff */
[----:B------:R-:W-:Y:S01]  /*5480*/  LOP3.LUT R52, R52, 0xffff0000, RZ, 0xc0, !PT ;  /* 0xffff000034347812 */ /* 0x000fe200078ec0ff */
        /* <DEDUP_REMOVED lines=8> */
[C---:B------:R-:W-:Y:S02]  /*5510*/  FMUL.FTZ R53, R56.reuse, R55 ;  /* 0x0000003738357220 */ /* 0x040fe40000410000 */
[-C--:B------:R-:W-:Y:S02]  /*5520*/  FMUL.FTZ R56, R56, R39.reuse ;  /* 0x0000002738387220 */ /* 0x080fe40000410000 */
[----:B------:R-:W-:Y:S01]  /*5530*/  FFMA.FTZ R39, R52, R39, -R53 ;  /* 0x0000002734277223 */ /* 0x000fe20000010835 */
[----:B------:R-:W-:Y:S02]  /*5540*/  IMAD.U32 R53, R54, 0x10000, RZ ;  /* 0x0001000036357824 */ /* 0x000fe400078e00ff */
[----:B------:R-:W-:Y:S01]  /*5550*/  FFMA.FTZ R52, R52, R55, R56 ;  /* 0x0000003734347223 */ /* 0x000fe20000010038 */
[C---:B------:R-:W-:Y:S01]  /*5560*/  IMAD.U32 R55, R58.reuse, 0x10000, RZ ;  /* 0x000100003a377824 */ /* 0x040fe200078e00ff */
[----:B------:R-:W-:Y:S01]  /*5570*/  LOP3.LUT R58, R58, 0xffff0000, RZ, 0xc0, !PT ;  /* 0xffff00003a3a7812 */ /* 0x000fe200078ec0ff */
[C---:B------:R-:W-:Y:S01]  /*5580*/  IMAD.U32 R56, R37.reuse, 0x10000, RZ ;  /* 0x0001000025387824 */ /* 0x040fe200078e00ff */
[----:B------:R-:W-:-:S02]  /*5590*/  LOP3.LUT R37, R37, 0xffff0000, RZ, 0xc0, !PT ;  /* 0xffff000025257812 */ /* 0x000fc400078ec0ff */
[----:B------:R-:W-:Y:S01]  /*55a0*/  LOP3.LUT R54, R54, 0xffff0000, RZ, 0xc0, !PT ;  /* 0xffff000036367812 */ /* 0x000fe200078ec0ff */
[C---:B------:R-:W-:Y:S01]  /*55b0*/  FMUL.FTZ R128, R55.reuse, R56 ;  /* 0x0000003837807220 */ /* 0x040fe20000410000 */
[----:B------:R-:W-:Y:S01]  /*55c0*/  FMUL.FTZ R55, R55, R126 ;  /* 0x0000007e37377220 */ /* 0x000fe20000410000 */
[----:B------:R-:W-:Y:S01]  /*55d0*/  FMUL.FTZ R59, R58, R37 ;  /* 0x000000253a3b7220 */ /* 0x000fe20000410000 */
[----:B------:R-:W-:Y:S01]  /*55e0*/  F2FP.BF16.F32.PACK_AB R130, R39, R130 ;  /* 0x000000822782723e */ /* 0x000fe200000010ff */
[C---:B------:R-:W-:Y:S01]  /*55f0*/  FFMA.FTZ R128, R53.reuse, R126, -R128 ;  /* 0x0000007e35807223 */ /* 0x040fe20000010880 */
[----:B------:R-:W-:Y:S01]  /*5600*/  FFMA.FTZ R55, R53, R56, R55 ;  /* 0x0000003835377223 */ /* 0x000fe20000010037 */
[----:B------:R-:W-:Y:S02]  /*5610*/  LOP3.LUT R53, R36, 0xffff0000, RZ, 0xc0, !PT ;  /* 0xffff000024357812 */ /* 0x000fe400078ec0ff */
[----:B------:R-:W-:Y:S01]  /*5620*/  F2FP.BF16.F32.PACK_AB R56, R52, R57 ;  /* 0x000000393438723e */ /* 0x000fe200000010ff */
[----:B------:R-:W-:-:S02]  /*5630*/  IMAD.MOV.U32 R52, RZ, RZ, R130 ;  /* 0x000000ffff347224 */ /* 0x000fc400078e0082 */
[-C--:B------:R-:W-:Y:S01]  /*5640*/  FMUL.FTZ R58, R58, R53.reuse ;  /* 0x000000353a3a7220 */ /* 0x080fe20000410000 */
[----:B------:R-:W-:Y:S01]  /*5650*/  FFMA.FTZ R59, R54, R53, -R59 ;  /* 0x00000035363b7223 */ /* 0x000fe2000001083b */
[----:B------:R-:W-:Y:S01]  /*5660*/  F2FP.BF16.F32.PACK_AB R53, R50, R127 ;  /* 0x0000007f3235723e */ /* 0x000fe200000010ff */
[----:B------:R-:W-:Y:S02]  /*5670*/  IMAD.MOV.U32 R57, RZ, RZ, R48 ;  /* 0x000000ffff397224 */ /* 0x000fe400078e0030 */
[----:B------:R-:W-:Y:S01]  /*5680*/  FFMA.FTZ R58, R54, R37, R58 ;  /* 0x00000025363a7223 */ /* 0x000fe2000001003a */
[----:B------:R-:W-:Y:S01]  /*5690*/  F2FP.BF16.F32.PACK_AB R54, R59, R128 ;  /* 0x000000803b36723e */ /* 0x000fe200000010ff */
[----:B------:R-:W-:-:S03]  /*56a0*/  IMAD.MOV.U32 R59, RZ, RZ, R38 ;  /* 0x000000ffff3b7224 */ /* 0x000fc600078e0026 */
[----:B------:R-:W-:Y:S01]  /*56b0*/  F2FP.BF16.F32.PACK_AB R58, R58, R55 ;  /* 0x000000373a3a723e */ /* 0x000fe200000010ff */
[----:B------:R-:W-:-:S07]  /*56c0*/  IMAD.MOV.U32 R55, RZ, RZ, R49 ;  /* 0x000000ffff377224 */ /* 0x000fce00078e0031 */
.L_x_1145:
[----:B------:R-:W-:Y:S05]  /*56d0*/  BSYNC B2 ;  /* 0x0000000000027941 */ /* 0x000fea0003800000 */
.L_x_1144:
        /* <DEDUP_REMOVED lines=10> */
.L_x_1143:
[----:B------:R-:W-:Y:S05]  /*5780*/  BSYNC B1 ;  /* 0x0000000000017941 */ /* 0x000fea0003800000 */
.L_x_1142:
[----:B------:R-:W-:Y:S01]  /*5790*/  ISETP.NE.AND P4, PT, R10, RZ, PT ;  /* 0x000000ff0a00720c */ /* 0x000fe20003f85270 */
[----:B------:R-:W-:-:S12]  /*57a0*/  BSSY B1, `(.L_x_1146) ;  /* 0x0000086000017945 */ /* 0x000fd80003800000 */
[----:B------:R-:W-:Y:S05]  /*57b0*/  @!P4 BRA `(.L_x_1147) ;  /* 0x000000080010c947 */ /* 0x000fea0003800000 */
[----:B------:R-:W2:Y:S04]  /*57c0*/  LDL R48, [R1+0xc] ;  /* 0x00000c0001307983 */ /* 0x000ea80000100800 */
[----:B-1----:R-:W3:Y:S04]  /*57d0*/  LDL R39, [R1+0x10] ;  /* 0x0000100001277983 */ /* 0x002ee80000100800 */
[----:B------:R-:W4:Y:S01]  /*57e0*/  LDL R38, [R1+0x14] ;  /* 0x0000140001267983 */ /* 0x000f220000100800 */
[----:B------:R-:W-:Y:S01]  /*57f0*/  SEL R36, R107, R114, !P1 ;  /* 0x000000726b247207 */ /* 0x000fe20004800000 */
[----:B------:R-:W-:Y:S01]  /*5800*/  VIADD R54, R19, 0x10 ;  /* 0x0000001013367836 */ /* 0x000fe20000000000 */
[----:B------:R-:W-:Y:S01]  /*5810*/  IADD3 R52, P4, P5, R60, R90, R74 ;  /* 0x0000005a3c347210 */ /* 0x000fe20007d9e04a */
[----:B------:R-:W-:Y:S01]  /*5820*/  BSSY B2, `(.L_x_1148) ;  /* 0x0000073000027945 */ /* 0x000fe20003800000 */
[----:B------:R-:W-:-:S02]  /*5830*/  SHF.R.S32.HI R37, RZ, 0x1f, R36 ;  /* 0x0000001fff257819 */ /* 0x000fc40000011424 */
        /* <DEDUP_REMOVED lines=11> */
[----:B---3--:R-:W-:-:S04]  /*58f0*/  LOP3.LUT R36, R36, R39, RZ, 0x3c, !PT ;  /* 0x0000002724247212 */ /* 0x008fc800078e3cff */
[----:B----4-:R-:W-:Y:S01]  /*5900*/  IADD3 R39, R36, R37, R38 ;  /* 0x0000002524277210 */ /* 0x010fe20007ffe026 */
[----:B------:R-:W-:-:S04]  /*5910*/  IMAD R37, R18, 0x3000, R98 ;  /* 0x0000300012257824 */ /* 0x000fc800078e0262 */
[----:B------:R-:W-:Y:S02]  /*5920*/  IMAD R39, R18, 0x3000, R39 ;  /* 0x0000300012277824 */ /* 0x000fe400078e0227 */
[--C-:B------:R-:W-:Y:S02]  /*5930*/  IMAD R37, R37, 0x2, R2.reuse ;  /* 0x0000000225257824 */ /* 0x100fe400078e0202 */
[----:B------:R-:W-:-:S04]  /*5940*/  IMAD R48, R39, 0x2, R2 ;  /* 0x0000000227307824 */ /* 0x000fc800078e0202 */
[----:B------:R-:W1:Y:S04]  /*5950*/  LDS.128 R36, [R37+0x15400] ;  /* 0x0154000025247984 */ /* 0x000e680000000c00 */
[----:B------:R-:W2:Y:S01]  /*5960*/  LDS.128 R48, [R48+0x15400] ;  /* 0x0154000030307984 */ /* 0x000ea20000000c00 */
[----:B------:R-:W-:Y:S05]  /*5970*/  @P4 BRA `(.L_x_1149) ;  /* 0x0000000400744947 */ /* 0x000fea0003800000 */
[--C-:B------:R-:W-:Y:S01]  /*5980*/  SHF.R.U64 R32, R32, 0x10, R33.reuse ;  /* 0x0000001020207819 */ /* 0x100fe20000001221 */
[----:B--2---:R-:W-:Y:S01]  /*5990*/  IMAD.U32 R56, R49, 0x10000, RZ ;  /* 0x0001000031387824 */ /* 0x004fe200078e00ff */
[----:B------:R-:W-:Y:S02]  /*59a0*/  SHF.R.U32.HI R54, RZ, 0x10, R33 ;  /* 0x00000010ff367819 */ /* 0x000fe40000011621 */
[--C-:B------:R-:W-:Y:S02]  /*59b0*/  SHF.R.U64 R33, R34, 0x10, R35.reuse ;  /* 0x0000001022217819 */ /* 0x100fe40000001223 */
[----:B------:R-:W-:Y:S02]  /*59c0*/  SHF.R.U32.HI R34, RZ, 0x10, R35 ;  /* 0x00000010ff227819 */ /* 0x000fe40000011623 */
[--C-:B------:R-:W-:Y:S02]  /*59d0*/  SHF.R.U32.HI R35, RZ, 0x10, R45.reuse ;  /* 0x00000010ff237819 */ /* 0x100fe4000001162d */
[----:B------:R-:W-:-:S02]  /*59e0*/  SHF.R.U64 R45, R44, 0x10, R45 ;  /* 0x000000102c2d7819 */ /* 0x000fc4000000122d */
[----:B------:R-:W-:Y:S02]  /*59f0*/  PRMT R142, R142, 0x5410, R35 ;  /* 0x000054108e8e7816 */ /* 0x000fe40000000023 */
[----:B------:R-:W-:Y:S01]  /*5a00*/  PRMT R143, R143, 0x5410, R54 ;  /* 0x000054108f8f7816 */ /* 0x000fe20000000036 */
[----:B-1----:R-:W-:Y:S01]  /*5a10*/  IMAD.U32 R54, R37, 0x10000, RZ ;  /* 0x0001000025367824 */ /* 0x002fe200078e00ff */
[--C-:B------:R-:W-:Y:S01]  /*5a20*/  SHF.R.U64 R44, R46, 0x10, R47.reuse ;  /* 0x000000102e2c7819 */ /* 0x100fe2000000122f */
[C---:B------:R-:W-:Y:S01]  /*5a30*/  IMAD.U32 R57, R142.reuse, 0x10000, RZ ;  /* 0x000100008e397824 */ /* 0x040fe200078e00ff */
[----:B------:R-:W-:Y:S01]  /*5a40*/  LOP3.LUT R46, R49, 0xffff0000, RZ, 0xc0, !PT ;  /* 0xffff0000312e7812 */ /* 0x000fe200078ec0ff */
[----:B------:R-:W-:Y:S01]  /*5a50*/  IMAD.U32 R59, R143, 0x10000, RZ ;  /* 0x000100008f3b7824 */ /* 0x000fe200078e00ff */
[----:B------:R-:W-:Y:S01]  /*5a60*/  LOP3.LUT R142, R142, 0xffff0000, RZ, 0xc0, !PT ;  /* 0xffff00008e8e7812 */ /* 0x000fe200078ec0ff */
[C---:B------:R-:W-:Y:S01]  /*5a70*/  FMUL.FTZ R121, R56.reuse, R57 ;  /* 0x0000003938797220 */ /* 0x040fe20000410000 */
[----:B------:R-:W-:Y:S01]  /*5a80*/  SHF.R.U32.HI R47, RZ, 0x10, R47 ;  /* 0x00000010ff2f7819 */ /* 0x000fe2000001162f */
[-C--:B------:R-:W-:Y:S01]  /*5a90*/  FMUL.FTZ R58, R56, R59.reuse ;  /* 0x0000003b383a7220 */ /* 0x080fe20000410000 */
[----:B------:R-:W-:Y:S01]  /*5aa0*/  LOP3.LUT R35, R37, 0xffff0000, RZ, 0xc0, !PT ;  /* 0xffff000025237812 */ /* 0x000fe200078ec0ff */
[----:B------:R-:W-:Y:S01]  /*5ab0*/  FFMA.FTZ R56, R54, R59, -R121 ;  /* 0x0000003b36387223 */ /* 0x000fe20000010879 */
[----:B------:R-:W-:Y:S01]  /*5ac0*/  LOP3.LUT R143, R143, 0xffff0000, RZ, 0xc0, !PT ;  /* 0xffff00008f8f7812 */ /* 0x000fe200078ec0ff */
[----:B------:R-:W-:Y:S01]  /*5ad0*/  IMAD.U32 R121, R51, 0x10000, RZ ;  /* 0x0001000033797824 */ /* 0x000fe200078e00ff */
[----:B------:R-:W-:Y:S01]  /*5ae0*/  PRMT R141, R141, 0x5410, R32 ;  /* 0x000054108d8d7816 */ /* 0x000fe20000000020 */
[----:B------:R-:W-:Y:S01]  /*5af0*/  FMUL.FTZ R32, R46, R142 ;  /* 0x0000008e2e207220 */ /* 0x000fe20000410000 */
[----:B------:R-:W-:Y:S01]  /*5b00*/  PRMT R140, R140, 0x5410, R47 ;  /* 0x000054108c8c7816 */ /* 0x000fe2000000002f */
[----:B------:R-:W-:Y:S01]  /*5b10*/  FFMA.FTZ R54, R54, R57, R58 ;  /* 0x0000003936367223 */ /* 0x000fe2000001003a */
[----:B------:R-:W-:Y:S01]  /*5b20*/  PRMT R133, R133, 0x5410, R34 ;  /* 0x0000541085857816 */ /* 0x000fe20000000022 */
[----:B------:R-:W-:Y:S01]  /*5b30*/  FFMA.FTZ R47, R35, R143, -R32 ;  /* 0x0000008f232f7223 */ /* 0x000fe20000010820 */
[----:B------:R-:W-:Y:S01]  /*5b40*/  PRMT R134, R134, 0x5410, R33 ;  /* 0x0000541086867816 */ /* 0x000fe20000000021 */
[C---:B------:R-:W-:Y:S01]  /*5b50*/  IMAD.U32 R32, R140.reuse, 0x10000, RZ ;  /* 0x000100008c207824 */ /* 0x040fe200078e00ff */
[----:B------:R-:W-:Y:S01]  /*5b60*/  LOP3.LUT R51, R51, 0xffff0000, RZ, 0xc0, !PT ;  /* 0xffff000033337812 */ /* 0x000fe200078ec0ff */
[----:B------:R-:W-:Y:S01]  /*5b70*/  IMAD.U32 R34, R133, 0x10000, RZ ;  /* 0x0001000085227824 */ /* 0x000fe200078e00ff */
[----:B------:R-:W-:Y:S01]  /*5b80*/  LOP3.LUT R140, R140, 0xffff0000, RZ, 0xc0, !PT ;  /* 0xffff00008c8c7812 */ /* 0x000fe200078ec0ff */
[----:B------:R-:W-:-:S02]  /*5b90*/  IMAD.U32 R58, R39, 0x10000, RZ ;  /* 0x00010000273a7824 */ /* 0x000fc400078e00ff */
[C---:B------:R-:W-:Y:S01]  /*5ba0*/  FMUL.FTZ R33, R121.reuse, R32 ;  /* 0x0000002079217220 */ /* 0x040fe20000410000 */
[-C--:B------:R-:W-:Y:S01]  /*5bb0*/  FMUL.FTZ R121, R121, R34.reuse ;  /* 0x0000002279797220 */ /* 0x080fe20000410000 */
[----:B------:R-:W-:Y:S01]  /*5bc0*/  PRMT R132, R132, 0x5410, R45 ;  /* 0x0000541084847816 */ /* 0x000fe2000000002d */
[----:B------:R-:W-:Y:S01]  /*5bd0*/  FMUL.FTZ R123, R46, R143 ;  /* 0x0000008f2e7b7220 */ /* 0x000fe20000410000 */
[C---:B------:R-:W-:Y:S01]  /*5be0*/  FFMA.FTZ R33, R58.reuse, R34, -R33 ;  /* 0x000000223a217223 */ /* 0x040fe20000010821 */
[----:B------:R-:W-:Y:S01]  /*5bf0*/  LOP3.LUT R34, R133, 0xffff0000, RZ, 0xc0, !PT ;  /* 0xffff000085227812 */ /* 0x000fe200078ec0ff */
[----:B------:R-:W-:Y:S01]  /*5c00*/  FFMA.FTZ R32, R58, R32, R121 ;  /* 0x000000203a207223 */ /* 0x000fe20000010079 */
[----:B------:R-:W-:Y:S01]  /*5c10*/  LOP3.LUT R39, R39, 0xffff0000, RZ, 0xc0, !PT ;  /* 0xffff000027277812 */ /* 0x000fe200078ec0ff */
[----:B------:R-:W-:Y:S01]  /*5c20*/  FMUL.FTZ R58, R51, R140 ;  /* 0x0000008c333a7220 */ /* 0x000fe20000410000 */
[----:B------:R-:W-:Y:S01]  /*5c30*/  IMAD.U32 R49, R48, 0x10000, RZ ;  /* 0x0001000030317824 */ /* 0x000fe200078e00ff */
[----:B------:R-:W-:Y:S01]  /*5c40*/  PRMT R131, R131, 0x5410, R44 ;  /* 0x0000541083837816 */ /* 0x000fe2000000002c */
[----:B------:R-:W-:-:S02]  /*5c50*/  IMAD.U32 R46, R132, 0x10000, RZ ;  /* 0x00010000842e7824 */ /* 0x000fc400078e00ff */
[-C--:B------:R-:W-:Y:S01]  /*5c60*/  FMUL.FTZ R122, R51, R34.reuse ;  /* 0x00000022337a7220 */ /* 0x080fe20000410000 */
[----:B------:R-:W-:Y:S01]  /*5c70*/  IMAD.U32 R44, R141, 0x10000, RZ ;  /* 0x000100008d2c7824 */ /* 0x000fe200078e00ff */
[----:B------:R-:W-:Y:S01]  /*5c80*/  LOP3.LUT R48, R48, 0xffff0000, RZ, 0xc0, !PT ;  /* 0xffff000030307812 */ /* 0x000fe200078ec0ff */
[----:B------:R-:W-:Y:S01]  /*5c90*/  FFMA.FTZ R34, R39, R34, -R58 ;  /* 0x0000002227227223 */ /* 0x000fe2000001083a */
[----:B------:R-:W-:Y:S01]  /*5ca0*/  LOP3.LUT R45, R132, 0xffff0000, RZ, 0xc0, !PT ;  /* 0xffff0000842d7812 */ /* 0x000fe200078ec0ff */
[C---:B------:R-:W-:Y:S01]  /*5cb0*/  IMAD.U32 R37, R36.reuse, 0x10000, RZ ;  /* 0x0001000024257824 */ /* 0x040fe200078e00ff */
[----:B------:R-:W-:Y:S01]  /*5cc0*/  LOP3.LUT R141, R141, 0xffff0000, RZ, 0xc0, !PT ;  /* 0xffff00008d8d7812 */ /* 0x000fe200078ec0ff */
[C---:B------:R-:W-:Y:S01]  /*5cd0*/  FMUL.FTZ R58, R49.reuse, R46 ;  /* 0x0000002e313a7220 */ /* 0x040fe20000410000 */
[-C--:B------:R-:W-:Y:S01]  /*5ce0*/  FMUL.FTZ R49, R49, R44.reuse ;  /* 0x0000002c31317220 */ /* 0x080fe20000410000 */
[----:B------:R-:W-:Y:S01]  /*5cf0*/  LOP3.LUT R36, R36, 0xffff0000, RZ, 0xc0, !PT ;  /* 0xffff000024247812 */ /* 0x000fe200078ec0ff */
[C---:B------:R-:W-:Y:S01]  /*5d00*/  IMAD.U32 R57, R38.reuse, 0x10000, RZ ;  /* 0x0001000026397824 */ /* 0x040fe200078e00ff */
[----:B------:R-:W-:Y:S01]  /*5d10*/  LOP3.LUT R59, R38, 0xffff0000, RZ, 0xc0, !PT ;  /* 0xffff0000263b7812 */ /* 0x000fe200078ec0ff */
[C---:B------:R-:W-:Y:S01]  /*5d20*/  FMUL.FTZ R51, R48.reuse, R45 ;  /* 0x0000002d30337220 */ /* 0x040fe20000410000 */
[----:B------:R-:W-:Y:S01]  /*5d30*/  FFMA.FTZ R44, R37, R44, -R58 ;  /* 0x0000002c252c7223 */ /* 0x000fe2000001083a */
[----:B------:R-:W-:Y:S01]  /*5d40*/  FMUL.FTZ R121, R48, R141 ;  /* 0x0000008d30797220 */ /* 0x000fe20000410000 */
[----:B------:R-:W-:-:S02]  /*5d50*/  IMAD.U32 R38, R50, 0x10000, RZ ;  /* 0x0001000032267824 */ /* 0x000fc400078e00ff */
[----:B------:R-:W-:Y:S01]  /*5d60*/  FFMA.FTZ R37, R37, R46, R49 ;  /* 0x0000002e25257223 */ /* 0x000fe20000010031 */
[C---:B------:R-:W-:Y:S01]  /*5d70*/  IMAD.U32 R48, R131.reuse, 0x10000, RZ ;  /* 0x0001000083307824 */ /* 0x040fe200078e00ff */
[----:B------:R-:W-:Y:S01]  /*5d80*/  LOP3.LUT R50, R50, 0xffff0000, RZ, 0xc0, !PT ;  /* 0xffff000032327812 */ /* 0x000fe200078ec0ff */
[----:B------:R-:W-:Y:S01]  /*5d90*/  IMAD.U32 R46, R134, 0x10000, RZ ;  /* 0x00010000862e7824 */ /* 0x000fe200078e00ff */
[----:B------:R-:W-:Y:S01]  /*5da0*/  LOP3.LUT R131, R131, 0xffff0000, RZ, 0xc0, !PT ;  /* 0xffff000083837812 */ /* 0x000fe200078ec0ff */
[----:B------:R-:W-:Y:S01]  /*5db0*/  FFMA.FTZ R49, R36, R141, -R51 ;  /* 0x0000008d24317223 */ /* 0x000fe20000010833 */
[----:B------:R-:W-:Y:S01]  /*5dc0*/  LOP3.LUT R134, R134, 0xffff0000, RZ, 0xc0, !PT ;  /* 0xffff000086867812 */ /* 0x000fe200078ec0ff */
[----:B------:R-:W-:Y:S01]  /*5dd0*/  FFMA.FTZ R36, R36, R45, R121 ;  /* 0x0000002d24247223 */ /* 0x000fe20000010079 */
[C---:B------:R-:W-:Y:S01]  /*5de0*/  FMUL.FTZ R58, R38.reuse, R48 ;  /* 0x00000030263a7220 */ /* 0x040fe20000410000 */
[----:B------:R-:W-:Y:S01]  /*5df0*/  FMUL.FTZ R45, R38, R46 ;  /* 0x0000002e262d7220 */ /* 0x000fe20000410000 */
[----:B------:R-:W-:Y:S01]  /*5e00*/  FFMA.FTZ R35, R35, R142, R123 ;  /* 0x0000008e23237223 */ /* 0x000fe2000001007b */
        /* <DEDUP_REMOVED lines=17> */
[----:B------:R-:W-:Y:S01]  /*5f20*/  IMAD.MOV.U32 R36, RZ, RZ, R46 ;  /* 0x000000ffff247224 */ /* 0x000fe200078e002e */
[----:B------:R-:W-:Y:S01]  /*5f30*/  F2FP.BF16.F32.PACK_AB R50, R50, R45 ;  /* 0x0000002d3232723e */ /* 0x000fe200000010ff */
[----:B------:R-:W-:-:S07]  /*5f40*/  IMAD.MOV.U32 R51, RZ, RZ, R32 ;  /* 0x000000ffff337224 */ /* 0x000fce00078e0020 */
.L_x_1149:
[----:B------:R-:W-:Y:S05]  /*5f50*/  BSYNC B2 ;  /* 0x0000000000027941 */ /* 0x000fea0003800000 */
.L_x_1148:
        /* <DEDUP_REMOVED lines=10> */
.L_x_1147:
[----:B------:R-:W-:Y:S05]  /*6000*/  BSYNC B1 ;  /* 0x0000000000017941 */ /* 0x000fea0003800000 */
.L_x_1146:
[----:B------:R-:W-:-:S13]  /*6010*/  ISETP.NE.AND P4, PT, R11, RZ, PT ;  /* 0x000000ff0b00720c */ /* 0x000fda0003f85270 */
[----:B------:R-:W-:Y:S05]  /*6020*/  @!P4 BRA `(.L_x_1114) ;  /* 0x0000000800a0c947 */ /* 0x000fea0003800000 */
[----:B-1-3--:R-:W2:Y:S04]  /*6030*/  LDL R36, [R1+0xc] ;  /* 0x00000c0001247983 */ /* 0x00aea80000100800 */
[----:B------:R-:W3:Y:S04]  /*6040*/  LDL R35, [R1+0x10] ;  /* 0x0000100001237983 */ /* 0x000ee80000100800 */
[----:B------:R-:W4:Y:S01]  /*6050*/  LDL R34, [R1+0x14] ;  /* 0x0000140001227983 */ /* 0x000f220000100800 */
[----:B------:R-:W-:Y:S01]  /*6060*/  VIADD R46, R19, 0x20 ;  /* 0x00000020132e7836 */ /* 0x000fe20000000000 */
[----:B------:R-:W-:Y:S01]  /*6070*/  IADD3 R32, P4, P5, R60, R90, R27 ;  /* 0x0000005a3c207210 */ /* 0x000fe20007d9e01b */
[----:B------:R-:W-:Y:S03]  /*6080*/  BSSY B1, `(.L_x_1150) ;  /* 0x0000078000017945 */ /* 0x000fe60003800000 */
[----:B------:R-:W-:-:S02]  /*6090*/  ISETP.GE.AND P6, PT, R46, R104, PT ;  /* 0x000000682e00720c */ /* 0x000fc40003fc6270 */
[----:B------:R-:W-:Y:S02]  /*60a0*/  IADD3.X R33, R0, R112, R94, P4, P5 ;  /* 0x0000007000217210 */ /* 0x000fe400027ea45e */
[C---:B------:R-:W-:Y:S02]  /*60b0*/  LEA R44, P4, R32.reuse, R88, 0x1 ;  /* 0x00000058202c7211 */ /* 0x040fe400078808ff */
[----:B------:R-:W-:Y:S02]  /*60c0*/  SEL R114, R107, R114, !P6 ;  /* 0x000000726b727207 */ /* 0x000fe40007000000 */
[----:B------:R-:W-:Y:S02]  /*60d0*/  LEA.HI.X R45, R32, R89, R33, 0x1, P4 ;  /* 0x00000059202d7211 */ /* 0x000fe400020f0c21 */
[----:B------:R-:W-:Y:S02]  /*60e0*/  SHF.R.S32.HI R33, RZ, 0x1f, R114 ;  /* 0x0000001fff217819 */ /* 0x000fe40000011472 */
[----:B------:R-:W-:-:S02]  /*60f0*/  ISETP.GE.AND P4, PT, R46, R99, PT ;  /* 0x000000632e00720c */ /* 0x000fc40003f86270 */
[----:B------:R-:W-:-:S04]  /*6100*/  LEA.HI R33, R33, R114, RZ, 0x4 ;  /* 0x0000007221217211 */ /* 0x000fc800078f20ff */
        /* <DEDUP_REMOVED lines=17> */
[----:B------:R-:W-:Y:S01]  /*6220*/  SHF.R.U32.HI R52, RZ, 0x10, R41 ;  /* 0x00000010ff347819 */ /* 0x000fe20000011629 */
[----:B--2---:R-:W-:Y:S01]  /*6230*/  IMAD.U32 R48, R37, 0x10000, RZ ;  /* 0x0001000025307824 */ /* 0x004fe200078e00ff */
[----:B------:R-:W-:Y:S01]  /*6240*/  SHF.R.U32.HI R58, RZ, 0x10, R29 ;  /* 0x00000010ff3a7819 */ /* 0x000fe2000001161d */
[----:B------:R-:W-:Y:S01]  /*6250*/  IMAD.U32 R46, R39, 0x10000, RZ ;  /* 0x00010000272e7824 */ /* 0x000fe200078e00ff */
[----:B------:R-:W-:Y:S02]  /*6260*/  PRMT R129, R129, 0x5410, R52 ;  /* 0x0000541081817816 */ /* 0x000fe40000000034 */
[--C-:B------:R-:W-:Y:S01]  /*6270*/  SHF.R.U64 R49, R42, 0x10, R43.reuse ;  /* 0x000000102a317819 */ /* 0x100fe2000000122b */
[----:B-1----:R-:W-:Y:S01]  /*6280*/  IMAD.U32 R42, R33, 0x10000, RZ ;  /* 0x00010000212a7824 */ /* 0x002fe200078e00ff */
[----:B------:R-:W-:Y:S02]  /*6290*/  SHF.R.U32.HI R50, RZ, 0x10, R43 ;  /* 0x00000010ff327819 */ /* 0x000fe4000001162b */
[----:B------:R-:W-:-:S02]  /*62a0*/  LOP3.LUT R43, R37, 0xffff0000, RZ, 0xc0, !PT ;  /* 0xffff0000252b7812 */ /* 0x000fc400078ec0ff */
[----:B------:R-:W-:Y:S02]  /*62b0*/  PRMT R117, R117, 0x5410, R58 ;  /* 0x0000541075757816 */ /* 0x000fe4000000003a */
[----:B------:R-:W-:Y:S01]  /*62c0*/  LOP3.LUT R37, R39, 0xffff0000, RZ, 0xc0, !PT ;  /* 0xffff000027257812 */ /* 0x000fe200078ec0ff */
[----:B------:R-:W-:Y:S01]  /*62d0*/  IMAD.U32 R39, R129, 0x10000, RZ ;  /* 0x0001000081277824 */ /* 0x000fe200078e00ff */
[----:B------:R-:W-:Y:S01]  /*62e0*/  SHF.R.U64 R51, R40, 0x10, R41 ;  /* 0x0000001028337819 */ /* 0x000fe20000001229 */
[----:B------:R-:W-:Y:S01]  /*62f0*/  IMAD.U32 R41, R35, 0x10000, RZ ;  /* 0x0001000023297824 */ /* 0x000fe200078e00ff */
[----:B------:R-:W-:Y:S02]  /*6300*/  LOP3.LUT R40, R33, 0xffff0000, RZ, 0xc0, !PT ;  /* 0xffff000021287812 */ /* 0x000fe400078ec0ff */
[----:B------:R-:W-:Y:S02]  /*6310*/  SHF.R.U32.HI R54, RZ, 0x10, R31 ;  /* 0x00000010ff367819 */ /* 0x000fe4000001161f */
[----:B------:R-:W-:Y:S01]  /*6320*/  LOP3.LUT R33, R35, 0xffff0000, RZ, 0xc0, !PT ;  /* 0xffff000023217812 */ /* 0x000fe200078ec0ff */
[----:B------:R-:W-:Y:S01]  /*6330*/  IMAD.U32 R35, R117, 0x10000, RZ ;  /* 0x0001000075237824 */ /* 0x000fe200078e00ff */
[----:B------:R-:W-:Y:S01]  /*6340*/  PRMT R118, R118, 0x5410, R49 ;  /* 0x0000541076767816 */ /* 0x000fe20000000031 */
[----:B------:R-:W-:Y:S01]  /*6350*/  FMUL.FTZ R49, R48, R39 ;  /* 0x0000002730317220 */ /* 0x000fe20000410000 */
[----:B------:R-:W-:-:S02]  /*6360*/  PRMT R119, R119, 0x5410, R50 ;  /* 0x0000541077777816 */ /* 0x000fc40000000032 */
[----:B------:R-:W-:Y:S01]  /*6370*/  SHF.R.U64 R53, R28, 0x10, R29 ;  /* 0x000000101c357819 */ /* 0x000fe2000000121d */
[----:B------:R-:W-:Y:S01]  /*6380*/  IMAD.U32 R29, R36, 0x10000, RZ ;  /* 0x00010000241d7824 */ /* 0x000fe200078e00ff */
[----:B------:R-:W-:Y:S01]  /*6390*/  PRMT R115, R115, 0x5410, R54 ;  /* 0x0000541073737816 */ /* 0x000fe20000000036 */
[----:B------:R-:W-:Y:S01]  /*63a0*/  IMAD.U32 R28, R32, 0x10000, RZ ;  /* 0x00010000201c7824 */ /* 0x000fe200078e00ff */
[----:B------:R-:W-:Y:S01]  /*63b0*/  PRMT R120, R120, 0x5410, R51 ;  /* 0x0000541078787816 */ /* 0x000fe20000000033 */
[-C--:B------:R-:W-:Y:S01]  /*63c0*/  FMUL.FTZ R51, R48, R35.reuse ;  /* 0x0000002330337220 */ /* 0x080fe20000410000 */
[----:B------:R-:W-:Y:S01]  /*63d0*/  LOP3.LUT R129, R129, 0xffff0000, RZ, 0xc0, !PT ;  /* 0xffff000081817812 */ /* 0x000fe200078ec0ff */
[----:B------:R-:W-:Y:S01]  /*63e0*/  FFMA.FTZ R35, R42, R35, -R49 ;  /* 0x000000232a237223 */ /* 0x000fe20000010831 */
[----:B------:R-:W-:Y:S01]  /*63f0*/  LOP3.LUT R117, R117, 0xffff0000, RZ, 0xc0, !PT ;  /* 0xffff000075757812 */ /* 0x000fe200078ec0ff */
[----:B------:R-:W-:Y:S01]  /*6400*/  IMAD.U32 R49, R119, 0x10000, RZ ;  /* 0x0001000077317824 */ /* 0x000fe200078e00ff */
[----:B------:R-:W-:Y:S01]  /*6410*/  PRMT R116, R116, 0x5410, R53 ;  /* 0x0000541074747816 */ /* 0x000fe20000000035 */
[----:B------:R-:W-:Y:S01]  /*6420*/  FMUL.FTZ R53, R43, R129 ;  /* 0x000000812b357220 */ /* 0x000fe20000410000 */
[----:B------:R-:W-:-:S02]  /*6430*/  IMAD.U32 R48, R115, 0x10000, RZ ;  /* 0x0001000073307824 */ /* 0x000fc400078e00ff */
[----:B------:R-:W-:Y:S01]  /*6440*/  FMUL.FTZ R43, R43, R117 ;  /* 0x000000752b2b7220 */ /* 0x000fe20000410000 */
[----:B------:R-:W-:Y:S01]  /*6450*/  FMUL.FTZ R52, R46, R49 ;  /* 0x000000312e347220 */ /* 0x000fe20000410000 */
[----:B------:R-:W-:Y:S01]  /*6460*/  FFMA.FTZ R39, R42, R39, R51 ;  /* 0x000000272a277223 */ /* 0x000fe20000010033 */
[----:B------:R-:W-:Y:S01]  /*6470*/  LOP3.LUT R50, R119, 0xffff0000, RZ, 0xc0, !PT ;  /* 0xffff000077327812 */ /* 0x000fe200078ec0ff */
[----:B------:R-:W-:Y:S01]  /*6480*/  FFMA.FTZ R42, R40, R117, -R53 ;  /* 0x00000075282a7223 */ /* 0x000fe20000010835 */
[-C--:B------:R-:W-:Y:S01]  /*6490*/  FMUL.FTZ R46, R46, R48.reuse ;  /* 0x000000302e2e7220 */ /* 0x080fe20000410000 */
[----:B------:R-:W-:Y:S01]  /*64a0*/  FFMA.FTZ R40, R40, R129, R43 ;  /* 0x0000008128287223 */ /* 0x000fe2000001002b */
[----:B------:R-:W-:Y:S01]  /*64b0*/  FFMA.FTZ R43, R41, R48, -R52 ;  /* 0x00000030292b7223 */ /* 0x000fe20000010834 */
[----:B------:R-:W-:Y:S01]  /*64c0*/  LOP3.LUT R48, R115, 0xffff0000, RZ, 0xc0, !PT ;  /* 0xffff000073307812 */ /* 0x000fe200078ec0ff */
[----:B------:R-:W-:Y:S01]  /*64d0*/  FFMA.FTZ R41, R41, R49, R46 ;  /* 0x0000003129297223 */ /* 0x000fe2000001002e */
[C---:B------:R-:W-:Y:S01]  /*64e0*/  FMUL.FTZ R52, R37.reuse, R50 ;  /* 0x0000003225347220 */ /* 0x040fe20000410000 */
[----:B------:R-:W-:Y:S01]  /*64f0*/  IMAD.U32 R46, R116, 0x10000, RZ ;  /* 0x00010000742e7824 */ /* 0x000fe200078e00ff */
[----:B------:R-:W-:Y:S01]  /*6500*/  LOP3.LUT R36, R36, 0xffff0000, RZ, 0xc0, !PT ;  /* 0xffff000024247812 */ /* 0x000fe200078ec0ff */
[C---:B------:R-:W-:Y:S01]  /*6510*/  IMAD.U32 R49, R120.reuse, 0x10000, RZ ;  /* 0x0001000078317824 */ /* 0x040fe200078e00ff */
[----:B------:R-:W-:Y:S01]  /*6520*/  LOP3.LUT R51, R120, 0xffff0000, RZ, 0xc0, !PT ;  /* 0xffff000078337812 */ /* 0x000fe200078ec0ff */
[-C--:B------:R-:W-:Y:S01]  /*6530*/  FMUL.FTZ R54, R37, R48.reuse ;  /* 0x0000003025367220 */ /* 0x080fe20000410000 */
[----:B------:R-:W-:Y:S01]  /*6540*/  SHF.R.U64 R56, R30, 0x10, R31 ;  /* 0x000000101e387819 */ /* 0x000fe2000000121f */
[----:B------:R-:W-:Y:S01]  /*6550*/  FFMA.FTZ R52, R33, R48, -R52 ;  /* 0x0000003021347223 */ /* 0x000fe20000010834 */
[----:B------:R-:W-:Y:S01]  /*6560*/  LOP3.LUT R37, R116, 0xffff0000, RZ, 0xc0, !PT ;  /* 0xffff000074257812 */ /* 0x000fe200078ec0ff */
[C---:B------:R-:W-:Y:S01]  /*6570*/  FMUL.FTZ R48, R29.reuse, R46 ;  /* 0x0000002e1d307220 */ /* 0x040fe20000410000 */
[----:B------:R-:W-:Y:S01]  /*6580*/  LOP3.LUT R32, R32, 0xffff0000, RZ, 0xc0, !PT ;  /* 0xffff000020207812 */ /* 0x000fe200078ec0ff */
[----:B------:R-:W-:Y:S01]  /*6590*/  FMUL.FTZ R53, R29, R49 ;  /* 0x000000311d357220 */ /* 0x000fe20000410000 */
[----:B------:R-:W-:Y:S01]  /*65a0*/  PRMT R113, R113, 0x5410, R56 ;  /* 0x0000541071717816 */ /* 0x000fe20000000038 */
[----:B------:R-:W-:Y:S01]  /*65b0*/  FMUL.FTZ R29, R36, R51 ;  /* 0x00000033241d7220 */ /* 0x000fe20000410000 */
[----:B------:R-:W-:Y:S01]  /*65c0*/  FFMA.FTZ R48, R28, R49, R48 ;  /* 0x000000311c307223 */ /* 0x000fe20000010030 */
[----:B------:R-:W-:Y:S01]  /*65d0*/  FMUL.FTZ R49, R36, R37 ;  /* 0x0000002524317220 */ /* 0x000fe20000410000 */
[----:B------:R-:W-:-:S02]  /*65e0*/  IMAD.U32 R31, R38, 0x10000, RZ ;  /* 0x00010000261f7824 */ /* 0x000fc400078e00ff */
[----:B------:R-:W-:Y:S01]  /*65f0*/  FFMA.FTZ R54, R33, R50, R54 ;  /* 0x0000003221367223 */ /* 0x000fe20000010036 */
[----:B------:R-:W-:Y:S01]  /*6600*/  FFMA.FTZ R53, R28, R46, -R53 ;  /* 0x0000002e1c357223 */ /* 0x000fe20000010835 */
[----:B------:R-:W-:Y:S01]  /*6610*/  FFMA.FTZ R36, R32, R37, -R29 ;  /* 0x0000002520247223 */ /* 0x000fe2000001081d */
[----:B------:R-:W-:Y:S01]  /*6620*/  LOP3.LUT R38, R38, 0xffff0000, RZ, 0xc0, !PT ;  /* 0xffff000026267812 */ /* 0x000fe200078ec0ff */
[C---:B------:R-:W-:Y:S01]  /*6630*/  IMAD.U32 R29, R118.reuse, 0x10000, RZ ;  /* 0x00010000761d7824 */ /* 0x040fe200078e00ff */
[----:B------:R-:W-:Y:S01]  /*6640*/  LOP3.LUT R33, R118, 0xffff0000, RZ, 0xc0, !PT ;  /* 0xffff000076217812 */ /* 0x000fe200078ec0ff */
[C---:B------:R-:W-:Y:S01]  /*6650*/  IMAD.U32 R28, R113.reuse, 0x10000, RZ ;  /* 0x00010000711c7824 */ /* 0x040fe200078e00ff */
[----:B------:R-:W-:Y:S01]  /*6660*/  LOP3.LUT R113, R113, 0xffff0000, RZ, 0xc0, !PT ;  /* 0xffff000071717812 */ /* 0x000fe200078ec0ff */
[----:B------:R-:W-:Y:S02]  /*6670*/  IMAD.U32 R30, R34, 0x10000, RZ ;  /* 0x00010000221e7824 */ /* 0x000fe400078e00ff */
[----:B------:R-:W-:Y:S01]  /*6680*/  FFMA.FTZ R49, R32, R51, R49 ;  /* 0x0000003320317223 */ /* 0x000fe20000010031 */
[----:B------:R-:W-:Y:S01]  /*6690*/  LOP3.LUT R34, R34, 0xffff0000, RZ, 0xc0, !PT ;  /* 0xffff000022227812 */ /* 0x000fe200078ec0ff */
        /* <DEDUP_REMOVED lines=18> */
[----:B------:R-:W-:-:S02]  /*67c0*/  IMAD.MOV.U32 R33, RZ, RZ, R35 ;  /* 0x000000ffff217224 */ /* 0x000fc400078e0023 */
[----:B------:R-:W-:Y:S02]  /*67d0*/  IMAD.MOV.U32 R34, RZ, RZ, R42 ;  /* 0x000000ffff227224 */ /* 0x000fe400078e002a */
[----:B------:R-:W-:Y:S02]  /*67e0*/  IMAD.MOV.U32 R35, RZ, RZ, R43 ;  /* 0x000000ffff237224 */ /* 0x000fe400078e002b */
[----:B------:R-:W-:-:S07]  /*67f0*/  IMAD.MOV.U32 R39, RZ, RZ, R41 ;  /* 0x000000ffff277224 */ /* 0x000fce00078e0029 */
.L_x_1151:
[----:B------:R-:W-:Y:S05]  /*6800*/  BSYNC B1 ;  /* 0x0000000000017941 */ /* 0x000fea0003800000 */
.L_x_1150:
        /* <DEDUP_REMOVED lines=10> */
.L_x_1107:
[----:B------:R-:W-:-:S06]  /*68b0*/  UISETP.NE.AND UP0, UPT, UR37, 0x3, UPT ;  /* 0x000000032500788c */ /* 0x000fcc000bf05270 */
[----:B------:R-:W-:-:S13]  /*68c0*/  PLOP3.LUT P3, PT, PT, PT, UP0, 0x80, 0x0 ;  /* 0x000000000000781c */ /* 0x000fda0003f6f008 */
[----:B------:R-:W-:Y:S05]  /*68d0*/  @!P3 BRA `(.L_x_1152) ;  /* 0x000000000004b947 */ /* 0x000fea0003800000 */
[----:B------:R-:W-:Y:S01]  /*68e0*/  BPT.TRAP 0x1 ;  /* 0x000000040000795c */ /* 0x000fe20000300000 */
.L_x_1152:
[----:B------:R-:W-:Y:S01]  /*68f0*/  IMAD R15, R18, 0x8, R2 ;  /* 0x00000008120f7824 */ /* 0x000fe200078e0202 */
[----:B------:R-:W-:Y:S01]  /*6900*/  SHF.L.U32 R86, R157, 0x1f, RZ ;  /* 0x0000001f9d567819 */ /* 0x000fe200000006ff */
[----:B------:R-:W-:Y:S01]  /*6910*/  IMAD R85, R25, -0x80, R24 ;  /* 0xffffff8019557824 */ /* 0x000fe200078e0218 */
[----:B------:R-:W-:Y:S02]  /*6920*/  BSSY B1, `(.L_x_1153) ;  /* 0x0000004000017945 */ /* 0x000fe40003800000 */
[----:B------:R-:W0:Y:S02]  /*6930*/  SYNCS.PHASECHK.TRANS64.TRYWAIT P4, [R15+URZ+0x2d890], R86 ;  /* 0x02d890560f0075a7 */ /* 0x000e24000808017f */
[----:B------:R-:W-:Y:S01]  /*6940*/  VIMNMX R85, R85, 0x80, PT ;  /* 0x0000008055557848 */ /* 0x000fe20003fe0100 */
[----:B0-----:R-:W-:Y:S06]  /*6950*/  @!P4 BRA `(.L_x_1154) ;  /* 0x000001b800c8c947 */ /* 0x001fec0003800000 */
.L_x_1421:
[----:B------:R-:W-:Y:S05]  /*6960*/  BSYNC B1 ;  /* 0x0000000000017941 */ /* 0x000fea0003800000 */
.L_x_1153:
        /* <DEDUP_REMOVED lines=20> */
.L_x_1114:
[----:B------:R-:W-:Y:S05]  /*6ab0*/  BSYNC B0 ;  /* 0x0000000000007941 */ /* 0x000fea0003800000 */
.L_x_1106:
        /* <DEDUP_REMOVED lines=17> */
.L_x_1156:
[----:B------:R-:W-:Y:S05]  /*6bd0*/  BSYNC B0 ;  /* 0x0000000000007941 */ /* 0x000fea0003800000 */
.L_x_1155:
[----:B------:R-:W2:Y:S01]  /*6be0*/  SYNCS.PHASECHK.TRANS64.TRYWAIT P3, [R15+URZ+0x2d8b0], R86 ;  /* 0x02d8b0560f0075a7 */ /* 0x000ea2000806017f */
[----:B------:R-:W-:Y:S04]  /*6bf0*/  BSSY B0, `(.L_x_1157) ;  /* 0x0000002000007945 */ /* 0x000fe80003800000 */
[----:B--2---:R-:W-:Y:S05]  /*6c00*/  @!P3 BRA `(.L_x_1158) ;  /* 0x000001b80030b947 */ /* 0x004fea0003800000 */
.L_x_1422:
[----:B------:R-:W-:Y:S05]  /*6c10*/  BSYNC B0 ;  /* 0x0000000000007941 */ /* 0x000fea0003800000 */
.L_x_1157:
[----:B------:R-:W-:Y:S01]  /*6c20*/  ISETP.GE.AND P3, PT, R23, R85, PT ;  /* 0x000000551700720c */ /* 0x000fe20003f66270 */
[----:B------:R-:W-:-:S12]  /*6c30*/  BSSY B0, `(.L_x_1159) ;  /* 0x0000022000007945 */ /* 0x000fd80003800000 */
[----:B------:R-:W-:Y:S05]  /*6c40*/  @P3 BRA `(.L_x_1160) ;  /* 0x0000000000803947 */ /* 0x000fea0003800000 */
        /* <DEDUP_REMOVED lines=9> */
[C---:B------:R-:W-:Y:S01]  /*6ce0*/  LEA R32, P3, R28.reuse, UR4, 0x1 ;  /* 0x000000041c207c11 */ /* 0x040fe2000f8608ff */
[----:B------:R-:W-:Y:S01]  /*6cf0*/  ULDC UR4, c[0x0][0x2e4] ;  /* 0x0000b90000047ab9 */ /* 0x000fe20000000800 */
[C---:B------:R-:W-:Y:S02]  /*6d00*/  VIADD R34, R19.reuse, 0x20 ;  /* 0x0000002013227836 */ /* 0x040fe40000000000 */
[----:B------:R-:W-:Y:S02]  /*6d10*/  LEA.HI.X R33, R28, UR5, R29, 0x1, P3 ;  /* 0x000000051c217c11 */ /* 0x000fe400098f0c1d */
[----:B------:R-:W-:-:S13]  /*6d20*/  ISETP.GE.AND P3, PT, R19, UR4, PT ;  /* 0x0000000413007c0c */ /* 0x000fda000bf66270 */
[----:B------:R-:W1:Y:S04]  /*6d30*/  @!P3 LDS.128 R28, [R80] ;  /* 0x00000000501cb984 */ /* 0x000e680000000c00 */
[----:B-1----:R-:W-:Y:S01]  /*6d40*/  @!P3 STG.E.128 desc[UR52][R32.64], R28 ;  /* 0x0000001c2000b986 */ /* 0x002fe2000c101d34 */
[----:B------:R-:W-:Y:S01]  /*6d50*/  ISETP.GE.AND P3, PT, R34, UR4, PT ;  /* 0x0000000422007c0c */ /* 0x000fe2000bf66270 */
[----:B------:R-:W-:-:S12]  /*6d60*/  VIADD R34, R19, 0x10 ;  /* 0x0000001013227836 */ /* 0x000fd80000000000 */
[----:B------:R-:W1:Y:S04]  /*6d70*/  @!P3 LDS.128 R28, [R80+0x2000] ;  /* 0x00200000501cb984 */ /* 0x000e680000000c00 */
[----:B-1----:R-:W-:Y:S01]  /*6d80*/  @!P3 STG.E.128 desc[UR52][R32.64+0x40], R28 ;  /* 0x0000401c2000b986 */ /* 0x002fe2000c101d34 */
[----:B------:R-:W-:-:S13]  /*6d90*/  ISETP.GE.AND P3, PT, R102, UR4, PT ;  /* 0x0000000466007c0c */ /* 0x000fda000bf66270 */
[----:B------:R-:W1:Y:S04]  /*6da0*/  @!P3 LDS.128 R28, [R80+0x4000] ;  /* 0x00400000501cb984 */ /* 0x000e680000000c00 */
[----:B-1----:R-:W-:Y:S01]  /*6db0*/  @!P3 STG.E.128 desc[UR52][R32.64+0x80], R28 ;  /* 0x0000801c2000b986 */ /* 0x002fe2000c101d34 */
[----:B------:R-:W-:-:S13]  /*6dc0*/  ISETP.GE.AND P3, PT, R34, UR4, PT ;  /* 0x0000000422007c0c */ /* 0x000fda000bf66270 */
        /* <DEDUP_REMOVED lines=8> */
.L_x_1160:
[----:B------:R-:W-:Y:S05]  /*6e50*/  BSYNC B0 ;  /* 0x0000000000007941 */ /* 0x000fea0003800000 */
.L_x_1159:
[----:B------:R-:W-:Y:S01]  /*6e60*/  @!PT LDS RZ, [RZ] ;  /* 0x00000000fffff984 */ /* 0x000fe20000000800 */
[----:B------:R-:W-:Y:S01]  /*6e70*/  @!PT LDS RZ, [RZ] ;  /* 0x00000000fffff984 */ /* 0x000fe20000000800 */
[----:B------:R-:W-:Y:S01]  /*6e80*/  @!PT LDS RZ, [RZ] ;  /* 0x00000000fffff984 */ /* 0x000fe20000000800 */
[----:B------:R-:W-:Y:S01]  /*6e90*/  @!PT LDS RZ, [RZ] ;  /* 0x00000000fffff984 */ /* 0x000fe20000000800 */
[----:B------:R4:W-:Y:S06]  /*6ea0*/  MEMBAR.ALL.CTA ;  /* 0x0000000000007992 */ /* 0x0009ec0000008000 */
[----:B----4-:R-:W4:Y:S01]  /*6eb0*/  FENCE.VIEW.ASYNC.S ;  /* 0x00000000000073c6 */ /* 0x010f220000000000 */
[----:B------:R-:W-:Y:S02]  /*6ec0*/  VIADD R18, R18, 0x1 ;  /* 0x0000000112127836 */ /* 0x000fe40000000000 */
[----:B0-2---:R-:W-:Y:S01]  /*6ed0*/  @!P4 VIADD R15, R15, 0x2d8c0 ;  /* 0x0002d8c00f0fc836 */ /* 0x005fe20000000000 */
[----:B----4-:R0:W-:Y:S02]  /*6ee0*/  BAR.SYNC.DEFER_BLOCKING R109, 0x80 ;  /* 0x0002006d0000751d */ /* 0x0101e40000010000 */
[----:B------:R-:W-:-:S02]  /*6ef0*/  ISETP.NE.AND P3, PT, R18, 0x2, PT ;  /* 0x000000021200780c */ /* 0x000fc40003f65270 */
[----:B------:R-:W-:Y:S02]  /*6f00*/  @!P4 PRMT R15, RZ, 0x654, R15 ;  /* 0x00000654ff0fc816 */ /* 0x000fe4000000000f */
[----:B------:R-:W-:Y:S02]  /*6f10*/  SEL R20, RZ, 0x1, P3 ;  /* 0x00000001ff147807 */ /* 0x000fe40001800000 */
[----:B------:R-:W-:Y:S02]  /*6f20*/  SEL R18, R18, RZ, P3 ;  /* 0x000000ff12127207 */ /* 0x000fe40001800000 */
[----:B------:R-:W-:Y:S01]  /*6f30*/  LOP3.LUT R157, R157, R20, RZ, 0x3c, !PT ;  /* 0x000000149d9d7212 */ /* 0x000fe200078e3cff */
[----:B------:R0:W-:Y:S01]  /*6f40*/  @!P4 SYNCS.ARRIVE.TRANS64.RED.A1T0 RZ, [R15+URZ], RZ ;  /* 0x000000ff0fffc9a7 */ /* 0x0001e2000810043f */
[----:B------:R-:W-:Y:S05]  /*6f50*/  @P2 BRA `(.L_x_1161) ;  /* 0xffffffb800682947 */ /* 0x000fea000383ffff */
[----:B-1-3--:R-:W1:Y:S01]  /*6f60*/  S2R R28, SR_TID.X ;  /* 0x00000000001c7919 */ /* 0x00ae620000002100 */
[----:B------:R-:W-:Y:S02]  /*6f70*/  PLOP3.LUT P0, PT, PT, PT, PT, 0x8, 0x0 ;  /* 0x000000000000781c */ /* 0x000fe40003f0e170 */
[----:B-1----:R-:W-:-:S04]  /*6f80*/  SHF.R.U32.HI R28, RZ, 0x7, R28 ;  /* 0x00000007ff1c7819 */ /* 0x002fc8000001161c */
[----:B------:R-:W-:-:S13]  /*6f90*/  ISETP.NE.AND P5, PT, R28, 0x1, PT ;  /* 0x000000011c00780c */ /* 0x000fda0003fa5270 */
[----:B------:R-:W-:Y:S06]  /*6fa0*/  @!P5 BAR.ARV 0x9, 0x100 ;  /* 0x024400000000db1d */ /* 0x000fec0000002000 */
.L_x_1101:
[----:B------:R-:W1:Y:S02]  /*6fb0*/  LDC.64 R4, c[0x0][0x9e0] ;  /* 0x00027800ff047b82 */ /* 0x000e640000000a00 */
[----:B-1----:R-:W-:Y:S01]  /*6fc0*/  ISETP.GE.AND P1, PT, R5, 0x1, PT ;  /* 0x000000010500780c */ /* 0x002fe20003f26270 */
[----:B------:R-:W-:-:S12]  /*6fd0*/  @P0 BRA `(.L_x_1162) ;  /* 0x00000000000c0947 */ /* 0x000fd80003800000 */
[----:B------:R-:W1:Y:S01]  /*6fe0*/  FENCE.VIEW.ASYNC.G ;  /* 0x00000000000073c6 */ /* 0x000e620000000100 */
[----:B------:R-:W-:Y:S05]  /*6ff0*/  WARPSYNC.ALL ;  /* 0x0000000000007948 */ /* 0x000fea0003800000 */
[----:B-1----:R-:W-:Y:S06]  /*7000*/  BAR.ARV 0xc, 0x1a0 ;  /* 0x0306800000007b1d */ /* 0x002fec0000002000 */
.L_x_1162:
[----:B------:R-:W-:Y:S01]  /*7010*/  IMAD.IADD R0, R108, 0x1, R4 ;  /* 0x000000016c007824 */ /* 0x000fe200078e0204 */
[----:B------:R-:W-:Y:S06]  /*7020*/  @!P1 BRA `(.L_x_1163) ;  /* 0x0000000000489947 */ /* 0x000fec0003800000 */
        /* <DEDUP_REMOVED lines=11> */
.L_x_1165:
[----:B------:R-:W-:-:S13]  /*70e0*/  ISETP.NE.AND P0, PT, R5, 0x1, PT ;  /* 0x000000010500780c */ /* 0x000fda0003f05270 */
[----:B------:R-:W1:Y:S02]  /*70f0*/  @P0 LDC.64 R6, c[0x0][0x9e8] ;  /* 0x00027a00ff060b82 */ /* 0x000e640000000a00 */
[----:B-1----:R-:W-:-:S05]  /*7100*/  @P0 IMAD.HI.U32 R4, R3, R6, RZ ;  /* 0x0000000603040227 */ /* 0x002fca00078e00ff */
[----:B------:R-:W-:-:S07]  /*7110*/  @P0 SHF.R.U32.HI R3, RZ, R7, R4 ;  /* 0x00000007ff030219 */ /* 0x000fce0000011604 */
.L_x_1166:
[----:B------:R-:W-:Y:S05]  /*7120*/  BSYNC B0 ;  /* 0x0000000000007941 */ /* 0x000fea0003800000 */
.L_x_1164:
[----:B------:R-:W-:-:S05]  /*7130*/  IMAD R3, R3, R5, R5 ;  /* 0x0000000503037224 */ /* 0x000fca00078e0205 */
[----:B------:R-:W-:-:S07]  /*7140*/  VIMNMX R0, R0, R3, PT ;  /* 0x0000000300007248 */ /* 0x000fce0003fe0100 */
.L_x_1163:
[----:B------:R-:W-:Y:S01]  /*7150*/  VIADD R0, R0, 0x7f ;  /* 0x0000007f00007836 */ /* 0x000fe20000000000 */
[----:B------:R-:W-:-:S04]  /*7160*/  ULDC UR4, c[0x0][0x9dc] ;  /* 0x0002770000047ab9 */ /* 0x000fc80000000800 */
[----:B------:R-:W-:-:S04]  /*7170*/  SHF.R.S32.HI R3, RZ, 0x1f, R0 ;  /* 0x0000001fff037819 */ /* 0x000fc80000011400 */
[----:B------:R-:W-:Y:S01]  /*7180*/  LEA.HI R3, R3, R0, RZ, 0x7 ;  /* 0x0000000003037211 */ /* 0x000fe200078f38ff */
[----:B------:R-:W-:-:S03]  /*7190*/  VIADD R0, R106, -UR4 ;  /* 0x800000046a007c36 */ /* 0x000fc60008000000 */
        /* <DEDUP_REMOVED lines=13> */
.L_x_1169:
[----:B------:R-:W-:-:S13]  /*7270*/  ISETP.NE.AND P0, PT, R5, 0x1, PT ;  /* 0x000000010500780c */ /* 0x000fda0003f05270 */
[----:B------:R-:W1:Y:S02]  /*7280*/  @P0 LDC.64 R6, c[0x0][0x9e8] ;  /* 0x00027a00ff060b82 */ /* 0x000e640000000a00 */
[----:B-1----:R-:W-:-:S05]  /*7290*/  @P0 IMAD.HI.U32 R6, R106, R6, RZ ;  /* 0x000000066a060227 */ /* 0x002fca00078e00ff */
[----:B------:R-:W-:-:S07]  /*72a0*/  @P0 SHF.R.U32.HI R106, RZ, R7, R6 ;  /* 0x00000007ff6a0219 */ /* 0x000fce0000011606 */
.L_x_1170:
[----:B------:R-:W-:Y:S05]  /*72b0*/  BSYNC B0 ;  /* 0x0000000000007941 */ /* 0x000fea0003800000 */
.L_x_1168:
[----:B------:R-:W-:-:S05]  /*72c0*/  IMAD R3, R106, R5, RZ ;  /* 0x000000056a037224 */ /* 0x000fca00078e02ff */
[----:B------:R-:W-:-:S07]  /*72d0*/  VIMNMX R0, R0, R3, !PT ;  /* 0x0000000300007248 */ /* 0x000fce0007fe0100 */
.L_x_1167:
[----:B------:R-:W-:Y:S01]  /*72e0*/  SHF.R.S32.HI R5, RZ, 0x1f, R0 ;  /* 0x0000001fff057819 */ /* 0x000fe20000011400 */
[----:B------:R-:W-:Y:S01]  /*72f0*/  IMAD.MOV.U32 R3, RZ, RZ, RZ ;  /* 0x000000ffff037224 */ /* 0x000fe200078e00ff */
[----:B------:R-:W-:Y:S02]  /*7300*/  PLOP3.LUT P0, PT, PT, PT, PT, 0x80, 0x0 ;  /* 0x000000000000781c */ /* 0x000fe40003f0f070 */
[----:B------:R-:W-:Y:S02]  /*7310*/  CS2R R134, SRZ ;  /* 0x0000000000867805 */ /* 0x000fe4000001ff00 */
[----:B------:R-:W-:Y:S01]  /*7320*/  LEA.HI R5, R5, R0, RZ, 0x7 ;  /* 0x0000000005057211 */ /* 0x000fe200078f38ff */
[----:B------:R-:W-:Y:S01]  /*7330*/  IMAD.MOV.U32 R0, RZ, RZ, RZ ;  /* 0x000000ffff007224 */ /* 0x000fe200078e00ff */
[----:B------:R-:W-:Y:S02]  /*7340*/  CS2R R132, SRZ ;  /* 0x0000000000847805 */ /* 0x000fe4000001ff00 */
[----:B------:R-:W-:-:S02]  /*7350*/  CS2R R130, SRZ ;  /* 0x0000000000827805 */ /* 0x000fc4000001ff00 */
[----:B------:R-:W-:Y:S02]  /*7360*/  SHF.R.S32.HI R5, RZ, 0x7, R5 ;  /* 0x00000007ff057819 */ /* 0x000fe40000011405 */
[----:B------:R-:W-:Y:S01]  /*7370*/  CS2R R128, SRZ ;  /* 0x0000000000807805 */ /* 0x000fe2000001ff00 */
[----:B------:R-:W-:Y:S01]  /*7380*/  IMAD.MOV.U32 R34, RZ, RZ, RZ ;  /* 0x000000ffff227224 */ /* 0x000fe200078e00ff */
[----:B------:R-:W-:Y:S02]  /*7390*/  CS2R R26, SRZ ;  /* 0x00000000001a7805 */ /* 0x000fe4000001ff00 */
[----:B------:R-:W-:Y:S01]  /*73a0*/  VIMNMX R4, RZ, R5, !PT ;  /* 0x00000005ff047248 */ /* 0x000fe20007fe0100 */
[----:B------:R-:W-:Y:S01]  /*73b0*/  IMAD.MOV.U32 R125, RZ, RZ, RZ ;  /* 0x000000ffff7d7224 */ /* 0x000fe200078e00ff */
[----:B------:R-:W-:Y:S02]  /*73c0*/  CS2R R122, SRZ ;  /* 0x00000000007a7805 */ /* 0x000fe4000001ff00 */
[----:B------:R-:W-:-:S02]  /*73d0*/  CS2R R120, SRZ ;  /* 0x0000000000787805 */ /* 0x000fc4000001ff00 */
[----:B------:R-:W-:Y:S01]  /*73e0*/  ISETP.GT.AND P1, PT, R88, R4, PT ;  /* 0x000000045800720c */ /* 0x000fe20003f24270 */
[----:B------:R1:W-:Y:S01]  /*73f0*/  STL [R1+0x3c], R4 ;  /* 0x00003c0401007387 */ /* 0x0003e20000100800 */
[----:B------:R-:W-:Y:S02]  /*7400*/  CS2R R118, SRZ ;  /* 0x0000000000767805 */ /* 0x000fe4000001ff00 */
[----:B------:R-:W-:Y:S02]  /*7410*/  CS2R R116, SRZ ;  /* 0x0000000000747805 */ /* 0x000fe4000001ff00 */
[----:B------:R-:W-:Y:S02]  /*7420*/  CS2R R114, SRZ ;  /* 0x0000000000727805 */ /* 0x000fe4000001ff00 */
[----:B------:R-:W-:Y:S02]  /*7430*/  CS2R R112, SRZ ;  /* 0x0000000000707805 */ /* 0x000fe4000001ff00 */
[----:B------:R-:W-:-:S02]  /*7440*/  CS2R R110, SRZ ;  /* 0x00000000006e7805 */ /* 0x000fc4000001ff00 */
[----:B0-----:R-:W-:Y:S02]  /*7450*/  CS2R R108, SRZ ;  /* 0x00000000006c7805 */ /* 0x001fe4000001ff00 */
[----:B------:R-:W-:Y:S01]  /*7460*/  CS2R R106, SRZ ;  /* 0x00000000006a7805 */ /* 0x000fe2000001ff00 */
[----:B------:R-:W-:Y:S01]  /*7470*/  IMAD.MOV.U32 R21, RZ, RZ, RZ ;  /* 0x000000ffff157224 */ /* 0x000fe200078e00ff */
[----:B------:R-:W-:Y:S01]  /*7480*/  CS2R R102, SRZ ;  /* 0x0000000000667805 */ /* 0x000fe2000001ff00 */
[----:B------:R-:W-:Y:S01]  /*7490*/  IMAD.MOV.U32 R104, RZ, RZ, RZ ;  /* 0x000000ffff687224 */ /* 0x000fe200078e00ff */
[----:B------:R-:W-:Y:S02]  /*74a0*/  CS2R R100, SRZ ;  /* 0x0000000000647805 */ /* 0x000fe4000001ff00 */
[----:B------:R-:W-:Y:S02]  /*74b0*/  CS2R R98, SRZ ;  /* 0x0000000000627805 */ /* 0x000fe4000001ff00 */
[----:B------:R-:W-:-:S02]  /*74c0*/  CS2R R96, SRZ ;  /* 0x0000000000607805 */ /* 0x000fc4000001ff00 */
[----:B------:R-:W-:Y:S01]  /*74d0*/  CS2R R94, SRZ ;  /* 0x00000000005e7805 */ /* 0x000fe2000001ff00 */
[----:B------:R-:W-:Y:S01]  /*74e0*/  IMAD.MOV.U32 R93, RZ, RZ, RZ ;  /* 0x000000ffff5d7224 */ /* 0x000fe200078e00ff */
[----:B------:R-:W-:Y:S02]  /*74f0*/  CS2R R6, SRZ ;  /* 0x0000000000067805 */ /* 0x000fe4000001ff00 */
[----:B------:R-:W-:Y:S01]  /*7500*/  CS2R R90, SRZ ;  /* 0x00000000005a7805 */ /* 0x000fe2000001ff00 */
[----:B--2---:R-:W-:Y:S01]  /*7510*/  IMAD.MOV.U32 R30, RZ, RZ, RZ ;  /* 0x000000ffff1e7224 */ /* 0x004fe200078e00ff */
[----:B-1----:R-:W-:Y:S06]  /*7520*/  @!P1 BRA `(.L_x_1171) ;  /* 0x0000013400609947 */ /* 0x002fec0003800000 */
[----:B------:R-:W0:Y:S01]  /*7530*/  S2R R4, SR_TID.X ;  /* 0x0000000000047919 */ /* 0x000e220000002100 */
[----:B------:R-:W-:Y:S01]  /*7540*/  UMOV UR4, 0xffffffff ;  /* 0xffffffff00047882 */ /* 0x000fe20000000000 */
[----:B0-----:R-:W-:-:S05]  /*7550*/  VIADD R46, R4, 0xffffff80 ;  /* 0xffffff80042e7836 */ /* 0x001fca0000000000 */
[----:B------:R-:W-:-:S04]  /*7560*/  SHF.R.S32.HI R59, RZ, 0x1f, R46 ;  /* 0x0000001fff3b7819 */ /* 0x000fc8000001142e */
[----:B------:R-:W-:-:S04]  /*7570*/  LEA.HI R47, R59, R46, RZ, 0x7 ;  /* 0x0000002e3b2f7211 */ /* 0x000fc800078f38ff */
[----:B------:R-:W-:Y:S01]  /*7580*/  SHF.R.S32.HI R44, RZ, 0x7, R47 ;  /* 0x00000007ff2c7819 */ /* 0x000fe2000001142f */
[----:B------:R-:W-:Y:S06]  /*7590*/  BRA.DIV UR4, `(.L_x_1172) ;  /* 0x000001ae04e07947 */ /* 0x000fec000b800000 */
[----:B------:R-:W0:Y:S04]  /*75a0*/  SHFL.IDX PT, R0, R44, RZ, 0x1f ;  /* 0x00001fff2c007589 */ /* 0x000e2800000e0000 */
[----:B0-----:R0:W-:Y:S02]  /*75b0*/  STL [R1+0x4], R0 ;  /* 0x0000040001007387 */ /* 0x0011e40000100800 */
.L_x_1425:
[----:B------:R-:W0:Y:S01]  /*75c0*/  LDL R3, [R1+0x4] ;  /* 0x0000040001037983 */ /* 0x000e220000100800 */
[----:B------:R-:W-:Y:S01]  /*75d0*/  BSSY B6, `(.L_x_1173) ;  /* 0x0000020000067945 */ /* 0x000fe20003800000 */
[----:B0-----:R-:W-:-:S05]  /*75e0*/  IMAD.HI R0, R3, 0x55555556, RZ ;  /* 0x5555555603007827 */ /* 0x001fca00078e02ff */
[----:B------:R-:W-:-:S05]  /*75f0*/  LEA.HI R0, R0, R0, RZ, 0x1 ;  /* 0x0000000000007211 */ /* 0x000fca00078f08ff */
[----:B------:R-:W-:Y:S02]  /*7600*/  IMAD R4, R0, -0x3, R3 ;  /* 0xfffffffd00047824 */ /* 0x000fe400078e0203 */
[----:B------:R-:W-:Y:S02]  /*7610*/  VIADD R3, R2, 0x21800 ;  /* 0x0002180002037836 */ /* 0x000fe40000000000 */
[----:B------:R-:W-:Y:S01]  /*7620*/  IMAD R0, R4, 0x1000, R2 ;  /* 0x0000100004007824 */ /* 0x000fe200078e0202 */
[----:B------:R0:W-:Y:S02]  /*7630*/  STL [R1+0x24], R4 ;  /* 0x0000240401007387 */ /* 0x0001e40000100800 */
[----:B------:R-:W-:Y:S01]  /*7640*/  LOP3.LUT P0, RZ, R3, 0x3ff, RZ, 0xc0, !PT ;  /* 0x000003ff03ff7812 */ /* 0x000fe2000780c0ff */
[----:B------:R-:W-:-:S05]  /*7650*/  VIADD R0, R0, 0xc400 ;  /* 0x0000c40000007836 */ /* 0x000fca0000000000 */
[----:B------:R-:W-:Y:S01]  /*7660*/  SHF.R.U32.HI R0, RZ, 0x4, R0 ;  /* 0x00000004ff007819 */ /* 0x000fe20000011600 */
[----:B0-----:R-:W-:-:S03]  /*7670*/  IMAD R4, R4, 0x2000, R3 ;  /* 0x0000200004047824 */ /* 0x001fc600078e0203 */
[----:B------:R-:W-:Y:S02]  /*7680*/  LOP3.LUT R45, R0, 0x3fff, RZ, 0xc0, !PT ;  /* 0x00003fff002d7812 */ /* 0x000fe400078ec0ff */
[----:B------:R-:W-:-:S04]  /*7690*/  SHF.R.U32.HI R4, RZ, 0x4, R4 ;  /* 0x00000004ff047819 */ /* 0x000fc80000011604 */
[----:B------:R-:W-:-:S05]  /*76a0*/  LOP3.LUT R3, R4, 0x3fff, RZ, 0xc0, !PT ;  /* 0x00003fff04037812 */ /* 0x000fca00078ec0ff */
[----:B------:R0:W-:Y:S01]  /*76b0*/  STL [R1+0x38], R3 ;  /* 0x0000380301007387 */ /* 0x0001e20000100800 */
[----:B------:R-:W-:Y:S05]  /*76c0*/  @!P0 BRA `(.L_x_1174) ;  /* 0x0000000000408947 */ /* 0x000fea0003800000 */
[----:B------:R-:W-:Y:S01]  /*76d0*/  MOV R0, 0x0 ;  /* 0x0000000000007802 */ /* 0x000fe20000000f00 */
[----:B------:R-:W-:Y:S01]  /*76e0*/  ULDC.64 UR4, c[0x4][0xa8] ;  /* 0x01002a0000047ab9 */ /* 0x000fe20000000a00 */
[----:B------:R-:W-:Y:S01]  /*76f0*/  ULDC.64 UR6, c[0x4][0xb0] ;  /* 0x01002c0000067ab9 */ /* 0x000fe20000000a00 */
[----:B------:R-:W-:Y:S01]  /*7700*/  IMAD.U32 R4, RZ, RZ, UR4 ;  /* 0x00000004ff047e24 */ /* 0x000fe2000f8e00ff */
[----:B-1----:R1:W2:Y:S01]  /*7710*/  LDC.64 R14, c[0x4][R0] ;  /* 0x01000000000e7b82 */ /* 0x0022a20000000a00 */
        /* <DEDUP_REMOVED lines=10> */
[----:B0-2--5:R-:W-:Y:S05]  /*77c0*/  CALL.ABS.NOINC R14 ;  /* 0x000000000e007343 */ /* 0x025fea0003c00000 */
.L_x_1174:
[----:B------:R-:W-:Y:S05]  /*77d0*/  BSYNC B6 ;  /* 0x0000000000067941 */ /* 0x000fea0003800000 */
.L_x_1173:
[----:B------:R-:W-:Y:S02]  /*77e0*/  ULDC UR4, c[0x0][0x3d4] ;  /* 0x0000f50000047ab9 */ /* 0x000fe40000000800 */
[----:B------:R-:W-:-:S13]  /*77f0*/  ISETP.LT.AND P0, PT, RZ, UR4, PT ;  /* 0x00000004ff007c0c */ /* 0x000fda000bf01270 */
[----:B------:R-:W-:Y:S05]  /*7800*/  @P0 BRA `(.L_x_1175) ;  /* 0x0000000000400947 */ /* 0x000fea0003800000 */
[----:B------:R-:W2:Y:S02]  /*7810*/  LDL R20, [R1+0x4c] ;  /* 0x00004c0001147983 */ /* 0x000ea40000100800 */
[----:B--2---:R-:W-:-:S04]  /*7820*/  LEA.HI R0, R20, R20, RZ, 0x1 ;  /* 0x0000001414007211 */ /* 0x004fc800078f08ff */
[----:B------:R-:W-:-:S05]  /*7830*/  LOP3.LUT R0, R0, 0xfffffffe, RZ, 0xc0, !PT ;  /* 0xfffffffe00007812 */ /* 0x000fca00078ec0ff */
[----:B------:R-:W-:-:S05]  /*7840*/  IMAD.IADD R0, R20, 0x1, -R0 ;  /* 0x0000000114007824 */ /* 0x000fca00078e0a00 */
[----:B0-----:R-:W-:-:S04]  /*7850*/  SHF.L.U32 R3, R0, 0x1f, RZ ;  /* 0x0000001f00037819 */ /* 0x001fc800000006ff */
[----:B------:R0:W2:Y:S03]  /*7860*/  SYNCS.PHASECHK.TRANS64.TRYWAIT P0, [R2+URZ+0x2d800], R3 ;  /* 0x02d80003020075a7 */ /* 0x0000a6000800017f */
[----:B--2---:R-:W-:Y:S05]  /*7870*/  @!P0 NANOSLEEP.SYNCS 0x989680 ;  /* 0x009896800000895d */ /* 0x004fea0003900000 */
[----:B------:R-:W2:Y:S01]  /*7880*/  @!P0 SYNCS.PHASECHK.TRANS64 P0, [R2+URZ+0x2d800], R3 ;  /* 0x02d80003020085a7 */ /* 0x000ea2000800007f */
[----:B------:R-:W-:Y:S04]  /*7890*/  BSSY B0, `(.L_x_1176) ;  /* 0x0000006000007945 */ /* 0x000fe80003800000 */
[----:B--2---:R-:W-:Y:S05]  /*78a0*/  @P0 BRA `(.L_x_1177) ;  /* 0x0000000000100947 */ /* 0x004fea0003800000 */
.L_x_1178:
[----:B--2---:R2:W3:Y:S02]  /*78b0*/  SYNCS.PHASECHK.TRANS64.TRYWAIT P0, [R2+URZ+0x2d800], R3 ;  /* 0x02d80003020075a7 */ /* 0x0044e4000800017f */
[----:B---3--:R-:W-:Y:S05]  /*78c0*/  @!P0 NANOSLEEP.SYNCS 0x989680 ;  /* 0x009896800000895d */ /* 0x008fea0003900000 */
[----:B------:R-:W3:Y:S02]  /*78d0*/  @!P0 SYNCS.PHASECHK.TRANS64 P0, [R2+URZ+0x2d800], R3 ;  /* 0x02d80003020085a7 */ /* 0x000ee4000800007f */
[----:B---3--:R-:W-:Y:S05]  /*78e0*/  @!P0 BRA `(.L_x_1178) ;  /* 0xfffffffc00f08947 */ /* 0x008fea000383ffff */
.L_x_1177:
[----:B------:R-:W-:Y:S05]  /*78f0*/  BSYNC B0 ;  /* 0x0000000000007941 */ /* 0x000fea0003800000 */
.L_x_1176:
[----:B------:R-:W-:Y:S05]  /*7900*/  BRA `(.L_x_1179) ;  /* 0x0000004000607947 */ /* 0x000fea0003800000 */
.L_x_1175:
[----:B------:R-:W-:Y:S01]  /*7910*/  ULOP3.LUT UP0, URZ, UR38, 0x1bf, URZ, 0xc0, !UPT ;  /* 0x000001bf263f7892 */ /* 0x000fe2000f80c03f */
[----:B-----5:R-:W-:Y:S01]  /*7920*/  SHF.R.S32.HI R0, RZ, 0x1f, R105 ;  /* 0x0000001fff007819 */ /* 0x020fe20000011469 */
[----:B------:R-:W-:Y:S01]  /*7930*/  ULDC.64 UR4, c[0x0][0x3d8] ;  /* 0x0000f60000047ab9 */ /* 0x000fe20000000a00 */
[----:B------:R-:W-:Y:S01]  /*7940*/  ULDC.64 UR6, c[0x0][0x3e8] ;  /* 0x0000fa0000067ab9 */ /* 0x000fe20000000a00 */
[----:B------:R-:W-:Y:S01]  /*7950*/  IMAD.WIDE.U32 R48, R105, UR4, RZ ;  /* 0x0000000469307c25 */ /* 0x000fe2000f8e00ff */
[----:B------:R-:W-:Y:S02]  /*7960*/  SHF.R.S32.HI R61, RZ, 0x1f, R16 ;  /* 0x0000001fff3d7819 */ /* 0x000fe40000011410 */
[----:B------:R-:W-:Y:S01]  /*7970*/  PLOP3.LUT P0, PT, PT, PT, UP0, 0x80, 0x0 ;  /* 0x000000000000781c */ /* 0x000fe20003f0f008 */
[C---:B------:R-:W-:Y:S01]  /*7980*/  IMAD R4, R0.reuse, UR4, RZ ;  /* 0x0000000400047c24 */ /* 0x040fe2000f8e02ff */
[----:B------:R-:W-:Y:S01]  /*7990*/  SHF.R.S32.HI R62, RZ, 0x1f, R19 ;  /* 0x0000001fff3e7819 */ /* 0x000fe20000011413 */
[----:B------:R-:W-:-:S02]  /*79a0*/  IMAD R0, R0, UR6, RZ ;  /* 0x0000000600007c24 */ /* 0x000fc4000f8e02ff */
[C---:B------:R-:W-:Y:S02]  /*79b0*/  IMAD R57, R105.reuse, UR5, R4 ;  /* 0x0000000569397c24 */ /* 0x040fe4000f8e0204 */
[C---:B------:R-:W-:Y:S02]  /*79c0*/  IMAD R55, R105.reuse, UR7, R0 ;  /* 0x0000000769377c24 */ /* 0x040fe4000f8e0200 */
[----:B------:R-:W-:-:S04]  /*79d0*/  IMAD.WIDE.U32 R50, R105, UR6, RZ ;  /* 0x0000000669327c25 */ /* 0x000fc8000f8e00ff */
[----:B------:R-:W-:Y:S02]  /*79e0*/  IMAD.IADD R57, R57, 0x1, R49 ;  /* 0x0000000139397824 */ /* 0x000fe400078e0231 */
[----:B------:R-:W-:Y:S01]  /*79f0*/  IMAD.IADD R55, R55, 0x1, R51 ;  /* 0x0000000137377824 */ /* 0x000fe200078e0233 */
[----:B------:R-:W-:Y:S06]  /*7a00*/  @!P0 BRA `(.L_x_1180) ;  /* 0x0000000000408947 */ /* 0x000fec0003800000 */
        /* <DEDUP_REMOVED lines=15> */
[----:B0-2---:R-:W-:Y:S05]  /*7b00*/  CALL.ABS.NOINC R14 ;  /* 0x000000000e007343 */ /* 0x005fea0003c00000 */
.L_x_1180:
[----:B------:R-:W0:Y:S01]  /*7b10*/  LDL R56, [R1+0x34] ;  /* 0x0000340001387983 */ /* 0x000e220000100800 */
[----:B------:R-:W2:Y:S01]  /*7b20*/  LDC.64 R12, c[0x0][0x3d8] ;  /* 0x0000f600ff0c7b82 */ /* 0x000ea20000000a00 */
[----:B------:R-:W-:Y:S02]  /*7b30*/  ULDC.U8 UR4, c[0x0][0x3f0] ;  /* 0x0000fc0000047ab9 */ /* 0x000fe40000000000 */
[----:B------:R-:W3:Y:S05]  /*7b40*/  LDL R20, [R1+0x30] ;  /* 0x0000300001147983 */ /* 0x000eea0000100800 */
[----:B------:R-:W4:Y:S01]  /*7b50*/  LDC.64 R10, c[0x0][0x3e8] ;  /* 0x0000fa00ff0a7b82 */ /* 0x000f220000000a00 */
[----:B------:R-:W-:Y:S01]  /*7b60*/  ISETP.NE.AND P0, PT, RZ, UR4, PT ;  /* 0x00000004ff007c0c */ /* 0x000fe2000bf05270 */
[----:B------:R-:W-:Y:S01]  /*7b70*/  BSSY B0, `(.L_x_1181) ;  /* 0x00003e9000007945 */ /* 0x000fe20003800000 */
[----:B0-----:R-:W-:Y:S01]  /*7b80*/  SHF.R.S32.HI R3, RZ, 0x1f, R56 ;  /* 0x0000001fff037819 */ /* 0x001fe20000011438 */
[----:B--2---:R-:W-:-:S04]  /*7b90*/  IMAD.WIDE.U32 R52, R56, R12, RZ ;  /* 0x0000000c38347225 */ /* 0x004fc800078e00ff */
[C---:B------:R-:W-:Y:S02]  /*7ba0*/  IMAD R4, R3.reuse, R12, RZ ;  /* 0x0000000c03047224 */ /* 0x040fe400078e02ff */
[-C--:B----4-:R-:W-:Y:S02]  /*7bb0*/  IMAD R6, R3, R10.reuse, RZ ;  /* 0x0000000a03067224 */ /* 0x090fe400078e02ff */
[C---:B---3--:R-:W-:Y:S02]  /*7bc0*/  IMAD R0, R56.reuse, -0xc0, R20 ;  /* 0xffffff4038007824 */ /* 0x048fe400078e0214 */
[----:B-1----:R-:W-:-:S04]  /*7bd0*/  IMAD.WIDE.U32 R14, R56, R10, RZ ;  /* 0x0000000a380e7225 */ /* 0x002fc800078e00ff */
[C---:B------:R-:W-:Y:S02]  /*7be0*/  IMAD R3, R56.reuse, R13, R4 ;  /* 0x0000000d38037224 */ /* 0x040fe400078e0204 */
[----:B------:R-:W-:Y:S01]  /*7bf0*/  IMAD R5, R56, R11, R6 ;  /* 0x0000000b38057224 */ /* 0x000fe200078e0206 */
[----:B------:R-:W-:Y:S01]  /*7c00*/  VIMNMX R4, R0, 0xc0, PT ;  /* 0x000000c000047848 */ /* 0x000fe20003fe0100 */
[----:B------:R-:W-:Y:S02]  /*7c10*/  IMAD.IADD R60, R53, 0x1, R3 ;  /* 0x00000001353c7824 */ /* 0x000fe400078e0203 */
[----:B------:R-:W-:Y:S01]  /*7c20*/  IMAD.IADD R0, R15, 0x1, R5 ;  /* 0x000000010f007824 */ /* 0x000fe200078e0205 */
[----:B------:R-:W-:Y:S06]  /*7c30*/  @!P0 BRA `(.L_x_1182) ;  /* 0x0000001c008c8947 */ /* 0x000fec0003800000 */
[----:B------:R-:W0:Y:S01]  /*7c40*/  LDC R54, c[0x0][0x428] ;  /* 0x00010a00ff367b82 */ /* 0x000e220000000800 */
        /* <DEDUP_REMOVED lines=15> */
[----:B------:R-:W-:Y:S01]  /*7d40*/  SHF.R.S32.HI R58, RZ, 0x1f, R23 ;  /* 0x0000001fff3a7819 */ /* 0x000fe20000011417 */
[----:B------:R-:W-:Y:S01]  /*7d50*/  IMAD.MOV.U32 R4, RZ, RZ, R16 ;  /* 0x000000ffff047224 */ /* 0x000fe200078e0010 */
[----:B------:R-:W-:Y:S01]  /*7d60*/  ULDC UR4, c[0x0][0x3d4] ;  /* 0x0000f50000047ab9 */ /* 0x000fe20000000800 */
[----:B------:R-:W-:Y:S01]  /*7d70*/  IMAD.MOV.U32 R5, RZ, RZ, R61 ;  /* 0x000000ffff057224 */ /* 0x000fe200078e003d */
[----:B------:R-:W-:Y:S01]  /*7d80*/  ISETP.GE.AND P4, PT, R16, UR4, PT ;  /* 0x0000000410007c0c */ /* 0x000fe2000bf86270 */
[CC--:B------:R-:W-:Y:S01]  /*7d90*/  IMAD R20, R58.reuse, R12.reuse, RZ ;  /* 0x0000000c3a147224 */ /* 0x0c0fe200078e02ff */
[----:B------:R-:W-:Y:S01]  /*7da0*/  ULDC.64 UR6, c[0x0][0x3c8] ;  /* 0x0000f20000067ab9 */ /* 0x000fe20000000a00 */
[----:B------:R-:W-:Y:S01]  /*7db0*/  IMAD.WIDE.U32 R6, R23, R12, R4 ;  /* 0x0000000c17067225 */ /* 0x000fe200078e0004 */
[----:B------:R-:W-:Y:S01]  /*7dc0*/  ULDC.64 UR8, c[0x0][0x3e0] ;  /* 0x0000f80000087ab9 */ /* 0x000fe20000000a00 */
[----:B------:R-:W-:Y:S02]  /*7dd0*/  CS2R R40, SRZ ;  /* 0x0000000000287805 */ /* 0x000fe4000001ff00 */
[----:B------:R-:W-:Y:S01]  /*7de0*/  CS2R R42, SRZ ;  /* 0x00000000002a7805 */ /* 0x000fe2000001ff00 */
[----:B------:R-:W-:-:S02]  /*7df0*/  IMAD R24, R58, R10, RZ ;  /* 0x0000000a3a187224 */ /* 0x000fc400078e02ff */
[----:B------:R-:W-:Y:S01]  /*7e00*/  IMAD.WIDE.U32 R8, R23, R10, R4 ;  /* 0x0000000a17087225 */ /* 0x000fe200078e0004 */
[----:B------:R-:W-:-:S03]  /*7e10*/  IADD3 R4, P1, R6, R48, RZ ;  /* 0x0000003006047210 */ /* 0x000fc60007f3e0ff */
[C---:B------:R-:W-:Y:S01]  /*7e20*/  IMAD R20, R23.reuse, R13, R20 ;  /* 0x0000000d17147224 */ /* 0x040fe200078e0214 */
[----:B------:R-:W-:Y:S01]  /*7e30*/  IADD3 R6, P2, R8, R50, RZ ;  /* 0x0000003208067210 */ /* 0x000fe20007f5e0ff */
[----:B------:R-:W-:Y:S02]  /*7e40*/  IMAD R24, R23, R11, R24 ;  /* 0x0000000b17187224 */ /* 0x000fe400078e0218 */
[C---:B------:R-:W-:Y:S01]  /*7e50*/  VIADD R3, R16.reuse, 0x8 ;  /* 0x0000000810037836 */ /* 0x040fe20000000000 */
[----:B------:R-:W-:Y:S01]  /*7e60*/  IADD3.X R5, R57, R20, R7, P1, !PT ;  /* 0x0000001439057210 */ /* 0x000fe20000ffe407 */
[----:B------:R-:W-:Y:S01]  /*7e70*/  VIADD R8, R16, 0x10 ;  /* 0x0000001010087836 */ /* 0x000fe20000000000 */
[----:B------:R-:W-:Y:S02]  /*7e80*/  IADD3.X R7, R55, R24, R9, P2, !PT ;  /* 0x0000001837077210 */ /* 0x000fe400017fe409 */
[----:B------:R-:W-:Y:S01]  /*7e90*/  ISETP.GE.AND P1, PT, R3, UR4, PT ;  /* 0x0000000403007c0c */ /* 0x000fe2000bf26270 */
[----:B------:R-:W-:Y:S01]  /*7ea0*/  IMAD.WIDE.U32 R52, R52, 0xc0, R4 ;  /* 0x000000c034347825 */ /* 0x000fe200078e0004 */
[----:B------:R-:W-:-:S03]  /*7eb0*/  ISETP.GE.AND P3, PT, R8, UR4, PT ;  /* 0x0000000408007c0c */ /* 0x000fc6000bf66270 */
[----:B------:R-:W-:Y:S01]  /*7ec0*/  IMAD R5, R60, 0xc0, RZ ;  /* 0x000000c03c057824 */ /* 0x000fe200078e02ff */
[----:B------:R-:W-:Y:S01]  /*7ed0*/  LEA R4, P2, R52, UR6, 0x1 ;  /* 0x0000000634047c11 */ /* 0x000fe2000f8408ff */
[----:B------:R-:W-:-:S04]  /*7ee0*/  IMAD.WIDE.U32 R14, R14, 0xc0, R6 ;  /* 0x000000c00e0e7825 */ /* 0x000fc800078e0006 */
[----:B------:R-:W-:Y:S01]  /*7ef0*/  IMAD R3, R0, 0xc0, RZ ;  /* 0x000000c000037824 */ /* 0x000fe200078e02ff */
[----:B------:R-:W-:Y:S01]  /*7f00*/  LEA R6, P5, R14, UR8, 0x1 ;  /* 0x000000080e067c11 */ /* 0x000fe2000f8a08ff */
[----:B------:R-:W-:Y:S02]  /*7f10*/  IMAD.IADD R5, R53, 0x1, R5 ;  /* 0x0000000135057824 */ /* 0x000fe400078e0205 */
[----:B------:R-:W-:Y:S02]  /*7f20*/  VIADD R0, R16, 0x18 ;  /* 0x0000001810007836 */ /* 0x000fe40000000000 */
[----:B------:R-:W-:Y:S01]  /*7f30*/  IMAD.IADD R3, R15, 0x1, R3 ;  /* 0x000000010f037824 */ /* 0x000fe200078e0203 */
[----:B------:R-:W-:Y:S01]  /*7f40*/  LEA.HI.X R5, R52, UR7, R5, 0x1, P2 ;  /* 0x0000000734057c11 */ /* 0x000fe200090f0c05 */
[----:B------:R-:W-:Y:S01]  /*7f50*/  VIADD R8, R16, 0x20 ;  /* 0x0000002010087836 */ /* 0x000fe20000000000 */
[----:B------:R-:W-:Y:S01]  /*7f60*/  ISETP.GE.AND P2, PT, R0, UR4, PT ;  /* 0x0000000400007c0c */ /* 0x000fe2000bf46270 */
[----:B------:R-:W-:Y:S01]  /*7f70*/  VIADD R0, R16, 0x28 ;  /* 0x0000002810007836 */ /* 0x000fe20000000000 */
[----:B------:R-:W-:Y:S01]  /*7f80*/  LEA.HI.X R7, R14, UR9, R3, 0x1, P5 ;  /* 0x000000090e077c11 */ /* 0x000fe2000a8f0c03 */
[----:B------:R1:W5:Y:S01]  /*7f90*/  @!P4 LDG.E.64 R40, desc[UR52][R4.64] ;  /* 0x000000340428c981 */ /* 0x000362000c1e1b00 */
[----:B------:R-:W-:-:S03]  /*7fa0*/  ISETP.GE.AND P5, PT, R8, UR4, PT ;  /* 0x0000000408007c0c */ /* 0x000fc6000bfa6270 */
[----:B------:R1:W5:Y:S01]  /*7fb0*/  @!P4 LDG.E.64 R42, desc[UR52][R6.64] ;  /* 0x00000034062ac981 */ /* 0x000362000c1e1b00 */
        /* <DEDUP_REMOVED lines=21> */
.L_x_1184:
[----:B------:R-:W-:Y:S05]  /*8110*/  BSYNC B1 ;  /* 0x0000000000017941 */ /* 0x000fea0003800000 */
.L_x_1183:
[----:B------:R-:W2:Y:S01]  /*8120*/  LDL R52, [R1+0x4c] ;  /* 0x00004c0001347983 */ /* 0x000ea20000100800 */
[----:B0-----:R-:W-:Y:S01]  /*8130*/  ISETP.NE.AND P1, PT, R54, 0x1, PT ;  /* 0x000000013600780c */ /* 0x001fe20003f25270 */
[----:B------:R-:W-:Y:S01]  /*8140*/  IMAD R3, R56, 0xc0, R23 ;  /* 0x000000c038037824 */ /* 0x000fe200078e0217 */
[----:B------:R-:W-:Y:S01]  /*8150*/  ULDC.64 UR4, c[0x0][0x3c8] ;  /* 0x0000f20000047ab9 */ /* 0x000fe20000000a00 */
[----:B-1---5:R-:W-:Y:S01]  /*8160*/  IMAD.MOV.U32 R4, RZ, RZ, R43 ;  /* 0x000000ffff047224 */ /* 0x022fe200078e002b */
[----:B------:R-:W-:-:S09]  /*8170*/  ULDC.64 UR6, c[0x0][0x3e0] ;  /* 0x0000f80000067ab9 */ /* 0x000fd20000000a00 */
[----:B------:R-:W0:Y:S08]  /*8180*/  @P1 LDC R0, c[0x0][0x42c] ;  /* 0x00010b00ff001b82 */ /* 0x000e300000000800 */
[----:B------:R-:W1:Y:S01]  /*8190*/  @P1 LDC R5, c[0x0][0x430] ;  /* 0x00010c00ff051b82 */ /* 0x000e620000000800 */
[----:B------:R-:W-:Y:S02]  /*81a0*/  IMAD.MOV.U32 R6, RZ, RZ, R38 ;  /* 0x000000ffff067224 */ /* 0x000fe400078e0026 */
[----:B------:R-:W-:-:S02]  /*81b0*/  IMAD.MOV.U32 R7, RZ, RZ, R39 ;  /* 0x000000ffff077224 */ /* 0x000fc400078e0027 */
[----:B0-----:R-:W-:-:S05]  /*81c0*/  @P1 IMAD.HI.U32 R0, R3, R0, RZ ;  /* 0x0000000003001227 */ /* 0x001fca00078e00ff */
[----:B-1----:R-:W-:Y:S01]  /*81d0*/  @P1 SHF.R.U32.HI R3, RZ, R5, R0 ;  /* 0x00000005ff031219 */ /* 0x002fe20000011600 */
[----:B------:R-:W-:-:S03]  /*81e0*/  IMAD.MOV.U32 R0, RZ, RZ, R42 ;  /* 0x000000ffff007224 */ /* 0x000fc600078e002a */
[----:B------:R-:W-:Y:S01]  /*81f0*/  SHF.R.S32.HI R5, RZ, 0x1f, R3 ;  /* 0x0000001fff057819 */ /* 0x000fe20000011403 */
[----:B------:R-:W-:Y:S01]  /*8200*/  IMAD.MOV.U32 R56, RZ, RZ, R48 ;  /* 0x000000ffff387224 */ /* 0x000fe200078e0030 */
[----:B------:R-:W-:Y:S01]  /*8210*/  PRMT R62, R0, 0x7610, R62 ;  /* 0x00007610003e7816 */ /* 0x000fe2000000003e */
[----:B------:R-:W-:Y:S01]  /*8220*/  IMAD.MOV.U32 R54, RZ, RZ, R50 ;  /* 0x000000ffff367224 */ /* 0x000fe200078e0032 */
[----:B------:R-:W-:Y:S01]  /*8230*/  PRMT R48, R48, 0x5410, R4 ;  /* 0x0000541030307816 */ /* 0x000fe20000000004 */
[C---:B------:R-:W-:Y:S02]  /*8240*/  IMAD R0, R5.reuse, R12, RZ ;  /* 0x0000000c05007224 */ /* 0x040fe400078e02ff */
[-C--:B------:R-:W-:Y:S01]  /*8250*/  IMAD R4, R5, R10.reuse, RZ ;  /* 0x0000000a05047224 */ /* 0x080fe200078e02ff */
[----:B------:R-:W-:Y:S01]  /*8260*/  PRMT R60, R6, 0x7610, R60 ;  /* 0x00007610063c7816 */ /* 0x000fe2000000003c */
[----:B------:R-:W-:Y:S01]  /*8270*/  IMAD.WIDE.U32 R14, R3, R10, R54 ;  /* 0x0000000a030e7225 */ /* 0x000fe200078e0036 */
[----:B------:R-:W-:-:S03]  /*8280*/  PRMT R58, R7, 0x7610, R58 ;  /* 0x00007610073a7816 */ /* 0x000fc6000000003a */
[----:B------:R-:W-:-:S04]  /*8290*/  IMAD.WIDE.U32 R6, R3, R12, R56 ;  /* 0x0000000c03067225 */ /* 0x000fc800078e0038 */
[C---:B------:R-:W-:Y:S02]  /*82a0*/  IMAD R13, R3.reuse, R13, R0 ;  /* 0x0000000d030d7224 */ /* 0x040fe400078e0200 */
[----:B------:R-:W-:Y:S01]  /*82b0*/  IMAD R3, R3, R11, R4 ;  /* 0x0000000b03037224 */ /* 0x000fe200078e0204 */
[----:B------:R-:W-:Y:S01]  /*82c0*/  LEA R4, P1, R6, UR4, 0x1 ;  /* 0x0000000406047c11 */ /* 0x000fe2000f8208ff */
[----:B------:R-:W-:Y:S01]  /*82d0*/  IMAD.IADD R13, R7, 0x1, R13 ;  /* 0x00000001070d7824 */ /* 0x000fe200078e020d */
[----:B------:R-:W-:Y:S01]  /*82e0*/  LEA R0, P2, R14, UR6, 0x1 ;  /* 0x000000060e007c11 */ /* 0x000fe2000f8408ff */
[----:B------:R-:W-:Y:S01]  /*82f0*/  IMAD.IADD R3, R15, 0x1, R3 ;  /* 0x000000010f037824 */ /* 0x000fe200078e0203 */
[----:B------:R-:W-:Y:S01]  /*8300*/  UMOV UR4, 0xffffffff ;  /* 0xffffffff00047882 */ /* 0x000fe20000000000 */
[----:B------:R-:W-:Y:S02]  /*8310*/  IMAD.MOV.U32 R5, RZ, RZ, R32 ;  /* 0x000000ffff057224 */ /* 0x000fe400078e0020 */
[----:B------:R-:W-:Y:S01]  /*8320*/  IMAD.MOV.U32 R10, RZ, RZ, R33 ;  /* 0x000000ffff0a7224 */ /* 0x000fe200078e0021 */
[----:B------:R-:W-:-:S02]  /*8330*/  LEA.HI.X R13, R6, UR5, R13, 0x1, P1 ;  /* 0x00000005060d7c11 */ /* 0x000fc400088f0c0d */
[----:B------:R-:W-:Y:S02]  /*8340*/  LEA.HI.X R3, R14, UR7, R3, 0x1, P2 ;  /* 0x000000070e037c11 */ /* 0x000fe400090f0c03 */
[----:B------:R-:W-:Y:S02]  /*8350*/  PRMT R50, R5, 0x7610, R50 ;  /* 0x0000761005327816 */ /* 0x000fe40000000032 */
[----:B------:R-:W-:Y:S02]  /*8360*/  PRMT R51, R10, 0x7610, R51 ;  /* 0x000076100a337816 */ /* 0x000fe40000000033 */
[----:B--2---:R-:W-:Y:S01]  /*8370*/  LEA.HI R5, R52, R52, RZ, 0x1 ;  /* 0x0000003434057211 */ /* 0x004fe200078f08ff */
[----:B------:R-:W-:Y:S06]  /*8380*/  BRA.DIV UR4, `(.L_x_1185) ;  /* 0x000001a204907947 */ /* 0x000fec000b800000 */
.L_x_1428:
[----:B------:R-:W-:Y:S01]  /*8390*/  UMOV UR4, 0xffffffff ;  /* 0xffffffff00047882 */ /* 0x000fe20000000000 */
[----:B------:R-:W-:Y:S02]  /*83a0*/  LOP3.LUT R5, R5, 0xfffffffe, RZ, 0xc0, !PT ;  /* 0xfffffffe05057812 */ /* 0x000fe400078ec0ff */
[----:B------:R-:W-:Y:S05]  /*83b0*/  BRA.DIV UR4, `(.L_x_1186) ;  /* 0x000001a204a87947 */ /* 0x000fea000b800000 */
.L_x_1431:
[----:B------:R-:W-:Y:S01]  /*83c0*/  UMOV UR4, 0xffffffff ;  /* 0xffffffff00047882 */ /* 0x000fe20000000000 */
[----:B------:R-:W-:Y:S02]  /*83d0*/  IMAD.IADD R5, R52, 0x1, -R5 ;  /* 0x0000000134057824 */ /* 0x000fe400078e0a05 */
[----:B------:R-:W-:Y:S05]  /*83e0*/  BRA.DIV UR4, `(.L_x_1187) ;  /* 0x000001a204c47947 */ /* 0x000fea000b800000 */
.L_x_1434:
[----:B------:R-:W-:Y:S01]  /*83f0*/  UMOV UR4, 0xffffffff ;  /* 0xffffffff00047882 */ /* 0x000fe20000000000 */
[----:B------:R-:W-:Y:S02]  /*8400*/  SHF.L.U32 R3, R5, 0x1f, RZ ;  /* 0x0000001f05037819 */ /* 0x000fe400000006ff */
[----:B------:R-:W-:Y:S05]  /*8410*/  BRA.DIV UR4, `(.L_x_1188) ;  /* 0x000001a204e07947 */ /* 0x000fea000b800000 */
.L_x_1437:
        /* <DEDUP_REMOVED lines=37> */
.L_x_1438:
[----:B------:R-:W-:Y:S05]  /*8670*/  BSYNC B1 ;  /* 0x0000000000017941 */ /* 0x000fea0003800000 */
.L_x_1189:
[----:B------:R-:W-:Y:S02]  /*8680*/  PRMT R12, R0, 0x7610, R12 ;  /* 0x00007610000c7816 */ /* 0x000fe4000000000c */
[----:B------:R-:W-:Y:S01]  /*8690*/  PRMT R13, R4, 0x7610, R13 ;  /* 0x00007610040d7816 */ /* 0x000fe2000000000d */
[----:B------:R-:W-:Y:S06]  /*86a0*/  @P0 BRA `(.L_x_1191) ;  /* 0x0000003000d40947 */ /* 0x000fec0003800000 */
[----:B------:R-:W2:Y:S01]  /*86b0*/  LDL R6, [R1+0x40] ;  /* 0x0000400001067983 */ /* 0x000ea20000100800 */
[----:B------:R-:W1:Y:S01]  /*86c0*/  LDC R5, c[0x0][0x3d4] ;  /* 0x0000f500ff057b82 */ /* 0x000e620000000800 */
[----:B------:R-:W-:Y:S01]  /*86d0*/  LEA.HI R59, R59, R46, RZ, 0x2 ;  /* 0x0000002e3b3b7211 */ /* 0x000fe200078f10ff */
[----:B------:R-:W-:Y:S03]  /*86e0*/  BSSY B1, `(.L_x_1192) ;  /* 0x0000043000017945 */ /* 0x000fe60003800000 */
[--C-:B0-----:R-:W-:Y:S02]  /*86f0*/  SHF.R.S32.HI R3, RZ, 0x2, R59.reuse ;  /* 0x00000002ff037819 */ /* 0x101fe4000001143b */
[----:B------:R-:W-:-:S04]  /*8700*/  SHF.R.S32.HI R0, RZ, 0x1f, R59 ;  /* 0x0000001fff007819 */ /* 0x000fc8000001143b */
[----:B------:R-:W-:-:S04]  /*8710*/  LEA.HI R0, R0, R3, RZ, 0x2 ;  /* 0x0000000300007211 */ /* 0x000fc800078f10ff */
[----:B------:R-:W-:Y:S01]  /*8720*/  LOP3.LUT R4, R0, 0xfffffffc, RZ, 0xc0, !PT ;  /* 0xfffffffc00047812 */ /* 0x000fe200078ec0ff */
[----:B------:R-:W-:-:S04]  /*8730*/  VIADD R0, R16, 0x8 ;  /* 0x0000000810007836 */ /* 0x000fc80000000000 */
[----:B------:R-:W-:Y:S02]  /*8740*/  IMAD.IADD R3, R3, 0x1, -R4 ;  /* 0x0000000103037824 */ /* 0x000fe400078e0a04 */
[C---:B------:R-:W-:Y:S01]  /*8750*/  VIADD R4, R16.reuse, 0x10 ;  /* 0x0000001010047836 */ /* 0x040fe20000000000 */
[-C--:B-1----:R-:W-:Y:S02]  /*8760*/  ISETP.GE.AND P6, PT, R16, R5.reuse, PT ;  /* 0x000000051000720c */ /* 0x082fe40003fc6270 */
[-C--:B------:R-:W-:Y:S01]  /*8770*/  ISETP.GE.AND P0, PT, R0, R5.reuse, PT ;  /* 0x000000050000720c */ /* 0x080fe20003f06270 */
[----:B------:R-:W-:Y:S01]  /*8780*/  VIADD R0, R16, 0x18 ;  /* 0x0000001810007836 */ /* 0x000fe20000000000 */
[----:B------:R-:W-:Y:S02]  /*8790*/  LOP3.LUT P1, RZ, R3, 0x2, RZ, 0xc0, !PT ;  /* 0x0000000203ff7812 */ /* 0x000fe4000782c0ff */
[-C--:B------:R-:W-:Y:S01]  /*87a0*/  ISETP.GE.AND P2, PT, R4, R5.reuse, PT ;  /* 0x000000050400720c */ /* 0x080fe20003f46270 */
[----:B------:R-:W-:Y:S01]  /*87b0*/  VIADD R4, R16, 0x20 ;  /* 0x0000002010047836 */ /* 0x000fe20000000000 */
[----:B------:R-:W-:-:S04]  /*87c0*/  ISETP.GE.AND P3, PT, R0, R5, PT ;  /* 0x000000050000720c */ /* 0x000fc80003f66270 */
[----:B------:R-:W-:Y:S01]  /*87d0*/  ISETP.GE.AND P4, PT, R4, R5, PT ;  /* 0x000000050400720c */ /* 0x000fe20003f86270 */
[----:B--2---:R-:W-:Y:S02]  /*87e0*/  IMAD R3, R6, 0x2, R2 ;  /* 0x0000000206037824 */ /* 0x004fe400078e0202 */
[----:B------:R-:W-:Y:S02]  /*87f0*/  VIADD R6, R16, 0x28 ;  /* 0x0000002810067836 */ /* 0x000fe40000000000 */
[----:B------:R-:W-:-:S03]  /*8800*/  VIADD R0, R3, 0x20 ;  /* 0x0000002003007836 */ /* 0x000fc60000000000 */
[----:B------:R-:W-:Y:S01]  /*8810*/  ISETP.GE.AND P5, PT, R6, R5, PT ;  /* 0x000000050600720c */ /* 0x000fe20003fa6270 */
[----:B------:R-:W-:-:S12]  /*8820*/  @P6 BRA `(.L_x_1193) ;  /* 0x0000000000b86947 */ /* 0x000fd80003800000 */
[----:B------:R-:W0:Y:S01]  /*8830*/  LDS.128 R4, [R3+0xc400] ;  /* 0x00c4000003047984 */ /* 0x000e220000000c00 */
[----:B------:R-:W-:Y:S02]  /*8840*/  SHF.R.U32.HI R64, RZ, 0x10, R43 ;  /* 0x00000010ff407819 */ /* 0x000fe4000001162b */
[--C-:B------:R-:W-:Y:S02]  /*8850*/  SHF.R.U32.HI R61, RZ, 0x10, R41.reuse ;  /* 0x00000010ff3d7819 */ /* 0x100fe40000011629 */
[----:B------:R-:W-:Y:S02]  /*8860*/  SHF.R.U64 R59, R40, 0x10, R41 ;  /* 0x00000010283b7819 */ /* 0x000fe40000001229 */
[----:B------:R-:W-:Y:S02]  /*8870*/  PRMT R64, R48, 0x5432, R64 ;  /* 0x0000543230407816 */ /* 0x000fe40000000040 */
[----:B------:R-:W-:Y:S02]  /*8880*/  SHF.R.U64 R63, R42, 0x10, R43 ;  /* 0x000000102a3f7819 */ /* 0x000fe4000000122b */
        /* <DEDUP_REMOVED lines=11> */
[CC--:B------:R-:W-:Y:S01]  /*8940*/  FMUL.FTZ R67, R41.reuse, R65.reuse ;  /* 0x0000004129437220 */ /* 0x0c0fe20000410000 */
[----:B------:R-:W-:Y:S01]  /*8950*/  FMUL.FTZ R66, R41, R62 ;  /* 0x0000003e29427220 */ /* 0x000fe20000410000 */
[----:B------:R-:W-:Y:S01]  /*8960*/  FMUL.FTZ R41, R43, R64 ;  /* 0x000000402b297220 */ /* 0x000fe20000410000 */
[----:B------:R-:W-:Y:S02]  /*8970*/  IMAD.U32 R6, R4, 0x10000, RZ ;  /* 0x0001000004067824 */ /* 0x000fe400078e00ff */
[C---:B------:R-:W-:Y:S01]  /*8980*/  FFMA.FTZ R67, R40.reuse, R62, -R67 ;  /* 0x0000003e28437223 */ /* 0x040fe20000010843 */
[----:B------:R-:W-:Y:S02]  /*8990*/  IMAD.U32 R7, R5, 0x10000, RZ ;  /* 0x0001000005077824 */ /* 0x000fe400078e00ff */
[----:B------:R-:W-:Y:S01]  /*89a0*/  FFMA.FTZ R66, R40, R65, R66 ;  /* 0x0000004128427223 */ /* 0x000fe20000010042 */
[----:B------:R-:W-:Y:S01]  /*89b0*/  LOP3.LUT R4, R4, 0xffff0000, RZ, 0xc0, !PT ;  /* 0xffff000004047812 */ /* 0x000fe200078ec0ff */
[-C--:B------:R-:W-:Y:S01]  /*89c0*/  FMUL.FTZ R69, R43, R61.reuse ;  /* 0x0000003d2b457220 */ /* 0x080fe20000410000 */
[----:B------:R-:W-:Y:S01]  /*89d0*/  LOP3.LUT R5, R5, 0xffff0000, RZ, 0xc0, !PT ;  /* 0xffff000005057812 */ /* 0x000fe200078ec0ff */
[----:B------:R-:W-:Y:S01]  /*89e0*/  FFMA.FTZ R65, R42, R61, -R41 ;  /* 0x0000003d2a417223 */ /* 0x000fe20000010829 */
[C---:B------:R-:W-:Y:S01]  /*89f0*/  LOP3.LUT R62, R63.reuse, 0xffff0000, RZ, 0xc0, !PT ;  /* 0xffff00003f3e7812 */ /* 0x040fe200078ec0ff */
[----:B------:R-:W-:Y:S01]  /*8a00*/  IMAD.U32 R43, R63, 0x10000, RZ ;  /* 0x000100003f2b7824 */ /* 0x000fe200078e00ff */
[C---:B------:R-:W-:Y:S01]  /*8a10*/  LOP3.LUT R40, R59.reuse, 0xffff0000, RZ, 0xc0, !PT ;  /* 0xffff00003b287812 */ /* 0x040fe200078ec0ff */
[----:B------:R-:W-:-:S02]  /*8a20*/  IMAD.U32 R41, R59, 0x10000, RZ ;  /* 0x000100003b297824 */ /* 0x000fc400078e00ff */
[----:B------:R-:W-:Y:S01]  /*8a30*/  FFMA.FTZ R68, R42, R64, R69 ;  /* 0x000000402a447223 */ /* 0x000fe20000010045 */
[C---:B------:R-:W-:Y:S01]  /*8a40*/  FMUL.FTZ R59, R4.reuse, R43 ;  /* 0x0000002b043b7220 */ /* 0x040fe20000410000 */
[C---:B------:R-:W-:Y:S01]  /*8a50*/  FMUL.FTZ R64, R5.reuse, R62 ;  /* 0x0000003e05407220 */ /* 0x040fe20000410000 */
[-C--:B------:R-:W-:Y:S01]  /*8a60*/  FMUL.FTZ R42, R4, R41.reuse ;  /* 0x00000029042a7220 */ /* 0x080fe20000410000 */
[-C--:B------:R-:W-:Y:S01]  /*8a70*/  FMUL.FTZ R61, R5, R40.reuse ;  /* 0x00000028053d7220 */ /* 0x080fe20000410000 */
[C---:B------:R-:W-:Y:S01]  /*8a80*/  FFMA.FTZ R4, R6.reuse, R41, -R59 ;  /* 0x0000002906047223 */ /* 0x040fe2000001083b */
[C---:B------:R-:W-:Y:S01]  /*8a90*/  FFMA.FTZ R5, R7.reuse, R40, -R64 ;  /* 0x0000002807057223 */ /* 0x040fe20000010840 */
[----:B------:R-:W-:Y:S01]  /*8aa0*/  FFMA.FTZ R43, R6, R43, R42 ;  /* 0x0000002b062b7223 */ /* 0x000fe2000001002a */
[----:B------:R-:W-:Y:S01]  /*8ab0*/  FFMA.FTZ R62, R7, R62, R61 ;  /* 0x0000003e073e7223 */ /* 0x000fe2000001003d */
[----:B------:R-:W-:Y:S02]  /*8ac0*/  F2FP.BF16.F32.PACK_AB R6, R66, R67 ;  /* 0x000000434206723e */ /* 0x000fe400000010ff */
[----:B------:R-:W-:-:S02]  /*8ad0*/  F2FP.BF16.F32.PACK_AB R7, R68, R65 ;  /* 0x000000414407723e */ /* 0x000fc400000010ff */
[----:B------:R-:W-:Y:S02]  /*8ae0*/  F2FP.BF16.F32.PACK_AB R4, R43, R4 ;  /* 0x000000042b04723e */ /* 0x000fe400000010ff */
[----:B------:R-:W-:-:S05]  /*8af0*/  F2FP.BF16.F32.PACK_AB R5, R62, R5 ;  /* 0x000000053e05723e */ /* 0x000fca00000010ff */
[----:B------:R0:W-:Y:S02]  /*8b00*/  STS.128 [R3+0xc400], R4 ;  /* 0x00c4000403007388 */ /* 0x0001e40000000c00 */
.L_x_1193:
[----:B------:R-:W-:Y:S05]  /*8b10*/  BSYNC B1 ;  /* 0x0000000000017941 */ /* 0x000fea0003800000 */
.L_x_1192:
[----:B------:R-:W-:Y:S01]  /*8b20*/  BSSY B1, `(.L_x_1194) ;  /* 0x0000031000017945 */ /* 0x000fe20003800000 */
[----:B------:R-:W-:-:S03]  /*8b30*/  @P1 VIADD R0, R3, 0xffffffe0 ;  /* 0xffffffe003001836 */ /* 0x000fc60000000000 */
[----:B------:R-:W-:Y:S05]  /*8b40*/  @P0 BRA `(.L_x_1195) ;  /* 0x0000000000b80947 */ /* 0x000fea0003800000 */
[----:B0-----:R-:W0:Y:S01]  /*8b50*/  LDS.128 R4, [R0+0xc400] ;  /* 0x00c4000000047984 */ /* 0x001e220000000c00 */
[--C-:B------:R-:W-:Y:S02]  /*8b60*/  SHF.R.U64 R40, R36, 0x10, R37.reuse ;  /* 0x0000001024287819 */ /* 0x100fe40000001225 */
[----:B------:R-:W-:Y:S02]  /*8b70*/  SHF.R.U32.HI R41, RZ, 0x10, R37 ;  /* 0x00000010ff297819 */ /* 0x000fe40000011625 */
[--C-:B------:R-:W-:Y:S02]  /*8b80*/  SHF.R.U64 R37, R38, 0x10, R39.reuse ;  /* 0x0000001026257819 */ /* 0x100fe40000001227 */
[----:B------:R-:W-:Y:S02]  /*8b90*/  SHF.R.U32.HI R39, RZ, 0x10, R39 ;  /* 0x00000010ff277819 */ /* 0x000fe40000011627 */
[----:B------:R-:W-:Y:S02]  /*8ba0*/  PRMT R41, R70, 0x5410, R41 ;  /* 0x0000541046297816 */ /* 0x000fe40000000029 */
[----:B------:R-:W-:-:S02]  /*8bb0*/  PRMT R58, R58, 0x5410, R39 ;  /* 0x000054103a3a7816 */ /* 0x000fc40000000027 */
[----:B------:R-:W-:Y:S01]  /*8bc0*/  PRMT R60, R60, 0x5410, R37 ;  /* 0x000054103c3c7816 */ /* 0x000fe20000000025 */
[C---:B------:R-:W-:Y:S01]  /*8bd0*/  IMAD.U32 R42, R41.reuse, 0x10000, RZ ;  /* 0x00010000292a7824 */ /* 0x040fe200078e00ff */
[----:B------:R-:W-:Y:S01]  /*8be0*/  LOP3.LUT R41, R41, 0xffff0000, RZ, 0xc0, !PT ;  /* 0xffff000029297812 */ /* 0x000fe200078ec0ff */
[C---:B------:R-:W-:Y:S01]  /*8bf0*/  IMAD.U32 R43, R58.reuse, 0x10000, RZ ;  /* 0x000100003a2b7824 */ /* 0x040fe200078e00ff */
[----:B------:R-:W-:Y:S02]  /*8c00*/  LOP3.LUT R58, R58, 0xffff0000, RZ, 0xc0, !PT ;  /* 0xffff00003a3a7812 */ /* 0x000fe400078ec0ff */
[----:B------:R-:W-:Y:S02]  /*8c10*/  PRMT R40, R10, 0x5432, R40 ;  /* 0x000054320a287816 */ /* 0x000fe40000000028 */
[C---:B0-----:R-:W-:Y:S01]  /*8c20*/  LOP3.LUT R37, R6.reuse, 0xffff0000, RZ, 0xc0, !PT ;  /* 0xffff000006257812 */ /* 0x041fe200078ec0ff */
[----:B------:R-:W-:Y:S01]  /*8c30*/  IMAD.U32 R36, R6, 0x10000, RZ ;  /* 0x0001000006247824 */ /* 0x000fe200078e00ff */
[C---:B------:R-:W-:Y:S01]  /*8c40*/  LOP3.LUT R39, R7.reuse, 0xffff0000, RZ, 0xc0, !PT ;  /* 0xffff000007277812 */ /* 0x040fe200078ec0ff */
        /* <DEDUP_REMOVED lines=8> */
[----:B------:R-:W-:Y:S01]  /*8cd0*/  FFMA.FTZ R42, R38, R41, -R37 ;  /* 0x00000029262a7223 */ /* 0x000fe20000010825 */
[C---:B------:R-:W-:Y:S01]  /*8ce0*/  IMAD.U32 R7, R5.reuse, 0x10000, RZ ;  /* 0x0001000005077824 */ /* 0x040fe200078e00ff */
[----:B------:R-:W-:Y:S01]  /*8cf0*/  LOP3.LUT R4, R4, 0xffff0000, RZ, 0xc0, !PT ;  /* 0xffff000004047812 */ /* 0x000fe200078ec0ff */
[----:B------:R-:W-:Y:S01]  /*8d00*/  IMAD.U32 R39, R60, 0x10000, RZ ;  /* 0x000100003c277824 */ /* 0x000fe200078e00ff */
[----:B------:R-:W-:Y:S01]  /*8d10*/  LOP3.LUT R5, R5, 0xffff0000, RZ, 0xc0, !PT ;  /* 0xffff000005057812 */ /* 0x000fe200078ec0ff */
[----:B------:R-:W-:Y:S01]  /*8d20*/  IMAD.U32 R37, R40, 0x10000, RZ ;  /* 0x0001000028257824 */ /* 0x000fe200078e00ff */
[----:B------:R-:W-:Y:S01]  /*8d30*/  LOP3.LUT R60, R60, 0xffff0000, RZ, 0xc0, !PT ;  /* 0xffff00003c3c7812 */ /* 0x000fe200078ec0ff */
[----:B------:R-:W-:Y:S01]  /*8d40*/  FFMA.FTZ R61, R38, R58, R43 ;  /* 0x0000003a263d7223 */ /* 0x000fe2000001002b */
[----:B------:R-:W-:Y:S01]  /*8d50*/  LOP3.LUT R40, R40, 0xffff0000, RZ, 0xc0, !PT ;  /* 0xffff000028287812 */ /* 0x000fe200078ec0ff */
[C---:B------:R-:W-:Y:S01]  /*8d60*/  FMUL.FTZ R41, R4.reuse, R39 ;  /* 0x0000002704297220 */ /* 0x040fe20000410000 */
[----:B------:R-:W-:Y:S01]  /*8d70*/  FMUL.FTZ R36, R4, R37 ;  /* 0x0000002504247220 */ /* 0x000fe20000410000 */
[----:B------:R-:W-:-:S02]  /*8d80*/  FMUL.FTZ R38, R5, R60 ;  /* 0x0000003c05267220 */ /* 0x000fc40000410000 */
[-C--:B------:R-:W-:Y:S01]  /*8d90*/  FMUL.FTZ R43, R5, R40.reuse ;  /* 0x00000028052b7220 */ /* 0x080fe20000410000 */
[C---:B------:R-:W-:Y:S01]  /*8da0*/  FFMA.FTZ R4, R6.reuse, R37, -R41 ;  /* 0x0000002506047223 */ /* 0x040fe20000010829 */
[----:B------:R-:W-:Y:S01]  /*8db0*/  FFMA.FTZ R39, R6, R39, R36 ;  /* 0x0000002706277223 */ /* 0x000fe20000010024 */
[C---:B------:R-:W-:Y:S01]  /*8dc0*/  FFMA.FTZ R5, R7.reuse, R40, -R38 ;  /* 0x0000002807057223 */ /* 0x040fe20000010826 */
[----:B------:R-:W-:Y:S01]  /*8dd0*/  FFMA.FTZ R60, R7, R60, R43 ;  /* 0x0000003c073c7223 */ /* 0x000fe2000001002b */
[----:B------:R-:W-:Y:S02]  /*8de0*/  F2FP.BF16.F32.PACK_AB R6, R62, R59 ;  /* 0x0000003b3e06723e */ /* 0x000fe400000010ff */
[----:B------:R-:W-:Y:S02]  /*8df0*/  F2FP.BF16.F32.PACK_AB R7, R61, R42 ;  /* 0x0000002a3d07723e */ /* 0x000fe400000010ff */
[----:B------:R-:W-:Y:S02]  /*8e00*/  F2FP.BF16.F32.PACK_AB R4, R39, R4 ;  /* 0x000000042704723e */ /* 0x000fe400000010ff */
[----:B------:R-:W-:-:S05]  /*8e10*/  F2FP.BF16.F32.PACK_AB R5, R60, R5 ;  /* 0x000000053c05723e */ /* 0x000fca00000010ff */
[----:B------:R1:W-:Y:S02]  /*8e20*/  STS.128 [R0+0xc400], R4 ;  /* 0x00c4000400007388 */ /* 0x0003e40000000c00 */
.L_x_1195:
[----:B------:R-:W-:Y:S05]  /*8e30*/  BSYNC B1 ;  /* 0x0000000000017941 */ /* 0x000fea0003800000 */
.L_x_1194:
[----:B------:R-:W-:Y:S04]  /*8e40*/  BSSY B1, `(.L_x_1196) ;  /* 0x0000030000017945 */ /* 0x000fe80003800000 */
[----:B------:R-:W-:Y:S05]  /*8e50*/  @P2 BRA `(.L_x_1197) ;  /* 0x0000000000b82947 */ /* 0x000fea0003800000 */
[----:B01----:R-:W0:Y:S01]  /*8e60*/  LDS.128 R4, [R3+0xf400] ;  /* 0x00f4000003047984 */ /* 0x003e220000000c00 */
        /* <DEDUP_REMOVED lines=16> */
[C---:B------:R-:W-:Y:S01]  /*8f70*/  FMUL.FTZ R40, R33.reuse, R36 ;  /* 0x0000002421287220 */ /* 0x040fe20000410000 */
[----:B------:R-:W-:Y:S01]  /*8f80*/  FMUL.FTZ R39, R33, R37 ;  /* 0x0000002521277220 */ /* 0x000fe20000410000 */
[C---:B------:R-:W-:Y:S01]  /*8f90*/  FMUL.FTZ R33, R35.reuse, R51 ;  /* 0x0000003323217220 */ /* 0x040fe20000410000 */
[----:B------:R-:W-:Y:S02]  /*8fa0*/  IMAD.U32 R6, R4, 0x10000, RZ ;  /* 0x0001000004067824 */ /* 0x000fe400078e00ff */
[C---:B------:R-:W-:Y:S01]  /*8fb0*/  FFMA.FTZ R41, R32.reuse, R37, R40 ;  /* 0x0000002520297223 */ /* 0x040fe20000010028 */
[----:B------:R-:W-:Y:S01]  /*8fc0*/  FMUL.FTZ R37, R35, R56 ;  /* 0x0000003823257220 */ /* 0x000fe20000410000 */
[C---:B------:R-:W-:Y:S02]  /*8fd0*/  IMAD.U32 R7, R5.reuse, 0x10000, RZ ;  /* 0x0001000005077824 */ /* 0x040fe400078e00ff */
[----:B------:R-:W-:Y:S01]  /*8fe0*/  FFMA.FTZ R38, R32, R36, -R39 ;  /* 0x0000002420267223 */ /* 0x000fe20000010827 */
[----:B------:R-:W-:Y:S01]  /*8ff0*/  IMAD.U32 R35, R50, 0x10000, RZ ;  /* 0x0001000032237824 */ /* 0x000fe200078e00ff */
[----:B------:R-:W-:Y:S01]  /*9000*/  LOP3.LUT R4, R4, 0xffff0000, RZ, 0xc0, !PT ;  /* 0xffff000004047812 */ /* 0x000fe200078ec0ff */
[----:B------:R-:W-:Y:S01]  /*9010*/  FFMA.FTZ R56, R34, R56, -R33 ;  /* 0x0000003822387223 */ /* 0x000fe20000010821 */
[----:B------:R-:W-:Y:S01]  /*9020*/  LOP3.LUT R5, R5, 0xffff0000, RZ, 0xc0, !PT ;  /* 0xffff000005057812 */ /* 0x000fe200078ec0ff */
[C---:B------:R-:W-:Y:S01]  /*9030*/  IMAD.U32 R33, R57.reuse, 0x10000, RZ ;  /* 0x0001000039217824 */ /* 0x040fe200078e00ff */
        /* <DEDUP_REMOVED lines=16> */
.L_x_1197:
[----:B------:R-:W-:Y:S05]  /*9140*/  BSYNC B1 ;  /* 0x0000000000017941 */ /* 0x000fea0003800000 */
.L_x_1196:
[----:B------:R-:W-:Y:S04]  /*9150*/  BSSY B1, `(.L_x_1198) ;  /* 0x0000030000017945 */ /* 0x000fe80003800000 */
[----:B------:R-:W-:Y:S05]  /*9160*/  @P3 BRA `(.L_x_1199) ;  /* 0x0000000000b83947 */ /* 0x000fea0003800000 */
[----:B012---:R-:W0:Y:S01]  /*9170*/  LDS.128 R4, [R0+0xf400] ;  /* 0x00f4000000047984 */ /* 0x007e220000000c00 */
[--C-:B------:R-:W-:Y:S02]  /*9180*/  SHF.R.U64 R33, R30, 0x10, R31.reuse ;  /* 0x000000101e217819 */ /* 0x100fe4000000121f */
[----:B------:R-:W-:Y:S02]  /*9190*/  SHF.R.U32.HI R30, RZ, 0x10, R31 ;  /* 0x00000010ff1e7819 */ /* 0x000fe4000001161f */
[--C-:B------:R-:W-:Y:S02]  /*91a0*/  SHF.R.U64 R31, R28, 0x10, R29.reuse ;  /* 0x000000101c1f7819 */ /* 0x100fe4000000121d */
        /* <DEDUP_REMOVED lines=42> */
.L_x_1199:
[----:B------:R-:W-:Y:S05]  /*9450*/  BSYNC B1 ;  /* 0x0000000000017941 */ /* 0x000fea0003800000 */
.L_x_1198:
[----:B------:R-:W-:Y:S04]  /*9460*/  BSSY B1, `(.L_x_1200) ;  /* 0x0000030000017945 */ /* 0x000fe80003800000 */
[----:B------:R-:W-:Y:S05]  /*9470*/  @P4 BRA `(.L_x_1201) ;  /* 0x0000000000b84947 */ /* 0x000fea0003800000 */
[----:B0123--:R-:W0:Y:S01]  /*9480*/  LDS.128 R4, [R3+0x12400] ;  /* 0x0124000003047984 */ /* 0x00fe220000000c00 */
        /* <DEDUP_REMOVED lines=45> */
.L_x_1201:
[----:B------:R-:W-:Y:S05]  /*9760*/  BSYNC B1 ;  /* 0x0000000000017941 */ /* 0x000fea0003800000 */
.L_x_1200:
        /* <DEDUP_REMOVED lines=48> */
.L_x_1182:
[----:B------:R-:W2:Y:S01]  /*9a70*/  LDL R5, [R1+0x34] ;  /* 0x0000340001057983 */ /* 0x000ea20000100800 */
[----:B------:R-:W0:Y:S01]  /*9a80*/  LDC R3, c[0x0][0x428] ;  /* 0x00010a00ff037b82 */ /* 0x000e220000000800 */
[----:B------:R-:W-:Y:S01]  /*9a90*/  ISETP.GE.AND P0, PT, R23, R4, PT ;  /* 0x000000041700720c */ /* 0x000fe20003f06270 */
[----:B------:R-:W-:Y:S01]  /*9aa0*/  BSSY B1, `(.L_x_1202) ;  /* 0x0000046000017945 */ /* 0x000fe20003800000 */
[----:B------:R-:W-:Y:S01]  /*9ab0*/  IMAD.MOV.U32 R56, RZ, RZ, R48 ;  /* 0x000000ffff387224 */ /* 0x000fe200078e0030 */
[----:B------:R-:W-:Y:S01]  /*9ac0*/  CS2R R6, SRZ ;  /* 0x0000000000067805 */ /* 0x000fe2000001ff00 */
[----:B------:R-:W-:Y:S01]  /*9ad0*/  IMAD.MOV.U32 R54, RZ, RZ, R50 ;  /* 0x000000ffff367224 */ /* 0x000fe200078e0032 */
        /* <DEDUP_REMOVED lines=10> */
[----:B0-----:R-:W-:-:S13]  /*9b80*/  ISETP.NE.AND P1, PT, R3, 0x1, PT ;  /* 0x000000010300780c */ /* 0x001fda0003f25270 */
[----:B------:R-:W0:Y:S08]  /*9b90*/  @P1 LDC R58, c[0x0][0x42c] ;  /* 0x00010b00ff3a1b82 */ /* 0x000e300000000800 */
[----:B------:R-:W1:Y:S01]  /*9ba0*/  @P1 LDC R59, c[0x0][0x430] ;  /* 0x00010c00ff3b1b82 */ /* 0x000e620000000800 */
[----:B--2---:R-:W-:Y:S01]  /*9bb0*/  IMAD R3, R5, 0xc0, R23 ;  /* 0x000000c005037824 */ /* 0x004fe200078e0217 */
[----:B------:R-:W-:-:S03]  /*9bc0*/  CS2R R4, SRZ ;  /* 0x0000000000047805 */ /* 0x000fc6000001ff00 */
[----:B0-----:R-:W-:Y:S01]  /*9bd0*/  @P1 IMAD.HI.U32 R58, R3, R58, RZ ;  /* 0x0000003a033a1227 */ /* 0x001fe200078e00ff */
[----:B-1----:R-:W-:Y:S06]  /*9be0*/  @P0 BRA `(.L_x_1203) ;  /* 0x0000000000c40947 */ /* 0x002fec0003800000 */
[----:B------:R-:W-:Y:S01]  /*9bf0*/  IMAD.MOV.U32 R4, RZ, RZ, R19 ;  /* 0x000000ffff047224 */ /* 0x000fe200078e0013 */
[----:B------:R-:W-:Y:S01]  /*9c00*/  SHF.R.S32.HI R9, RZ, 0x1f, R23 ;  /* 0x0000001fff097819 */ /* 0x000fe20000011417 */
[----:B------:R-:W-:Y:S01]  /*9c10*/  IMAD.MOV.U32 R5, RZ, RZ, R62 ;  /* 0x000000ffff057224 */ /* 0x000fe200078e003e */
[----:B------:R-:W-:Y:S01]  /*9c20*/  ULDC.64 UR4, c[0x0][0x3c8] ;  /* 0x0000f20000047ab9 */ /* 0x000fe20000000a00 */
[----:B------:R-:W-:Y:S01]  /*9c30*/  ULDC.64 UR6, c[0x0][0x3e0] ;  /* 0x0000f80000067ab9 */ /* 0x000fe20000000a00 */
[----:B------:R-:W-:Y:S01]  /*9c40*/  VIADD R63, R19, 0x10 ;  /* 0x00000010133f7836 */ /* 0x000fe20000000000 */
[----:B------:R-:W-:Y:S01]  /*9c50*/  CS2R R32, SRZ ;  /* 0x0000000000207805 */ /* 0x000fe2000001ff00 */
[----:B------:R-:W-:Y:S01]  /*9c60*/  IMAD.WIDE.U32 R6, R23, R12, R4 ;  /* 0x0000000c17067225 */ /* 0x000fe200078e0004 */
[----:B------:R-:W-:Y:S02]  /*9c70*/  CS2R R34, SRZ ;  /* 0x0000000000227805 */ /* 0x000fe4000001ff00 */
[----:B------:R-:W-:-:S02]  /*9c80*/  CS2R R36, SRZ ;  /* 0x0000000000247805 */ /* 0x000fc4000001ff00 */
[----:B------:R-:W-:Y:S01]  /*9c90*/  CS2R R38, SRZ ;  /* 0x0000000000267805 */ /* 0x000fe2000001ff00 */
[C---:B------:R-:W-:Y:S01]  /*9ca0*/  IMAD R8, R9.reuse, R12, RZ ;  /* 0x0000000c09087224 */ /* 0x040fe200078e02ff */
[----:B------:R-:W-:Y:S01]  /*9cb0*/  IADD3 R48, P2, R6, R48, RZ ;  /* 0x0000003006307210 */ /* 0x000fe20007f5e0ff */
[-C--:B------:R-:W-:Y:S01]  /*9cc0*/  IMAD R20, R9, R10.reuse, RZ ;  /* 0x0000000a09147224 */ /* 0x080fe200078e02ff */
[----:B------:R-:W-:Y:S01]  /*9cd0*/  CS2R R40, SRZ ;  /* 0x0000000000287805 */ /* 0x000fe2000001ff00 */
[C---:B------:R-:W-:Y:S01]  /*9ce0*/  IMAD.WIDE.U32 R4, R23.reuse, R10, R4 ;  /* 0x0000000a17047225 */ /* 0x040fe200078e0004 */
[----:B------:R-:W-:Y:S02]  /*9cf0*/  CS2R R42, SRZ ;  /* 0x00000000002a7805 */ /* 0x000fe4000001ff00 */
[----:B------:R-:W-:Y:S02]  /*9d00*/  CS2R R24, SRZ ;  /* 0x0000000000187805 */ /* 0x000fe4000001ff00 */
[----:B------:R-:W-:Y:S01]  /*9d10*/  CS2R R26, SRZ ;  /* 0x00000000001a7805 */ /* 0x000fe2000001ff00 */
[C---:B------:R-:W-:Y:S01]  /*9d20*/  IMAD R6, R23.reuse, R13, R8 ;  /* 0x0000000d17067224 */ /* 0x040fe200078e0208 */
[----:B------:R-:W-:Y:S01]  /*9d30*/  IADD3 R50, P3, R4, R50, RZ ;  /* 0x0000003204327210 */ /* 0x000fe20007f7e0ff */
[----:B------:R-:W-:Y:S01]  /*9d40*/  IMAD R20, R23, R11, R20 ;  /* 0x0000000b17147224 */ /* 0x000fe200078e0214 */
[----:B------:R-:W-:Y:S01]  /*9d50*/  CS2R R28, SRZ ;  /* 0x00000000001c7805 */ /* 0x000fe2000001ff00 */
[----:B------:R-:W-:Y:S01]  /*9d60*/  VIADD R61, R19, 0x20 ;  /* 0x00000020133d7836 */ /* 0x000fe20000000000 */
[----:B------:R-:W-:Y:S01]  /*9d70*/  IADD3.X R49, R57, R7, R6, P2, !PT ;  /* 0x0000000739317210 */ /* 0x000fe200017fe406 */
[----:B------:R-:W-:Y:S01]  /*9d80*/  IMAD R7, R60, 0xc0, RZ ;  /* 0x000000c03c077824 */ /* 0x000fe200078e02ff */
[----:B------:R-:W-:Y:S01]  /*9d90*/  IADD3.X R51, R55, R5, R20, P3, !PT ;  /* 0x0000000537337210 */ /* 0x000fe20001ffe414 */
[----:B------:R-:W-:Y:S01]  /*9da0*/  IMAD R5, R0, 0xc0, RZ ;  /* 0x000000c000057824 */ /* 0x000fe200078e02ff */
[----:B------:R-:W-:Y:S01]  /*9db0*/  CS2R R30, SRZ ;  /* 0x00000000001e7805 */ /* 0x000fe2000001ff00 */
[----:B------:R-:W-:-:S04]  /*9dc0*/  IMAD.WIDE.U32 R52, R52, 0xc0, R48 ;  /* 0x000000c034347825 */ /* 0x000fc800078e0030 */
[----:B------:R-:W-:Y:S01]  /*9dd0*/  IMAD.WIDE.U32 R14, R14, 0xc0, R50 ;  /* 0x000000c00e0e7825 */ /* 0x000fe200078e0032 */
[----:B------:R-:W-:Y:S01]  /*9de0*/  LEA R8, P2, R52, UR4, 0x1 ;  /* 0x0000000434087c11 */ /* 0x000fe2000f8408ff */
[----:B------:R-:W-:Y:S02]  /*9df0*/  ULDC UR4, c[0x0][0x3d4] ;  /* 0x0000f50000047ab9 */ /* 0x000fe40000000800 */
[----:B------:R-:W-:Y:S01]  /*9e00*/  IMAD.IADD R7, R7, 0x1, R53 ;  /* 0x0000000107077824 */ /* 0x000fe200078e0235 */
[----:B------:R-:W-:Y:S01]  /*9e10*/  LEA R20, P3, R14, UR6, 0x1 ;  /* 0x000000060e147c11 */ /* 0x000fe2000f8608ff */
[----:B------:R-:W-:Y:S01]  /*9e20*/  IMAD.IADD R5, R5, 0x1, R15 ;  /* 0x0000000105057824 */ /* 0x000fe200078e020f */
[----:B------:R-:W-:Y:S02]  /*9e30*/  ISETP.GE.AND P4, PT, R61, UR4, PT ;  /* 0x000000043d007c0c */ /* 0x000fe4000bf86270 */
[----:B------:R-:W-:Y:S02]  /*9e40*/  LEA.HI.X R9, R52, UR5, R7, 0x1, P2 ;  /* 0x0000000534097c11 */ /* 0x000fe400090f0c07 */
[----:B------:R-:W-:-:S02]  /*9e50*/  CS2R R6, SRZ ;  /* 0x0000000000067805 */ /* 0x000fc4000001ff00 */
[----:B------:R-:W-:Y:S02]  /*9e60*/  LEA.HI.X R21, R14, UR7, R5, 0x1, P3 ;  /* 0x000000070e157c11 */ /* 0x000fe400098f0c05 */
[----:B------:R-:W-:Y:S02]  /*9e70*/  CS2R R4, SRZ ;  /* 0x0000000000047805 */ /* 0x000fe4000001ff00 */
[----:B------:R-:W-:Y:S02]  /*9e80*/  ISETP.GE.AND P2, PT, R19, UR4, PT ;  /* 0x0000000413007c0c */ /* 0x000fe4000bf46270 */
[----:B------:R-:W-:Y:S01]  /*9e90*/  ISETP.GE.AND P3, PT, R63, UR4, PT ;  /* 0x000000043f007c0c */ /* 0x000fe2000bf66270 */
[----:B------:R0:W5:Y:S04]  /*9ea0*/  @!P4 LDG.E.128 R40, desc[UR52][R8.64+0x40] ;  /* 0x000040340828c981 */ /* 0x000168000c1e1d00 */
[----:B------:R0:W5:Y:S06]  /*9eb0*/  @!P4 LDG.E.128 R28, desc[UR52][R20.64+0x40] ;  /* 0x00004034141cc981 */ /* 0x00016c000c1e1d00 */
[----:B------:R0:W5:Y:S04]  /*9ec0*/  @!P2 LDG.E.128 R32, desc[UR52][R8.64] ;  /* 0x000000340820a981 */ /* 0x000168000c1e1d00 */
[----:B------:R0:W5:Y:S04]  /*9ed0*/  @!P3 LDG.E.128 R36, desc[UR52][R8.64+0x20] ;  /* 0x000020340824b981 */ /* 0x000168000c1e1d00 */
[----:B------:R0:W5:Y:S04]  /*9ee0*/  @!P2 LDG.E.128 R4, desc[UR52][R20.64] ;  /* 0x000000341404a981 */ /* 0x000168000c1e1d00 */
[----:B------:R0:W5:Y:S02]  /*9ef0*/  @!P3 LDG.E.128 R24, desc[UR52][R20.64+0x20] ;  /* 0x000020341418b981 */ /* 0x000164000c1e1d00 */
.L_x_1203:
[----:B------:R-:W-:Y:S05]  /*9f00*/  BSYNC B1 ;  /* 0x0000000000017941 */ /* 0x000fea0003800000 */
.L_x_1202:
[----:B------:R-:W2:Y:S01]  /*9f10*/  LDL R49, [R1+0x4c] ;  /* 0x00004c0001317983 */ /* 0x000ea20000100800 */
[----:B------:R-:W-:Y:S01]  /*9f20*/  @P1 SHF.R.U32.HI R3, RZ, R59, R58 ;  /* 0x0000003bff031219 */ /* 0x000fe2000001163a */
[----:B-----5:R-:W-:Y:S01]  /*9f30*/  IMAD.MOV.U32 R0, RZ, RZ, R4 ;  /* 0x000000ffff007224 */ /* 0x020fe200078e0004 */
[----:B------:R-:W-:Y:S01]  /*9f40*/  ULDC.64 UR4, c[0x0][0x3c8] ;  /* 0x0000f20000047ab9 */ /* 0x000fe20000000a00 */
[----:B0-----:R-:W-:Y:S01]  /*9f50*/  IMAD.MOV.U32 R8, RZ, RZ, R5 ;  /* 0x000000ffff087224 */ /* 0x001fe200078e0005 */
[----:B------:R-:W-:Y:S01]  /*9f60*/  SHF.R.S32.HI R9, RZ, 0x1f, R3 ;  /* 0x0000001fff097819 */ /* 0x000fe20000011403 */
[----:B------:R-:W-:Y:S01]  /*9f70*/  IMAD.MOV.U32 R14, RZ, RZ, R6 ;  /* 0x000000ffff0e7224 */ /* 0x000fe200078e0006 */
[----:B------:R-:W-:Y:S01]  /*9f80*/  PRMT R20, R20, 0x5410, R0 ;  /* 0x0000541014147816 */ /* 0x000fe20000000000 */
[----:B------:R-:W-:Y:S01]  /*9f90*/  IMAD.MOV.U32 R15, RZ, RZ, R7 ;  /* 0x000000ffff0f7224 */ /* 0x000fe200078e0007 */
[----:B------:R-:W-:Y:S01]  /*9fa0*/  PRMT R21, R21, 0x5410, R8 ;  /* 0x0000541015157816 */ /* 0x000fe20000000008 */
[C---:B------:R-:W-:Y:S01]  /*9fb0*/  IMAD R0, R9.reuse, R12, RZ ;  /* 0x0000000c09007224 */ /* 0x040fe200078e02ff */
[----:B------:R-:W-:Y:S01]  /*9fc0*/  PRMT R48, R48, 0x5410, R14 ;  /* 0x0000541030307816 */ /* 0x000fe2000000000e */
[----:B------:R-:W-:Y:S01]  /*9fd0*/  IMAD R8, R9, R10, RZ ;  /* 0x0000000a09087224 */ /* 0x000fe200078e02ff */
[----:B------:R-:W-:Y:S01]  /*9fe0*/  PRMT R64, R15, 0x7610, R64 ;  /* 0x000076100f407816 */ /* 0x000fe20000000040 */
[----:B------:R-:W-:Y:S01]  /*9ff0*/  IMAD.WIDE.U32 R56, R3, R12, R56 ;  /* 0x0000000c03387225 */ /* 0x000fe200078e0038 */
[----:B------:R-:W-:-:S03]  /*a000*/  ULDC.64 UR6, c[0x0][0x3e0] ;  /* 0x0000f80000067ab9 */ /* 0x000fc60000000a00 */
[----:B------:R-:W-:-:S04]  /*a010*/  IMAD.WIDE.U32 R14, R3, R10, R54 ;  /* 0x0000000a030e7225 */ /* 0x000fc800078e0036 */
[C---:B------:R-:W-:Y:S01]  /*a020*/  IMAD R13, R3.reuse, R13, R0 ;  /* 0x0000000d030d7224 */ /* 0x040fe200078e0200 */
[----:B------:R-:W-:Y:S01]  /*a030*/  LEA R0, P2, R14, UR6, 0x1 ;  /* 0x000000060e007c11 */ /* 0x000fe2000f8408ff */
[----:B------:R-:W-:Y:S01]  /*a040*/  IMAD R3, R3, R11, R8 ;  /* 0x0000000b03037224 */ /* 0x000fe200078e0208 */
[C---:B------:R-:W-:Y:S01]  /*a050*/  LEA R8, P1, R56.reuse, UR4, 0x1 ;  /* 0x0000000438087c11 */ /* 0x040fe2000f8208ff */
[----:B------:R-:W-:Y:S01]  /*a060*/  IMAD.IADD R13, R57, 0x1, R13 ;  /* 0x00000001390d7824 */ /* 0x000fe200078e020d */
[----:B------:R-:W-:Y:S01]  /*a070*/  UMOV UR4, 0xffffffff ;  /* 0xffffffff00047882 */ /* 0x000fe20000000000 */
[----:B------:R-:W-:Y:S02]  /*a080*/  IMAD.IADD R3, R15, 0x1, R3 ;  /* 0x000000010f037824 */ /* 0x000fe400078e0203 */
[----:B------:R-:W-:Y:S01]  /*a090*/  IMAD.MOV.U32 R9, RZ, RZ, R24 ;  /* 0x000000ffff097224 */ /* 0x000fe200078e0018 */
[----:B------:R-:W-:Y:S01]  /*a0a0*/  LEA.HI.X R13, R56, UR5, R13, 0x1, P1 ;  /* 0x00000005380d7c11 */ /* 0x000fe200088f0c0d */
[----:B------:R-:W-:Y:S01]  /*a0b0*/  IMAD.MOV.U32 R10, RZ, RZ, R25 ;  /* 0x000000ffff0a7224 */ /* 0x000fe200078e0019 */
[----:B------:R-:W-:-:S02]  /*a0c0*/  LEA.HI.X R3, R14, UR7, R3, 0x1, P2 ;  /* 0x000000070e037c11 */ /* 0x000fc400090f0c03 */
[----:B------:R-:W-:Y:S02]  /*a0d0*/  PRMT R53, R9, 0x7610, R53 ;  /* 0x0000761009357816 */ /* 0x000fe40000000035 */
[----:B------:R-:W-:Y:S02]  /*a0e0*/  PRMT R54, R10, 0x7610, R54 ;  /* 0x000076100a367816 */ /* 0x000fe40000000036 */
[----:B--2---:R-:W-:Y:S01]  /*a0f0*/  LEA.HI R9, R49, R49, RZ, 0x1 ;  /* 0x0000003131097211 */ /* 0x004fe200078f08ff */
[----:B------:R-:W-:Y:S06]  /*a100*/  BRA.DIV UR4, `(.L_x_1204) ;  /* 0x0000018604e07947 */ /* 0x000fec000b800000 */
.L_x_1441:
[----:B------:R-:W-:Y:S01]  /*a110*/  UMOV UR4, 0xffffffff ;  /* 0xffffffff00047882 */ /* 0x000fe20000000000 */
[----:B------:R-:W-:Y:S02]  /*a120*/  LOP3.LUT R9, R9, 0xfffffffe, RZ, 0xc0, !PT ;  /* 0xfffffffe09097812 */ /* 0x000fe400078ec0ff */
[----:B------:R-:W-:Y:S05]  /*a130*/  BRA.DIV UR4, `(.L_x_1205) ;  /* 0x0000018604f87947 */ /* 0x000fea000b800000 */
.L_x_1444:
[----:B------:R-:W-:Y:S01]  /*a140*/  UMOV UR4, 0xffffffff ;  /* 0xffffffff00047882 */ /* 0x000fe20000000000 */
[----:B------:R-:W-:Y:S02]  /*a150*/  IMAD.IADD R9, R49, 0x1, -R9 ;  /* 0x0000000131097824 */ /* 0x000fe400078e0a09 */
[----:B------:R-:W-:Y:S05]  /*a160*/  BRA.DIV UR4, `(.L_x_1206) ;  /* 0x0000018a04147947 */ /* 0x000fea000b800000 */
.L_x_1447:
[----:B------:R-:W-:Y:S01]  /*a170*/  UMOV UR4, 0xffffffff ;  /* 0xffffffff00047882 */ /* 0x000fe20000000000 */
[----:B------:R-:W-:Y:S02]  /*a180*/  SHF.L.U32 R9, R9, 0x1f, RZ ;  /* 0x0000001f09097819 */ /* 0x000fe400000006ff */
[----:B------:R-:W-:Y:S05]  /*a190*/  BRA.DIV UR4, `(.L_x_1207) ;  /* 0x0000018a04307947 */ /* 0x000fea000b800000 */
.L_x_1450:
        /* <DEDUP_REMOVED lines=37> */
.L_x_1451:
[----:B------:R-:W-:Y:S05]  /*a3f0*/  BSYNC B1 ;  /* 0x0000000000017941 */ /* 0x000fea0003800000 */
.L_x_1208:
[----:B------:R-:W-:Y:S02]  /*a400*/  PRMT R51, R0, 0x7610, R51 ;  /* 0x0000761000337816 */ /* 0x000fe40000000033 */
[----:B------:R-:W-:Y:S01]  /*a410*/  PRMT R52, R8, 0x7610, R52 ;  /* 0x0000761008347816 */ /* 0x000fe20000000034 */
[----:B------:R-:W-:Y:S06]  /*a420*/  @P0 BRA `(.L_x_1191) ;  /* 0x0000001400740947 */ /* 0x000fec0003800000 */
[----:B------:R1:W5:Y:S01]  /*a430*/  LDL R80, [R1+0xc] ;  /* 0x00000c0001507983 */ /* 0x0003620000100800 */
[----:B------:R-:W2:Y:S03]  /*a440*/  LDC R0, c[0x0][0x3d4] ;  /* 0x0000f500ff007b82 */ /* 0x000ea60000000800 */
[----:B------:R1:W5:Y:S04]  /*a450*/  LDL R78, [R1+0x14] ;  /* 0x00001400014e7983 */ /* 0x0003680000100800 */
[----:B------:R1:W5:Y:S01]  /*a460*/  LDL R76, [R1+0x10] ;  /* 0x00001000014c7983 */ /* 0x0003620000100800 */
[C---:B------:R-:W-:Y:S01]  /*a470*/  VIADD R82, R19.reuse, 0x10 ;  /* 0x0000001013527836 */ /* 0x040fe20000000000 */
[----:B------:R-:W-:Y:S01]  /*a480*/  BSSY B1, `(.L_x_1210) ;  /* 0x0000073000017945 */ /* 0x000fe20003800000 */
[C---:B------:R-:W-:Y:S01]  /*a490*/  VIADD R81, R19.reuse, 0x20 ;  /* 0x0000002013517836 */ /* 0x040fe20000000000 */
[----:B--2---:R-:W-:-:S02]  /*a4a0*/  ISETP.GE.AND P0, PT, R19, R0, PT ;  /* 0x000000001300720c */ /* 0x004fc40003f06270 */
[-C--:B------:R-:W-:Y:S02]  /*a4b0*/  ISETP.GE.AND P1, PT, R82, R0.reuse, PT ;  /* 0x000000005200720c */ /* 0x080fe40003f26270 */
[----:B------:R-:W-:-:S09]  /*a4c0*/  ISETP.GE.AND P2, PT, R81, R0, PT ;  /* 0x000000005100720c */ /* 0x000fd20003f46270 */
[----:B-1----:R-:W-:Y:S05]  /*a4d0*/  @P0 BRA `(.L_x_1211) ;  /* 0x0000000400b40947 */ /* 0x002fea0003800000 */
[----:B------:R-:W-:Y:S02]  /*a4e0*/  LEA.HI R8, R46, R46, RZ, 0x1 ;  /* 0x0000002e2e087211 */ /* 0x000fe400078f08ff */
[----:B-----5:R-:W-:Y:S02]  /*a4f0*/  LOP3.LUT R10, R80, 0x18, R19, 0xf8, !PT ;  /* 0x00000018500a7812 */ /* 0x020fe400078ef813 */
[----:B0-----:R-:W-:Y:S02]  /*a500*/  LOP3.LUT R9, R8, 0xfffffffe, RZ, 0xc0, !PT ;  /* 0xfffffffe08097812 */ /* 0x001fe400078ec0ff */
[----:B------:R-:W-:Y:S02]  /*a510*/  LOP3.LUT R10, R10, R76, RZ, 0x3c, !PT ;  /* 0x0000004c0a0a7212 */ /* 0x000fe400078e3cff */
[----:B------:R-:W-:Y:S01]  /*a520*/  SHF.R.U64 R68, R4, 0x10, R5 ;  /* 0x0000001004447819 */ /* 0x000fe20000001205 */
[----:B------:R-:W-:Y:S01]  /*a530*/  IMAD.IADD R9, R46, 0x1, -R9 ;  /* 0x000000012e097824 */ /* 0x000fe200078e0a09 */
[----:B------:R-:W-:Y:S01]  /*a540*/  SHF.R.U64 R63, R32, 0x10, R33 ;  /* 0x00000010203f7819 */ /* 0x000fe20000001221 */
[----:B------:R-:W-:Y:S01]  /*a550*/  IMAD.IADD R10, R78, 0x1, R10 ;  /* 0x000000014e0a7824 */ /* 0x000fe200078e020a */
[----:B------:R-:W-:-:S02]  /*a560*/  SHF.R.U32.HI R70, RZ, 0x10, R5 ;  /* 0x00000010ff467819 */ /* 0x000fc40000011605 */
[----:B------:R-:W-:Y:S02]  /*a570*/  LEA.HI R8, R0, R9, RZ, 0x1d ;  /* 0x0000000900087211 */ /* 0x000fe400078fe8ff */
[----:B------:R-:W-:Y:S02]  /*a580*/  LEA R55, R10, UR38, 0x1 ;  /* 0x000000260a377c11 */ /* 0x000fe4000f8e08ff */
[----:B------:R-:W-:Y:S02]  /*a590*/  SHF.R.S32.HI R9, RZ, 0x1f, R8 ;  /* 0x0000001fff097819 */ /* 0x000fe40000011408 */
[----:B------:R-:W-:Y:S02]  /*a5a0*/  PRMT R68, R20, 0x5432, R68 ;  /* 0x0000543214447816 */ /* 0x000fe40000000044 */
[----:B------:R-:W-:Y:S01]  /*a5b0*/  LEA.HI R9, R9, R8, RZ, 0x2 ;  /* 0x0000000809097211 */ /* 0x000fe200078f10ff */
[----:B------:R-:W-:Y:S01]  /*a5c0*/  IMAD.SHL.U32 R8, R8, 0x8, RZ ;  /* 0x0000000808087824 */ /* 0x000fe200078e00ff */
[----:B------:R-:W-:-:S02]  /*a5d0*/  SHF.R.U64 R72, R6, 0x10, R7 ;  /* 0x0000001006487819 */ /* 0x000fc40000001207 */
[----:B------:R-:W-:Y:S02]  /*a5e0*/  SHF.R.S32.HI R9, RZ, 0x2, R9 ;  /* 0x00000002ff097819 */ /* 0x000fe40000011409 */
[----:B------:R-:W-:Y:S02]  /*a5f0*/  LOP3.LUT R8, R80, 0x18, R8, 0xf8, !PT ;  /* 0x0000001850087812 */ /* 0x000fe400078ef808 */
[----:B------:R-:W-:Y:S01]  /*a600*/  SHF.R.U32.HI R73, RZ, 0x10, R7 ;  /* 0x00000010ff497819 */ /* 0x000fe20000011607 */
[----:B------:R-:W-:Y:S01]  /*a610*/  IMAD R9, R9, 0x1800, R78 ;  /* 0x0000180009097824 */ /* 0x000fe200078e024e */
[----:B------:R-:W-:Y:S02]  /*a620*/  LOP3.LUT R8, R8, R76, RZ, 0x3c, !PT ;  /* 0x0000004c08087212 */ /* 0x000fe400078e3cff */
[----:B------:R-:W-:Y:S01]  /*a630*/  PRMT R63, R69, 0x5410, R63 ;  /* 0x00005410453f7816 */ /* 0x000fe2000000003f */
[----:B------:R-:W-:Y:S01]  /*a640*/  IMAD.U32 R69, R68, 0x10000, RZ ;  /* 0x0001000044457824 */ /* 0x000fe200078e00ff */
[----:B------:R-:W-:Y:S01]  /*a650*/  SHF.R.U32.HI R65, RZ, 0x10, R33 ;  /* 0x00000010ff417819 */ /* 0x000fe20000011621 */
[----:B------:R-:W-:Y:S01]  /*a660*/  IMAD.IADD R13, R9, 0x1, R8 ;  /* 0x00000001090d7824 */ /* 0x000fe200078e0208 */
[----:B------:R-:W-:Y:S01]  /*a670*/  PRMT R70, R21, 0x5432, R70 ;  /* 0x0000543215467816 */ /* 0x000fe20000000046 */
[----:B------:R-:W0:Y:S01]  /*a680*/  LDS.128 R8, [R55] ;  /* 0x0000000037087984 */ /* 0x000e220000000c00 */
[----:B------:R-:W-:Y:S01]  /*a690*/  PRMT R73, R64, 0x5410, R73 ;  /* 0x0000541040497816 */ /* 0x000fe20000000049 */
[----:B------:R-:W-:Y:S01]  /*a6a0*/  IMAD R56, R13, 0x2, R2 ;  /* 0x000000020d387824 */ /* 0x000fe200078e0202 */
[----:B------:R-:W-:Y:S01]  /*a6b0*/  SHF.R.U32.HI R67, RZ, 0x10, R35 ;  /* 0x00000010ff437819 */ /* 0x000fe20000011623 */
[----:B------:R-:W-:Y:S01]  /*a6c0*/  IMAD.U32 R64, R63, 0x10000, RZ ;  /* 0x000100003f407824 */ /* 0x000fe200078e00ff */
[----:B------:R-:W-:Y:S01]  /*a6d0*/  PRMT R65, R71, 0x5410, R65 ;  /* 0x0000541047417816 */ /* 0x000fe20000000041 */
[----:B------:R-:W-:Y:S01]  /*a6e0*/  IMAD.U32 R71, R70, 0x10000, RZ ;  /* 0x0001000046477824 */ /* 0x000fe200078e00ff */
[----:B------:R-:W1:Y:S01]  /*a6f0*/  LDS.128 R12, [R56+0xc400] ;  /* 0x00c40000380c7984 */ /* 0x000e620000000c00 */
[----:B------:R-:W-:-:S02]  /*a700*/  PRMT R67, R74, 0x5410, R67 ;  /* 0x000054104a437816 */ /* 0x000fc40000000043 */
[----:B------:R-:W-:Y:S02]  /*a710*/  SHF.R.U64 R66, R34, 0x10, R35 ;  /* 0x0000001022427819 */ /* 0x000fe40000001223 */
[----:B------:R-:W-:Y:S02]  /*a720*/  LOP3.LUT R68, R68, 0xffff0000, RZ, 0xc0, !PT ;  /* 0xffff000044447812 */ /* 0x000fe400078ec0ff */
[----:B------:R-:W-:Y:S02]  /*a730*/  LOP3.LUT R63, R63, 0xffff0000, RZ, 0xc0, !PT ;  /* 0xffff00003f3f7812 */ /* 0x000fe400078ec0ff */
[----:B------:R-:W-:Y:S02]  /*a740*/  PRMT R72, R48, 0x5432, R72 ;  /* 0x0000543230487816 */ /* 0x000fe40000000048 */
[----:B------:R-:W-:Y:S02]  /*a750*/  PRMT R66, R3, 0x5432, R66 ;  /* 0x0000543203427816 */ /* 0x000fe40000000042 */
[----:B------:R-:W-:Y:S01]  /*a760*/  LOP3.LUT R70, R70, 0xffff0000, RZ, 0xc0, !PT ;  /* 0xffff000046467812 */ /* 0x000fe200078ec0ff */
[C---:B0-----:R-:W-:Y:S01]  /*a770*/  IMAD.U32 R4, R8.reuse, 0x10000, RZ ;  /* 0x0001000008047824 */ /* 0x041fe200078e00ff */
[----:B------:R-:W-:Y:S01]  /*a780*/  LOP3.LUT R5, R8, 0xffff0000, RZ, 0xc0, !PT ;  /* 0xffff000008057812 */ /* 0x000fe200078ec0ff */
[C---:B------:R-:W-:Y:S01]  /*a790*/  IMAD.U32 R6, R9.reuse, 0x10000, RZ ;  /* 0x0001000009067824 */ /* 0x040fe200078e00ff */
[----:B------:R-:W-:Y:S01]  /*a7a0*/  LOP3.LUT R8, R9, 0xffff0000, RZ, 0xc0, !PT ;  /* 0xffff000009087812 */ /* 0x000fe200078ec0ff */
[C---:B------:R-:W-:Y:S01]  /*a7b0*/  IMAD.U32 R7, R10.reuse, 0x10000, RZ ;  /* 0x000100000a077824 */ /* 0x040fe200078e00ff */
[----:B------:R-:W-:Y:S01]  /*a7c0*/  LOP3.LUT R9, R10, 0xffff0000, RZ, 0xc0, !PT ;  /* 0xffff00000a097812 */ /* 0x000fe200078ec0ff */
[C---:B------:R-:W-:Y:S01]  /*a7d0*/  IMAD.U32 R32, R11.reuse, 0x10000, RZ ;  /* 0x000100000b207824 */ /* 0x040fe200078e00ff */
[----:B------:R-:W-:Y:S01]  /*a7e0*/  LOP3.LUT R10, R11, 0xffff0000, RZ, 0xc0, !PT ;  /* 0xffff00000b0a7812 */ /* 0x000fe200078ec0ff */
[C---:B-1----:R-:W-:Y:S01]  /*a7f0*/  IMAD.U32 R11, R12.reuse, 0x10000, RZ ;  /* 0x000100000c0b7824 */ /* 0x042fe200078e00ff */
[----:B------:R-:W-:Y:S01]  /*a800*/  LOP3.LUT R12, R12, 0xffff0000, RZ, 0xc0, !PT ;  /* 0xffff00000c0c7812 */ /* 0x000fe200078ec0ff */
[C---:B------:R-:W-:Y:S01]  /*a810*/  IMAD.U32 R33, R13.reuse, 0x10000, RZ ;  /* 0x000100000d217824 */ /* 0x040fe200078e00ff */
[----:B------:R-:W-:Y:S01]  /*a820*/  LOP3.LUT R13, R13, 0xffff0000, RZ, 0xc0, !PT ;  /* 0xffff00000d0d7812 */ /* 0x000fe200078ec0ff */
[C---:B------:R-:W-:Y:S01]  /*a830*/  FMUL.FTZ R75, R11.reuse, R69 ;  /* 0x000000450b4b7220 */ /* 0x040fe20000410000 */
[----:B------:R-:W-:Y:S01]  /*a840*/  FMUL.FTZ R77, R11, R64 ;  /* 0x000000400b4d7220 */ /* 0x000fe20000410000 */
[----:B------:R-:W-:-:S02]  /*a850*/  IMAD.U32 R11, R65, 0x10000, RZ ;  /* 0x00010000410b7824 */ /* 0x000fc400078e00ff */
[----:B------:R-:W-:Y:S01]  /*a860*/  FMUL.FTZ R79, R33, R71 ;  /* 0x00000047214f7220 */ /* 0x000fe20000410000 */
[C---:B------:R-:W-:Y:S01]  /*a870*/  FFMA.FTZ R75, R4.reuse, R64, -R75 ;  /* 0x00000040044b7223 */ /* 0x040fe2000001084b */
[----:B------:R-:W-:Y:S02]  /*a880*/  IMAD.U32 R35, R15, 0x10000, RZ ;  /* 0x000100000f237824 */ /* 0x000fe400078e00ff */
[----:B------:R-:W-:Y:S01]  /*a890*/  FFMA.FTZ R77, R4, R69, R77 ;  /* 0x00000045044d7223 */ /* 0x000fe2000001004d */
[----:B------:R-:W-:Y:S02]  /*a8a0*/  IMAD.U32 R64, R73, 0x10000, RZ ;  /* 0x0001000049407824 */ /* 0x000fe400078e00ff */
[-C--:B------:R-:W-:Y:S01]  /*a8b0*/  FMUL.FTZ R33, R33, R11.reuse ;  /* 0x0000000b21217220 */ /* 0x080fe20000410000 */
[----:B------:R-:W-:Y:S02]  /*a8c0*/  IMAD.U32 R4, R67, 0x10000, RZ ;  /* 0x0001000043047824 */ /* 0x000fe400078e00ff */
[C---:B------:R-:W-:Y:S01]  /*a8d0*/  FFMA.FTZ R79, R6.reuse, R11, -R79 ;  /* 0x0000000b064f7223 */ /* 0x040fe2000001084f */
[C---:B------:R-:W-:Y:S01]  /*a8e0*/  FMUL.FTZ R11, R35.reuse, R64 ;  /* 0x00000040230b7220 */ /* 0x040fe20000410000 */
[----:B------:R-:W-:Y:S01]  /*a8f0*/  FFMA.FTZ R33, R6, R71, R33 ;  /* 0x0000004706217223 */ /* 0x000fe20000010021 */
[----:B------:R-:W-:Y:S01]  /*a900*/  FMUL.FTZ R69, R35, R4 ;  /* 0x0000000423457220 */ /* 0x000fe20000410000 */
[----:B------:R-:W-:-:S02]  /*a910*/  IMAD.U32 R34, R14, 0x10000, RZ ;  /* 0x000100000e227824 */ /* 0x000fc400078e00ff */
[----:B------:R-:W-:Y:S01]  /*a920*/  FFMA.FTZ R35, R32, R4, -R11 ;  /* 0x0000000420237223 */ /* 0x000fe2000001080b */
[----:B------:R-:W-:Y:S01]  /*a930*/  FMUL.FTZ R4, R12, R68 ;  /* 0x000000440c047220 */ /* 0x000fe20000410000 */
[----:B------:R-:W-:Y:S01]  /*a940*/  FFMA.FTZ R69, R32, R64, R69 ;  /* 0x0000004020457223 */ /* 0x000fe20000010045 */
[-C--:B------:R-:W-:Y:S01]  /*a950*/  FMUL.FTZ R32, R12, R63.reuse ;  /* 0x0000003f0c207220 */ /* 0x080fe20000410000 */
[----:B------:R-:W-:Y:S01]  /*a960*/  LOP3.LUT R65, R65, 0xffff0000, RZ, 0xc0, !PT ;  /* 0xffff000041417812 */ /* 0x000fe200078ec0ff */
[----:B------:R-:W-:Y:S02]  /*a970*/  IMAD.U32 R6, R72, 0x10000, RZ ;  /* 0x0001000048067824 */ /* 0x000fe400078e00ff */
[C---:B------:R-:W-:Y:S01]  /*a980*/  FFMA.FTZ R12, R5.reuse, R63, -R4 ;  /* 0x0000003f050c7223 */ /* 0x040fe20000010804 */
[----:B------:R-:W-:Y:S02]  /*a990*/  IMAD.U32 R4, R66, 0x10000, RZ ;  /* 0x0001000042047824 */ /* 0x000fe400078e00ff */
[----:B------:R-:W-:Y:S01]  /*a9a0*/  FFMA.FTZ R32, R5, R68, R32 ;  /* 0x0000004405207223 */ /* 0x000fe20000010020 */
[----:B------:R-:W-:Y:S01]  /*a9b0*/  LOP3.LUT R14, R14, 0xffff0000, RZ, 0xc0, !PT ;  /* 0xffff00000e0e7812 */ /* 0x000fe200078ec0ff */
[C---:B------:R-:W-:Y:S01]  /*a9c0*/  FMUL.FTZ R11, R13.reuse, R70 ;  /* 0x000000460d0b7220 */ /* 0x040fe20000410000 */
[----:B------:R-:W-:Y:S01]  /*a9d0*/  FMUL.FTZ R68, R34, R6 ;  /* 0x0000000622447220 */ /* 0x000fe20000410000 */
[----:B------:R-:W-:Y:S01]  /*a9e0*/  LOP3.LUT R72, R72, 0xffff0000, RZ, 0xc0, !PT ;  /* 0xffff000048487812 */ /* 0x000fe200078ec0ff */
[----:B------:R-:W-:Y:S01]  /*a9f0*/  FMUL.FTZ R13, R13, R65 ;  /* 0x000000410d0d7220 */ /* 0x000fe20000410000 */
[----:B------:R-:W-:Y:S01]  /*aa00*/  LOP3.LUT R15, R15, 0xffff0000, RZ, 0xc0, !PT ;  /* 0xffff00000f0f7812 */ /* 0x000fe200078ec0ff */
[-C--:B------:R-:W-:Y:S01]  /*aa10*/  FMUL.FTZ R34, R34, R4.reuse ;  /* 0x0000000422227220 */ /* 0x080fe20000410000 */
[----:B------:R-:W-:Y:S01]  /*aa20*/  LOP3.LUT R66, R66, 0xffff0000, RZ, 0xc0, !PT ;  /* 0xffff000042427812 */ /* 0x000fe200078ec0ff */
[----:B------:R-:W-:Y:S01]  /*aa30*/  FFMA.FTZ R68, R7, R4, -R68 ;  /* 0x0000000407447223 */ /* 0x000fe20000010844 */
[----:B------:R-:W-:Y:S01]  /*aa40*/  LOP3.LUT R73, R73, 0xffff0000, RZ, 0xc0, !PT ;  /* 0xffff000049497812 */ /* 0x000fe200078ec0ff */
[----:B------:R-:W-:Y:S01]  /*aa50*/  FFMA.FTZ R70, R8, R70, R13 ;  /* 0x0000004608467223 */ /* 0x000fe2000001000d */
[----:B------:R-:W-:Y:S01]  /*aa60*/  LOP3.LUT R67, R67, 0xffff0000, RZ, 0xc0, !PT ;  /* 0xffff000043437812 */ /* 0x000fe200078ec0ff */
[C---:B------:R-:W-:Y:S01]  /*aa70*/  FMUL.FTZ R4, R14.reuse, R72 ;  /* 0x000000480e047220 */ /* 0x040fe20000410000 */
[----:B------:R-:W-:Y:S01]  /*aa80*/  FFMA.FTZ R34, R7, R6, R34 ;  /* 0x0000000607227223 */ /* 0x000fe20000010022 */
[-C--:B------:R-:W-:Y:S01]  /*aa90*/  FMUL.FTZ R5, R14, R66.reuse ;  /* 0x000000420e057220 */ /* 0x080fe20000410000 */
[C---:B------:R-:W-:Y:S01]  /*aaa0*/  FMUL.FTZ R13, R15.reuse, R73 ;  /* 0x000000490f0d7220 */ /* 0x040fe20000410000 */
[----:B------:R-:W-:Y:S01]  /*aab0*/  FMUL.FTZ R6, R15, R67 ;  /* 0x000000430f067220 */ /* 0x000fe20000410000 */
[----:B------:R-:W-:Y:S01]  /*aac0*/  FFMA.FTZ R64, R8, R65, -R11 ;  /* 0x0000004108407223 */ /* 0x000fe2000001080b */
        /* <DEDUP_REMOVED lines=14> */
.L_x_1211:
[----:B------:R-:W-:Y:S05]  /*abb0*/  BSYNC B1 ;  /* 0x0000000000017941 */ /* 0x000fea0003800000 */
.L_x_1210:
[----:B------:R-:W-:Y:S04]  /*abc0*/  BSSY B1, `(.L_x_1212) ;  /* 0x0000072000017945 */ /* 0x000fe80003800000 */
[----:B------:R-:W-:Y:S05]  /*abd0*/  @P1 BRA `(.L_x_1213) ;  /* 0x0000000400c01947 */ /* 0x000fea0003800000 */
[----:B-1----:R-:W-:Y:S02]  /*abe0*/  SHF.R.S32.HI R4, RZ, 0x1f, R82 ;  /* 0x0000001fff047819 */ /* 0x002fe40000011452 */
[----:B------:R-:W-:Y:S02]  /*abf0*/  SHF.R.U64 R34, R36, 0x10, R37 ;  /* 0x0000001024227819 */ /* 0x000fe40000001225 */
[CC--:B------:R-:W-:Y:S02]  /*ac00*/  LEA.HI R5, R4.reuse, R82.reuse, RZ, 0x3 ;  /* 0x0000005204057211 */ /* 0x0c0fe400078f18ff */
[----:B------:R-:W-:Y:S02]  /*ac10*/  LEA.HI R6, R4, R82, RZ, 0x5 ;  /* 0x0000005204067211 */ /* 0x000fe400078f28ff */
[----:B------:R-:W-:Y:S02]  /*ac20*/  SHF.R.S32.HI R7, RZ, 0x3, R5 ;  /* 0x00000003ff077819 */ /* 0x000fe40000011405 */
[----:B------:R-:W-:-:S02]  /*ac30*/  SHF.R.U64 R24, R24, 0x10, R25 ;  /* 0x0000001018187819 */ /* 0x000fc40000001219 */
[----:B------:R-:W-:Y:S02]  /*ac40*/  LEA.HI R4, R0, R7, RZ, 0x1d ;  /* 0x0000000700047211 */ /* 0x000fe400078fe8ff */
[----:B------:R-:W-:Y:S02]  /*ac50*/  SHF.R.S32.HI R7, RZ, 0x5, R6 ;  /* 0x00000005ff077819 */ /* 0x000fe40000011406 */
[----:B-----5:R-:W-:Y:S02]  /*ac60*/  LOP3.LUT R6, R80, 0x18, R5, 0xf8, !PT ;  /* 0x0000001850067812 */ /* 0x020fe400078ef805 */
[----:B------:R-:W-:Y:S01]  /*ac70*/  SHF.R.S32.HI R5, RZ, 0x1f, R4 ;  /* 0x0000001fff057819 */ /* 0x000fe20000011404 */
[----:B------:R-:W-:Y:S01]  /*ac80*/  IMAD R7, R7, 0x1800, R78 ;  /* 0x0000180007077824 */ /* 0x000fe200078e024e */
[----:B------:R-:W-:Y:S02]  /*ac90*/  LOP3.LUT R6, R6, R76, RZ, 0x3c, !PT ;  /* 0x0000004c06067212 */ /* 0x000fe400078e3cff */
[----:B------:R-:W-:Y:S01]  /*aca0*/  LEA.HI R5, R5, R4, RZ, 0x2 ;  /* 0x0000000405057211 */ /* 0x000fe200078f10ff */
[----:B------:R-:W-:Y:S01]  /*acb0*/  IMAD.SHL.U32 R4, R4, 0x8, RZ ;  /* 0x0000000804047824 */ /* 0x000fe200078e00ff */
[----:B------:R-:W-:Y:S01]  /*acc0*/  SHF.R.U32.HI R37, RZ, 0x10, R37 ;  /* 0x00000010ff257819 */ /* 0x000fe20000011625 */
[----:B------:R-:W-:Y:S01]  /*acd0*/  IMAD.IADD R6, R7, 0x1, R6 ;  /* 0x0000000107067824 */ /* 0x000fe200078e0206 */
[----:B------:R-:W-:-:S02]  /*ace0*/  SHF.R.S32.HI R5, RZ, 0x2, R5 ;  /* 0x00000002ff057819 */ /* 0x000fc40000011405 */
[----:B------:R-:W-:Y:S02]  /*acf0*/  LOP3.LUT R4, R80, 0x18, R4, 0xf8, !PT ;  /* 0x0000001850047812 */ /* 0x000fe400078ef804 */
[----:B------:R-:W-:Y:S01]  /*ad00*/  LEA R12, R6, UR38, 0x1 ;  /* 0x00000026060c7c11 */ /* 0x000fe2000f8e08ff */
[----:B------:R-:W-:Y:S01]  /*ad10*/  IMAD R5, R5, 0x1800, R78 ;  /* 0x0000180005057824 */ /* 0x000fe200078e024e */
[----:B------:R-:W-:Y:S02]  /*ad20*/  LOP3.LUT R4, R4, R76, RZ, 0x3c, !PT ;  /* 0x0000004c04047212 */ /* 0x000fe400078e3cff */
[----:B------:R-:W-:Y:S02]  /*ad30*/  PRMT R59, R59, 0x5410, R34 ;  /* 0x000054103b3b7816 */ /* 0x000fe40000000022 */
[----:B------:R-:W-:Y:S01]  /*ad40*/  PRMT R53, R53, 0x5410, R24 ;  /* 0x0000541035357816 */ /* 0x000fe20000000018 */
[----:B------:R-:W-:Y:S01]  /*ad50*/  IMAD.IADD R13, R5, 0x1, R4 ;  /* 0x00000001050d7824 */ /* 0x000fe200078e0204 */
[--C-:B------:R-:W-:Y:S01]  /*ad60*/  SHF.R.U64 R32, R38, 0x10, R39.reuse ;  /* 0x0000001026207819 */ /* 0x100fe20000001227 */
[----:B------:R-:W1:Y:S01]  /*ad70*/  LDS.128 R4, [R12] ;  /* 0x000000000c047984 */ /* 0x000e620000000c00 */
[----:B------:R-:W-:Y:S01]  /*ad80*/  SHF.R.U32.HI R39, RZ, 0x10, R39 ;  /* 0x00000010ff277819 */ /* 0x000fe20000011627 */
[----:B------:R-:W-:Y:S01]  /*ad90*/  IMAD R13, R13, 0x2, R2 ;  /* 0x000000020d0d7824 */ /* 0x000fe200078e0202 */
[----:B------:R-:W-:Y:S01]  /*ada0*/  SHF.R.U32.HI R25, RZ, 0x10, R25 ;  /* 0x00000010ff197819 */ /* 0x000fe20000011619 */
[----:B------:R-:W-:Y:S01]  /*adb0*/  IMAD.U32 R35, R59, 0x10000, RZ ;  /* 0x000100003b237824 */ /* 0x000fe200078e00ff */
[----:B------:R-:W-:-:S02]  /*adc0*/  SHF.R.U64 R14, R26, 0x10, R27 ;  /* 0x000000101a0e7819 */ /* 0x000fc4000000121b */
[----:B0-----:R-:W0:Y:S01]  /*add0*/  LDS.128 R8, [R13+0xc400] ;  /* 0x00c400000d087984 */ /* 0x001e220000000c00 */
[----:B------:R-:W-:Y:S01]  /*ade0*/  PRMT R60, R60, 0x5410, R37 ;  /* 0x000054103c3c7816 */ /* 0x000fe20000000025 */
[----:B------:R-:W-:Y:S01]  /*adf0*/  IMAD.U32 R37, R53, 0x10000, RZ ;  /* 0x0001000035257824 */ /* 0x000fe200078e00ff */
[----:B------:R-:W-:Y:S02]  /*ae00*/  SHF.R.U32.HI R27, RZ, 0x10, R27 ;  /* 0x00000010ff1b7819 */ /* 0x000fe4000001161b */
[----:B------:R-:W-:Y:S02]  /*ae10*/  PRMT R62, R62, 0x5410, R39 ;  /* 0x000054103e3e7816 */ /* 0x000fe40000000027 */
[----:B------:R-:W-:Y:S02]  /*ae20*/  PRMT R54, R54, 0x5410, R25 ;  /* 0x0000541036367816 */ /* 0x000fe40000000019 */
[----:B------:R-:W-:Y:S02]  /*ae30*/  PRMT R57, R57, 0x5410, R14 ;  /* 0x0000541039397816 */ /* 0x000fe4000000000e */
[----:B------:R-:W-:-:S02]  /*ae40*/  LOP3.LUT R53, R53, 0xffff0000, RZ, 0xc0, !PT ;  /* 0xffff000035357812 */ /* 0x000fc400078ec0ff */
[----:B------:R-:W-:Y:S02]  /*ae50*/  LOP3.LUT R59, R59, 0xffff0000, RZ, 0xc0, !PT ;  /* 0xffff00003b3b7812 */ /* 0x000fe400078ec0ff */
[----:B------:R-:W-:Y:S02]  /*ae60*/  PRMT R58, R58, 0x5410, R27 ;  /* 0x000054103a3a7816 */ /* 0x000fe4000000001b */
[----:B------:R-:W-:Y:S01]  /*ae70*/  PRMT R61, R61, 0x5410, R32 ;  /* 0x000054103d3d7816 */ /* 0x000fe20000000020 */
[C---:B-1----:R-:W-:Y:S01]  /*ae80*/  IMAD.U32 R14, R4.reuse, 0x10000, RZ ;  /* 0x00010000040e7824 */ /* 0x042fe200078e00ff */
[----:B------:R-:W-:Y:S01]  /*ae90*/  LOP3.LUT R4, R4, 0xffff0000, RZ, 0xc0, !PT ;  /* 0xffff000004047812 */ /* 0x000fe200078ec0ff */
[C---:B------:R-:W-:Y:S01]  /*aea0*/  IMAD.U32 R15, R5.reuse, 0x10000, RZ ;  /* 0x00010000050f7824 */ /* 0x040fe200078e00ff */
[----:B------:R-:W-:Y:S01]  /*aeb0*/  LOP3.LUT R5, R5, 0xffff0000, RZ, 0xc0, !PT ;  /* 0xffff000005057812 */ /* 0x000fe200078ec0ff */
[C---:B------:R-:W-:Y:S01]  /*aec0*/  IMAD.U32 R24, R6.reuse, 0x10000, RZ ;  /* 0x0001000006187824 */ /* 0x040fe200078e00ff */
[----:B------:R-:W-:Y:S01]  /*aed0*/  LOP3.LUT R6, R6, 0xffff0000, RZ, 0xc0, !PT ;  /* 0xffff000006067812 */ /* 0x000fe200078ec0ff */
[C---:B------:R-:W-:Y:S01]  /*aee0*/  IMAD.U32 R25, R7.reuse, 0x10000, RZ ;  /* 0x0001000007197824 */ /* 0x040fe200078e00ff */
[----:B------:R-:W-:Y:S01]  /*aef0*/  LOP3.LUT R7, R7, 0xffff0000, RZ, 0xc0, !PT ;  /* 0xffff000007077812 */ /* 0x000fe200078ec0ff */
[C---:B0-----:R-:W-:Y:S01]  /*af00*/  IMAD.U32 R26, R8.reuse, 0x10000, RZ ;  /* 0x00010000081a7824 */ /* 0x041fe200078e00ff */
[----:B------:R-:W-:Y:S01]  /*af10*/  LOP3.LUT R8, R8, 0xffff0000, RZ, 0xc0, !PT ;  /* 0xffff000008087812 */ /* 0x000fe200078ec0ff */
[C---:B------:R-:W-:Y:S01]  /*af20*/  IMAD.U32 R27, R9.reuse, 0x10000, RZ ;  /* 0x00010000091b7824 */ /* 0x040fe200078e00ff */
[----:B------:R-:W-:Y:S01]  /*af30*/  LOP3.LUT R9, R9, 0xffff0000, RZ, 0xc0, !PT ;  /* 0xffff000009097812 */ /* 0x000fe200078ec0ff */
[C---:B------:R-:W-:Y:S01]  /*af40*/  FMUL.FTZ R39, R26.reuse, R37 ;  /* 0x000000251a277220 */ /* 0x040fe20000410000 */
[-C--:B------:R-:W-:Y:S01]  /*af50*/  FMUL.FTZ R55, R26, R35.reuse ;  /* 0x000000231a377220 */ /* 0x080fe20000410000 */
[C---:B------:R-:W-:Y:S01]  /*af60*/  IMAD.U32 R26, R54.reuse, 0x10000, RZ ;  /* 0x00010000361a7824 */ /* 0x040fe200078e00ff */
[----:B------:R-:W-:Y:S01]  /*af70*/  LOP3.LUT R54, R54, 0xffff0000, RZ, 0xc0, !PT ;  /* 0xffff000036367812 */ /* 0x000fe200078ec0ff */
[C---:B------:R-:W-:Y:S01]  /*af80*/  FFMA.FTZ R39, R14.reuse, R35, -R39 ;  /* 0x000000230e277223 */ /* 0x040fe20000010827 */
[----:B------:R-:W-:Y:S01]  /*af90*/  FFMA.FTZ R55, R14, R37, R55 ;  /* 0x000000250e377223 */ /* 0x000fe20000010037 */
[----:B------:R-:W-:-:S02]  /*afa0*/  IMAD.U32 R14, R60, 0x10000, RZ ;  /* 0x000100003c0e7824 */ /* 0x000fc400078e00ff */
[C---:B------:R-:W-:Y:S01]  /*afb0*/  FMUL.FTZ R35, R8.reuse, R53 ;  /* 0x0000003508237220 */ /* 0x040fe20000410000 */
[-C--:B------:R-:W-:Y:S01]  /*afc0*/  FMUL.FTZ R37, R8, R59.reuse ;  /* 0x0000003b08257220 */ /* 0x080fe20000410000 */
[C---:B------:R-:W-:Y:S01]  /*afd0*/  FMUL.FTZ R8, R27.reuse, R26 ;  /* 0x0000001a1b087220 */ /* 0x040fe20000410000 */
[----:B------:R-:W-:Y:S01]  /*afe0*/  FMUL.FTZ R27, R27, R14 ;  /* 0x0000000e1b1b7220 */ /* 0x000fe20000410000 */
[----:B------:R-:W-:Y:S01]  /*aff0*/  LOP3.LUT R60, R60, 0xffff0000, RZ, 0xc0, !PT ;  /* 0xffff00003c3c7812 */ /* 0x000fe200078ec0ff */
[----:B------:R-:W-:Y:S02]  /*b000*/  IMAD.U32 R32, R10, 0x10000, RZ ;  /* 0x000100000a207824 */ /* 0x000fe400078e00ff */
[C---:B------:R-:W-:Y:S01]  /*b010*/  FFMA.FTZ R34, R4.reuse, R59, -R35 ;  /* 0x0000003b04227223 */ /* 0x040fe20000010823 */
[C---:B------:R-:W-:Y:S01]  /*b020*/  FFMA.FTZ R26, R15.reuse, R26, R27 ;  /* 0x0000001a0f1a7223 */ /* 0x040fe2000001001b */
[----:B------:R-:W-:Y:S01]  /*b030*/  FFMA.FTZ R36, R4, R53, R37 ;  /* 0x0000003504247223 */ /* 0x000fe20000010025 */
[----:B------:R-:W-:Y:S01]  /*b040*/  FFMA.FTZ R14, R15, R14, -R8 ;  /* 0x0000000e0f0e7223 */ /* 0x000fe20000010808 */
[----:B------:R-:W-:-:S02]  /*b050*/  IMAD.U32 R27, R57, 0x10000, RZ ;  /* 0x00010000391b7824 */ /* 0x000fc400078e00ff */
[----:B------:R-:W-:Y:S01]  /*b060*/  FMUL.FTZ R4, R9, R54 ;  /* 0x0000003609047220 */ /* 0x000fe20000410000 */
[----:B------:R-:W-:Y:S02]  /*b070*/  IMAD.U32 R15, R61, 0x10000, RZ ;  /* 0x000100003d0f7824 */ /* 0x000fe400078e00ff */
[-C--:B------:R-:W-:Y:S01]  /*b080*/  FMUL.FTZ R38, R9, R60.reuse ;  /* 0x0000003c09267220 */ /* 0x080fe20000410000 */
[C---:B------:R-:W-:Y:S01]  /*b090*/  FMUL.FTZ R37, R32.reuse, R27 ;  /* 0x0000001b20257220 */ /* 0x040fe20000410000 */
[----:B------:R-:W-:Y:S01]  /*b0a0*/  FFMA.FTZ R9, R5, R60, -R4 ;  /* 0x0000003c05097223 */ /* 0x000fe20000010804 */
[-C--:B------:R-:W-:Y:S01]  /*b0b0*/  FMUL.FTZ R32, R32, R15.reuse ;  /* 0x0000000f20207220 */ /* 0x080fe20000410000 */
[----:B------:R-:W-:Y:S02]  /*b0c0*/  IMAD.U32 R33, R11, 0x10000, RZ ;  /* 0x000100000b217824 */ /* 0x000fe400078e00ff */
[----:B------:R-:W-:Y:S01]  /*b0d0*/  FFMA.FTZ R37, R24, R15, -R37 ;  /* 0x0000000f18257223 */ /* 0x000fe20000010825 */
[----:B------:R-:W-:-:S02]  /*b0e0*/  IMAD.U32 R4, R62, 0x10000, RZ ;  /* 0x000100003e047824 */ /* 0x000fc400078e00ff */
[----:B------:R-:W-:Y:S01]  /*b0f0*/  FFMA.FTZ R32, R24, R27, R32 ;  /* 0x0000001b18207223 */ /* 0x000fe20000010020 */
[----:B------:R-:W-:Y:S01]  /*b100*/  IMAD.U32 R8, R58, 0x10000, RZ ;  /* 0x000100003a087824 */ /* 0x000fe200078e00ff */
[----:B------:R-:W-:Y:S01]  /*b110*/  LOP3.LUT R10, R10, 0xffff0000, RZ, 0xc0, !PT ;  /* 0xffff00000a0a7812 */ /* 0x000fe200078ec0ff */
[----:B------:R-:W-:Y:S01]  /*b120*/  FFMA.FTZ R35, R5, R54, R38 ;  /* 0x0000003605237223 */ /* 0x000fe20000010026 */
[----:B------:R-:W-:Y:S01]  /*b130*/  LOP3.LUT R11, R11, 0xffff0000, RZ, 0xc0, !PT ;  /* 0xffff00000b0b7812 */ /* 0x000fe200078ec0ff */
[----:B------:R-:W-:Y:S01]  /*b140*/  FMUL.FTZ R24, R33, R4 ;  /* 0x0000000421187220 */ /* 0x000fe20000410000 */
[----:B------:R-:W-:Y:S01]  /*b150*/  LOP3.LUT R57, R57, 0xffff0000, RZ, 0xc0, !PT ;  /* 0xffff000039397812 */ /* 0x000fe200078ec0ff */
[-C--:B------:R-:W-:Y:S01]  /*b160*/  FMUL.FTZ R38, R33, R8.reuse ;  /* 0x0000000821267220 */ /* 0x080fe20000410000 */
[----:B------:R-:W-:Y:S01]  /*b170*/  LOP3.LUT R58, R58, 0xffff0000, RZ, 0xc0, !PT ;  /* 0xffff00003a3a7812 */ /* 0x000fe200078ec0ff */
[----:B------:R-:W-:Y:S01]  /*b180*/  FFMA.FTZ R24, R25, R8, R24 ;  /* 0x0000000819187223 */ /* 0x000fe20000010018 */
[----:B------:R-:W-:Y:S01]  /*b190*/  LOP3.LUT R61, R61, 0xffff0000, RZ, 0xc0, !PT ;  /* 0xffff00003d3d7812 */ /* 0x000fe200078ec0ff */
[----:B------:R-:W-:Y:S01]  /*b1a0*/  FFMA.FTZ R38, R25, R4, -R38 ;  /* 0x0000000419267223 */ /* 0x000fe20000010826 */
[----:B------:R-:W-:Y:S01]  /*b1b0*/  LOP3.LUT R62, R62, 0xffff0000, RZ, 0xc0, !PT ;  /* 0xffff00003e3e7812 */ /* 0x000fe200078ec0ff */
[C---:B------:R-:W-:Y:S01]  /*b1c0*/  FMUL.FTZ R5, R10.reuse, R57 ;  /* 0x000000390a057220 */ /* 0x040fe20000410000 */
[----:B------:R-:W-:Y:S01]  /*b1d0*/  FMUL.FTZ R8, R11, R58 ;  /* 0x0000003a0b087220 */ /* 0x000fe20000410000 */
[----:B------:R-:W-:-:S02]  /*b1e0*/  FMUL.FTZ R4, R10, R61 ;  /* 0x0000003d0a047220 */ /* 0x000fc40000410000 */
[-C--:B------:R-:W-:Y:S01]  /*b1f0*/  FMUL.FTZ R15, R11, R62.reuse ;  /* 0x0000003e0b0f7220 */ /* 0x080fe20000410000 */
[C---:B------:R-:W-:Y:S01]  /*b200*/  FFMA.FTZ R10, R6.reuse, R61, -R5 ;  /* 0x0000003d060a7223 */ /* 0x040fe20000010805 */
[C---:B------:R-:W-:Y:S01]  /*b210*/  FFMA.FTZ R11, R7.reuse, R62, -R8 ;  /* 0x0000003e070b7223 */ /* 0x040fe20000010808 */
[----:B------:R-:W-:Y:S01]  /*b220*/  FFMA.FTZ R57, R6, R57, R4 ;  /* 0x0000003906397223 */ /* 0x000fe20000010004 */
[----:B------:R-:W-:Y:S01]  /*b230*/  FFMA.FTZ R15, R7, R58, R15 ;  /* 0x0000003a070f7223 */ /* 0x000fe2000001000f */
[----:B------:R-:W-:Y:S02]  /*b240*/  F2FP.BF16.F32.PACK_AB R4, R34, R39 ;  /* 0x000000272204723e */ /* 0x000fe400000010ff */
[----:B------:R-:W-:Y:S02]  /*b250*/  F2FP.BF16.F32.PACK_AB R5, R9, R14 ;  /* 0x0000000e0905723e */ /* 0x000fe400000010ff */
[----:B------:R-:W-:Y:S02]  /*b260*/  F2FP.BF16.F32.PACK_AB R6, R10, R37 ;  /* 0x000000250a06723e */ /* 0x000fe400000010ff */
[----:B------:R-:W-:-:S02]  /*b270*/  F2FP.BF16.F32.PACK_AB R7, R11, R38 ;  /* 0x000000260b07723e */ /* 0x000fc400000010ff */
[----:B------:R-:W-:Y:S02]  /*b280*/  F2FP.BF16.F32.PACK_AB R8, R36, R55 ;  /* 0x000000372408723e */ /* 0x000fe400000010ff */
[----:B------:R-:W-:Y:S01]  /*b290*/  F2FP.BF16.F32.PACK_AB R9, R35, R26 ;  /* 0x0000001a2309723e */ /* 0x000fe200000010ff */
[----:B------:R2:W-:Y:S01]  /*b2a0*/  STS.128 [R12], R4 ;  /* 0x000000040c007388 */ /* 0x0005e20000000c00 */
[----:B------:R-:W-:Y:S02]  /*b2b0*/  F2FP.BF16.F32.PACK_AB R10, R57, R32 ;  /* 0x00000020390a723e */ /* 0x000fe400000010ff */
[----:B------:R-:W-:-:S05]  /*b2c0*/  F2FP.BF16.F32.PACK_AB R11, R15, R24 ;  /* 0x000000180f0b723e */ /* 0x000fca00000010ff */
[----:B------:R2:W-:Y:S02]  /*b2d0*/  STS.128 [R13+0xc400], R8 ;  /* 0x00c400080d007388 */ /* 0x0005e40000000c00 */
.L_x_1213:
[----:B------:R-:W-:Y:S05]  /*b2e0*/  BSYNC B1 ;  /* 0x0000000000017941 */ /* 0x000fea0003800000 */
.L_x_1212:
[----:B------:R-:W-:Y:S05]  /*b2f0*/  @P2 BRA `(.L_x_1191) ;  /* 0x0000000400c02947 */ /* 0x000fea0003800000 */
[----:B-12---:R-:W-:Y:S02]  /*b300*/  SHF.R.S32.HI R4, RZ, 0x1f, R81 ;  /* 0x0000001fff047819 */ /* 0x006fe40000011451 */
[----:B------:R-:W-:Y:S02]  /*b310*/  SHF.R.U64 R14, R28, 0x10, R29 ;  /* 0x000000101c0e7819 */ /* 0x000fe4000000121d */
[CC--:B------:R-:W-:Y:S02]  /*b320*/  LEA.HI R5, R4.reuse, R81.reuse, RZ, 0x3 ;  /* 0x0000005104057211 */ /* 0x0c0fe400078f18ff */
[----:B------:R-:W-:Y:S02]  /*b330*/  LEA.HI R4, R4, R81, RZ, 0x5 ;  /* 0x0000005104047211 */ /* 0x000fe400078f28ff */
[----:B------:R-:W-:Y:S02]  /*b340*/  SHF.R.S32.HI R7, RZ, 0x3, R5 ;  /* 0x00000003ff077819 */ /* 0x000fe40000011405 */
[----:B------:R-:W-:-:S02]  /*b350*/  SHF.R.S32.HI R6, RZ, 0x5, R4 ;  /* 0x00000005ff067819 */ /* 0x000fc40000011404 */
[----:B------:R-:W-:Y:S02]  /*b360*/  LEA.HI R0, R0, R7, RZ, 0x1d ;  /* 0x0000000700007211 */ /* 0x000fe400078fe8ff */
[----:B-----5:R-:W-:Y:S01]  /*b370*/  LOP3.LUT R4, R80, 0x18, R5, 0xf8, !PT ;  /* 0x0000001850047812 */ /* 0x020fe200078ef805 */
[----:B------:R-:W-:Y:S01]  /*b380*/  IMAD R6, R6, 0x1800, R78 ;  /* 0x0000180006067824 */ /* 0x000fe200078e024e */
[----:B------:R-:W-:Y:S02]  /*b390*/  SHF.R.S32.HI R5, RZ, 0x1f, R0 ;  /* 0x0000001fff057819 */ /* 0x000fe40000011400 */
[----:B------:R-:W-:Y:S02]  /*b3a0*/  LOP3.LUT R7, R4, R76, RZ, 0x3c, !PT ;  /* 0x0000004c04077212 */ /* 0x000fe400078e3cff */
[----:B------:R-:W-:Y:S01]  /*b3b0*/  LEA.HI R5, R5, R0, RZ, 0x2 ;  /* 0x0000000005057211 */ /* 0x000fe200078f10ff */
[----:B------:R-:W-:Y:S01]  /*b3c0*/  IMAD.SHL.U32 R0, R0, 0x8, RZ ;  /* 0x0000000800007824 */ /* 0x000fe200078e00ff */
[----:B------:R-:W-:Y:S01]  /*b3d0*/  SHF.R.U64 R26, R40, 0x10, R41 ;  /* 0x00000010281a7819 */ /* 0x000fe20000001229 */
[----:B------:R-:W-:Y:S01]  /*b3e0*/  IMAD.IADD R6, R6, 0x1, R7 ;  /* 0x0000000106067824 */ /* 0x000fe200078e0207 */
[----:B------:R-:W-:-:S02]  /*b3f0*/  SHF.R.S32.HI R5, RZ, 0x2, R5 ;  /* 0x00000002ff057819 */ /* 0x000fc40000011405 */
[----:B------:R-:W-:Y:S02]  /*b400*/  LOP3.LUT R4, R80, 0x18, R0, 0xf8, !PT ;  /* 0x0000001850047812 */ /* 0x000fe400078ef800 */
[----:B------:R-:W-:Y:S01]  /*b410*/  LEA R0, R6, UR38, 0x1 ;  /* 0x0000002606007c11 */ /* 0x000fe2000f8e08ff */
[----:B------:R-:W-:Y:S01]  /*b420*/  IMAD R5, R5, 0x1800, R78 ;  /* 0x0000180005057824 */ /* 0x000fe200078e024e */
[----:B------:R-:W-:Y:S02]  /*b430*/  LOP3.LUT R4, R4, R76, RZ, 0x3c, !PT ;  /* 0x0000004c04047212 */ /* 0x000fe400078e3cff */
[----:B------:R-:W-:Y:S02]  /*b440*/  SHF.R.U32.HI R29, RZ, 0x10, R29 ;  /* 0x00000010ff1d7819 */ /* 0x000fe4000001161d */
[----:B------:R-:W-:Y:S01]  /*b450*/  PRMT R27, R3, 0x5410, R14 ;  /* 0x00005410031b7816 */ /* 0x000fe2000000000e */
[----:B0-----:R-:W-:Y:S01]  /*b460*/  IMAD.IADD R9, R5, 0x1, R4 ;  /* 0x0000000105097824 */ /* 0x001fe200078e0204 */
[----:B------:R-:W-:Y:S01]  /*b470*/  PRMT R49, R49, 0x5410, R26 ;  /* 0x0000541031317816 */ /* 0x000fe2000000001a */
[----:B------:R-:W0:Y:S01]  /*b480*/  LDS.128 R4, [R0] ;  /* 0x0000000000047984 */ /* 0x000e220000000c00 */
[----:B------:R-:W-:Y:S01]  /*b490*/  PRMT R29, R20, 0x5410, R29 ;  /* 0x00005410141d7816 */ /* 0x000fe2000000001d */
[----:B------:R-:W-:Y:S01]  /*b4a0*/  IMAD R12, R9, 0x2, R2 ;  /* 0x00000002090c7824 */ /* 0x000fe200078e0202 */
[----:B------:R-:W-:Y:S01]  /*b4b0*/  SHF.R.U32.HI R41, RZ, 0x10, R41 ;  /* 0x00000010ff297819 */ /* 0x000fe20000011629 */
[----:B------:R-:W-:Y:S01]  /*b4c0*/  IMAD.U32 R28, R27, 0x10000, RZ ;  /* 0x000100001b1c7824 */ /* 0x000fe200078e00ff */
[----:B------:R-:W-:Y:S01]  /*b4d0*/  SHF.R.U64 R30, R30, 0x10, R31 ;  /* 0x000000101e1e7819 */ /* 0x000fe2000000121f */
[----:B------:R-:W-:Y:S01]  /*b4e0*/  IMAD.U32 R26, R49, 0x10000, RZ ;  /* 0x00010000311a7824 */ /* 0x000fe200078e00ff */
[----:B------:R-:W1:Y:S01]  /*b4f0*/  LDS.128 R8, [R12+0xc400] ;  /* 0x00c400000c087984 */ /* 0x000e620000000c00 */
[----:B------:R-:W-:-:S02]  /*b500*/  PRMT R50, R50, 0x5410, R41 ;  /* 0x0000541032327816 */ /* 0x000fc40000000029 */
[----:B------:R-:W-:Y:S02]  /*b510*/  PRMT R30, R21, 0x5410, R30 ;  /* 0x00005410151e7816 */ /* 0x000fe4000000001e */
[----:B------:R-:W-:Y:S02]  /*b520*/  SHF.R.U32.HI R31, RZ, 0x10, R31 ;  /* 0x00000010ff1f7819 */ /* 0x000fe4000001161f */
[----:B------:R-:W-:Y:S02]  /*b530*/  LOP3.LUT R27, R27, 0xffff0000, RZ, 0xc0, !PT ;  /* 0xffff00001b1b7812 */ /* 0x000fe400078ec0ff */
[----:B------:R-:W-:Y:S02]  /*b540*/  LOP3.LUT R49, R49, 0xffff0000, RZ, 0xc0, !PT ;  /* 0xffff000031317812 */ /* 0x000fe400078ec0ff */
[----:B------:R-:W-:Y:S02]  /*b550*/  SHF.R.U64 R24, R42, 0x10, R43 ;  /* 0x000000102a187819 */ /* 0x000fe4000000122b */
[----:B------:R-:W-:-:S02]  /*b560*/  PRMT R48, R48, 0x5410, R31 ;  /* 0x0000541030307816 */ /* 0x000fc4000000001f */
[----:B------:R-:W-:Y:S02]  /*b570*/  PRMT R51, R51, 0x5410, R24 ;  /* 0x0000541033337816 */ /* 0x000fe40000000018 */
[----:B------:R-:W-:-:S04]  /*b580*/  SHF.R.U32.HI R43, RZ, 0x10, R43 ;  /* 0x00000010ff2b7819 */ /* 0x000fc8000001162b */
[----:B------:R-:W-:Y:S01]  /*b590*/  PRMT R52, R52, 0x5410, R43 ;  /* 0x0000541034347816 */ /* 0x000fe2000000002b */
        /* <DEDUP_REMOVED lines=14> */
[----:B------:R-:W-:Y:S01]  /*b680*/  FMUL.FTZ R31, R8, R27 ;  /* 0x0000001b081f7220 */ /* 0x000fe20000410000 */
[----:B------:R-:W-:-:S02]  /*b690*/  IMAD.U32 R24, R10, 0x10000, RZ ;  /* 0x000100000a187824 */ /* 0x000fc400078e00ff */
[----:B------:R-:W-:Y:S01]  /*b6a0*/  FFMA.FTZ R32, R3, R26, -R32 ;  /* 0x0000001a03207223 */ /* 0x000fe20000010820 */
[----:B------:R-:W-:Y:S02]  /*b6b0*/  IMAD.U32 R26, R29, 0x10000, RZ ;  /* 0x000100001d1a7824 */ /* 0x000fe400078e00ff */
[----:B------:R-:W-:Y:S01]  /*b6c0*/  FFMA.FTZ R28, R3, R28, R20 ;  /* 0x0000001c031c7223 */ /* 0x000fe20000010014 */
[----:B------:R-:W-:Y:S02]  /*b6d0*/  IMAD.U32 R20, R50, 0x10000, RZ ;  /* 0x0001000032147824 */ /* 0x000fe400078e00ff */
[-C--:B------:R-:W-:Y:S01]  /*b6e0*/  FMUL.FTZ R3, R8, R49.reuse ;  /* 0x0000003108037220 */ /* 0x080fe20000410000 */
[----:B------:R-:W-:Y:S01]  /*b6f0*/  FMUL.FTZ R34, R21, R26 ;  /* 0x0000001a15227220 */ /* 0x000fe20000410000 */
[----:B------:R-:W-:Y:S01]  /*b700*/  LOP3.LUT R8, R29, 0xffff0000, RZ, 0xc0, !PT ;  /* 0xffff00001d087812 */ /* 0x000fe200078ec0ff */
[-C--:B------:R-:W-:Y:S01]  /*b710*/  FMUL.FTZ R21, R21, R20.reuse ;  /* 0x0000001415157220 */ /* 0x080fe20000410000 */
[----:B------:R-:W-:Y:S01]  /*b720*/  LOP3.LUT R50, R50, 0xffff0000, RZ, 0xc0, !PT ;  /* 0xffff000032327812 */ /* 0x000fe200078ec0ff */
[C---:B------:R-:W-:Y:S01]  /*b730*/  FFMA.FTZ R34, R13.reuse, R20, -R34 ;  /* 0x000000140d227223 */ /* 0x040fe20000010822 */
[----:B------:R-:W-:Y:S01]  /*b740*/  FFMA.FTZ R31, R4, R49, -R31 ;  /* 0x00000031041f7223 */ /* 0x000fe2000001081f */
[----:B------:R-:W-:Y:S01]  /*b750*/  FFMA.FTZ R21, R13, R26, R21 ;  /* 0x0000001a0d157223 */ /* 0x000fe20000010015 */
[----:B------:R-:W-:-:S02]  /*b760*/  IMAD.U32 R13, R30, 0x10000, RZ ;  /* 0x000100001e0d7824 */ /* 0x000fc400078e00ff */
[----:B------:R-:W-:Y:S01]  /*b770*/  FFMA.FTZ R27, R4, R27, R3 ;  /* 0x0000001b041b7223 */ /* 0x000fe20000010003 */
[----:B------:R-:W-:Y:S01]  /*b780*/  FMUL.FTZ R4, R9, R8 ;  /* 0x0000000809047220 */ /* 0x000fe20000410000 */
[----:B------:R-:W-:Y:S02]  /*b790*/  IMAD.U32 R3, R51, 0x10000, RZ ;  /* 0x0001000033037824 */ /* 0x000fe400078e00ff */
[-C--:B------:R-:W-:Y:S01]  /*b7a0*/  FMUL.FTZ R26, R9, R50.reuse ;  /* 0x00000032091a7220 */ /* 0x080fe20000410000 */
[----:B------:R-:W-:Y:S01]  /*b7b0*/  FMUL.FTZ R29, R24, R13 ;  /* 0x0000000d181d7220 */ /* 0x000fe20000410000 */
[----:B------:R-:W-:Y:S02]  /*b7c0*/  IMAD.U32 R25, R11, 0x10000, RZ ;  /* 0x000100000b197824 */ /* 0x000fe400078e00ff */
[C---:B------:R-:W-:Y:S01]  /*b7d0*/  FFMA.FTZ R9, R5.reuse, R50, -R4 ;  /* 0x0000003205097223 */ /* 0x040fe20000010804 */
[----:B------:R-:W-:Y:S02]  /*b7e0*/  IMAD.U32 R20, R48, 0x10000, RZ ;  /* 0x0001000030147824 */ /* 0x000fe400078e00ff */
[-C--:B------:R-:W-:Y:S01]  /*b7f0*/  FMUL.FTZ R24, R24, R3.reuse ;  /* 0x0000000318187220 */ /* 0x080fe20000410000 */
[----:B------:R-:W-:Y:S01]  /*b800*/  FFMA.FTZ R26, R5, R8, R26 ;  /* 0x00000008051a7223 */ /* 0x000fe2000001001a */
[----:B------:R-:W-:Y:S01]  /*b810*/  FFMA.FTZ R29, R14, R3, -R29 ;  /* 0x000000030e1d7223 */ /* 0x000fe2000001081d */
[----:B------:R-:W-:Y:S01]  /*b820*/  LOP3.LUT R10, R10, 0xffff0000, RZ, 0xc0, !PT ;  /* 0xffff00000a0a7812 */ /* 0x000fe200078ec0ff */
[----:B------:R-:W-:Y:S01]  /*b830*/  IMAD.U32 R4, R52, 0x10000, RZ ;  /* 0x0001000034047824 */ /* 0x000fe200078e00ff */
[----:B------:R-:W-:Y:S01]  /*b840*/  LOP3.LUT R11, R11, 0xffff0000, RZ, 0xc0, !PT ;  /* 0xffff00000b0b7812 */ /* 0x000fe200078ec0ff */
[----:B------:R-:W-:Y:S01]  /*b850*/  FMUL.FTZ R8, R25, R20 ;  /* 0x0000001419087220 */ /* 0x000fe20000410000 */
[----:B------:R-:W-:Y:S01]  /*b860*/  LOP3.LUT R3, R30, 0xffff0000, RZ, 0xc0, !PT ;  /* 0xffff00001e037812 */ /* 0x000fe200078ec0ff */
[----:B------:R-:W-:Y:S01]  /*b870*/  FFMA.FTZ R24, R14, R13, R24 ;  /* 0x0000000d0e187223 */ /* 0x000fe20000010018 */
[----:B------:R-:W-:Y:S01]  /*b880*/  LOP3.LUT R48, R48, 0xffff0000, RZ, 0xc0, !PT ;  /* 0xffff000030307812 */ /* 0x000fe200078ec0ff */
[-C--:B------:R-:W-:Y:S01]  /*b890*/  FFMA.FTZ R13, R15, R4.reuse, -R8 ;  /* 0x000000040f0d7223 */ /* 0x080fe20000010808 */
[----:B------:R-:W-:Y:S01]  /*b8a0*/  LOP3.LUT R51, R51, 0xffff0000, RZ, 0xc0, !PT ;  /* 0xffff000033337812 */ /* 0x000fe200078ec0ff */
[----:B------:R-:W-:Y:S01]  /*b8b0*/  FMUL.FTZ R14, R25, R4 ;  /* 0x00000004190e7220 */ /* 0x000fe20000410000 */
[----:B------:R-:W-:Y:S01]  /*b8c0*/  LOP3.LUT R52, R52, 0xffff0000, RZ, 0xc0, !PT ;  /* 0xffff000034347812 */ /* 0x000fe200078ec0ff */
[C---:B------:R-:W-:Y:S01]  /*b8d0*/  FMUL.FTZ R5, R10.reuse, R3 ;  /* 0x000000030a057220 */ /* 0x040fe20000410000 */
[----:B------:R-:W-:Y:S01]  /*b8e0*/  FMUL.FTZ R8, R11, R48 ;  /* 0x000000300b087220 */ /* 0x000fe20000410000 */
[-C--:B------:R-:W-:Y:S01]  /*b8f0*/  FMUL.FTZ R4, R10, R51.reuse ;  /* 0x000000330a047220 */ /* 0x080fe20000410000 */
[----:B------:R-:W-:Y:S01]  /*b900*/  FFMA.FTZ R14, R15, R20, R14 ;  /* 0x000000140f0e7223 */ /* 0x000fe2000001000e */
[-C--:B------:R-:W-:Y:S01]  /*b910*/  FMUL.FTZ R11, R11, R52.reuse ;  /* 0x000000340b0b7220 */ /* 0x080fe20000410000 */
        /* <DEDUP_REMOVED lines=9> */
[----:B------:R-:W-:Y:S01]  /*b9b0*/  F2FP.BF16.F32.PACK_AB R9, R26, R21 ;  /* 0x000000151a09723e */ /* 0x000fe200000010ff */
[----:B------:R0:W-:Y:S01]  /*b9c0*/  STS.128 [R0], R4 ;  /* 0x0000000400007388 */ /* 0x0001e20000000c00 */
[----:B------:R-:W-:-:S02]  /*b9d0*/  F2FP.BF16.F32.PACK_AB R10, R3, R24 ;  /* 0x00000018030a723e */ /* 0x000fc400000010ff */
[----:B------:R-:W-:-:S05]  /*b9e0*/  F2FP.BF16.F32.PACK_AB R11, R11, R14 ;  /* 0x0000000e0b0b723e */ /* 0x000fca00000010ff */
[----:B------:R0:W-:Y:S02]  /*b9f0*/  STS.128 [R12+0xc400], R8 ;  /* 0x00c400080c007388 */ /* 0x0001e40000000c00 */
.L_x_1191:
[----:B------:R-:W-:Y:S05]  /*ba00*/  BSYNC B0 ;  /* 0x0000000000007941 */ /* 0x000fea0003800000 */
.L_x_1181:
        /* <DEDUP_REMOVED lines=8> */
.L_x_1179:
[----:B0--3--:R-:W-:-:S05]  /*ba90*/  IMAD.U32 R0, RZ, RZ, UR37 ;  /* 0x00000025ff007e24 */ /* 0x009fca000f8e00ff */
[----:B------:R-:W-:-:S13]  /*baa0*/  ISETP.NE.AND P0, PT, R0, 0x3, PT ;  /* 0x000000030000780c */ /* 0x000fda0003f05270 */
[----:B------:R-:W-:Y:S05]  /*bab0*/  @!P0 BRA `(.L_x_1214) ;  /* 0x0000000000048947 */ /* 0x000fea0003800000 */
[----:B------:R-:W-:Y:S01]  /*bac0*/  BPT.TRAP 0x1 ;  /* 0x000000040000795c */ /* 0x000fe20000300000 */
.L_x_1214:
[----:B------:R-:W-:Y:S01]  /*bad0*/  IMAD R0, R17, 0x8, R2 ;  /* 0x0000000811007824 */ /* 0x000fe200078e0202 */
[----:B--2-4-:R-:W-:-:S04]  /*bae0*/  SHF.L.U32 R3, R22, 0x1f, RZ ;  /* 0x0000001f16037819 */ /* 0x014fc800000006ff */
[----:B------:R0:W2:Y:S01]  /*baf0*/  SYNCS.PHASECHK.TRANS64.TRYWAIT P2, [R0+URZ+0x2d830], R3 ;  /* 0x02d83003000075a7 */ /* 0x0000a2000804017f */
[----:B------:R-:W-:Y:S05]  /*bb00*/  @!P0 BRA `(.L_x_1215) ;  /* 0x0000000000048947 */ /* 0x000fea0003800000 */
[----:B------:R-:W-:Y:S01]  /*bb10*/  BPT.TRAP 0x1 ;  /* 0x000000040000795c */ /* 0x000fe20000300000 */
.L_x_1215:
[----:B------:R-:W3:Y:S01]  /*bb20*/  S2R R8, SR_TID.X ;  /* 0x0000000000087919 */ /* 0x000ee20000002100 */
[----:B------:R-:W-:-:S05]  /*bb30*/  LOP3.LUT R47, R47, 0xffffff80, RZ, 0xc0, !PT ;  /* 0xffffff802f2f7812 */ /* 0x000fca00078ec0ff */
[----:B------:R-:W-:-:S05]  /*bb40*/  IMAD.IADD R47, R46, 0x1, -R47 ;  /* 0x000000012e2f7824 */ /* 0x000fca00078e0a2f */
[----:B------:R-:W-:-:S04]  /*bb50*/  SHF.R.S32.HI R6, RZ, 0x1f, R47 ;  /* 0x0000001fff067819 */ /* 0x000fc8000001142f */
[CC--:B------:R-:W-:Y:S02]  /*bb60*/  LEA.HI R4, R6.reuse, R47.reuse, RZ, 0x2 ;  /* 0x0000002f06047211 */ /* 0x0c0fe400078f10ff */
[----:B------:R-:W-:Y:S02]  /*bb70*/  LEA.HI R6, R6, R47, RZ, 0x5 ;  /* 0x0000002f06067211 */ /* 0x000fe400078f28ff */
[--C-:B------:R-:W-:Y:S02]  /*bb80*/  SHF.R.S32.HI R7, RZ, 0x2, R4.reuse ;  /* 0x00000002ff077819 */ /* 0x100fe40000011404 */
[----:B------:R-:W-:Y:S02]  /*bb90*/  SHF.R.S32.HI R4, RZ, 0x1f, R4 ;  /* 0x0000001fff047819 */ /* 0x000fe40000011404 */
[----:B------:R-:W-:Y:S02]  /*bba0*/  SHF.R.S32.HI R6, RZ, 0x5, R6 ;  /* 0x00000005ff067819 */ /* 0x000fe40000011406 */
[----:B------:R-:W-:Y:S01]  /*bbb0*/  LEA.HI R5, R4, R7, RZ, 0x3 ;  /* 0x0000000704057211 */ /* 0x000fe200078f18ff */
[----:B------:R-:W-:Y:S01]  /*bbc0*/  IMAD.HI R4, R44, 0x55555556, RZ ;  /* 0x555555562c047827 */ /* 0x000fe200078e02ff */
[----:B---3--:R-:W-:-:S02]  /*bbd0*/  LOP3.LUT R9, R8, 0x7f, RZ, 0xc0, !PT ;  /* 0x0000007f08097812 */ /* 0x008fc400078ec0ff */
[----:B------:R-:W-:Y:S02]  /*bbe0*/  LOP3.LUT R8, R5, 0xfffffff8, RZ, 0xc0, !PT ;  /* 0xfffffff805087812 */ /* 0x000fe400078ec0ff */
[----:B------:R-:W-:Y:S02]  /*bbf0*/  LEA.HI R5, R4, R4, RZ, 0x1 ;  /* 0x0000000404057211 */ /* 0x000fe400078f08ff */
[----:B------:R-:W-:Y:S01]  /*bc00*/  ISETP.NE.AND P1, PT, R9, RZ, PT ;  /* 0x000000ff0900720c */ /* 0x000fe20003f25270 */
[----:B------:R-:W-:Y:S02]  /*bc10*/  IMAD.IADD R7, R7, 0x1, -R8 ;  /* 0x0000000107077824 */ /* 0x000fe400078e0a08 */
[----:B------:R-:W-:Y:S02]  /*bc20*/  IMAD R5, R5, -0x3, R44 ;  /* 0xfffffffd05057824 */ /* 0x000fe400078e022c */
[----:B------:R-:W-:Y:S01]  /*bc30*/  IMAD R6, R6, 0x10, R7 ;  /* 0x0000001006067824 */ /* 0x000fe200078e0207 */
[----:B--2---:R-:W-:Y:S07]  /*bc40*/  @P2 BRA `(.L_x_1216) ;  /* 0x0000000000082947 */ /* 0x004fee0003800000 */
[----:B------:R-:W2:Y:S02]  /*bc50*/  SYNCS.PHASECHK.TRANS64.TRYWAIT P2, [R0+URZ+0x2d830], R3 ;  /* 0x02d83003000075a7 */ /* 0x000ea4000804017f */
[----:B--2---:R-:W-:Y:S05]  /*bc60*/  @!P2 BRA `(.L_x_1217) ;  /* 0x0000016c00b8a947 */ /* 0x004fea0003800000 */
.L_x_1216:
[----:B------:R-:W-:Y:S05]  /*bc70*/  WARPSYNC.ALL ;  /* 0x0000000000007948 */ /* 0x000fea0003800000 */
[----:B------:R-:W-:Y:S02]  /*bc80*/  IMAD R20, R5, 0x40, R6 ;  /* 0x0000004005147824 */ /* 0x000fe400078e0206 */
[----:B0-2---:R-:W-:Y:S01]  /*bc90*/  VIADD R3, R2, 0x15400 ;  /* 0x0001540002037836 */ /* 0x005fe20000000000 */
[----:B------:R-:W-:-:S04]  /*bca0*/  LOP3.LUT R6, R45, 0x10000, RZ, 0xfc, !PT ;  /* 0x000100002d067812 */ /* 0x000fc800078efcff */
[----:B------:R-:W-:-:S04]  /*bcb0*/  SHF.R.U32.HI R3, RZ, 0x4, R3 ;  /* 0x00000004ff037819 */ /* 0x000fc80000011603 */
[----:B------:R-:W-:-:S04]  /*bcc0*/  LOP3.LUT R3, R3, 0x3fff, RZ, 0xc0, !PT ;  /* 0x00003fff03037812 */ /* 0x000fc800078ec0ff */
[----:B------:R-:W-:Y:S01]  /*bcd0*/  LOP3.LUT R4, R3, 0x10000, RZ, 0xfc, !PT ;  /* 0x0001000003047812 */ /* 0x000fe200078efcff */
[----:B------:R-:W-:Y:S02]  /*bce0*/  IMAD.MOV.U32 R7, RZ, RZ, -0x7fffffe0 ;  /* 0x80000020ff077424 */ /* 0x000fe400078e00ff */
[----:B------:R-:W-:Y:S02]  /*bcf0*/  IMAD.MOV.U32 R5, RZ, RZ, -0x7fffffe0 ;  /* 0x80000020ff057424 */ /* 0x000fe400078e00ff */
[----:B------:R0:W-:Y:S01]  /*bd00*/  STL [R1+0x8], R4 ;  /* 0x0000080401007387 */ /* 0x0001e20000100800 */
[C---:B------:R-:W-:Y:S02]  /*bd10*/  R2UR UR4, R6.reuse ;  /* 0x00000000060472ca */ /* 0x040fe400000e0000 */
[----:B------:R-:W-:Y:S01]  /*bd20*/  R2UR UR5, R7 ;  /* 0x00000000070572ca */ /* 0x000fe200000e0000 */
[----:B-----5:R-:W-:Y:S01]  /*bd30*/  WARPGROUP.ARRIVE ;  /* 0x00000000000079c5 */ /* 0x020fe20000000000 */
[----:B------:R-:W-:Y:S01]  /*bd40*/  R2UR UR7, R5 ;  /* 0x00000000050772ca */ /* 0x000fe200000e0000 */
[----:B------:R-:W-:Y:S01]  /*bd50*/  VIADD R154, R6, 0x2 ;  /* 0x00000002069a7836 */ /* 0x000fe20000000000 */
[----:B------:R-:W2:Y:S01]  /*bd60*/  LDL R97, [R1+0x28] ;  /* 0x0000280001617983 */ /* 0x000ea20000100800 */
[----:B0-----:R-:W-:-:S03]  /*bd70*/  IMAD R4, R17, 0x600, R4 ;  /* 0x0000060011047824 */ /* 0x001fc600078e0204 */
[----:B------:R-:W3:Y:S02]  /*bd80*/  LDL R98, [R1+0x30] ;  /* 0x0000300001627983 */ /* 0x000ee40000100800 */
[C---:B------:R-:W-:Y:S01]  /*bd90*/  R2UR UR6, R4.reuse ;  /* 0x00000000040672ca */ /* 0x040fe200000e0000 */
[----:B------:R-:W-:Y:S01]  /*bda0*/  IMAD.MOV.U32 R155, RZ, RZ, -0x7fffffe0 ;  /* 0x80000020ff9b7424 */ /* 0x000fe200078e00ff */
[----:B------:R-:W4:Y:S11]  /*bdb0*/  LDL R96, [R1+0x34] ;  /* 0x0000340001607983 */ /* 0x000f360000100800 */
[----:B------:R-:W-:Y:S01]  /*bdc0*/  HGMMA.64x128x16.F32.BF16 R24, gdesc[UR4], RZ, !UPT, gsb0 ;  /* 0x01e00000041879f0 */ /* 0x000fe2000c0018ff */
[----:B------:R-:W-:-:S02]  /*bdd0*/  VIADD R8, R4, 0x2 ;  /* 0x0000000204087836 */ /* 0x000fc40000000000 */
[----:B------:R-:W-:Y:S01]  /*bde0*/  IMAD.MOV.U32 R9, RZ, RZ, -0x7fffffe0 ;  /* 0x80000020ff097424 */ /* 0x000fe200078e00ff */
[----:B------:R-:W-:Y:S02]  /*bdf0*/  R2UR UR4, R154 ;  /* 0x000000009a0472ca */ /* 0x000fe400000e0000 */
[----:B------:R-:W-:Y:S02]  /*be00*/  R2UR UR5, R155 ;  /* 0x000000009b0572ca */ /* 0x000fe400000e0000 */
[----:B------:R-:W-:Y:S02]  /*be10*/  R2UR UR6, R8 ;  /* 0x00000000080672ca */ /* 0x000fe400000e0000 */
[----:B------:R-:W-:Y:S01]  /*be20*/  R2UR UR7, R9 ;  /* 0x00000000090772ca */ /* 0x000fe200000e0000 */
[----:B------:R-:W-:Y:S02]  /*be30*/  VIADD R152, R6, 0x300 ;  /* 0x0000030006987836 */ /* 0x000fe40000000000 */
[----:B------:R-:W-:-:S02]  /*be40*/  VIADD R8, R4, 0x200 ;  /* 0x0000020004087836 */ /* 0x000fc40000000000 */
[----:B------:R-:W-:Y:S02]  /*be50*/  IMAD.MOV.U32 R153, RZ, RZ, -0x7fffffe0 ;  /* 0x80000020ff997424 */ /* 0x000fe400078e00ff */
[----:B------:R-:W-:Y:S01]  /*be60*/  IMAD.MOV.U32 R9, RZ, RZ, -0x7fffffe0 ;  /* 0x80000020ff097424 */ /* 0x000fe200078e00ff */
[----:B------:R-:W-:Y:S02]  /*be70*/  WARPGROUP.DEPBAR.LE gsb0, 0x0 ;  /* 0x00008000000079c5 */ /* 0x000fe40000010000 */
[----:B------:R-:W-:-:S06]  /*be80*/  WARPGROUP.ARRIVE ;  /* 0x00000000000079c5 */ /* 0x000fcc0000000000 */
[----:B------:R-:W-:Y:S01]  /*be90*/  HGMMA.64x128x16.F32.BF16 R24, gdesc[UR4], R24, gsb0 ;  /* 0x01e00000041879f0 */ /* 0x000fe20008001818 */
        /* <DEDUP_REMOVED lines=37> */
[----:B------:R-:W-:Y:S01]  /*c0f0*/  @!P1 VIADD R0, R0, 0x2d840 ;  /* 0x0002d84000009836 */ /* 0x000fe20000000000 */
[----:B------:R-:W-:Y:S02]  /*c100*/  WARPGROUP.DEPBAR.LE gsb0, 0x0 ;  /* 0x00008000000079c5 */ /* 0x000fe40000010000 */
[----:B------:R-:W-:-:S09]  /*c110*/  WARPGROUP.ARRIVE ;  /* 0x00000000000079c5 */ /* 0x000fd20000000000 */
[----:B------:R-:W-:Y:S01]  /*c120*/  HGMMA.64x128x16.F32.BF16 R24, gdesc[UR4], R24, gsb0 ;  /* 0x01e00000041879f0 */ /* 0x000fe20008001818 */
[----:B------:R-:W-:Y:S01]  /*c130*/  ULDC.64 UR4, c[0x0][0x9d8] ;  /* 0x0002760000047ab9 */ /* 0x000fe20000000a00 */
[----:B------:R-:W-:Y:S02]  /*c140*/  ULDC.64 UR6, c[0x0][0x9e0] ;  /* 0x0002780000067ab9 */ /* 0x000fe40000000a00 */
[----:B------:R-:W-:-:S06]  /*c150*/  UISETP.GE.AND UP0, UPT, UR7, 0x1, UPT ;  /* 0x000000010700788c */ /* 0x000fcc000bf06270 */
[----:B------:R-:W-:Y:S01]  /*c160*/  PLOP3.LUT P2, PT, PT, PT, UP0, 0x40, 0x0 ;  /* 0x000000000000781c */ /* 0x000fe20003f4e808 */
[----:B------:R-:W-:Y:S01]  /*c170*/  ULOP3.LUT UR50, URZ, UR5, URZ, 0x33, !UPT ;  /* 0x000000053f327292 */ /* 0x000fe2000f8e333f */
[----:B----4-:R-:W-:Y:S01]  /*c180*/  IMAD R20, R96, 0xc0, R20 ;  /* 0x000000c060147824 */ /* 0x010fe200078e0214 */
[----:B------:R-:W-:Y:S02]  /*c190*/  WARPGROUP.DEPBAR.LE gsb0, 0x0 ;  /* 0x00008000000079c5 */ /* 0x000fe40000010000 */
[----:B------:R-:W-:Y:S01]  /*c1a0*/  FMUL.FTZ R12, R35, UR4 ;  /* 0x00000004230c7c20 */ /* 0x000fe20008410000 */
[----:B------:R-:W-:Y:S01]  /*c1b0*/  FMUL.FTZ R35, R55, UR4 ;  /* 0x0000000437237c20 */ /* 0x000fe20008410000 */
[----:B------:R-:W-:Y:S01]  /*c1c0*/  FMUL.FTZ R55, R60, UR4 ;  /* 0x000000043c377c20 */ /* 0x000fe20008410000 */
[----:B------:R-:W-:Y:S01]  /*c1d0*/  FMUL.FTZ R60, R69, UR4 ;  /* 0x00000004453c7c20 */ /* 0x000fe20008410000 */
[----:B------:R-:W-:Y:S02]  /*c1e0*/  IMAD.MOV.U32 R69, RZ, RZ, -0x80 ;  /* 0xffffff80ff457424 */ /* 0x000fe400078e00ff */
[----:B------:R-:W-:Y:S01]  /*c1f0*/  FMUL.FTZ R10, R25, UR4 ;  /* 0x00000004190a7c20 */ /* 0x000fe20008410000 */
[----:B------:R-:W-:Y:S01]  /*c200*/  FMUL.FTZ R25, R32, UR4 ;  /* 0x0000000420197c20 */ /* 0x000fe20008410000 */
[----:B------:R-:W-:Y:S01]  /*c210*/  FMUL.FTZ R32, R50, UR4 ;  /* 0x0000000432207c20 */ /* 0x000fe20008410000 */
[----:B------:R-:W-:Y:S01]  /*c220*/  IMAD R69, R88, R69, 0x80 ;  /* 0x0000008058457424 */ /* 0x000fe200078e0245 */
[----:B------:R-:W-:Y:S01]  /*c230*/  @!P1 PRMT R50, RZ, 0x654, R0 ;  /* 0x00000654ff329816 */ /* 0x000fe20000000000 */
[----:B------:R-:W-:Y:S01]  /*c240*/  FMUL.FTZ R5, R27, UR4 ;  /* 0x000000041b057c20 */ /* 0x000fe20008410000 */
[----:B-1----:R-:W-:Y:S01]  /*c250*/  FMUL.FTZ R14, R28, UR4 ;  /* 0x000000041c0e7c20 */ /* 0x002fe20008410000 */
        /* <DEDUP_REMOVED lines=37> */
[----:B--2---:R-:W-:Y:S01]  /*c4b0*/  IMAD.IADD R71, R97, 0x1, R69 ;  /* 0x0000000161477824 */ /* 0x004fe200078e0245 */
[----:B------:R0:W-:Y:S01]  /*c4c0*/  @!P1 SYNCS.ARRIVE.TRANS64.RED.A1T0 RZ, [R50+URZ], RZ ;  /* 0x000000ff32ff99a7 */ /* 0x0001e2000810043f */
        /* <DEDUP_REMOVED lines=16> */
[----:B0-----:R-:W-:Y:S01]  /*c5d0*/  FMUL.FTZ R50, R87, UR4 ;  /* 0x0000000457327c20 */ /* 0x001fe20008410000 */
[----:B------:R-:W-:Y:S01]  /*c5e0*/  FMUL.FTZ R86, R86, UR4 ;  /* 0x0000000456567c20 */ /* 0x000fe20008410000 */
[----:B---3--:R-:W-:Y:S01]  /*c5f0*/  IADD3 R51, -R98, 0x1, R71 ;  /* 0x0000000162337810 */ /* 0x008fe20007ffe147 */
[----:B------:R-:W0:Y:S04]  /*c600*/  MUFU.TANH R4, R4 ;  /* 0x0000000400047308 */ /* 0x000e280000002400 */
[----:B------:R-:W-:-:S04]  /*c610*/  IMAD R51, R136, -0x2, R51 ;  /* 0xfffffffe88337824 */ /* 0x000fc800078e0233 */
[----:B------:R-:W1:Y:S01]  /*c620*/  MUFU.TANH R10, R10 ;  /* 0x0000000a000a7308 */ /* 0x000e620000002400 */
[----:B------:R-:W-:-:S07]  /*c630*/  IMAD R71, R136, -0x2, R71 ;  /* 0xfffffffe88477824 */ /* 0x000fce00078e0247 */
[----:B------:R-:W2:Y:S01]  /*c640*/  MUFU.TANH R3, R3 ;  /* 0x0000000300037308 */ /* 0x000ea20000002400 */
[----:B------:R-:W-:-:S07]  /*c650*/  VIADD R72, R51, UR6 ;  /* 0x0000000633487c36 */ /* 0x000fce0008000000 */
        /* <DEDUP_REMOVED lines=59> */
[----:B------:R0:W0:Y:S08]  /*ca10*/  MUFU.TANH R0, R86 ;  /* 0x0000005600007308 */ /* 0x0000300000002400 */
[----:B------:R-:W0:Y:S01]  /*ca20*/  MUFU.TANH R50, R50 ;  /* 0x0000003200327308 */ /* 0x000e220000002400 */
[----:B------:R-:W-:Y:S01]  /*ca30*/  VIADD R73, R51, UR50 ;  /* 0x0000003233497c36 */ /* 0x000fe20008000000 */
[----:B------:R-:W-:-:S02]  /*ca40*/  LEA R70, R88, 0xffffff80, 0x7 ;  /* 0xffffff8058467811 */ /* 0x000fc400078e38ff */
[----:B------:R-:W-:Y:S01]  /*ca50*/  VIADDMNMX R74, R20, R72, R71, PT ;  /* 0x00000048144a7246 */ /* 0x000fe20003800147 */
[----:B------:R-:W-:Y:S01]  /*ca60*/  IMAD.IADD R76, R73, 0x1, R20 ;  /* 0x00000001494c7824 */ /* 0x000fe200078e0214 */
[----:B-1234-:R-:W-:Y:S06]  /*ca70*/  @P2 BRA `(.L_x_1218) ;  /* 0x0000000000582947 */ /* 0x01efec0003800000 */
        /* <DEDUP_REMOVED lines=12> */
.L_x_1220:
[----:B------:R-:W-:-:S06]  /*cb40*/  UISETP.NE.AND UP1, UPT, UR7, 0x1, UPT ;  /* 0x000000010700788c */ /* 0x000fcc000bf25270 */
[----:B------:R-:W-:-:S05]  /*cb50*/  PLOP3.LUT P2, PT, PT, PT, UP1, 0x80, 0x0 ;  /* 0x000000000000781c */ /* 0x000fca0003f4f018 */
[----:B------:R-:W-:-:S08]  /*cb60*/  @UP1 ULDC.64 UR4, c[0x0][0x9e8] ;  /* 0x00027a0000041ab9 */ /* 0x000fd00000000a00 */
[----:B------:R-:W-:-:S05]  /*cb70*/  @P2 IMAD.HI.U32 R75, R51, UR4, RZ ;  /* 0x00000004334b2c27 */ /* 0x000fca000f8e00ff */
[----:B------:R-:W-:-:S07]  /*cb80*/  @P2 SHF.R.U32.HI R51, RZ, UR5, R75 ;  /* 0x00000005ff332c19 */ /* 0x000fce000801164b */
.L_x_1221:
[----:B------:R-:W-:Y:S05]  /*cb90*/  BSYNC B0 ;  /* 0x0000000000007941 */ /* 0x000fea0003800000 */
.L_x_1219:
[----:B------:R-:W-:-:S04]  /*cba0*/  IMAD R51, R51, UR7, -R70 ;  /* 0x0000000733337c24 */ /* 0x000fc8000f8e0a46 */
[----:B------:R-:W-:-:S05]  /*cbb0*/  IMAD R51, R136, -0x2, R51 ;  /* 0xfffffffe88337824 */ /* 0x000fca00078e0233 */
[----:B------:R-:W-:Y:S02]  /*cbc0*/  VIMNMX R76, R76, R51, !PT ;  /* 0x000000334c4c7248 */ /* 0x000fe40007fe0100 */
[----:B------:R-:W-:-:S07]  /*cbd0*/  VIADDMNMX R74, R51, UR7, R74, PT ;  /* 0x00000007334a7c46 */ /* 0x000fce000b80014a */
.L_x_1218:
[----:B------:R-:W2:Y:S01]  /*cbe0*/  LDL.LU R77, [R1] ;  /* 0x00000000014d7983 */ /* 0x000ea20000300800 */
[C---:B------:R-:W-:Y:S02]  /*cbf0*/  ISETP.GE.AND P3, PT, R69.reuse, 0x9, PT ;  /* 0x000000094500780c */ /* 0x040fe40003f66270 */
[C---:B------:R-:W-:Y:S02]  /*cc00*/  ISETP.GE.AND P2, PT, R69.reuse, 0x2, PT ;  /* 0x000000024500780c */ /* 0x040fe40003f46270 */
[----:B------:R-:W-:Y:S02]  /*cc10*/  ISETP.GE.AND P5, PT, R69, 0xa, PT ;  /* 0x0000000a4500780c */ /* 0x000fe40003fa6270 */
[----:B------:R-:W-:-:S04]  /*cc20*/  ISETP.GT.AND P4, PT, R76, 0x1, !P2 ;  /* 0x000000014c00780c */ /* 0x000fc80005784270 */
[----:B------:R-:W-:-:S04]  /*cc30*/  ISETP.LT.OR P4, PT, R74, 0x2, P4 ;  /* 0x000000024a00780c */ /* 0x000fc80002781670 */
[----:B------:R-:W-:Y:S02]  /*cc40*/  FSEL R10, R10, -INF , !P4 ;  /* 0xff8000000a0a7808 */ /* 0x000fe40006000000 */
[----:B------:R-:W-:Y:S02]  /*cc50*/  ISETP.GE.AND P4, PT, R69, 0x11, PT ;  /* 0x000000114500780c */ /* 0x000fe40003f86270 */
[----:B--2---:R-:W-:-:S04]  /*cc60*/  LOP3.LUT R77, R77, 0xfffffffd, RZ, 0xc0, !PT ;  /* 0xfffffffd4d4d7812 */ /* 0x004fc800078ec0ff */
[----:B------:R-:W-:Y:S02]  /*cc70*/  @P3 LOP3.LUT R77, R77, 0x2, RZ, 0xfc, !PT ;  /* 0x000000024d4d3812 */ /* 0x000fe400078efcff */
[----:B------:R-:W-:Y:S02]  /*cc80*/  ISETP.GT.AND P3, PT, R76, 0x8, !P3 ;  /* 0x000000084c00780c */ /* 0x000fe40005f64270 */
[----:B------:R-:W-:Y:S02]  /*cc90*/  LOP3.LUT R77, R77, 0xfffffffb, RZ, 0xc0, !PT ;  /* 0xfffffffb4d4d7812 */ /* 0x000fe400078ec0ff */
[----:B------:R-:W-:Y:S02]  /*cca0*/  ISETP.LT.OR P3, PT, R74, 0x9, P3 ;  /* 0x000000094a00780c */ /* 0x000fe40001f61670 */
[----:B------:R-:W-:Y:S02]  /*ccb0*/  @P5 LOP3.LUT R77, R77, 0x4, RZ, 0xfc, !PT ;  /* 0x000000044d4d5812 */ /* 0x000fe400078efcff */
[----:B------:R-:W-:-:S02]  /*ccc0*/  FSEL R14, R14, -INF , !P3 ;  /* 0xff8000000e0e7808 */ /* 0x000fc40005800000 */
[----:B------:R-:W-:Y:S02]  /*ccd0*/  ISETP.GT.AND P3, PT, R76, 0x9, !P5 ;  /* 0x000000094c00780c */ /* 0x000fe40006f64270 */
[----:B------:R-:W-:Y:S02]  /*cce0*/  LOP3.LUT R77, R77, 0xfffffff7, RZ, 0xc0, !PT ;  /* 0xfffffff74d4d7812 */ /* 0x000fe400078ec0ff */
[----:B------:R-:W-:Y:S02]  /*ccf0*/  ISETP.LT.OR P3, PT, R74, 0xa, P3 ;  /* 0x0000000a4a00780c */ /* 0x000fe40001f61670 */
[----:B------:R-:W-:Y:S02]  /*cd00*/  @P4 LOP3.LUT R77, R77, 0x8, RZ, 0xfc, !PT ;  /* 0x000000084d4d4812 */ /* 0x000fe400078efcff */
[----:B0-----:R-:W-:Y:S02]  /*cd10*/  FSEL R13, R13, -INF , !P3 ;  /* 0xff8000000d0d7808 */ /* 0x001fe40005800000 */
[----:B------:R-:W-:-:S02]  /*cd20*/  ISETP.GT.AND P3, PT, R76, 0x10, !P4 ;  /* 0x000000104c00780c */ /* 0x000fc40006764270 */
[----:B------:R-:W-:Y:S02]  /*cd30*/  ISETP.GE.AND P4, PT, R69, 0x12, PT ;  /* 0x000000124500780c */ /* 0x000fe40003f86270 */
[----:B------:R-:W-:Y:S02]  /*cd40*/  ISETP.LT.OR P3, PT, R74, 0x11, P3 ;  /* 0x000000114a00780c */ /* 0x000fe40001f61670 */
[----:B------:R-:W-:Y:S02]  /*cd50*/  LOP3.LUT R77, R77, 0xfbffffff, RZ, 0xc0, !PT ;  /* 0xfbffffff4d4d7812 */ /* 0x000fe400078ec0ff */
[----:B------:R-:W-:Y:S02]  /*cd60*/  FSEL R25, R25, -INF , !P3 ;  /* 0xff80000019197808 */ /* 0x000fe40005800000 */
[----:B------:R-:W-:-:S04]  /*cd70*/  ISETP.GT.AND P3, PT, R76, 0x11, !P4 ;  /* 0x000000114c00780c */ /* 0x000fc80006764270 */
[----:B------:R-:W-:Y:S02]  /*cd80*/  ISETP.LT.OR P3, PT, R74, 0x12, P3 ;  /* 0x000000124a00780c */ /* 0x000fe40001f61670 */
[----:B------:R-:W-:Y:S02]  /*cd90*/  @P4 LOP3.LUT R77, R77, 0x4000000, RZ, 0xfc, !PT ;  /* 0x040000004d4d4812 */ /* 0x000fe400078efcff */
[----:B------:R-:W-:Y:S02]  /*cda0*/  ISETP.GE.AND P4, PT, R69, 0x19, PT ;  /* 0x000000194500780c */ /* 0x000fe40003f86270 */
[----:B------:R-:W-:Y:S02]  /*cdb0*/  LOP3.LUT R77, R77, 0xfdffffff, RZ, 0xc0, !PT ;  /* 0xfdffffff4d4d7812 */ /* 0x000fe400078ec0ff */
[----:B------:R-:W-:Y:S01]  /*cdc0*/  FSEL R51, R21, -INF , !P3 ;  /* 0xff80000015337808 */ /* 0x000fe20005800000 */
[----:B------:R-:W-:Y:S01]  /*cdd0*/  VIADD R21, R20, 0x8 ;  /* 0x0000000814157836 */ /* 0x000fe20000000000 */
        /* <DEDUP_REMOVED lines=149> */
[----:B------:R-:W-:Y:S02]  /*d730*/  ISETP.GE.AND P6, PT, R69, 0x7a, PT ;  /* 0x0000007a4500780c */ /* 0x000fe40003fc6270 */
[----:B------:R-:W-:-:S11]  /*d740*/  VIADDMNMX R69, R21, R72, R71, PT ;  /* 0x0000004815457246 */ /* 0x000fd60003800147 */
[----:B------:R-:W-:Y:S02]  /*d750*/  @P6 LOP3.LUT R77, R77, 0x8000000, RZ, 0xfc, !PT ;  /* 0x080000004d4d6812 */ /* 0x000fe400078efcff */
[----:B------:R-:W-:-:S03]  /*d760*/  ISETP.GT.AND P6, PT, R76, 0x79, !P6 ;  /* 0x000000794c00780c */ /* 0x000fc600077c4270 */
[----:B------:R0:W-:Y:S01]  /*d770*/  STL [R1], R77 ;  /* 0x0000004d01007387 */ /* 0x0001e20000100800 */
[----:B------:R-:W-:-:S04]  /*d780*/  ISETP.LT.OR P6, PT, R74, 0x7a, P6 ;  /* 0x0000007a4a00780c */ /* 0x000fc800037c1670 */
[----:B------:R-:W-:Y:S01]  /*d790*/  FSEL R4, R68, -INF , !P6 ;  /* 0xff80000044047808 */ /* 0x000fe20007000000 */
[----:B------:R-:W-:Y:S01]  /*d7a0*/  IMAD.IADD R68, R73, 0x1, R21 ;  /* 0x0000000149447824 */ /* 0x000fe200078e0215 */
[----:B------:R-:W-:-:S13]  /*d7b0*/  PLOP3.LUT P6, PT, PT, PT, UP0, 0x40, 0x0 ;  /* 0x000000000000781c */ /* 0x000fda0003fce808 */
[----:B0-----:R-:W-:Y:S05]  /*d7c0*/  @P6 BRA `(.L_x_1222) ;  /* 0x0000000000646947 */ /* 0x001fea0003800000 */
        /* <DEDUP_REMOVED lines=14> */
.L_x_1224:
[----:B------:R-:W-:-:S06]  /*d8b0*/  UISETP.NE.AND UP1, UPT, UR7, 0x1, UPT ;  /* 0x000000010700788c */ /* 0x000fcc000bf25270 */
[----:B------:R-:W-:-:S05]  /*d8c0*/  PLOP3.LUT P6, PT, PT, PT, UP1, 0x80, 0x0 ;  /* 0x000000000000781c */ /* 0x000fca0003fcf018 */
[----:B------:R-:W-:-:S08]  /*d8d0*/  @UP1 ULDC.64 UR4, c[0x0][0x9e8] ;  /* 0x00027a0000041ab9 */ /* 0x000fd00000000a00 */
[----:B------:R-:W-:Y:S01]  /*d8e0*/  @P6 IMAD.HI.U32 R72, R71, UR4, RZ ;  /* 0x0000000447486c27 */ /* 0x000fe2000f8e00ff */
[----:B------:R-:W-:-:S13]  /*d8f0*/  PLOP3.LUT P6, PT, PT, PT, UP1, 0x80, 0x0 ;  /* 0x000000000000781c */ /* 0x000fda0003fcf018 */
[----:B------:R-:W-:-:S07]  /*d900*/  @P6 SHF.R.U32.HI R71, RZ, UR5, R72 ;  /* 0x00000005ff476c19 */ /* 0x000fce0008011648 */
.L_x_1225:
[----:B------:R-:W-:Y:S05]  /*d910*/  BSYNC B0 ;  /* 0x0000000000007941 */ /* 0x000fea0003800000 */
.L_x_1223:
[----:B------:R-:W-:-:S04]  /*d920*/  IMAD R71, R71, UR7, -R70 ;  /* 0x0000000747477c24 */ /* 0x000fc8000f8e0a46 */
[----:B------:R-:W-:-:S05]  /*d930*/  IMAD R71, R136, -0x2, R71 ;  /* 0xfffffffe88477824 */ /* 0x000fca00078e0247 */
[----:B------:R-:W-:Y:S02]  /*d940*/  VIMNMX R68, R68, R71, !PT ;  /* 0x0000004744447248 */ /* 0x000fe40007fe0100 */
[----:B------:R-:W-:-:S07]  /*d950*/  VIADDMNMX R69, R71, UR7, R69, PT ;  /* 0x0000000747457c46 */ /* 0x000fce000b800145 */
.L_x_1222:
[----:B------:R-:W-:Y:S01]  /*d960*/  ISETP.GT.AND P2, PT, R68, 0x1, !P2 ;  /* 0x000000014400780c */ /* 0x000fe20005744270 */
[----:B------:R-:W-:Y:S01]  /*d970*/  ULDC UR39, c[0x0][0x988] ;  /* 0x0002620000277ab9 */ /* 0x000fe20000000800 */
[----:B------:R-:W-:Y:S01]  /*d980*/  LOP3.LUT P6, RZ, R77, 0x4000000, RZ, 0xc0, !PT ;  /* 0x040000004dff7812 */ /* 0x000fe200078cc0ff */
[----:B------:R-:W2:Y:S01]  /*d990*/  LDL R87, [R1+0x1c] ;  /* 0x00001c0001577983 */ /* 0x000ea20000100800 */
[----:B------:R-:W-:Y:S02]  /*d9a0*/  ISETP.LT.OR P2, PT, R69, 0x2, P2 ;  /* 0x000000024500780c */ /* 0x000fe40001741670 */
[----:B------:R-:W-:Y:S02]  /*d9b0*/  FMNMX.FTZ R71, R75, R10, !PT ;  /* 0x0000000a4b477209 */ /* 0x000fe40007810000 */
        /* <DEDUP_REMOVED lines=87> */
[----:B------:R-:W-:Y:S01]  /*df30*/  ISETP.GT.AND P2, PT, R68, 0x40, !P6 ;  /* 0x000000404400780c */ /* 0x000fe20007744270 */
[----:B------:R-:W0:Y:S01]  /*df40*/  SHFL.BFLY PT, R12, R71, 0x2, 0x1f ;  /* 0x0c401f00470c7f89 */ /* 0x000e2200000e0000 */
[----:B------:R-:W-:-:S02]  /*df50*/  LOP3.LUT P6, RZ, R77, 0x10, RZ, 0xc0, !PT ;  /* 0x000000104dff7812 */ /* 0x000fc400078cc0ff */
[----:B------:R-:W-:-:S04]  /*df60*/  ISETP.LT.OR P2, PT, R69, 0x41, P2 ;  /* 0x000000414500780c */ /* 0x000fc80001741670 */
[----:B------:R-:W-:Y:S02]  /*df70*/  FSEL R36, R36, -INF , !P2 ;  /* 0xff80000024247808 */ /* 0x000fe40005000000 */
[----:B------:R-:W-:-:S04]  /*df80*/  LOP3.LUT P2, RZ, R77, 0x4000, RZ, 0xc0, !PT ;  /* 0x000040004dff7812 */ /* 0x000fc8000784c0ff */
[----:B------:R-:W-:-:S04]  /*df90*/  ISETP.GT.AND P2, PT, R68, 0x41, !P2 ;  /* 0x000000414400780c */ /* 0x000fc80005744270 */
[----:B------:R-:W-:-:S04]  /*dfa0*/  ISETP.LT.OR P2, PT, R69, 0x42, P2 ;  /* 0x000000424500780c */ /* 0x000fc80001741670 */
[----:B------:R-:W-:Y:S02]  /*dfb0*/  FSEL R37, R37, -INF , !P2 ;  /* 0xff80000025257808 */ /* 0x000fe40005000000 */
[----:B------:R-:W-:Y:S02]  /*dfc0*/  LOP3.LUT P2, RZ, R77, 0x2000, RZ, 0xc0, !PT ;  /* 0x000020004dff7812 */ /* 0x000fe4000784c0ff */
[----:B0-----:R-:W-:Y:S02]  /*dfd0*/  FMNMX.FTZ R73, R71, R12, !PT ;  /* 0x0000000c47497209 */ /* 0x001fe40007810000 */
[----:B------:R-:W-:-:S03]  /*dfe0*/  ISETP.GT.AND P2, PT, R68, 0x48, !P2 ;  /* 0x000000484400780c */ /* 0x000fc60005744270 */
[----:B------:R-:W0:Y:S01]  /*dff0*/  SHFL.BFLY PT, R12, R73, 0x1, 0x1f ;  /* 0x0c201f00490c7f89 */ /* 0x000e2200000e0000 */
        /* <DEDUP_REMOVED lines=42> */
[C---:B------:R-:W-:Y:S02]  /*e2a0*/  ISETP.GT.AND P2, PT, R68.reuse, RZ, !P6 ;  /* 0x000000ff4400720c */ /* 0x040fe40007744270 */
[----:B------:R-:W-:Y:S02]  /*e2b0*/  ISETP.GT.AND P3, PT, R68, 0x70, !P3 ;  /* 0x000000704400780c */ /* 0x000fe40005f64270 */
[----:B------:R-:W-:Y:S01]  /*e2c0*/  ISETP.LT.OR P2, PT, R69, 0x1, P2 ;  /* 0x000000014500780c */ /* 0x000fe20001741670 */
[--C-:B------:R-:W-:Y:S01]  /*e2d0*/  FFMA.FTZ R74, R10, UR39, -R86.reuse ;  /* 0x000000270a4a7c23 */ /* 0x100fe20008010856 */
[--C-:B------:R-:W-:Y:S01]  /*e2e0*/  FFMA.FTZ R73, R13, UR39, -R86.reuse ;  /* 0x000000270d497c23 */ /* 0x100fe20008010856 */
[--C-:B------:R-:W-:Y:S01]  /*e2f0*/  FFMA.FTZ R80, R28, UR39, -R86.reuse ;  /* 0x000000271c507c23 */ /* 0x100fe20008010856 */
[----:B------:R-:W-:Y:S01]  /*e300*/  FSEL R72, R3, -INF , !P2 ;  /* 0xff80000003487808 */ /* 0x000fe20005000000 */
[----:B------:R-:W-:Y:S01]  /*e310*/  FFMA.FTZ R10, R14, UR39, -R86 ;  /* 0x000000270e0a7c23 */ /* 0x000fe20008010856 */
[----:B------:R-:W-:-:S02]  /*e320*/  LOP3.LUT P6, RZ, R77, 0x8000000, RZ, 0xc0, !PT ;  /* 0x080000004dff7812 */ /* 0x000fc400078cc0ff */
[----:B------:R-:W-:-:S04]  /*e330*/  FMNMX.FTZ R3, R72, R5, !PT ;  /* 0x0000000548037209 */ /* 0x000fc80007810000 */
        /* <DEDUP_REMOVED lines=23> */
[----:B------:R-:W-:Y:S02]  /*e4b0*/  FMNMX.FTZ R13, R45, R82, !PT ;  /* 0x000000522d0d7209 */ /* 0x000fe40007810000 */
[----:B------:R-:W-:Y:S02]  /*e4c0*/  ISETP.GT.AND P4, PT, R68, 0x71, !P4 ;  /* 0x000000714400780c */ /* 0x000fe40006784270 */
[----:B------:R-:W-:Y:S02]  /*e4d0*/  ISETP.LT.OR P3, PT, R69, 0x71, P3 ;  /* 0x000000714500780c */ /* 0x000fe40001f61670 */
[----:B------:R-:W-:Y:S02]  /*e4e0*/  FMNMX.FTZ R82, R46, R13, !PT ;  /* 0x0000000d2e527209 */ /* 0x000fe40007810000 */
[C---:B------:R-:W-:Y:S02]  /*e4f0*/  ISETP.GT.AND P5, PT, R68.reuse, 0x78, !P5 ;  /* 0x000000784400780c */ /* 0x040fe40006fa4270 */
[----:B------:R-:W-:-:S02]  /*e500*/  ISETP.GT.AND P2, PT, R68, 0x79, !P6 ;  /* 0x000000794400780c */ /* 0x000fc40007744270 */
[----:B------:R-:W-:Y:S02]  /*e510*/  ISETP.LT.OR P4, PT, R69, 0x72, P4 ;  /* 0x000000724500780c */ /* 0x000fe40002781670 */
[----:B------:R-:W-:Y:S02]  /*e520*/  FSEL R68, R48, -INF , !P3 ;  /* 0xff80000030447808 */ /* 0x000fe40005800000 */
[----:B------:R-:W-:Y:S02]  /*e530*/  FMNMX.FTZ R13, R47, R82, !PT ;  /* 0x000000522f0d7209 */ /* 0x000fe40007810000 */
[----:B------:R-:W-:Y:S02]  /*e540*/  ISETP.LT.OR P5, PT, R69, 0x79, P5 ;  /* 0x000000794500780c */ /* 0x000fe40002fa1670 */
[----:B------:R-:W-:Y:S02]  /*e550*/  FSEL R79, R49, -INF , !P4 ;  /* 0xff800000314f7808 */ /* 0x000fe40006000000 */
[----:B------:R-:W-:-:S02]  /*e560*/  FMNMX.FTZ R48, R68, R13, !PT ;  /* 0x0000000d44307209 */ /* 0x000fc40007810000 */
[----:B------:R-:W-:Y:S02]  /*e570*/  ISETP.LT.OR P2, PT, R69, 0x7a, P2 ;  /* 0x0000007a4500780c */ /* 0x000fe40001741670 */
[----:B------:R-:W-:Y:S02]  /*e580*/  FSEL R83, R0, -INF , !P5 ;  /* 0xff80000000537808 */ /* 0x000fe40006800000 */
[----:B------:R-:W-:Y:S02]  /*e590*/  FMNMX.FTZ R48, R79, R48, !PT ;  /* 0x000000304f307209 */ /* 0x000fe40007810000 */
[----:B------:R-:W-:Y:S02]  /*e5a0*/  FSEL R84, R50, -INF , !P2 ;  /* 0xff80000032547808 */ /* 0x000fe40005000000 */
[----:B------:R-:W-:-:S04]  /*e5b0*/  FMNMX.FTZ R13, R83, R48, !PT ;  /* 0x00000030530d7209 */ /* 0x000fc80007810000 */
[----:B------:R-:W-:-:S05]  /*e5c0*/  FMNMX.FTZ R13, R84, R13, !PT ;  /* 0x0000000d540d7209 */ /* 0x000fca0007810000 */
[----:B------:R-:W0:Y:S02]  /*e5d0*/  SHFL.BFLY PT, R0, R13, 0x2, 0x1f ;  /* 0x0c401f000d007f89 */ /* 0x000e2400000e0000 */
[----:B0-----:R-:W-:-:S05]  /*e5e0*/  FMNMX.FTZ R48, R13, R0, !PT ;  /* 0x000000000d307209 */ /* 0x001fca0007810000 */
[----:B------:R-:W0:Y:S01]  /*e5f0*/  SHFL.BFLY PT, R13, R48, 0x1, 0x1f ;  /* 0x0c201f00300d7f89 */ /* 0x000e2200000e0000 */
[--C-:B------:R-:W-:Y:S01]  /*e600*/  FFMA.FTZ R71, R75, UR39, -R86.reuse ;  /* 0x000000274b477c23 */ /* 0x100fe20008010856 */
[--C-:B------:R-:W-:Y:S01]  /*e610*/  FFMA.FTZ R53, R53, UR39, -R86.reuse ;  /* 0x0000002735357c23 */ /* 0x100fe20008010856 */
[----:B------:R-:W-:Y:S08]  /*e620*/  MUFU.EX2 R74, R74 ;  /* 0x0000004a004a7308 */ /* 0x000ff00000000800 */
[----:B------:R1:W-:Y:S01]  /*e630*/  MUFU.EX2 R69, R53 ;  /* 0x0000003500457308 */ /* 0x0003e20000000800 */
[----:B0-----:R-:W-:Y:S01]  /*e640*/  FMNMX.FTZ R13, R48, R13, !PT ;  /* 0x0000000d300d7209 */ /* 0x001fe20007810000 */
[----:B------:R-:W-:-:S03]  /*e650*/  FFMA.FTZ R48, R62, UR39, -R86 ;  /* 0x000000273e307c23 */ /* 0x000fc60008010856 */
[C---:B------:R-:W-:Y:S01]  /*e660*/  FSETP.NEU.FTZ.AND P2, PT, R13.reuse, -INF , PT ;  /* 0xff8000000d00780b */ /* 0x040fe20003f5d000 */
[----:B------:R-:W-:Y:S01]  /*e670*/  FMUL.FTZ R62, R13, UR39 ;  /* 0x000000270d3e7c20 */ /* 0x000fe20008410000 */
[--C-:B-1----:R-:W-:Y:S01]  /*e680*/  FFMA.FTZ R53, R4, UR39, -R86.reuse ;  /* 0x0000002704357c23 */ /* 0x102fe20008010856 */
[----:B------:R-:W0:Y:S03]  /*e690*/  MUFU.EX2 R71, R71 ;  /* 0x0000004700477308 */ /* 0x000e260000000800 */
[----:B------:R-:W-:Y:S01]  /*e6a0*/  FSEL R4, R62, RZ, P2 ;  /* 0x000000ff3e047208 */ /* 0x000fe20001000000 */
[--C-:B------:R-:W-:Y:S01]  /*e6b0*/  FFMA.FTZ R25, R25, UR39, -R86.reuse ;  /* 0x0000002719197c23 */ /* 0x100fe20008010856 */
[----:B------:R-:W-:-:S03]  /*e6c0*/  FFMA.FTZ R82, R56, UR39, -R86 ;  /* 0x0000002738527c23 */ /* 0x000fc60008010856 */
[----:B------:R-:W1:Y:S01]  /*e6d0*/  MUFU.EX2 R10, R10 ;  /* 0x0000000a000a7308 */ /* 0x000e620000000800 */
[--C-:B------:R-:W-:Y:S01]  /*e6e0*/  FFMA.FTZ R62, R72, UR39, -R4.reuse ;  /* 0x00000027483e7c23 */ /* 0x100fe20008010804 */
[----:B------:R-:W-:Y:S01]  /*e6f0*/  FFMA.FTZ R5, R5, UR39, -R4 ;  /* 0x0000002705057c23 */ /* 0x000fe20008010804 */
[--C-:B------:R-:W-:Y:S01]  /*e700*/  FFMA.FTZ R56, R59, UR39, -R86.reuse ;  /* 0x000000273b387c23 */ /* 0x100fe20008010856 */
[----:B------:R-:W-:Y:S01]  /*e710*/  FFMA.FTZ R59, R63, UR39, -R86 ;  /* 0x000000273f3b7c23 */ /* 0x000fe20008010856 */
[----:B------:R-:W-:Y:S01]  /*e720*/  FFMA.FTZ R63, R8, UR39, -R4 ;  /* 0x00000027083f7c23 */ /* 0x000fe20008010804 */
[--C-:B------:R-:W-:Y:S02]  /*e730*/  FFMA.FTZ R76, R51, UR39, -R86.reuse ;  /* 0x00000027334c7c23 */ /* 0x100fe40008010856 */
[----:B------:R-:W3:Y:S01]  /*e740*/  MUFU.EX2 R73, R73 ;  /* 0x0000004900497308 */ /* 0x000ee20000000800 */
[--C-:B------:R-:W-:Y:S01]  /*e750*/  FFMA.FTZ R77, R29, UR39, -R86.reuse ;  /* 0x000000271d4d7c23 */ /* 0x100fe20008010856 */
[----:B------:R-:W-:Y:S01]  /*e760*/  FFMA.FTZ R0, R66, UR39, -R86 ;  /* 0x0000002742007c23 */ /* 0x000fe20008010856 */
[----:B------:R-:W-:-:S05]  /*e770*/  FFMA.FTZ R66, R9, UR39, -R4 ;  /* 0x0000002709427c23 */ /* 0x000fca0008010804 */
[----:B------:R-:W-:Y:S01]  /*e780*/  MUFU.EX2 R62, R62 ;  /* 0x0000003e003e7308 */ /* 0x000fe20000000800 */
[----:B0-----:R-:W-:-:S07]  /*e790*/  FADD.FTZ R9, R71, R74 ;  /* 0x0000004a47097221 */ /* 0x001fce0000010000 */
[----:B------:R-:W-:Y:S08]  /*e7a0*/  MUFU.EX2 R5, R5 ;  /* 0x0000000500057308 */ /* 0x000ff00000000800 */
[----:B------:R-:W0:Y:S01]  /*e7b0*/  MUFU.EX2 R25, R25 ;  /* 0x0000001900197308 */ /* 0x000e220000000800 */
[----:B-1----:R-:W-:-:S07]  /*e7c0*/  FADD.FTZ R8, R10, R9 ;  /* 0x000000090a087221 */ /* 0x002fce0000010000 */
[----:B------:R-:W1:Y:S01]  /*e7d0*/  MUFU.EX2 R63, R63 ;  /* 0x0000003f003f7308 */ /* 0x000e620000000800 */
[----:B------:R-:W-:-:S07]  /*e7e0*/  FFMA.FTZ R90, R90, UR39, -R86 ;  /* 0x000000275a5a7c23 */ /* 0x000fce0008010856 */
[----:B------:R-:W4:Y:S01]  /*e7f0*/  MUFU.EX2 R76, R76 ;  /* 0x0000004c004c7308 */ /* 0x000f220000000800 */
[--C-:B------:R-:W-:Y:S01]  /*e800*/  FFMA.FTZ R81, R55, UR39, -R86.reuse ;  /* 0x0000002737517c23 */ /* 0x100fe20008010856 */
[----:B------:R-:W-:Y:S01]  /*e810*/  FFMA.FTZ R55, R58, UR39, -R86 ;  /* 0x000000273a377c23 */ /* 0x000fe20008010856 */
[----:B---3--:R-:W-:-:S05]  /*e820*/  FADD.FTZ R8, R73, R8 ;  /* 0x0000000849087221 */ /* 0x008fca0000010000 */
[----:B------:R-:W3:Y:S01]  /*e830*/  MUFU.EX2 R77, R77 ;  /* 0x0000004d004d7308 */ /* 0x000ee20000000800 */
[--C-:B------:R-:W-:Y:S01]  /*e840*/  FFMA.FTZ R14, R89, UR39, -R86.reuse ;  /* 0x00000027590e7c23 */ /* 0x100fe20008010856 */
[--C-:B------:R-:W-:Y:S01]  /*e850*/  FFMA.FTZ R58, R61, UR39, -R86.reuse ;  /* 0x000000273d3a7c23 */ /* 0x100fe20008010856 */
[----:B------:R-:W-:Y:S01]  /*e860*/  FFMA.FTZ R61, R67, UR39, -R86 ;  /* 0x00000027433d7c23 */ /* 0x000fe20008010856 */
[----:B------:R-:W-:-:S04]  /*e870*/  FFMA.FTZ R67, R11, UR39, -R4 ;  /* 0x000000270b437c23 */ /* 0x000fc80008010804 */
[----:B------:R-:W5:Y:S01]  /*e880*/  MUFU.EX2 R80, R80 ;  /* 0x0000005000507308 */ /* 0x000f620000000800 */
[----:B0-----:R-:W-:Y:S01]  /*e890*/  FADD.FTZ R11, R25, R8 ;  /* 0x00000008190b7221 */ /* 0x001fe20000010000 */
[----:B------:R-:W-:-:S06]  /*e8a0*/  FFMA.FTZ R28, R92, UR39, -R86 ;  /* 0x000000275c1c7c23 */ /* 0x000fcc0008010856 */
[----:B------:R0:W2:Y:S01]  /*e8b0*/  MUFU.EX2 R3, R90 ;  /* 0x0000005a00037308 */ /* 0x0000a20000000800 */
[--C-:B------:R-:W-:Y:S01]  /*e8c0*/  FFMA.FTZ R72, R31, UR39, -R4.reuse ;  /* 0x000000271f487c23 */ /* 0x100fe20008010804 */
[--C-:B------:R-:W-:Y:S01]  /*e8d0*/  FFMA.FTZ R31, R32, UR39, -R4.reuse ;  /* 0x00000027201f7c23 */ /* 0x100fe20008010804 */
[----:B0-----:R-:W-:Y:S01]  /*e8e0*/  FFMA.FTZ R90, R24, UR39, -R4 ;  /* 0x00000027185a7c23 */ /* 0x001fe20008010804 */
[----:B------:R-:W-:-:S04]  /*e8f0*/  FADD.FTZ R24, R62, R5 ;  /* 0x000000053e187221 */ /* 0x000fc80000010000 */
[----:B------:R-:W0:Y:S01]  /*e900*/  MUFU.EX2 R66, R66 ;  /* 0x0000004200427308 */ /* 0x000e220000000800 */
[----:B------:R-:W-:Y:S01]  /*e910*/  FFMA.FTZ R29, R91, UR39, -R86 ;  /* 0x000000275b1d7c23 */ /* 0x000fe20008010856 */
[----:B-1----:R-:W-:Y:S01]  /*e920*/  FADD.FTZ R9, R63, R24 ;  /* 0x000000183f097221 */ /* 0x002fe20000010000 */
[----:B----4-:R-:W-:Y:S01]  /*e930*/  FADD.FTZ R24, R76, R11 ;  /* 0x0000000b4c187221 */ /* 0x010fe20000010000 */
[--C-:B------:R-:W-:Y:S01]  /*e940*/  FFMA.FTZ R70, R70, UR39, -R4.reuse ;  /* 0x0000002746467c23 */ /* 0x100fe20008010804 */
[----:B------:R-:W-:-:S03]  /*e950*/  FFMA.FTZ R32, R33, UR39, -R4 ;  /* 0x0000002721207c23 */ /* 0x000fc60008010804 */
[----:B------:R-:W1:Y:S01]  /*e960*/  MUFU.EX2 R14, R14 ;  /* 0x0000000e000e7308 */ /* 0x000e620000000800 */
[--C-:B------:R-:W-:Y:S01]  /*e970*/  FFMA.FTZ R33, R34, UR39, -R4.reuse ;  /* 0x0000002722217c23 */ /* 0x100fe20008010804 */
[--C-:B------:R-:W-:Y:S01]  /*e980*/  FFMA.FTZ R34, R35, UR39, -R4.reuse ;  /* 0x0000002723227c23 */ /* 0x100fe20008010804 */
[----:B------:R-:W-:Y:S01]  /*e990*/  FFMA.FTZ R35, R36, UR39, -R4 ;  /* 0x0000002724237c23 */ /* 0x000fe20008010804 */
[----:B---3--:R-:W-:Y:S01]  /*e9a0*/  FADD.FTZ R11, R77, R24 ;  /* 0x000000184d0b7221 */ /* 0x008fe20000010000 */
[----:B------:R-:W-:Y:S01]  /*e9b0*/  FFMA.FTZ R51, R94, UR39, -R86 ;  /* 0x000000275e337c23 */ /* 0x000fe20008010856 */
[--C-:B------:R-:W-:Y:S02]  /*e9c0*/  FFMA.FTZ R36, R37, UR39, -R4.reuse ;  /* 0x0000002725247c23 */ /* 0x100fe40008010804 */
[----:B------:R-:W-:Y:S01]  /*e9d0*/  MUFU.EX2 R28, R28 ;  /* 0x0000001c001c7308 */ /* 0x000fe20000000800 */
[----:B------:R-:W-:Y:S01]  /*e9e0*/  FFMA.FTZ R37, R38, UR39, -R4 ;  /* 0x0000002726257c23 */ /* 0x000fe20008010804 */
[----:B------:R-:W-:Y:S01]  /*e9f0*/  FFMA.FTZ R50, R57, UR39, -R86 ;  /* 0x0000002739327c23 */ /* 0x000fe20008010856 */
[----:B------:R-:W-:-:S05]  /*ea00*/  FFMA.FTZ R38, R40, UR39, -R4 ;  /* 0x0000002728267c23 */ /* 0x000fca0008010804 */
[----:B------:R-:W3:Y:S01]  /*ea10*/  MUFU.EX2 R67, R67 ;  /* 0x0000004300437308 */ /* 0x000ee20000000800 */
[--C-:B------:R-:W-:Y:S01]  /*ea20*/  FFMA.FTZ R57, R60, UR39, -R86.reuse ;  /* 0x000000273c397c23 */ /* 0x100fe20008010856 */
[----:B-----5:R-:W-:Y:S01]  /*ea30*/  FADD.FTZ R40, R80, R11 ;  /* 0x0000000b50287221 */ /* 0x020fe20000010000 */
[--C-:B------:R-:W-:Y:S01]  /*ea40*/  FFMA.FTZ R78, R93, UR39, -R86.reuse ;  /* 0x000000275d4e7c23 */ /* 0x100fe20008010856 */
[--C-:B------:R-:W-:Y:S01]  /*ea50*/  FFMA.FTZ R75, R95, UR39, -R86.reuse ;  /* 0x000000275f4b7c23 */ /* 0x100fe20008010856 */
[--C-:B------:R-:W-:Y:S01]  /*ea60*/  FFMA.FTZ R52, R52, UR39, -R86.reuse ;  /* 0x0000002734347c23 */ /* 0x100fe20008010856 */
[--C-:B------:R-:W-:Y:S02]  /*ea70*/  FFMA.FTZ R54, R54, UR39, -R86.reuse ;  /* 0x0000002736367c23 */ /* 0x100fe40008010856 */
[----:B------:R-:W-:Y:S01]  /*ea80*/  MUFU.EX2 R29, R29 ;  /* 0x0000001d001d7308 */ /* 0x000fe20000000800 */
[--C-:B------:R-:W-:Y:S01]  /*ea90*/  FFMA.FTZ R60, R65, UR39, -R86.reuse ;  /* 0x00000027413c7c23 */ /* 0x100fe20008010856 */
[----:B------:R-:W-:Y:S01]  /*eaa0*/  FFMA.FTZ R49, R64, UR39, -R86 ;  /* 0x0000002740317c23 */ /* 0x000fe20008010856 */
[--C-:B------:R-:W-:Y:S01]  /*eab0*/  FFMA.FTZ R86, R39, UR39, -R4.reuse ;  /* 0x0000002727567c23 */ /* 0x100fe20008010804 */
[----:B------:R-:W-:-:S04]  /*eac0*/  FFMA.FTZ R39, R41, UR39, -R4 ;  /* 0x0000002729277c23 */ /* 0x000fc80008010804 */
[----:B------:R-:W4:Y:S01]  /*ead0*/  MUFU.EX2 R70, R70 ;  /* 0x0000004600467308 */ /* 0x000f220000000800 */
[----:B--2---:R-:W-:Y:S01]  /*eae0*/  FADD.FTZ R41, R3, R40 ;  /* 0x0000002803297221 */ /* 0x004fe20000010000 */
[--C-:B------:R-:W-:Y:S01]  /*eaf0*/  FFMA.FTZ R85, R15, UR39, -R4.reuse ;  /* 0x000000270f557c23 */ /* 0x100fe20008010804 */
[----:B------:R-:W-:Y:S01]  /*eb00*/  FFMA.FTZ R15, R26, UR39, -R4 ;  /* 0x000000271a0f7c23 */ /* 0x000fe20008010804 */
[----:B0-----:R-:W-:-:S04]  /*eb10*/  F2FP.BF16.F32.PACK_AB R11, R66, R63 ;  /* 0x0000003f420b723e */ /* 0x001fc800000010ff */
[----:B------:R-:W0:Y:S01]  /*eb20*/  MUFU.EX2 R51, R51 ;  /* 0x0000003300337308 */ /* 0x000e220000000800 */
[----:B------:R-:W-:Y:S01]  /*eb30*/  FADD.FTZ R26, R66, R9 ;  /* 0x00000009421a7221 */ /* 0x000fe20000010000 */
[----:B-1----:R-:W-:Y:S01]  /*eb40*/  FADD.FTZ R63, R14, R41 ;  /* 0x000000290e3f7221 */ /* 0x002fe20000010000 */
[----:B------:R-:W-:-:S05]  /*eb50*/  FFMA.FTZ R41, R44, UR39, -R4 ;  /* 0x000000272c297c23 */ /* 0x000fca0008010804 */
[----:B------:R-:W1:Y:S01]  /*eb60*/  MUFU.EX2 R78, R78 ;  /* 0x0000004e004e7308 */ /* 0x000e620000000800 */
[----:B---3--:R-:W-:Y:S01]  /*eb70*/  FADD.FTZ R9, R67, R26 ;  /* 0x0000001a43097221 */ /* 0x008fe20000010000 */
[----:B------:R-:W-:Y:S01]  /*eb80*/  FADD.FTZ R44, R28, R63 ;  /* 0x0000003f1c2c7221 */ /* 0x000fe20000010000 */
[--C-:B------:R-:W-:Y:S01]  /*eb90*/  FFMA.FTZ R42, R42, UR39, -R4.reuse ;  /* 0x000000272a2a7c23 */ /* 0x100fe20008010804 */
[----:B------:R-:W-:-:S04]  /*eba0*/  FFMA.FTZ R65, R30, UR39, -R4 ;  /* 0x000000271e417c23 */ /* 0x000fc80008010804 */
[----:B------:R-:W2:Y:S01]  /*ebb0*/  MUFU.EX2 R75, R75 ;  /* 0x0000004b004b7308 */ /* 0x000ea20000000800 */
[----:B----4-:R-:W-:Y:S01]  /*ebc0*/  FADD.FTZ R30, R70, R9 ;  /* 0x00000009461e7221 */ /* 0x010fe20000010000 */
[----:B------:R-:W-:Y:S01]  /*ebd0*/  FADD.FTZ R44, R29, R44 ;  /* 0x0000002c1d2c7221 */ /* 0x000fe20000010000 */
[----:B------:R-:W-:-:S05]  /*ebe0*/  F2FP.BF16.F32.PACK_AB R9, R5, R62 ;  /* 0x0000003e0509723e */ /* 0x000fca00000010ff */
[----:B------:R3:W-:Y:S02]  /*ebf0*/  MUFU.EX2 R5, R42 ;  /* 0x0000002a00057308 */ /* 0x0007e40000000800 */
[----:B---3--:R-:W-:Y:S01]  /*ec00*/  FFMA.FTZ R42, R45, UR39, -R4 ;  /* 0x000000272d2a7c23 */ /* 0x008fe20008010804 */
[----:B0-----:R-:W-:-:S04]  /*ec10*/  FADD.FTZ R45, R51, R44 ;  /* 0x0000002c332d7221 */ /* 0x001fc80000010000 */
[----:B-1----:R-:W-:-:S04]  /*ec20*/  FADD.FTZ R44, R78, R45 ;  /* 0x0000002d4e2c7221 */ /* 0x002fc80000010000 */
[----:B--2---:R-:W-:Y:S02]  /*ec30*/  FADD.FTZ R45, R75, R44 ;  /* 0x0000002c4b2d7221 */ /* 0x004fe40000010000 */
[----:B------:R-:W2:Y:S01]  /*ec40*/  LDL R44, [R1+0x20] ;  /* 0x00002000012c7983 */ /* 0x000ea20000100800 */
[----:B------:R-:W0:Y:S01]  /*ec50*/  MUFU.EX2 R85, R85 ;  /* 0x0000005500557308 */ /* 0x000e220000000800 */
[----:B------:R-:W-:-:S07]  /*ec60*/  FFMA.FTZ R64, R27, UR39, -R4 ;  /* 0x000000271b407c23 */ /* 0x000fce0008010804 */
[----:B------:R-:W1:Y:S08]  /*ec70*/  MUFU.EX2 R90, R90 ;  /* 0x0000005a005a7308 */ /* 0x000e700000000800 */
[----:B------:R-:W3:Y:S01]  /*ec80*/  MUFU.EX2 R15, R15 ;  /* 0x0000000f000f7308 */ /* 0x000ee20000000800 */
[----:B0-----:R-:W-:-:S07]  /*ec90*/  FADD.FTZ R27, R85, R30 ;  /* 0x0000001e551b7221 */ /* 0x001fce0000010000 */
[----:B------:R-:W0:Y:S01]  /*eca0*/  MUFU.EX2 R64, R64 ;  /* 0x0000004000407308 */ /* 0x000e220000000800 */
[----:B-1----:R-:W-:-:S07]  /*ecb0*/  FADD.FTZ R30, R90, R27 ;  /* 0x0000001b5a1e7221 */ /* 0x002fce0000010000 */
[----:B------:R-:W1:Y:S01]  /*ecc0*/  MUFU.EX2 R65, R65 ;  /* 0x0000004100417308 */ /* 0x000e620000000800 */
[----:B------:R-:W-:Y:S01]  /*ecd0*/  FFMA.FTZ R40, R43, UR39, -R4 ;  /* 0x000000272b287c23 */ /* 0x000fe20008010804 */
[----:B---3--:R-:W-:-:S06]  /*ece0*/  FADD.FTZ R43, R15, R30 ;  /* 0x0000001e0f2b7221 */ /* 0x008fcc0000010000 */
[----:B------:R-:W3:Y:S01]  /*ecf0*/  MUFU.EX2 R72, R72 ;  /* 0x0000004800487308 */ /* 0x000ee20000000800 */
[----:B0-----:R-:W-:-:S07]  /*ed00*/  FADD.FTZ R30, R64, R43 ;  /* 0x0000002b401e7221 */ /* 0x001fce0000010000 */
[----:B------:R-:W0:Y:S01]  /*ed10*/  MUFU.EX2 R31, R31 ;  /* 0x0000001f001f7308 */ /* 0x000e220000000800 */
[----:B-1----:R-:W-:-:S07]  /*ed20*/  FADD.FTZ R43, R65, R30 ;  /* 0x0000001e412b7221 */ /* 0x002fce0000010000 */
[----:B------:R-:W1:Y:S08]  /*ed30*/  MUFU.EX2 R32, R32 ;  /* 0x0000002000207308 */ /* 0x000e700000000800 */
[----:B------:R-:W4:Y:S01]  /*ed40*/  MUFU.EX2 R52, R52 ;  /* 0x0000003400347308 */ /* 0x000f220000000800 */
[----:B---3--:R-:W-:-:S07]  /*ed50*/  FADD.FTZ R30, R72, R43 ;  /* 0x0000002b481e7221 */ /* 0x008fce0000010000 */
[----:B------:R-:W3:Y:S08]  /*ed60*/  MUFU.EX2 R33, R33 ;  /* 0x0000002100217308 */ /* 0x000ef00000000800 */
[----:B------:R-:W5:Y:S01]  /*ed70*/  MUFU.EX2 R54, R54 ;  /* 0x0000003600367308 */ /* 0x000f620000000800 */
[----:B0-----:R-:W-:-:S07]  /*ed80*/  FADD.FTZ R43, R31, R30 ;  /* 0x0000001e1f2b7221 */ /* 0x001fce0000010000 */
[----:B------:R-:W0:Y:S01]  /*ed90*/  MUFU.EX2 R34, R34 ;  /* 0x0000002200227308 */ /* 0x000e220000000800 */
[----:B-1----:R-:W-:Y:S01]  /*eda0*/  FADD.FTZ R30, R32, R43 ;  /* 0x0000002b201e7221 */ /* 0x002fe20000010000 */
[----:B------:R-:W-:-:S06]  /*edb0*/  F2FP.BF16.F32.PACK_AB R8, R74, R71 ;  /* 0x000000474a08723e */ /* 0x000fcc00000010ff */
[----:B------:R-:W1:Y:S01]  /*edc0*/  MUFU.EX2 R35, R35 ;  /* 0x0000002300237308 */ /* 0x000e620000000800 */
[----:B------:R-:W-:Y:S01]  /*edd0*/  F2FP.BF16.F32.PACK_AB R10, R73, R10 ;  /* 0x0000000a490a723e */ /* 0x000fe200000010ff */
[----:B----4-:R-:W-:-:S06]  /*ede0*/  FADD.FTZ R45, R52, R45 ;  /* 0x0000002d342d7221 */ /* 0x010fcc0000010000 */
[----:B------:R-:W4:Y:S01]  /*edf0*/  MUFU.EX2 R81, R81 ;  /* 0x0000005100517308 */ /* 0x000f220000000800 */
[----:B---3--:R-:W-:Y:S01]  /*ee00*/  FADD.FTZ R43, R33, R30 ;  /* 0x0000001e212b7221 */ /* 0x008fe20000010000 */
[----:B-----5:R-:W-:-:S06]  /*ee10*/  FADD.FTZ R30, R54, R45 ;  /* 0x0000002d361e7221 */ /* 0x020fcc0000010000 */
[----:B------:R-:W3:Y:S01]  /*ee20*/  MUFU.EX2 R36, R36 ;  /* 0x0000002400247308 */ /* 0x000ee20000000800 */
[----:B------:R5:W-:Y:S07]  /*ee30*/  STSM.16.M88.4 [R137+0x21800], R8 ;  /* 0x0218000889007844 */ /* 0x000bee0000000200 */
[----:B------:R-:W3:Y:S01]  /*ee40*/  MUFU.EX2 R82, R82 ;  /* 0x0000005200527308 */ /* 0x000ee20000000800 */
[----:B------:R-:W-:-:S07]  /*ee50*/  FADD.FTZ R30, R69, R30 ;  /* 0x0000001e451e7221 */ /* 0x000fce0000010000 */
[----:B------:R-:W3:Y:S01]  /*ee60*/  MUFU.EX2 R37, R37 ;  /* 0x0000002500257308 */ /* 0x000ee20000000800 */
[----:B-----5:R-:W-:Y:S01]  /*ee70*/  F2FP.BF16.F32.PACK_AB R8, R14, R3 ;  /* 0x000000030e08723e */ /* 0x020fe200000010ff */
[----:B0-----:R-:W-:-:S06]  /*ee80*/  FADD.FTZ R14, R34, R43 ;  /* 0x0000002b220e7221 */ /* 0x001fcc0000010000 */
[----:B------:R-:W0:Y:S01]  /*ee90*/  MUFU.EX2 R50, R50 ;  /* 0x0000003200327308 */ /* 0x000e220000000800 */
[----:B-1----:R-:W-:Y:S01]  /*eea0*/  FADD.FTZ R3, R35, R14 ;  /* 0x0000000e23037221 */ /* 0x002fe20000010000 */
[----:B----4-:R-:W-:-:S06]  /*eeb0*/  FADD.FTZ R9, R81, R30 ;  /* 0x0000001e51097221 */ /* 0x010fcc0000010000 */
[----:B------:R-:W1:Y:S08]  /*eec0*/  MUFU.EX2 R86, R86 ;  /* 0x0000005600567308 */ /* 0x000e700000000800 */
[----:B------:R-:W4:Y:S01]  /*eed0*/  MUFU.EX2 R55, R55 ;  /* 0x0000003700377308 */ /* 0x000f220000000800 */
[----:B---3--:R-:W-:Y:S01]  /*eee0*/  FADD.FTZ R14, R36, R3 ;  /* 0x00000003240e7221 */ /* 0x008fe20000010000 */
[----:B------:R-:W-:-:S06]  /*eef0*/  FADD.FTZ R11, R82, R9 ;  /* 0x00000009520b7221 */ /* 0x000fcc0000010000 */
[----:B------:R-:W3:Y:S08]  /*ef00*/  MUFU.EX2 R38, R38 ;  /* 0x0000002600267308 */ /* 0x000ef00000000800 */
[----:B------:R-:W-:Y:S01]  /*ef10*/  MUFU.EX2 R56, R56 ;  /* 0x0000003800387308 */ /* 0x000fe20000000800 */
[----:B------:R-:W-:Y:S01]  /*ef20*/  FADD.FTZ R3, R37, R14 ;  /* 0x0000000e25037221 */ /* 0x000fe20000010000 */
[----:B------:R-:W-:-:S06]  /*ef30*/  F2FP.BF16.F32.PACK_AB R24, R76, R25 ;  /* 0x000000194c18723e */ /* 0x000fcc00000010ff */
[----:B------:R-:W5:Y:S01]  /*ef40*/  MUFU.EX2 R39, R39 ;  /* 0x0000002700277308 */ /* 0x000f620000000800 */
[----:B0-----:R-:W-:Y:S01]  /*ef50*/  FADD.FTZ R14, R50, R11 ;  /* 0x0000000b320e7221 */ /* 0x001fe20000010000 */
[----:B------:R-:W-:-:S06]  /*ef60*/  F2FP.BF16.F32.PACK_AB R26, R80, R77 ;  /* 0x0000004d501a723e */ /* 0x000fcc00000010ff */
[----:B------:R-:W0:Y:S01]  /*ef70*/  MUFU.EX2 R57, R57 ;  /* 0x0000003900397308 */ /* 0x000e220000000800 */
[----:B------:R-:W-:Y:S02]  /*ef80*/  F2FP.BF16.F32.PACK_AB R25, R70, R67 ;  /* 0x000000434619723e */ /* 0x000fe400000010ff */
[----:B------:R-:W-:Y:S01]  /*ef90*/  F2FP.BF16.F32.PACK_AB R27, R90, R85 ;  /* 0x000000555a1b723e */ /* 0x000fe200000010ff */
[----:B-1----:R-:W-:-:S04]  /*efa0*/  FADD.FTZ R3, R86, R3 ;  /* 0x0000000356037221 */ /* 0x002fc80000010000 */
[----:B------:R-:W1:Y:S01]  /*efb0*/  MUFU.EX2 R58, R58 ;  /* 0x0000003a003a7308 */ /* 0x000e620000000800 */
[----:B------:R-:W-:Y:S01]  /*efc0*/  F2FP.BF16.F32.PACK_AB R9, R64, R15 ;  /* 0x0000000f4009723e */ /* 0x000fe200000010ff */
[----:B----4-:R-:W-:Y:S01]  /*efd0*/  FADD.FTZ R15, R55, R14 ;  /* 0x0000000e370f7221 */ /* 0x010fe20000010000 */
[----:B------:R4:W-:Y:S01]  /*efe0*/  STSM.16.M88.4 [R87], R24 ;  /* 0x0000001857007844 */ /* 0x0009e20000000200 */
[----:B---3--:R-:W-:-:S04]  /*eff0*/  FADD.FTZ R14, R38, R3 ;  /* 0x00000003260e7221 */ /* 0x008fc80000010000 */
[----:B------:R-:W3:Y:S01]  /*f000*/  MUFU.EX2 R59, R59 ;  /* 0x0000003b003b7308 */ /* 0x000ee20000000800 */
[----:B------:R-:W-:Y:S01]  /*f010*/  FFMA.FTZ R46, R46, UR39, -R4 ;  /* 0x000000272e2e7c23 */ /* 0x000fe20008010804 */
[----:B-----5:R-:W-:-:S06]  /*f020*/  FADD.FTZ R14, R39, R14 ;  /* 0x0000000e270e7221 */ /* 0x020fcc0000010000 */
[----:B------:R-:W5:Y:S01]  /*f030*/  MUFU.EX2 R40, R40 ;  /* 0x0000002800287308 */ /* 0x000f620000000800 */
[----:B----4-:R-:W-:Y:S01]  /*f040*/  F2FP.BF16.F32.PACK_AB R25, R32, R31 ;  /* 0x0000001f2019723e */ /* 0x010fe200000010ff */
[----:B------:R-:W-:-:S06]  /*f050*/  FADD.FTZ R32, R56, R15 ;  /* 0x0000000f38207221 */ /* 0x000fcc0000010000 */
[----:B------:R-:W4:Y:S01]  /*f060*/  MUFU.EX2 R41, R41 ;  /* 0x0000002900297308 */ /* 0x000f220000000800 */
[----:B0-----:R-:W-:Y:S01]  /*f070*/  FADD.FTZ R15, R57, R32 ;  /* 0x00000020390f7221 */ /* 0x001fe20000010000 */
[----:B------:R-:W-:Y:S01]  /*f080*/  FFMA.FTZ R47, R47, UR39, -R4 ;  /* 0x000000272f2f7c23 */ /* 0x000fe20008010804 */
[----:B------:R-:W-:Y:S01]  /*f090*/  FADD.FTZ R3, R5, R14 ;  /* 0x0000000e05037221 */ /* 0x000fe20000010000 */
[--C-:B------:R-:W-:Y:S01]  /*f0a0*/  FFMA.FTZ R68, R68, UR39, -R4.reuse ;  /* 0x0000002744447c23 */ /* 0x100fe20008010804 */
[----:B------:R-:W-:-:S03]  /*f0b0*/  FFMA.FTZ R79, R79, UR39, -R4 ;  /* 0x000000274f4f7c23 */ /* 0x000fc60008010804 */
[----:B------:R-:W0:Y:S01]  /*f0c0*/  MUFU.EX2 R42, R42 ;  /* 0x0000002a002a7308 */ /* 0x000e220000000800 */
[--C-:B------:R-:W-:Y:S01]  /*f0d0*/  FFMA.FTZ R83, R83, UR39, -R4.reuse ;  /* 0x0000002753537c23 */ /* 0x100fe20008010804 */
[----:B-1----:R-:W-:Y:S01]  /*f0e0*/  FADD.FTZ R14, R58, R15 ;  /* 0x0000000f3a0e7221 */ /* 0x002fe20000010000 */
[----:B------:R-:W-:-:S05]  /*f0f0*/  FFMA.FTZ R4, R84, UR39, -R4 ;  /* 0x0000002754047c23 */ /* 0x000fca0008010804 */
[----:B------:R-:W1:Y:S01]  /*f100*/  MUFU.EX2 R46, R46 ;  /* 0x0000002e002e7308 */ /* 0x000e620000000800 */
[----:B---3--:R-:W-:Y:S01]  /*f110*/  FADD.FTZ R15, R59, R14 ;  /* 0x0000000e3b0f7221 */ /* 0x008fe20000010000 */
[----:B-----5:R-:W-:Y:S01]  /*f120*/  FADD.FTZ R32, R40, R3 ;  /* 0x0000000328207221 */ /* 0x020fe20000010000 */
[----:B------:R-:W-:-:S05]  /*f130*/  F2FP.BF16.F32.PACK_AB R10, R29, R28 ;  /* 0x0000001c1d0a723e */ /* 0x000fca00000010ff */
[----:B------:R-:W-:Y:S01]  /*f140*/  MUFU.EX2 R60, R60 ;  /* 0x0000003c003c7308 */ /* 0x000fe20000000800 */
[----:B------:R-:W-:Y:S01]  /*f150*/  F2FP.BF16.F32.PACK_AB R11, R72, R65 ;  /* 0x00000041480b723e */ /* 0x000fe200000010ff */
[----:B----4-:R-:W-:-:S06]  /*f160*/  FADD.FTZ R3, R41, R32 ;  /* 0x0000002029037221 */ /* 0x010fcc0000010000 */
[----:B------:R-:W-:Y:S01]  /*f170*/  MUFU.EX2 R61, R61 ;  /* 0x0000003d003d7308 */ /* 0x000fe20000000800 */
[----:B------:R-:W-:-:S07]  /*f180*/  F2FP.BF16.F32.PACK_AB R24, R78, R51 ;  /* 0x000000334e18723e */ /* 0x000fce00000010ff */
[----:B------:R-:W3:Y:S01]  /*f190*/  MUFU.EX2 R47, R47 ;  /* 0x0000002f002f7308 */ /* 0x000ee20000000800 */
[----:B------:R-:W-:Y:S02]  /*f1a0*/  F2FP.BF16.F32.PACK_AB R26, R52, R75 ;  /* 0x0000004b341a723e */ /* 0x000fe400000010ff */
[----:B------:R-:W-:-:S05]  /*f1b0*/  F2FP.BF16.F32.PACK_AB R27, R34, R33 ;  /* 0x00000021221b723e */ /* 0x000fca00000010ff */
[----:B------:R-:W-:Y:S01]  /*f1c0*/  MUFU.EX2 R0, R0 ;  /* 0x0000000000007308 */ /* 0x000fe20000000800 */
[----:B------:R-:W-:-:S07]  /*f1d0*/  F2FP.BF16.F32.PACK_AB R28, R69, R54 ;  /* 0x00000036451c723e */ /* 0x000fce00000010ff */
[----:B------:R-:W4:Y:S01]  /*f1e0*/  MUFU.EX2 R49, R49 ;  /* 0x0000003100317308 */ /* 0x000f220000000800 */
[----:B------:R-:W-:-:S07]  /*f1f0*/  F2FP.BF16.F32.PACK_AB R30, R82, R81 ;  /* 0x00000051521e723e */ /* 0x000fce00000010ff */
[----:B------:R-:W-:Y:S01]  /*f200*/  MUFU.EX2 R48, R48 ;  /* 0x0000003000307308 */ /* 0x000fe20000000800 */
[----:B------:R-:W-:-:S07]  /*f210*/  F2FP.BF16.F32.PACK_AB R29, R36, R35 ;  /* 0x00000023241d723e */ /* 0x000fce00000010ff */
[----:B------:R-:W5:Y:S01]  /*f220*/  MUFU.EX2 R53, R53 ;  /* 0x0000003500357308 */ /* 0x000f620000000800 */
[----:B------:R-:W-:-:S07]  /*f230*/  F2FP.BF16.F32.PACK_AB R31, R86, R37 ;  /* 0x00000025561f723e */ /* 0x000fce00000010ff */
[----:B------:R-:W-:Y:S08]  /*f240*/  MUFU.EX2 R68, R68 ;  /* 0x0000004400447308 */ /* 0x000ff00000000800 */
[----:B------:R-:W2:Y:S08]  /*f250*/  MUFU.EX2 R79, R79 ;  /* 0x0000004f004f7308 */ /* 0x000eb00000000800 */
[----:B------:R-:W-:Y:S08]  /*f260*/  MUFU.EX2 R83, R83 ;  /* 0x0000005300537308 */ /* 0x000ff00000000800 */
[----:B------:R-:W2:Y:S01]  /*f270*/  MUFU.EX2 R14, R4 ;  /* 0x00000004000e7308 */ /* 0x000ea20000000800 */
[----:B0-----:R-:W-:Y:S01]  /*f280*/  FADD.FTZ R3, R42, R3 ;  /* 0x000000032a037221 */ /* 0x001fe20000010000 */
[----:B------:R0:W-:Y:S04]  /*f290*/  STSM.16.M88.4 [R139], R8 ;  /* 0x000000088b007844 */ /* 0x0001e80000000200 */
[----:B------:R-:W-:Y:S04]  /*f2a0*/  STSM.16.M88.4 [R138], R24 ;  /* 0x000000188a007844 */ /* 0x000fe80000000200 */
[----:B------:R1:W-:Y:S01]  /*f2b0*/  STSM.16.M88.4 [R137+0x27800], R28 ;  /* 0x0278001c89007844 */ /* 0x0003e20000000200 */
[----:B0-----:R-:W-:-:S02]  /*f2c0*/  F2FP.BF16.F32.PACK_AB R8, R55, R50 ;  /* 0x000000323708723e */ /* 0x001fc400000010ff */
[----:B------:R-:W-:Y:S02]  /*f2d0*/  F2FP.BF16.F32.PACK_AB R10, R57, R56 ;  /* 0x00000038390a723e */ /* 0x000fe400000010ff */
[----:B------:R-:W-:Y:S01]  /*f2e0*/  F2FP.BF16.F32.PACK_AB R9, R39, R38 ;  /* 0x000000262709723e */ /* 0x000fe200000010ff */
[----:B-1----:R-:W-:Y:S01]  /*f2f0*/  FADD.FTZ R28, R46, R3 ;  /* 0x000000032e1c7221 */ /* 0x002fe20000010000 */
[----:B------:R-:W-:Y:S02]  /*f300*/  F2FP.BF16.F32.PACK_AB R11, R40, R5 ;  /* 0x00000005280b723e */ /* 0x000fe400000010ff */
[----:B------:R-:W-:Y:S01]  /*f310*/  F2FP.BF16.F32.PACK_AB R24, R59, R58 ;  /* 0x0000003a3b18723e */ /* 0x000fe200000010ff */
[----:B---3--:R-:W-:Y:S01]  /*f320*/  FADD.FTZ R3, R47, R28 ;  /* 0x0000001c2f037221 */ /* 0x008fe20000010000 */
[----:B------:R-:W-:Y:S02]  /*f330*/  F2FP.BF16.F32.PACK_AB R26, R61, R60 ;  /* 0x0000003c3d1a723e */ /* 0x000fe400000010ff */
[----:B------:R-:W-:-:S02]  /*f340*/  F2FP.BF16.F32.PACK_AB R25, R42, R41 ;  /* 0x000000292a19723e */ /* 0x000fc400000010ff */
[----:B------:R-:W-:Y:S02]  /*f350*/  F2FP.BF16.F32.PACK_AB R27, R47, R46 ;  /* 0x0000002e2f1b723e */ /* 0x000fe400000010ff */
[----:B----4-:R-:W-:Y:S02]  /*f360*/  F2FP.BF16.F32.PACK_AB R28, R49, R0 ;  /* 0x00000000311c723e */ /* 0x010fe400000010ff */
[----:B-----5:R-:W-:Y:S02]  /*f370*/  F2FP.BF16.F32.PACK_AB R30, R53, R48 ;  /* 0x00000030351e723e */ /* 0x020fe400000010ff */
[----:B--2---:R-:W-:Y:S02]  /*f380*/  F2FP.BF16.F32.PACK_AB R29, R79, R68 ;  /* 0x000000444f1d723e */ /* 0x004fe400000010ff */
[----:B------:R-:W-:Y:S01]  /*f390*/  F2FP.BF16.F32.PACK_AB R31, R14, R83 ;  /* 0x000000530e1f723e */ /* 0x000fe200000010ff */
[----:B------:R0:W-:Y:S04]  /*f3a0*/  STSM.16.M88.4 [R44], R8 ;  /* 0x000000082c007844 */ /* 0x0001e80000000200 */
[----:B------:R1:W-:Y:S04]  /*f3b0*/  STSM.16.M88.4 [R139+0x6000], R24 ;  /* 0x006000188b007844 */ /* 0x0003e80000000200 */
[----:B------:R1:W-:Y:S01]  /*f3c0*/  STSM.16.M88.4 [R138+0x6000], R28 ;  /* 0x0060001c8a007844 */ /* 0x0003e20000000200 */
[----:B------:R2:W-:Y:S06]  /*f3d0*/  MEMBAR.ALL.CTA ;  /* 0x0000000000007992 */ /* 0x0005ec0000008000 */
[----:B--2---:R-:W2:Y:S01]  /*f3e0*/  FENCE.VIEW.ASYNC.S ;  /* 0x00000000000073c6 */ /* 0x004ea20000000000 */
[----:B------:R-:W-:Y:S01]  /*f3f0*/  FADD.FTZ R32, R60, R15 ;  /* 0x0000000f3c207221 */ /* 0x000fe20000010000 */
[----:B------:R-:W-:-:S03]  /*f400*/  PLOP3.LUT P2, PT, PT, PT, UP0, 0x40, 0x0 ;  /* 0x000000000000781c */ /* 0x000fc60003f4e808 */
[----:B------:R-:W-:Y:S01]  /*f410*/  FADD.FTZ R15, R61, R32 ;  /* 0x000000203d0f7221 */ /* 0x000fe20000010000 */
[----:B------:R-:W-:-:S03]  /*f420*/  FADD.FTZ R68, R68, R3 ;  /* 0x0000000344447221 */ /* 0x000fc60000010000 */
[----:B------:R-:W-:Y:S01]  /*f430*/  FADD.FTZ R0, R0, R15 ;  /* 0x0000000f00007221 */ /* 0x000fe20000010000 */
[----:B------:R-:W-:Y:S01]  /*f440*/  FADD.FTZ R68, R79, R68 ;  /* 0x000000444f447221 */ /* 0x000fe20000010000 */
[----:B------:R-:W-:Y:S02]  /*f450*/  IMAD.IADD R141, R97, 0x1, -R98 ;  /* 0x00000001618d7824 */ /* 0x000fe400078e0a62 */
[----:B------:R-:W-:Y:S01]  /*f460*/  FADD.FTZ R49, R49, R0 ;  /* 0x0000000031317221 */ /* 0x000fe20000010000 */
[----:B------:R-:W-:Y:S01]  /*f470*/  FADD.FTZ R3, R83, R68 ;  /* 0x0000004453037221 */ /* 0x000fe20000010000 */
[----:B0-----:R-:W-:Y:S02]  /*f480*/  IMAD R9, R96, 0xc0, R141 ;  /* 0x000000c060097824 */ /* 0x001fe400078e028d */
[----:B------:R-:W-:Y:S01]  /*f490*/  FADD.FTZ R4, R48, R49 ;  /* 0x0000003130047221 */ /* 0x000fe20000010000 */
[----:B------:R-:W-:Y:S01]  /*f4a0*/  FADD.FTZ R3, R14, R3 ;  /* 0x000000030e037221 */ /* 0x000fe20000010000 */
[----:B------:R-:W-:-:S02]  /*f4b0*/  VIADD R0, R88, 0xfffffffe ;  /* 0xfffffffe58007836 */ /* 0x000fc40000000000 */
[----:B------:R-:W-:Y:S01]  /*f4c0*/  FADD.FTZ R4, R53, R4 ;  /* 0x0000000435047221 */ /* 0x000fe20000010000 */
[----:B------:R-:W-:Y:S01]  /*f4d0*/  VIADD R5, R9, UR6 ;  /* 0x0000000609057c36 */ /* 0x000fe20008000000 */
[----:B--2---:R-:W-:Y:S01]  /*f4e0*/  NOP ;  /* 0x0000000000007918 */ /* 0x004fe20000000000 */
[----:B-1----:R-:W-:Y:S05]  /*f4f0*/  @P2 BRA `(.L_x_1226) ;  /* 0x0000000000542947 */ /* 0x002fea0003800000 */
[C---:B------:R-:W-:Y:S01]  /*f500*/  ISETP.GT.AND P2, PT, R9.reuse, RZ, PT ;  /* 0x000000ff0900720c */ /* 0x040fe20003f44270 */
[----:B------:R-:W-:Y:S01]  /*f510*/  BSSY B0, `(.L_x_1227) ;  /* 0x0000010000007945 */ /* 0x000fe20003800000 */
[----:B------:R-:W-:-:S11]  /*f520*/  VIADD R8, R9, 0xffffffff ;  /* 0xffffffff09087836 */ /* 0x000fd60000000000 */
[----:B------:R-:W-:Y:S05]  /*f530*/  @P2 BRA `(.L_x_1228) ;  /* 0x0000000000202947 */ /* 0x000fea0003800000 */
[----:B------:R-:W-:Y:S01]  /*f540*/  UISETP.NE.AND UP1, UPT, UR7, 0x1, UPT ;  /* 0x000000010700788c */ /* 0x000fe2000bf25270 */
[----:B------:R-:W-:-:S05]  /*f550*/  IMAD.MOV R8, RZ, RZ, -R9 ;  /* 0x000000ffff087224 */ /* 0x000fca00078e0a09 */
[----:B------:R-:W-:-:S05]  /*f560*/  PLOP3.LUT P2, PT, PT, PT, UP1, 0x80, 0x0 ;  /* 0x000000000000781c */ /* 0x000fca0003f4f018 */
[----:B------:R-:W-:-:S08]  /*f570*/  @UP1 ULDC.64 UR4, c[0x0][0x9e8] ;  /* 0x00027a0000041ab9 */ /* 0x000fd00000000a00 */
[----:B------:R-:W-:-:S05]  /*f580*/  @P2 IMAD.HI.U32 R9, R8, UR4, RZ ;  /* 0x0000000408092c27 */ /* 0x000fca000f8e00ff */
[----:B------:R-:W-:-:S04]  /*f590*/  @P2 SHF.R.U32.HI R8, RZ, UR5, R9 ;  /* 0x00000005ff082c19 */ /* 0x000fc80008011609 */
[----:B------:R-:W-:Y:S01]  /*f5a0*/  LOP3.LUT R8, RZ, R8, RZ, 0x33, !PT ;  /* 0x00000008ff087212 */ /* 0x000fe200078e33ff */
[----:B------:R-:W-:Y:S06]  /*f5b0*/  BRA `(.L_x_1229) ;  /* 0x0000000000147947 */ /* 0x000fec0003800000 */
.L_x_1228:
[----:B------:R-:W-:-:S06]  /*f5c0*/  UISETP.NE.AND UP1, UPT, UR7, 0x1, UPT ;  /* 0x000000010700788c */ /* 0x000fcc000bf25270 */
[----:B------:R-:W-:-:S05]  /*f5d0*/  PLOP3.LUT P2, PT, PT, PT, UP1, 0x80, 0x0 ;  /* 0x000000000000781c */ /* 0x000fca0003f4f018 */
[----:B------:R-:W-:-:S08]  /*f5e0*/  @UP1 ULDC.64 UR4, c[0x0][0x9e8] ;  /* 0x00027a0000041ab9 */ /* 0x000fd00000000a00 */
[----:B------:R-:W-:-:S05]  /*f5f0*/  @P2 IMAD.HI.U32 R9, R8, UR4, RZ ;  /* 0x0000000408092c27 */ /* 0x000fca000f8e00ff */
[----:B------:R-:W-:-:S07]  /*f600*/  @P2 SHF.R.U32.HI R8, RZ, UR5, R9 ;  /* 0x00000005ff082c19 */ /* 0x000fce0008011609 */
.L_x_1229:
[----:B------:R-:W-:Y:S05]  /*f610*/  BSYNC B0 ;  /* 0x0000000000007941 */ /* 0x000fea0003800000 */
.L_x_1227:
[----:B------:R-:W-:-:S04]  /*f620*/  IMAD.U32 R9, RZ, RZ, UR7 ;  /* 0x00000007ff097e24 */ /* 0x000fc8000f8e00ff */
[----:B------:R-:W-:-:S05]  /*f630*/  IMAD R8, R8, UR7, R9 ;  /* 0x0000000708087c24 */ /* 0x000fca000f8e0209 */
[----:B------:R-:W-:-:S07]  /*f640*/  VIMNMX R5, R5, R8, PT ;  /* 0x0000000805057248 */ /* 0x000fce0003fe0100 */
.L_x_1226:
[----:B------:R-:W2:Y:S01]  /*f650*/  LDL R9, [R1+0x3c] ;  /* 0x00003c0001097983 */ /* 0x000ea20000100800 */
[----:B------:R-:W-:Y:S01]  /*f660*/  SHF.R.S32.HI R8, RZ, 0x1f, R5 ;  /* 0x0000001fff087819 */ /* 0x000fe20000011405 */
[----:B------:R-:W-:Y:S01]  /*f670*/  ULDC UR44, c[0x0][0x9e4] ;  /* 0x00027900002c7ab9 */ /* 0x000fe20000000800 */
[----:B------:R-:W-:Y:S01]  /*f680*/  ULDC UR4, c[0x0][0x9e4] ;  /* 0x0002790000047ab9 */ /* 0x000fe20000000800 */
[----:B------:R-:W-:Y:S01]  /*f690*/  ULDC UR5, c[0x0][0x988] ;  /* 0x0002620000057ab9 */ /* 0x000fe20000000800 */
[----:B------:R-:W-:Y:S01]  /*f6a0*/  LEA.HI R8, R8, R5, RZ, 0x7 ;  /* 0x0000000508087211 */ /* 0x000fe200078f38ff */
[----:B------:R-:W-:Y:S01]  /*f6b0*/  ULDC UR7, c[0x0][0x988] ;  /* 0x0002620000077ab9 */ /* 0x000fe20000000800 */
[----:B------:R-:W-:Y:S01]  /*f6c0*/  ULDC UR6, c[0x0][0x988] ;  /* 0x0002620000067ab9 */ /* 0x000fe20000000800 */
[----:B------:R-:W-:Y:S01]  /*f6d0*/  ULDC UR49, c[0x0][0x9d8] ;  /* 0x0002760000317ab9 */ /* 0x000fe20000000800 */
[----:B------:R-:W-:Y:S01]  /*f6e0*/  SHF.R.S32.HI R8, RZ, 0x7, R8 ;  /* 0x00000007ff087819 */ /* 0x000fe20000011408 */
[----:B------:R-:W-:Y:S01]  /*f6f0*/  ULDC UR47, c[0x0][0x9d8] ;  /* 0x00027600002f7ab9 */ /* 0x000fe20000000800 */
[----:B------:R-:W-:Y:S01]  /*f700*/  ULDC UR46, c[0x0][0x9d8] ;  /* 0x00027600002e7ab9 */ /* 0x000fe20000000800 */
[----:B------:R-:W-:Y:S01]  /*f710*/  ULDC UR48, c[0x0][0x9e0] ;  /* 0x0002780000307ab9 */ /* 0x000fe20000000800 */
[----:B------:R-:W-:Y:S01]  /*f720*/  ULDC UR45, c[0x0][0x9e0] ;  /* 0x00027800002d7ab9 */ /* 0x000fe20000000800 */
        /* <DEDUP_REMOVED lines=24> */
[----:B--2---:R-:W-:-:S04]  /*f8b0*/  VIMNMX R9, R9, R8, !PT ;  /* 0x0000000809097248 */ /* 0x004fc80007fe0100 */
[----:B------:R-:W-:Y:S01]  /*f8c0*/  ISETP.GE.AND P2, PT, R0, R9, PT ;  /* 0x000000090000720c */ /* 0x000fe20003f46270 */
[----:B------:R0:W-:-:S12]  /*f8d0*/  STL [R1+0x18], R9 ;  /* 0x0000180901007387 */ /* 0x0001d80000100800 */
[----:B0-----:R-:W-:Y:S05]  /*f8e0*/  @!P2 BRA `(.L_x_1230) ;  /* 0x0000003800dca947 */ /* 0x001fea0003800000 */
[----:B------:R-:W-:Y:S02]  /*f8f0*/  IMAD.IADD R141, R20, 0x1, R141 ;  /* 0x00000001148d7824 */ /* 0x000fe400078e028d */
[----:B------:R-:W-:Y:S02]  /*f900*/  IMAD.MOV.U32 R135, RZ, RZ, RZ ;  /* 0x000000ffff877224 */ /* 0x000fe400078e00ff */
[----:B------:R-:W-:Y:S01]  /*f910*/  VIADD R140, R141, 0x8 ;  /* 0x000000088d8c7836 */ /* 0x000fe20000000000 */
[----:B------:R-:W-:-:S04]  /*f920*/  LOP3.LUT R144, RZ, R141, RZ, 0x33, !PT ;  /* 0x0000008dff907212 */ /* 0x000fc800078e33ff */
[----:B------:R-:W-:-:S07]  /*f930*/  LOP3.LUT R15, RZ, R140, RZ, 0x33, !PT ;  /* 0x0000008cff0f7212 */ /* 0x000fce00078e33ff */
.L_x_1248:
[----:B------:R-:W2:Y:S01]  /*f940*/  LDL R8, [R1+0x4] ;  /* 0x0000040001087983 */ /* 0x000ea20000100800 */
[----:B------:R-:W-:Y:S01]  /*f950*/  VIADD R14, R17, 0x1 ;  /* 0x00000001110e7836 */ /* 0x000fe20000000000 */
[----:B------:R-:W-:Y:S05]  /*f960*/  YIELD ;  /* 0x0000000000007946 */ /* 0x000fea0003800000 */
[----:B------:R-:W-:-:S04]  /*f970*/  ISETP.NE.AND P3, PT, R14, 0x2, PT ;  /* 0x000000020e00780c */ /* 0x000fc80003f65270 */
[----:B------:R-:W-:Y:S02]  /*f980*/  SEL R5, RZ, 0x1, P3 ;  /* 0x00000001ff057807 */ /* 0x000fe40001800000 */
[----:B------:R-:W-:Y:S02]  /*f990*/  SEL R14, R14, RZ, P3 ;  /* 0x000000ff0e0e7207 */ /* 0x000fe40001800000 */
[----:B------:R-:W-:Y:S02]  /*f9a0*/  LOP3.LUT R5, R22, R5, RZ, 0x3c, !PT ;  /* 0x0000000516057212 */ /* 0x000fe400078e3cff */
[----:B--2---:R-:W-:-:S13]  /*f9b0*/  ISETP.NE.AND P2, PT, R8, RZ, PT ;  /* 0x000000ff0800720c */ /* 0x004fda0003f45270 */
[----:B------:R-:W-:Y:S05]  /*f9c0*/  @P2 BRA `(.L_x_1231) ;  /* 0x0000000000302947 */ /* 0x000fea0003800000 */
[----:B------:R-:W-:Y:S05]  /*f9d0*/  @!P0 BRA `(.L_x_1232) ;  /* 0x0000000000048947 */ /* 0x000fea0003800000 */
[----:B------:R-:W-:Y:S01]  /*f9e0*/  BPT.TRAP 0x1 ;  /* 0x000000040000795c */ /* 0x000fe20000300000 */
.L_x_1232:
[----:B------:R-:W-:Y:S01]  /*f9f0*/  IMAD R9, R14, 0x8, R2 ;  /* 0x000000080e097824 */ /* 0x000fe200078e0202 */
[----:B------:R-:W-:-:S04]  /*fa00*/  SHF.L.U32 R8, R5, 0x1f, RZ ;  /* 0x0000001f05087819 */ /* 0x000fc800000006ff */
[----:B------:R0:W1:Y:S01]  /*fa10*/  SYNCS.PHASECHK.TRANS64.TRYWAIT P3, [R9+URZ+0x2d830], R8 ;  /* 0x02d83008090075a7 */ /* 0x000062000806017f */
[----:B------:R-:W-:Y:S05]  /*fa20*/  @!P0 BRA `(.L_x_1233) ;  /* 0x0000000000048947 */ /* 0x000fea0003800000 */
[----:B------:R-:W-:Y:S01]  /*fa30*/  BPT.TRAP 0x1 ;  /* 0x000000040000795c */ /* 0x000fe20000300000 */
.L_x_1233:
[----:B------:R-:W-:Y:S04]  /*fa40*/  BSSY B0, `(.L_x_1231) ;  /* 0x0000004000007945 */ /* 0x000fe80003800000 */
[----:B-1----:R-:W-:Y:S05]  /*fa50*/  @P3 BRA `(.L_x_1234) ;  /* 0x0000000000083947 */ /* 0x002fea0003800000 */
[----:B------:R-:W1:Y:S02]  /*fa60*/  SYNCS.PHASECHK.TRANS64.TRYWAIT P3, [R9+URZ+0x2d830], R8 ;  /* 0x02d83008090075a7 */ /* 0x000e64000806017f */
[----:B-1----:R-:W-:Y:S05]  /*fa70*/  @!P3 BRA `(.L_x_1235) ;  /* 0x000001300048b947 */ /* 0x002fea0003800000 */
.L_x_1234:
[----:B------:R-:W-:Y:S05]  /*fa80*/  BSYNC B0 ;  /* 0x0000000000007941 */ /* 0x000fea0003800000 */
.L_x_1231:
[----:B01----:R-:W2:Y:S01]  /*fa90*/  LDL R8, [R1+0x8] ;  /* 0x0000080001087983 */ /* 0x003ea20000100800 */
[----:B------:R-:W0:Y:S01]  /*faa0*/  S2R R10, SR_TID.X ;  /* 0x00000000000a7919 */ /* 0x000e220000002100 */
[----:B------:R-:W-:Y:S05]  /*fab0*/  WARPSYNC.ALL ;  /* 0x0000000000007948 */ /* 0x000fea0003800000 */
[----:B------:R-:W-:Y:S01]  /*fac0*/  IMAD.MOV.U32 R9, RZ, RZ, -0x7fffffe0 ;  /* 0x80000020ff097424 */ /* 0x000fe200078e00ff */
[----:B0-----:R-:W-:-:S05]  /*fad0*/  SHF.R.U32.HI R10, RZ, 0x7, R10 ;  /* 0x00000007ff0a7819 */ /* 0x001fca000001160a */
[----:B------:R-:W-:Y:S01]  /*fae0*/  VIADD R28, R10, 0x8 ;  /* 0x000000080a1c7836 */ /* 0x000fe20000000000 */
[----:B------:R-:W-:Y:S01]  /*faf0*/  R2UR UR11, R9 ;  /* 0x00000000090b72ca */ /* 0x000fe200000e0000 */
[----:B------:R-:W-:Y:S01]  /*fb00*/  IMAD.MOV.U32 R25, RZ, RZ, -0x7fffffe0 ;  /* 0x80000020ff197424 */ /* 0x000fe200078e00ff */
[----:B------:R-:W-:Y:S01]  /*fb10*/  R2UR UR8, R6 ;  /* 0x00000000060872ca */ /* 0x000fe200000e0000 */
[----:B------:R-:W-:Y:S01]  /*fb20*/  IMAD.MOV.U32 R27, RZ, RZ, -0x7fffffe0 ;  /* 0x80000020ff1b7424 */ /* 0x000fe200078e00ff */
[----:B------:R-:W-:Y:S02]  /*fb30*/  R2UR UR9, R7 ;  /* 0x00000000070972ca */ /* 0x000fe400000e0000 */
[C---:B------:R-:W-:Y:S02]  /*fb40*/  R2UR UR15, R25.reuse ;  /* 0x00000000190f72ca */ /* 0x040fe400000e0000 */
[----:B------:R-:W-:Y:S02]  /*fb50*/  R2UR UR23, R25 ;  /* 0x00000000191772ca */ /* 0x000fe400000e0000 */
[----:B------:R-:W-:-:S02]  /*fb60*/  R2UR UR27, R27 ;  /* 0x000000001b1b72ca */ /* 0x000fc400000e0000 */
[----:B------:R-:W-:Y:S02]  /*fb70*/  R2UR UR12, R154 ;  /* 0x000000009a0c72ca */ /* 0x000fe400000e0000 */
[----:B------:R-:W-:Y:S01]  /*fb80*/  R2UR UR13, R155 ;  /* 0x000000009b0d72ca */ /* 0x000fe200000e0000 */
[----:B------:R0:W-:Y:S01]  /*fb90*/  BAR.SYNC.DEFER_BLOCKING R28, 0x100 ;  /* 0x0004001c0000751d */ /* 0x0001e20000010000 */
[----:B------:R-:W-:Y:S01]  /*fba0*/  IMAD.MOV.U32 R11, RZ, RZ, -0x7fffffe0 ;  /* 0x80000020ff0b7424 */ /* 0x000fe200078e00ff */
[----:B------:R-:W-:Y:S02]  /*fbb0*/  R2UR UR16, R152 ;  /* 0x00000000981072ca */ /* 0x000fe400000e0000 */
[----:B------:R-:W-:Y:S01]  /*fbc0*/  R2UR UR17, R153 ;  /* 0x00000000991172ca */ /* 0x000fe200000e0000 */
[----:B--2---:R-:W-:-:S04]  /*fbd0*/  IMAD R8, R14, 0x600, R8 ;  /* 0x000006000e087824 */ /* 0x004fc800078e0208 */
[C---:B------:R-:W-:Y:S01]  /*fbe0*/  VIADD R24, R8.reuse, 0x2 ;  /* 0x0000000208187836 */ /* 0x040fe20000000000 */
[C---:B------:R-:W-:Y:S01]  /*fbf0*/  R2UR UR10, R8.reuse ;  /* 0x00000000080a72ca */ /* 0x040fe200000e0000 */
[----:B------:R-:W-:-:S03]  /*fc00*/  VIADD R26, R8, 0x400 ;  /* 0x00000400081a7836 */ /* 0x000fc60000000000 */
[----:B------:R-:W-:Y:S01]  /*fc10*/  R2UR UR14, R24 ;  /* 0x00000000180e72ca */ /* 0x000fe200000e0000 */
[----:B------:R-:W-:Y:S01]  /*fc20*/  VIADD R24, R8, 0x202 ;  /* 0x0000020208187836 */ /* 0x000fe20000000000 */
[----:B------:R-:W-:-:S04]  /*fc30*/  R2UR UR26, R26 ;  /* 0x000000001a1a72ca */ /* 0x000fc800000e0000 */
[----:B------:R-:W-:Y:S02]  /*fc40*/  R2UR UR22, R24 ;  /* 0x00000000181672ca */ /* 0x000fe400000e0000 */
[----:B0-----:R-:W-:-:S06]  /*fc50*/  WARPGROUP.ARRIVE ;  /* 0x00000000000079c5 */ /* 0x001fcc0000000000 */
[----:B------:R-:W-:Y:S01]  /*fc60*/  HGMMA.64x128x16.F32.BF16 R24, gdesc[UR8], RZ, !UPT, gsb0 ;  /* 0x01e00000081879f0 */ /* 0x000fe2000c0018ff */
[----:B------:R-:W-:Y:S01]  /*fc70*/  VIADD R10, R8, 0x200 ;  /* 0x00000200080a7836 */ /* 0x000fe20000000000 */
[----:B------:R-:W-:-:S04]  /*fc80*/  R2UR UR19, R11 ;  /* 0x000000000b1372ca */ /* 0x000fc800000e0000 */
[----:B------:R-:W-:Y:S01]  /*fc90*/  R2UR UR18, R10 ;  /* 0x000000000a1272ca */ /* 0x000fe200000e0000 */
[----:B------:R-:W-:Y:S02]  /*fca0*/  WARPGROUP.DEPBAR.LE gsb0, 0x0 ;  /* 0x00008000000079c5 */ /* 0x000fe40000010000 */
[----:B------:R-:W-:-:S06]  /*fcb0*/  WARPGROUP.ARRIVE ;  /* 0x00000000000079c5 */ /* 0x000fcc0000000000 */
[----:B------:R-:W-:Y:S01]  /*fcc0*/  HGMMA.64x128x16.F32.BF16 R24, gdesc[UR12], R24, gsb0 ;  /* 0x01e000000c1879f0 */ /* 0x000fe20008001818 */
[----:B------:R-:W-:Y:S02]  /*fcd0*/  R2UR UR20, R150 ;  /* 0x00000000961472ca */ /* 0x000fe400000e0000 */
        /* <DEDUP_REMOVED lines=9> */
[----:B------:R-:W-:Y:S01]  /*fd70*/  VIADD R8, R8, 0x402 ;  /* 0x0000040208087836 */ /* 0x000fe20000000000 */
[----:B------:R-:W-:Y:S02]  /*fd80*/  R2UR UR31, R9 ;  /* 0x00000000091f72ca */ /* 0x000fe400000e0000 */
[----:B------:R-:W-:Y:S02]  /*fd90*/  R2UR UR28, R146 ;  /* 0x00000000921c72ca */ /* 0x000fe400000e0000 */
[----:B------:R-:W-:Y:S02]  /*fda0*/  R2UR UR30, R8 ;  /* 0x00000000081e72ca */ /* 0x000fe400000e0000 */
[----:B------:R-:W-:Y:S01]  /*fdb0*/  R2UR UR29, R147 ;  /* 0x00000000931d72ca */ /* 0x000fe200000e0000 */
[----:B------:R-:W-:Y:S02]  /*fdc0*/  WARPGROUP.DEPBAR.LE gsb0, 0x0 ;  /* 0x00008000000079c5 */ /* 0x000fe40000010000 */
[----:B------:R-:W-:-:S06]  /*fdd0*/  WARPGROUP.ARRIVE ;  /* 0x00000000000079c5 */ /* 0x000fcc0000000000 */
[----:B------:R-:W-:Y:S03]  /*fde0*/  HGMMA.64x128x16.F32.BF16 R24, gdesc[UR24], R24, gsb0 ;  /* 0x01e00000181879f0 */ /* 0x000fe60008001818 */
[----:B------:R-:W-:Y:S02]  /*fdf0*/  WARPGROUP.DEPBAR.LE gsb0, 0x0 ;  /* 0x00008000000079c5 */ /* 0x000fe40000010000 */
[----:B------:R-:W-:-:S07]  /*fe00*/  WARPGROUP.ARRIVE ;  /* 0x00000000000079c5 */ /* 0x000fce0000000000 */
[----:B------:R-:W-:Y:S03]  /*fe10*/  HGMMA.64x128x16.F32.BF16 R24, gdesc[UR28], R24, gsb0 ;  /* 0x01e000001c1879f0 */ /* 0x000fe60008001818 */
[----:B------:R-:W-:Y:S02]  /*fe20*/  WARPGROUP.DEPBAR.LE gsb0, 0x0 ;  /* 0x00008000000079c5 */ /* 0x000fe40000010000 */
[----:B------:R-:W-:Y:S05]  /*fe30*/  @P2 BRA `(.L_x_1236) ;  /* 0x0000000000282947 */ /* 0x000fea0003800000 */
[----:B------:R-:W-:Y:S05]  /*fe40*/  @!P0 BRA `(.L_x_1237) ;  /* 0x0000000000048947 */ /* 0x000fea0003800000 */
[----:B------:R-:W-:Y:S01]  /*fe50*/  BPT.TRAP 0x1 ;  /* 0x000000040000795c */ /* 0x000fe20000300000 */
.L_x_1237:
[----:B------:R-:W-:Y:S01]  /*fe60*/  SHF.L.U32 R8, R22, 0x1f, RZ ;  /* 0x0000001f16087819 */ /* 0x000fe200000006ff */
[----:B------:R-:W-:-:S04]  /*fe70*/  IMAD R9, R17, 0x8, R2 ;  /* 0x0000000811097824 */ /* 0x000fc800078e0202 */
[----:B------:R0:W1:Y:S01]  /*fe80*/  SYNCS.PHASECHK.TRANS64.TRYWAIT P2, [R9+URZ+0x2d850], R8 ;  /* 0x02d85008090075a7 */ /* 0x000062000804017f */
[----:B------:R-:W-:Y:S05]  /*fe90*/  @!P0 BRA `(.L_x_1238) ;  /* 0x0000000000048947 */ /* 0x000fea0003800000 */
[----:B------:R-:W-:Y:S01]  /*fea0*/  BPT.TRAP 0x1 ;  /* 0x000000040000795c */ /* 0x000fe20000300000 */
.L_x_1238:
[----:B-1----:R-:W-:Y:S05]  /*feb0*/  @P2 BRA `(.L_x_1236) ;  /* 0x0000000000082947 */ /* 0x002fea0003800000 */
[----:B------:R-:W1:Y:S02]  /*fec0*/  SYNCS.PHASECHK.TRANS64.TRYWAIT P2, [R9+URZ+0x2d850], R8 ;  /* 0x02d85008090075a7 */ /* 0x000e64000804017f */
[----:B-1----:R-:W-:Y:S05]  /*fed0*/  @!P2 BRA `(.L_x_1239) ;  /* 0x0000012c0044a947 */ /* 0x002fea0003800000 */
.L_x_1236:
[----:B------:R-:W2:Y:S01]  /*fee0*/  LDL R22, [R1+0x24] ;  /* 0x0000240001167983 */ /* 0x000ea20000100800 */
[----:B01----:R-:W-:Y:S01]  /*fef0*/  VIADD R8, R2, 0x400 ;  /* 0x0000040002087836 */ /* 0x003fe20000000000 */
[----:B------:R-:W-:Y:S05]  /*ff00*/  WARPSYNC.ALL ;  /* 0x0000000000007948 */ /* 0x000fea0003800000 */
[----:B------:R-:W-:Y:S01]  /*ff10*/  SHF.R.U32.HI R8, RZ, 0x4, R8 ;  /* 0x00000004ff087819 */ /* 0x000fe20000011608 */
[----:B------:R-:W-:Y:S01]  /*ff20*/  IMAD.MOV.U32 R9, RZ, RZ, -0x7fffffe0 ;  /* 0x80000020ff097424 */ /* 0x000fe200078e00ff */
[----:B------:R-:W3:Y:S01]  /*ff30*/  LDL R143, [R1+0x28] ;  /* 0x00002800018f7983 */ /* 0x000ee20000100800 */
[----:B------:R-:W-:Y:S01]  /*ff40*/  IMAD.MOV.U32 R11, RZ, RZ, -0x7fffffe0 ;  /* 0x80000020ff0b7424 */ /* 0x000fe200078e00ff */
[----:B------:R-:W-:-:S02]  /*ff50*/  LOP3.LUT R8, R8, 0x3fff, RZ, 0xc0, !PT ;  /* 0x00003fff08087812 */ /* 0x000fc400078ec0ff */
[----:B------:R-:W-:Y:S01]  /*ff60*/  R2UR UR11, R9 ;  /* 0x00000000090b72ca */ /* 0x000fe200000e0000 */
[----:B------:R-:W4:Y:S01]  /*ff70*/  LDL R142, [R1+0x30] ;  /* 0x00003000018e7983 */ /* 0x000f220000100800 */
[----:B------:R-:W-:Y:S01]  /*ff80*/  LOP3.LUT R8, R8, 0x2000000, RZ, 0xfc, !PT ;  /* 0x0200000008087812 */ /* 0x000fe200078efcff */
[----:B------:R-:W-:Y:S01]  /*ff90*/  WARPGROUP.ARRIVE ;  /* 0x00000000000079c5 */ /* 0x000fe20000000000 */
[----:B------:R-:W-:Y:S01]  /*ffa0*/  UMOV UR9, 0x40000040 ;  /* 0x4000004000097882 */ /* 0x000fe20000000000 */
[----:B------:R-:W-:Y:S02]  /*ffb0*/  R2UR UR15, R11 ;  /* 0x000000000b0f72ca */ /* 0x000fe400000e0000 */
[----:B------:R-:W-:Y:S01]  /*ffc0*/  IMAD R8, R17, 0x600, R8 ;  /* 0x0000060011087824 */ /* 0x000fe200078e0208 */
[----:B------:R-:W-:Y:S01]  /*ffd0*/  UMOV UR13, 0x40000040 ;  /* 0x40000040000d7882 */ /* 0x000fe20000000000 */
[C---:B------:R-:W-:Y:S02]  /*ffe0*/  R2UR UR19, R11.reuse ;  /* 0x000000000b1372ca */ /* 0x040fe400000e0000 */
[C---:B------:R-:W-:Y:S01]  /*fff0*/  VIADD R10, R8.reuse, 0x40 ;  /* 0x00000040080a7836 */ /* 0x040fe20000000000 */
[----:B------:R-:W-:Y:S01]  /*10000*/  R2UR UR10, R8 ;  /* 0x00000000080a72ca */ /* 0x000fe200000e0000 */
[----:B------:R-:W-:Y:S01]  /*10010*/  UMOV UR17, 0x40000040 ;  /* 0x4000004000117882 */ /* 0x000fe20000000000 */
[----:B------:R-:W-:-:S02]  /*10020*/  R2UR UR23, R11 ;  /* 0x000000000b1772ca */ /* 0x000fc400000e0000 */
[----:B------:R-:W-:Y:S01]  /*10030*/  R2UR UR14, R10 ;  /* 0x000000000a0e72ca */ /* 0x000fe200000e0000 */
[----:B------:R-:W-:Y:S01]  /*10040*/  VIADD R10, R8, 0x80 ;  /* 0x00000080080a7836 */ /* 0x000fe20000000000 */
[----:B------:R-:W-:Y:S01]  /*10050*/  UMOV UR21, 0x40000040 ;  /* 0x4000004000157882 */ /* 0x000fe20000000000 */
[C---:B------:R-:W-:Y:S01]  /*10060*/  R2UR UR27, R11.reuse ;  /* 0x000000000b1b72ca */ /* 0x040fe200000e0000 */
[----:B------:R-:W-:Y:S01]  /*10070*/  UMOV UR25, 0x40000040 ;  /* 0x4000004000197882 */ /* 0x000fe20000000000 */
[C---:B------:R-:W-:Y:S02]  /*10080*/  R2UR UR31, R11.reuse ;  /* 0x000000000b1f72ca */ /* 0x040fe400000e0000 */
[----:B------:R-:W-:Y:S01]  /*10090*/  R2UR UR18, R10 ;  /* 0x000000000a1272ca */ /* 0x000fe200000e0000 */
[----:B------:R-:W-:Y:S01]  /*100a0*/  VIADD R10, R8, 0xc0 ;  /* 0x000000c0080a7836 */ /* 0x000fe20000000000 */
[----:B------:R-:W-:Y:S01]  /*100b0*/  UMOV UR29, 0x40000040 ;  /* 0x40000040001d7882 */ /* 0x000fe20000000000 */
[----:B------:R-:W-:Y:S01]  /*100c0*/  R2UR UR35, R11 ;  /* 0x000000000b2372ca */ /* 0x000fe200000e0000 */
[----:B------:R-:W-:Y:S01]  /*100d0*/  UMOV UR33, 0x40000040 ;  /* 0x4000004000217882 */ /* 0x000fe20000000000 */
[----:B------:R-:W-:-:S02]  /*100e0*/  R2UR UR43, R9 ;  /* 0x00000000092b72ca */ /* 0x000fc400000e0000 */
[----:B------:R-:W-:Y:S01]  /*100f0*/  R2UR UR22, R10 ;  /* 0x000000000a1672ca */ /* 0x000fe200000e0000 */
[----:B------:R-:W-:-:S05]  /*10100*/  VIADD R10, R8, 0x100 ;  /* 0x00000100080a7836 */ /* 0x000fca0000000000 */
[----:B------:R-:W-:Y:S01]  /*10110*/  R2UR UR26, R10 ;  /* 0x000000000a1a72ca */ /* 0x000fe200000e0000 */
[----:B------:R-:W-:-:S05]  /*10120*/  VIADD R10, R8, 0x140 ;  /* 0x00000140080a7836 */ /* 0x000fca0000000000 */
[----:B------:R-:W-:Y:S01]  /*10130*/  R2UR UR30, R10 ;  /* 0x000000000a1e72ca */ /* 0x000fe200000e0000 */
[C---:B------:R-:W-:Y:S02]  /*10140*/  VIADD R10, R8.reuse, 0x180 ;  /* 0x00000180080a7836 */ /* 0x040fe40000000000 */
[----:B------:R-:W-:-:S03]  /*10150*/  VIADD R8, R8, 0x1c0 ;  /* 0x000001c008087836 */ /* 0x000fc60000000000 */
[----:B------:R-:W-:Y:S02]  /*10160*/  R2UR UR34, R10 ;  /* 0x000000000a2272ca */ /* 0x000fe400000e0000 */
[----:B------:R-:W-:Y:S01]  /*10170*/  R2UR UR42, R8 ;  /* 0x00000000082a72ca */ /* 0x000fe200000e0000 */
[----:B--2---:R-:W-:-:S05]  /*10180*/  IMAD R8, R22, 0x2000, R2 ;  /* 0x0000200016087824 */ /* 0x004fca00078e0202 */
[----:B------:R-:W-:-:S13]  /*10190*/  R2UR UR8, R8 ;  /* 0x00000000080872ca */ /* 0x000fda00000e0000 */
[----:B------:R-:W-:-:S04]  /*101a0*/  UIADD3 UR8, UR8, 0x21800, URZ ;  /* 0x0002180008087890 */ /* 0x000fc8000fffe03f */
[----:B------:R-:W-:-:S04]  /*101b0*/  USHF.R.U32.HI UR8, URZ, 0x4, UR8 ;  /* 0x000000043f087899 */ /* 0x000fc80008011608 */
[----:B------:R-:W-:-:S04]  /*101c0*/  ULOP3.LUT UR8, UR8, 0x3fff, URZ, 0xc0, !UPT ;  /* 0x00003fff08087892 */ /* 0x000fc8000f8ec03f */
[----:B------:R-:W-:-:S09]  /*101d0*/  ULOP3.LUT UR8, UR8, 0x10000, URZ, 0xfc, !UPT ;  /* 0x0001000008087892 */ /* 0x000fd2000f8efc3f */
[----:B------:R-:W-:Y:S01]  /*101e0*/  HGMMA.64x96x16.F32.BF16 R88, gdesc[UR8].tnspB, R88, gsb0 ;  /* 0x41600000085879f0 */ /* 0x000fe20008001858 */
[----:B------:R-:W-:Y:S02]  /*101f0*/  UIADD3 UR12, UR8, 0x2, URZ ;  /* 0x00000002080c7890 */ /* 0x000fe4000fffe03f */
[----:B------:R-:W-:Y:S01]  /*10200*/  UIADD3 UR16, UR8, 0x4, URZ ;  /* 0x0000000408107890 */ /* 0x000fe2000fffe03f */
[----:B------:R-:W-:Y:S02]  /*10210*/  WARPGROUP.DEPBAR.LE gsb0, 0x0 ;  /* 0x00008000000079c5 */ /* 0x000fe40000010000 */
[----:B------:R-:W-:-:S06]  /*10220*/  WARPGROUP.ARRIVE ;  /* 0x00000000000079c5 */ /* 0x000fcc0000000000 */
[----:B------:R-:W-:Y:S01]  /*10230*/  HGMMA.64x96x16.F32.BF16 R88, gdesc[UR12].tnspB, R88, gsb0 ;  /* 0x416000000c5879f0 */ /* 0x000fe20008001858 */
[----:B------:R-:W-:Y:S02]  /*10240*/  UIADD3 UR20, UR8, 0x6, URZ ;  /* 0x0000000608147890 */ /* 0x000fe4000fffe03f */
        /* <DEDUP_REMOVED lines=19> */
[----:B------:R-:W-:Y:S01]  /*10380*/  UMOV UR41, 0x40000040 ;  /* 0x4000004000297882 */ /* 0x000fe20000000000 */
[----:B------:R-:W-:Y:S01]  /*10390*/  FMUL.FTZ R22, R28, UR49 ;  /* 0x000000311c167c20 */ /* 0x000fe20008410000 */
[----:B------:R-:W-:Y:S01]  /*103a0*/  FMUL.FTZ R28, R33, UR49 ;  /* 0x00000031211c7c20 */ /* 0x000fe20008410000 */
[----:B------:R-:W-:Y:S01]  /*103b0*/  FMUL.FTZ R33, R38, UR49 ;  /* 0x0000003126217c20 */ /* 0x000fe20008410000 */
[----:B------:R-:W-:Y:S01]  /*103c0*/  FMUL.FTZ R38, R43, UR49 ;  /* 0x000000312b267c20 */ /* 0x000fe20008410000 */
[----:B------:R-:W-:Y:S02]  /*103d0*/  FMUL.FTZ R43, R48, UR49 ;  /* 0x00000031302b7c20 */ /* 0x000fe40008410000 */
[----:B------:R-:W0:Y:S01]  /*103e0*/  S2R R48, SR_TID.X ;  /* 0x0000000000307919 */ /* 0x000e220000002100 */
[----:B------:R-:W-:Y:S02]  /*103f0*/  WARPGROUP.DEPBAR.LE gsb0, 0x0 ;  /* 0x00008000000079c5 */ /* 0x000fe40000010000 */
[----:B------:R-:W-:-:S06]  /*10400*/  WARPGROUP.ARRIVE ;  /* 0x00000000000079c5 */ /* 0x000fcc0000000000 */
[----:B------:R-:W-:Y:S01]  /*10410*/  HGMMA.64x96x16.F32.BF16 R88, gdesc[UR40].tnspB, R88, gsb0 ;  /* 0x41600000285879f0 */ /* 0x000fe20008001858 */
[----:B0-----:R-:W-:Y:S02]  /*10420*/  SHF.R.U32.HI R145, RZ, 0x7, R48 ;  /* 0x00000007ff917819 */ /* 0x001fe40000011630 */
[----:B------:R-:W-:-:S03]  /*10430*/  ISETP.GE.U32.AND P2, PT, R48, 0x180, PT ;  /* 0x000001803000780c */ /* 0x000fc60003f46070 */
[----:B------:R-:W-:Y:S02]  /*10440*/  VIADD R48, R145, 0x9 ;  /* 0x0000000991307836 */ /* 0x000fe40000000000 */
        /* <DEDUP_REMOVED lines=61> */
[----:B------:R-:W-:Y:S01]  /*10820*/  PLOP3.LUT P2, PT, PT, PT, UP0, 0x40, 0x0 ;  /* 0x000000000000781c */ /* 0x000fe20003f4e808 */
[----:B------:R-:W0:Y:S08]  /*10830*/  MUFU.TANH R8, R8 ;  /* 0x0000000800087308 */ /* 0x000e300000002400 */
[----:B------:R-:W1:Y:S01]  /*10840*/  MUFU.TANH R9, R9 ;  /* 0x0000000900097308 */ /* 0x000e620000002400 */
[----:B------:R-:W-:-:S02]  /*10850*/  WARPGROUP.DEPBAR.LE gsb0, 0x0 ;  /* 0x00008000000079c5 */ /* 0x000fc40000010000 */
[----:B------:R2:W-:Y:S06]  /*10860*/  BAR.ARV R48, 0x100 ;  /* 0x000400300000751d */ /* 0x0005ec0000002000 */
[----:B--2---:R-:W-:-:S04]  /*10870*/  @!P1 IMAD R48, R14, 0x8, R2 ;  /* 0x000000080e309824 */ /* 0x004fc800078e0202 */
[----:B------:R-:W-:-:S05]  /*10880*/  @!P1 VIADD R48, R48, 0x2d840 ;  /* 0x0002d84030309836 */ /* 0x000fca0000000000 */
[----:B------:R-:W-:-:S04]  /*10890*/  @!P1 PRMT R48, RZ, 0x654, R48 ;  /* 0x00000654ff309816 */ /* 0x000fc80000000030 */
[----:B------:R3:W-:Y:S01]  /*108a0*/  @!P1 SYNCS.ARRIVE.TRANS64.RED.A1T0 RZ, [R48+URZ], RZ ;  /* 0x000000ff30ff99a7 */ /* 0x0007e2000810043f */
[----:B------:R-:W2:Y:S01]  /*108b0*/  MUFU.TANH R10, R10 ;  /* 0x0000000a000a7308 */ /* 0x000ea20000002400 */
[----:B---3--:R-:W-:-:S07]  /*108c0*/  IADD3 R48, R143, 0x1, -R82 ;  /* 0x000000018f307810 */ /* 0x008fce0007ffe852 */
[----:B------:R-:W3:Y:S01]  /*108d0*/  MUFU.TANH R11, R11 ;  /* 0x0000000b000b7308 */ /* 0x000ee20000002400 */
[----:B----4-:R-:W-:-:S07]  /*108e0*/  IMAD.IADD R48, R48, 0x1, -R142 ;  /* 0x0000000130307824 */ /* 0x010fce00078e0a8e */
[----:B------:R-:W4:Y:S01]  /*108f0*/  MUFU.TANH R22, R22 ;  /* 0x0000001600167308 */ /* 0x000f220000002400 */
[----:B------:R-:W-:-:S07]  /*10900*/  IMAD R48, R136, -0x2, R48 ;  /* 0xfffffffe88307824 */ /* 0x000fce00078e0230 */
        /* <DEDUP_REMOVED lines=59> */
[----:B------:R-:W-:-:S02]  /*10cc0*/  VIADD R143, R48, UR48 ;  /* 0x00000030308f7c36 */ /* 0x000fc40008000000 */
[----:B------:R-:W-:Y:S02]  /*10cd0*/  VIADD R142, R48, UR50 ;  /* 0x00000032308e7c36 */ /* 0x000fe40008000000 */
[C---:B------:R-:W-:Y:S02]  /*10ce0*/  IMAD.IADD R87, R20.reuse, 0x1, R143 ;  /* 0x0000000114577824 */ /* 0x040fe400078e028f */
[----:B------:R-:W-:Y:S01]  /*10cf0*/  IMAD.IADD R86, R20, 0x1, R142 ;  /* 0x0000000114567824 */ /* 0x000fe200078e028e */
[----:B-1234-:R-:W-:Y:S06]  /*10d00*/  @P2 BRA `(.L_x_1240) ;  /* 0x0000000000582947 */ /* 0x01efec0003800000 */
[----:B------:R-:W-:Y:S01]  /*10d10*/  ISETP.GT.AND P2, PT, R141, -0x1, PT ;  /* 0xffffffff8d00780c */ /* 0x000fe20003f44270 */
[----:B------:R-:W-:-:S12]  /*10d20*/  BSSY B0, `(.L_x_1241) ;  /* 0x0000010000007945 */ /* 0x000fd80003800000 */
[----:B------:R-:W-:Y:S05]  /*10d30*/  @P2 BRA `(.L_x_1242) ;  /* 0x0000000000202947 */ /* 0x000fea0003800000 */
[----:B------:R-:W-:Y:S02]  /*10d40*/  IMAD.U32 R145, RZ, RZ, UR44 ;  /* 0x0000002cff917e24 */ /* 0x000fe4000f8e00ff */
[----:B------:R-:W-:-:S03]  /*10d50*/  IMAD.MOV.U32 R156, RZ, RZ, R144 ;  /* 0x000000ffff9c7224 */ /* 0x000fc600078e0090 */
[----:B------:R-:W-:-:S13]  /*10d60*/  ISETP.NE.AND P2, PT, R145, 0x1, PT ;  /* 0x000000019100780c */ /* 0x000fda0003f45270 */
[----:B------:R-:W1:Y:S02]  /*10d70*/  @P2 LDC.64 R48, c[0x0][0x9e8] ;  /* 0x00027a00ff302b82 */ /* 0x000e640000000a00 */
[----:B-1----:R-:W-:-:S05]  /*10d80*/  @P2 IMAD.HI.U32 R48, R144, R48, RZ ;  /* 0x0000003090302227 */ /* 0x002fca00078e00ff */
[----:B------:R-:W-:-:S04]  /*10d90*/  @P2 SHF.R.U32.HI R156, RZ, R49, R48 ;  /* 0x00000031ff9c2219 */ /* 0x000fc80000011630 */
[----:B------:R-:W-:Y:S01]  /*10da0*/  LOP3.LUT R48, RZ, R156, RZ, 0x33, !PT ;  /* 0x0000009cff307212 */ /* 0x000fe200078e33ff */
[----:B------:R-:W-:Y:S06]  /*10db0*/  BRA `(.L_x_1243) ;  /* 0x0000000000187947 */ /* 0x000fec0003800000 */
.L_x_1242:
[----:B------:R-:W-:-:S05]  /*10dc0*/  IMAD.U32 R145, RZ, RZ, UR44 ;  /* 0x0000002cff917e24 */ /* 0x000fca000f8e00ff */
[----:B------:R-:W-:-:S13]  /*10dd0*/  ISETP.NE.AND P2, PT, R145, 0x1, PT ;  /* 0x000000019100780c */ /* 0x000fda0003f45270 */
[----:B------:R-:W1:Y:S02]  /*10de0*/  @P2 LDC.64 R48, c[0x0][0x9e8] ;  /* 0x00027a00ff302b82 */ /* 0x000e640000000a00 */
[----:B-1----:R-:W-:-:S04]  /*10df0*/  @P2 IMAD.HI.U32 R156, R141, R48, RZ ;  /* 0x000000308d9c2227 */ /* 0x002fc800078e00ff */
[----:B------:R-:W-:Y:S01]  /*10e00*/  IMAD.MOV.U32 R48, RZ, RZ, R141 ;  /* 0x000000ffff307224 */ /* 0x000fe200078e008d */
[----:B------:R-:W-:-:S07]  /*10e10*/  @P2 SHF.R.U32.HI R48, RZ, R49, R156 ;  /* 0x00000031ff302219 */ /* 0x000fce000001169c */
.L_x_1243:
[----:B------:R-:W-:Y:S05]  /*10e20*/  BSYNC B0 ;  /* 0x0000000000007941 */ /* 0x000fea0003800000 */
.L_x_1241:
[----:B------:R-:W-:-:S04]  /*10e30*/  IMAD R48, R48, R145, -R82 ;  /* 0x0000009130307224 */ /* 0x000fc800078e0a52 */
[----:B------:R-:W-:-:S05]  /*10e40*/  IMAD R48, R136, -0x2, R48 ;  /* 0xfffffffe88307824 */ /* 0x000fca00078e0230 */
[----:B------:R-:W-:Y:S02]  /*10e50*/  VIMNMX R86, R86, R48, !PT ;  /* 0x0000003056567248 */ /* 0x000fe40007fe0100 */
[----:B------:R-:W-:-:S07]  /*10e60*/  VIADDMNMX R87, R48, R145, R87, PT ;  /* 0x0000009130577246 */ /* 0x000fce0003800157 */
.L_x_1240:
[----:B------:R-:W-:Y:S01]  /*10e70*/  ISETP.GT.AND P2, PT, R0, -0x1, PT ;  /* 0xffffffff0000780c */ /* 0x000fe20003f44270 */
[C---:B------:R-:W-:Y:S02]  /*10e80*/  IMAD.IADD R143, R21.reuse, 0x1, R143 ;  /* 0x00000001158f7824 */ /* 0x040fe400078e028f */
[----:B------:R-:W-:Y:S01]  /*10e90*/  IMAD.IADD R142, R21, 0x1, R142 ;  /* 0x00000001158e7824 */ /* 0x000fe200078e028e */
[C---:B------:R-:W-:Y:S02]  /*10ea0*/  ISETP.GT.AND P5, PT, R86.reuse, 0x8, P2 ;  /* 0x000000085600780c */ /* 0x040fe400017a4270 */
[C---:B------:R-:W-:Y:S02]  /*10eb0*/  ISETP.GT.AND P4, PT, R86.reuse, RZ, P2 ;  /* 0x000000ff5600720c */ /* 0x040fe40001784270 */
[----:B------:R-:W-:Y:S02]  /*10ec0*/  ISETP.LT.OR P5, PT, R87, 0x9, P5 ;  /* 0x000000095700780c */ /* 0x000fe40002fa1670 */
[----:B------:R-:W-:-:S02]  /*10ed0*/  ISETP.GT.AND P3, PT, R86, 0x1, P2 ;  /* 0x000000015600780c */ /* 0x000fc40001764270 */
[----:B------:R-:W-:Y:S02]  /*10ee0*/  FSEL R22, R22, -INF , !P5 ;  /* 0xff80000016167808 */ /* 0x000fe40006800000 */
[----:B------:R-:W-:Y:S02]  /*10ef0*/  ISETP.GT.AND P5, PT, R86, 0x11, P2 ;  /* 0x000000115600780c */ /* 0x000fe400017a4270 */
[C---:B------:R-:W-:Y:S02]  /*10f00*/  ISETP.LT.OR P4, PT, R87.reuse, 0x1, P4 ;  /* 0x000000015700780c */ /* 0x040fe40002781670 */
[C---:B------:R-:W-:Y:S02]  /*10f10*/  ISETP.LT.OR P3, PT, R87.reuse, 0x2, P3 ;  /* 0x000000025700780c */ /* 0x040fe40001f61670 */
[----:B------:R-:W-:Y:S02]  /*10f20*/  ISETP.LT.OR P5, PT, R87, 0x12, P5 ;  /* 0x000000125700780c */ /* 0x000fe40002fa1670 */
[----:B0-----:R-:W-:-:S02]  /*10f30*/  FSEL R48, R8, -INF , !P4 ;  /* 0xff80000008307808 */ /* 0x001fc40006000000 */
[----:B------:R-:W-:Y:S02]  /*10f40*/  FSEL R49, R9, -INF , !P3 ;  /* 0xff80000009317808 */ /* 0x000fe40005800000 */
[C---:B------:R-:W-:Y:S02]  /*10f50*/  ISETP.GT.AND P4, PT, R86.reuse, 0x9, P2 ;  /* 0x000000095600780c */ /* 0x040fe40001784270 */
[----:B------:R-:W-:Y:S02]  /*10f60*/  ISETP.GT.AND P3, PT, R86, 0x10, P2 ;  /* 0x000000105600780c */ /* 0x000fe40001764270 */
[----:B------:R-:W-:Y:S02]  /*10f70*/  FSEL R28, R28, -INF , !P5 ;  /* 0xff8000001c1c7808 */ /* 0x000fe40006800000 */
[----:B------:R-:W-:Y:S02]  /*10f80*/  ISETP.GT.AND P5, PT, R86, 0x20, P2 ;  /* 0x000000205600780c */ /* 0x000fe400017a4270 */
[----:B------:R-:W-:-:S02]  /*10f90*/  ISETP.LT.OR P4, PT, R87, 0xa, P4 ;  /* 0x0000000a5700780c */ /* 0x000fc40002781670 */
[C---:B------:R-:W-:Y:S02]  /*10fa0*/  ISETP.LT.OR P3, PT, R87.reuse, 0x11, P3 ;  /* 0x000000115700780c */ /* 0x040fe40001f61670 */
[----:B------:R-:W-:Y:S02]  /*10fb0*/  ISETP.LT.OR P5, PT, R87, 0x21, P5 ;  /* 0x000000215700780c */ /* 0x000fe40002fa1670 */
[----:B------:R-:W-:Y:S02]  /*10fc0*/  FSEL R24, R24, -INF , !P4 ;  /* 0xff80000018187808 */ /* 0x000fe40006000000 */
[----:B------:R-:W-:Y:S02]  /*10fd0*/  FSEL R27, R27, -INF , !P3 ;  /* 0xff8000001b1b7808 */ /* 0x000fe40005800000 */
[C---:B------:R-:W-:Y:S02]  /*10fe0*/  ISETP.GT.AND P4, PT, R86.reuse, 0x18, P2 ;  /* 0x000000185600780c */ /* 0x040fe40001784270 */
[----:B------:R-:W-:-:S02]  /*10ff0*/  ISETP.GT.AND P3, PT, R86, 0x19, P2 ;  /* 0x000000195600780c */ /* 0x000fc40001764270 */
[----:B------:R-:W-:Y:S02]  /*11000*/  FSEL R35, R35, -INF , !P5 ;  /* 0xff80000023237808 */ /* 0x000fe40006800000 */
[----:B------:R-:W-:Y:S02]  /*11010*/  ISETP.GT.AND P5, PT, R86, 0x29, P2 ;  /* 0x000000295600780c */ /* 0x000fe400017a4270 */
[C---:B------:R-:W-:Y:S02]  /*11020*/  ISETP.LT.OR P4, PT, R87.reuse, 0x19, P4 ;  /* 0x000000195700780c */ /* 0x040fe40002781670 */
[C---:B------:R-:W-:Y:S02]  /*11030*/  ISETP.LT.OR P3, PT, R87.reuse, 0x1a, P3 ;  /* 0x0000001a5700780c */ /* 0x040fe40001f61670 */
[----:B------:R-:W-:Y:S02]  /*11040*/  ISETP.LT.OR P5, PT, R87, 0x2a, P5 ;  /* 0x0000002a5700780c */ /* 0x000fe40002fa1670 */
[----:B------:R-:W-:-:S02]  /*11050*/  FSEL R31, R31, -INF , !P4 ;  /* 0xff8000001f1f7808 */ /* 0x000fc40006000000 */
        /* <DEDUP_REMOVED lines=58> */
[----:B------:R-:W-:Y:S02]  /*11400*/  PLOP3.LUT P5, PT, PT, PT, UP0, 0x40, 0x0 ;  /* 0x000000000000781c */ /* 0x000fe40003fae808 */
[----:B------:R-:W-:-:S02]  /*11410*/  ISETP.LT.OR P4, PT, R87, 0x6a, P4 ;  /* 0x0000006a5700780c */ /* 0x000fc40002781670 */
[----:B------:R-:W-:Y:S02]  /*11420*/  ISETP.LT.OR P3, PT, R87, 0x71, P3 ;  /* 0x000000715700780c */ /* 0x000fe40001f61670 */
[----:B------:R-:W-:Y:S02]  /*11430*/  FSEL R74, R74, -INF , !P4 ;  /* 0xff8000004a4a7808 */ /* 0x000fe40006000000 */
[----:B------:R-:W-:Y:S02]  /*11440*/  FSEL R79, R79, -INF , !P3 ;  /* 0xff8000004f4f7808 */ /* 0x000fe40005800000 */
[C---:B------:R-:W-:Y:S02]  /*11450*/  ISETP.GT.AND P4, PT, R86.reuse, 0x78, P2 ;  /* 0x000000785600780c */ /* 0x040fe40001784270 */
[----:B------:R-:W-:Y:S02]  /*11460*/  ISETP.GT.AND P3, PT, R86, 0x79, P2 ;  /* 0x000000795600780c */ /* 0x000fe40001764270 */
[----:B------:R-:W-:-:S02]  /*11470*/  ISETP.LT.OR P4, PT, R87, 0x79, P4 ;  /* 0x000000795700780c */ /* 0x000fc40002781670 */
[----:B------:R-:W-:Y:S02]  /*11480*/  ISETP.LT.OR P3, PT, R87, 0x7a, P3 ;  /* 0x0000007a5700780c */ /* 0x000fe40001f61670 */
[----:B------:R-:W-:Y:S02]  /*11490*/  FSEL R84, R84, -INF , !P4 ;  /* 0xff80000054547808 */ /* 0x000fe40006000000 */
[----:B------:R-:W-:Y:S01]  /*114a0*/  FSEL R85, R85, -INF , !P3 ;  /* 0xff80000055557808 */ /* 0x000fe20005800000 */
[----:B------:R-:W-:Y:S08]  /*114b0*/  @P5 BRA `(.L_x_1244) ;  /* 0x0000000000585947 */ /* 0x000ff00003800000 */
[----:B------:R-:W-:Y:S01]  /*114c0*/  ISETP.GT.AND P3, PT, R140, -0x1, PT ;  /* 0xffffffff8c00780c */ /* 0x000fe20003f64270 */
[----:B------:R-:W-:-:S12]  /*114d0*/  BSSY B0, `(.L_x_1245) ;  /* 0x0000010000007945 */ /* 0x000fd80003800000 */
[----:B------:R-:W-:Y:S05]  /*114e0*/  @P3 BRA `(.L_x_1246) ;  /* 0x0000000000203947 */ /* 0x000fea0003800000 */
[----:B------:R-:W-:Y:S02]  /*114f0*/  IMAD.U32 R86, RZ, RZ, UR44 ;  /* 0x0000002cff567e24 */ /* 0x000fe4000f8e00ff */
[----:B------:R-:W-:-:S03]  /*11500*/  IMAD.MOV.U32 R87, RZ, RZ, R15 ;  /* 0x000000ffff577224 */ /* 0x000fc600078e000f */
[----:B------:R-:W-:-:S13]  /*11510*/  ISETP.NE.AND P3, PT, R86, 0x1, PT ;  /* 0x000000015600780c */ /* 0x000fda0003f65270 */
[----:B------:R-:W0:Y:S02]  /*11520*/  @P3 LDC.64 R8, c[0x0][0x9e8] ;  /* 0x00027a00ff083b82 */ /* 0x000e240000000a00 */
[----:B0-----:R-:W-:-:S05]  /*11530*/  @P3 IMAD.HI.U32 R8, R15, R8, RZ ;  /* 0x000000080f083227 */ /* 0x001fca00078e00ff */
[----:B------:R-:W-:-:S04]  /*11540*/  @P3 SHF.R.U32.HI R87, RZ, R9, R8 ;  /* 0x00000009ff573219 */ /* 0x000fc80000011608 */
[----:B------:R-:W-:Y:S01]  /*11550*/  LOP3.LUT R8, RZ, R87, RZ, 0x33, !PT ;  /* 0x00000057ff087212 */ /* 0x000fe200078e33ff */
[----:B------:R-:W-:Y:S06]  /*11560*/  BRA `(.L_x_1247) ;  /* 0x0000000000187947 */ /* 0x000fec0003800000 */
.L_x_1246:
[----:B------:R-:W-:-:S05]  /*11570*/  IMAD.U32 R86, RZ, RZ, UR44 ;  /* 0x0000002cff567e24 */ /* 0x000fca000f8e00ff */
[----:B------:R-:W-:-:S13]  /*11580*/  ISETP.NE.AND P3, PT, R86, 0x1, PT ;  /* 0x000000015600780c */ /* 0x000fda0003f65270 */
[----:B------:R-:W0:Y:S02]  /*11590*/  @P3 LDC.64 R8, c[0x0][0x9e8] ;  /* 0x00027a00ff083b82 */ /* 0x000e240000000a00 */
[----:B0-----:R-:W-:-:S04]  /*115a0*/  @P3 IMAD.HI.U32 R87, R140, R8, RZ ;  /* 0x000000088c573227 */ /* 0x001fc800078e00ff */
[----:B------:R-:W-:Y:S01]  /*115b0*/  IMAD.MOV.U32 R8, RZ, RZ, R140 ;  /* 0x000000ffff087224 */ /* 0x000fe200078e008c */
[----:B------:R-:W-:-:S07]  /*115c0*/  @P3 SHF.R.U32.HI R8, RZ, R9, R87 ;  /* 0x00000009ff083219 */ /* 0x000fce0000011657 */
.L_x_1247:
[----:B------:R-:W-:Y:S05]  /*115d0*/  BSYNC B0 ;  /* 0x0000000000007941 */ /* 0x000fea0003800000 */
.L_x_1245:
[----:B------:R-:W-:-:S04]  /*115e0*/  IMAD R82, R8, R86, -R82 ;  /* 0x0000005608527224 */ /* 0x000fc800078e0a52 */
[----:B------:R-:W-:-:S05]  /*115f0*/  IMAD R82, R136, -0x2, R82 ;  /* 0xfffffffe88527824 */ /* 0x000fca00078e0252 */
[----:B------:R-:W-:Y:S02]  /*11600*/  VIMNMX R142, R142, R82, !PT ;  /* 0x000000528e8e7248 */ /* 0x000fe40007fe0100 */
[----:B------:R-:W-:-:S07]  /*11610*/  VIADDMNMX R143, R82, R86, R143, PT ;  /* 0x00000056528f7246 */ /* 0x000fce000380018f */
.L_x_1244:
[----:B------:R-:W-:Y:S01]  /*11620*/  @!P1 IMAD R8, R17, 0x8, R2 ;  /* 0x0000000811089824 */ /* 0x000fe200078e0202 */
[----:B------:R-:W2:Y:S01]  /*11630*/  LDL R86, [R1+0x1c] ;  /* 0x00001c0001567983 */ /* 0x000ea20000100800 */
[----:B------:R-:W-:Y:S01]  /*11640*/  UMOV UR39, UR7 ;  /* 0x0000000700277c82 */ /* 0x000fe20008000000 */
[----:B------:R-:W-:Y:S01]  /*11650*/  ISETP.GT.AND P4, PT, R142, 0x8, P2 ;  /* 0x000000088e00780c */ /* 0x000fe20001784270 */
[----:B------:R-:W-:Y:S01]  /*11660*/  @!P1 VIADD R8, R8, 0x2d860 ;  /* 0x0002d86008089836 */ /* 0x000fe20000000000 */
[----:B------:R-:W-:Y:S02]  /*11670*/  ISETP.GT.AND P5, PT, R142, 0x9, P2 ;  /* 0x000000098e00780c */ /* 0x000fe400017a4270 */
[C---:B------:R-:W-:Y:S02]  /*11680*/  ISETP.LT.OR P4, PT, R143.reuse, 0x9, P4 ;  /* 0x000000098f00780c */ /* 0x040fe40002781670 */
[----:B------:R-:W-:Y:S02]  /*11690*/  @!P1 PRMT R8, RZ, 0x654, R8 ;  /* 0x00000654ff089816 */ /* 0x000fe40000000008 */
[----:B------:R-:W-:-:S02]  /*116a0*/  ISETP.LT.OR P5, PT, R143, 0xa, P5 ;  /* 0x0000000a8f00780c */ /* 0x000fc40002fa1670 */
[----:B------:R0:W-:Y:S01]  /*116b0*/  @!P1 SYNCS.ARRIVE.TRANS64.RED.A1T0 RZ, [R8+URZ], RZ ;  /* 0x000000ff08ff99a7 */ /* 0x0001e2000810043f */
[----:B------:R-:W-:Y:S02]  /*116c0*/  FSEL R25, R25, -INF , !P4 ;  /* 0xff80000019197808 */ /* 0x000fe40006000000 */
[----:B------:R-:W-:Y:S02]  /*116d0*/  ISETP.GT.AND P4, PT, R142, 0x11, P2 ;  /* 0x000000118e00780c */ /* 0x000fe40001784270 */
[----:B------:R-:W-:Y:S02]  /*116e0*/  FSEL R26, R26, -INF , !P5 ;  /* 0xff8000001a1a7808 */ /* 0x000fe40006800000 */
[----:B------:R-:W-:Y:S02]  /*116f0*/  ISETP.GT.AND P5, PT, R142, 0x18, P2 ;  /* 0x000000188e00780c */ /* 0x000fe400017a4270 */
[----:B0-----:R-:W-:Y:S02]  /*11700*/  FMNMX.FTZ R8, R48, R12, !PT ;  /* 0x0000000c30087209 */ /* 0x001fe40007810000 */
        /* <DEDUP_REMOVED lines=63> */
[----:B------:R-:W-:Y:S01]  /*11b00*/  FSEL R63, R63, -INF , !P4 ;  /* 0xff8000003f3f7808 */ /* 0x000fe20006000000 */
[----:B------:R-:W0:Y:S01]  /*11b10*/  SHFL.BFLY PT, R9, R8, 0x2, 0x1f ;  /* 0x0c401f0008097f89 */ /* 0x000e2200000e0000 */
[----:B------:R-:W-:Y:S02]  /*11b20*/  ISETP.GT.AND P4, PT, R142, 0x59, P2 ;  /* 0x000000598e00780c */ /* 0x000fe40001784270 */
[----:B------:R-:W-:Y:S02]  /*11b30*/  FSEL R64, R64, -INF , !P5 ;  /* 0xff80000040407808 */ /* 0x000fe40006800000 */
[----:B------:R-:W-:-:S02]  /*11b40*/  ISETP.GT.AND P5, PT, R142, 0x60, P2 ;  /* 0x000000608e00780c */ /* 0x000fc400017a4270 */
[C---:B------:R-:W-:Y:S02]  /*11b50*/  ISETP.LT.OR P4, PT, R143.reuse, 0x5a, P4 ;  /* 0x0000005a8f00780c */ /* 0x040fe40002781670 */
[----:B------:R-:W-:Y:S02]  /*11b60*/  ISETP.LT.OR P5, PT, R143, 0x61, P5 ;  /* 0x000000618f00780c */ /* 0x000fe40002fa1670 */
[----:B------:R-:W-:Y:S02]  /*11b70*/  FSEL R68, R68, -INF , !P4 ;  /* 0xff80000044447808 */ /* 0x000fe40006000000 */
[C---:B------:R-:W-:Y:S02]  /*11b80*/  ISETP.GT.AND P4, PT, R142.reuse, 0x68, P2 ;  /* 0x000000688e00780c */ /* 0x040fe40001784270 */
[----:B------:R-:W-:Y:S02]  /*11b90*/  FSEL R71, R71, -INF , !P5 ;  /* 0xff80000047477808 */ /* 0x000fe40006800000 */
[----:B------:R-:W-:-:S02]  /*11ba0*/  ISETP.GT.AND P5, PT, R142, 0x69, P2 ;  /* 0x000000698e00780c */ /* 0x000fc400017a4270 */
[C---:B------:R-:W-:Y:S02]  /*11bb0*/  ISETP.LT.OR P4, PT, R143.reuse, 0x69, P4 ;  /* 0x000000698f00780c */ /* 0x040fe40002781670 */
[----:B------:R-:W-:Y:S02]  /*11bc0*/  ISETP.LT.OR P5, PT, R143, 0x6a, P5 ;  /* 0x0000006a8f00780c */ /* 0x000fe40002fa1670 */
[----:B------:R-:W-:Y:S02]  /*11bd0*/  FSEL R75, R75, -INF , !P4 ;  /* 0xff8000004b4b7808 */ /* 0x000fe40006000000 */
[----:B0-----:R-:W-:Y:S02]  /*11be0*/  FMNMX.FTZ R9, R8, R9, !PT ;  /* 0x0000000908097209 */ /* 0x001fe40007810000 */
[----:B------:R-:W-:Y:S02]  /*11bf0*/  ISETP.GT.AND P4, PT, R142, 0x70, P2 ;  /* 0x000000708e00780c */ /* 0x000fe40001784270 */
[----:B------:R-:W-:Y:S01]  /*11c00*/  FSEL R76, R76, -INF , !P5 ;  /* 0xff8000004c4c7808 */ /* 0x000fe20006800000 */
[----:B------:R-:W0:Y:S01]  /*11c10*/  SHFL.BFLY PT, R82, R9, 0x1, 0x1f ;  /* 0x0c201f0009527f89 */ /* 0x000e2200000e0000 */
[----:B------:R-:W-:-:S02]  /*11c20*/  ISETP.GT.AND P5, PT, R142, 0x71, P2 ;  /* 0x000000718e00780c */ /* 0x000fc400017a4270 */
[C---:B------:R-:W-:Y:S02]  /*11c30*/  ISETP.LT.OR P4, PT, R143.reuse, 0x71, P4 ;  /* 0x000000718f00780c */ /* 0x040fe40002781670 */
[----:B------:R-:W-:Y:S02]  /*11c40*/  ISETP.LT.OR P5, PT, R143, 0x72, P5 ;  /* 0x000000728f00780c */ /* 0x000fe40002fa1670 */
[----:B------:R-:W-:Y:S02]  /*11c50*/  FSEL R77, R77, -INF , !P4 ;  /* 0xff8000004d4d7808 */ /* 0x000fe40006000000 */
[----:B------:R-:W-:Y:S02]  /*11c60*/  FSEL R78, R78, -INF , !P5 ;  /* 0xff8000004e4e7808 */ /* 0x000fe40006800000 */
[----:B0-----:R-:W-:-:S04]  /*11c70*/  FMNMX.FTZ R82, R9, R82, !PT ;  /* 0x0000005209527209 */ /* 0x001fc80007810000 */
[C---:B------:R-:W-:Y:S01]  /*11c80*/  FSETP.NEU.FTZ.AND P3, PT, R82.reuse, -INF , PT ;  /* 0xff8000005200780b */ /* 0x040fe20003f7d000 */
[----:B------:R-:W-:-:S03]  /*11c90*/  FMUL.FTZ R9, R82, UR39 ;  /* 0x0000002752097c20 */ /* 0x000fc60008410000 */
[----:B------:R-:W-:Y:S02]  /*11ca0*/  FSEL R8, R82, RZ, P3 ;  /* 0x000000ff52087208 */ /* 0x000fe40001800000 */
[----:B------:R-:W-:Y:S02]  /*11cb0*/  FSEL R9, R9, RZ, P3 ;  /* 0x000000ff09097208 */ /* 0x000fe40001800000 */
[----:B------:R-:W-:Y:S01]  /*11cc0*/  ISETP.GT.AND P3, PT, R142, 0x1, P2 ;  /* 0x000000018e00780c */ /* 0x000fe20001764270 */
[----:B------:R-:W-:Y:S02]  /*11cd0*/  FADD.FTZ R8, -R8, R12 ;  /* 0x0000000c08087221 */ /* 0x000fe40000010100 */
[--C-:B------:R-:W-:Y:S01]  /*11ce0*/  FFMA.FTZ R48, R48, UR39, -R9.reuse ;  /* 0x0000002730307c23 */ /* 0x100fe20008010809 */
[----:B------:R-:W-:Y:S01]  /*11cf0*/  ISETP.LT.OR P3, PT, R143, 0x2, P3 ;  /* 0x000000028f00780c */ /* 0x000fe20001f61670 */
[--C-:B------:R-:W-:Y:S01]  /*11d00*/  FFMA.FTZ R49, R49, UR39, -R9.reuse ;  /* 0x0000002731317c23 */ /* 0x100fe20008010809 */
[--C-:B------:R-:W-:Y:S01]  /*11d10*/  FFMA.FTZ R22, R22, UR39, -R9.reuse ;  /* 0x0000002716167c23 */ /* 0x100fe20008010809 */
[--C-:B------:R-:W-:Y:S01]  /*11d20*/  FFMA.FTZ R24, R24, UR39, -R9.reuse ;  /* 0x0000002718187c23 */ /* 0x100fe20008010809 */
[----:B------:R-:W-:Y:S01]  /*11d30*/  FSEL R11, R11, -INF , !P3 ;  /* 0xff8000000b0b7808 */ /* 0x000fe20005800000 */
[--C-:B------:R-:W-:Y:S01]  /*11d40*/  FFMA.FTZ R27, R27, UR39, -R9.reuse ;  /* 0x000000271b1b7c23 */ /* 0x100fe20008010809 */
[----:B------:R-:W-:Y:S01]  /*11d50*/  ISETP.GT.AND P3, PT, R142, 0x10, P2 ;  /* 0x000000108e00780c */ /* 0x000fe20001764270 */
[--C-:B------:R-:W-:Y:S01]  /*11d60*/  FFMA.FTZ R28, R28, UR39, -R9.reuse ;  /* 0x000000271c1c7c23 */ /* 0x100fe20008010809 */
[--C-:B------:R-:W-:Y:S01]  /*11d70*/  FFMA.FTZ R31, R31, UR39, -R9.reuse ;  /* 0x000000271f1f7c23 */ /* 0x100fe20008010809 */
        /* <DEDUP_REMOVED lines=34> */
[----:B------:R-:W-:Y:S01]  /*11fa0*/  FFMA.FTZ R85, R85, UR39, -R9 ;  /* 0x0000002755557c23 */ /* 0x000fe20008010809 */
[----:B------:R-:W-:Y:S01]  /*11fb0*/  FSEL R46, R46, -INF , !P3 ;  /* 0xff8000002e2e7808 */ /* 0x000fe20005800000 */
[----:B------:R-:W-:Y:S01]  /*11fc0*/  FMUL.FTZ R8, R8, UR39 ;  /* 0x0000002708087c20 */ /* 0x000fe20008410000 */
[----:B------:R-:W-:Y:S01]  /*11fd0*/  ISETP.GT.AND P3, PT, R142, 0x40, P2 ;  /* 0x000000408e00780c */ /* 0x000fe20001764270 */
[----:B------:R-:W-:Y:S03]  /*11fe0*/  MUFU.EX2 R48, R48 ;  /* 0x0000003000307308 */ /* 0x000fe60000000800 */
[----:B------:R-:W-:-:S04]  /*11ff0*/  ISETP.LT.OR P3, PT, R143, 0x41, P3 ;  /* 0x000000418f00780c */ /* 0x000fc80001f61670 */
[----:B------:R-:W-:Y:S01]  /*12000*/  FSEL R55, R55, -INF , !P3 ;  /* 0xff80000037377808 */ /* 0x000fe20005800000 */
[----:B------:R-:W0:Y:S01]  /*12010*/  MUFU.EX2 R12, R8 ;  /* 0x00000008000c7308 */ /* 0x000e220000000800 */
[----:B------:R-:W-:-:S04]  /*12020*/  ISETP.GT.AND P3, PT, R142, 0x49, P2 ;  /* 0x000000498e00780c */ /* 0x000fc80001764270 */
[----:B------:R-:W-:-:S03]  /*12030*/  ISETP.LT.OR P3, PT, R143, 0x4a, P3 ;  /* 0x0000004a8f00780c */ /* 0x000fc60001f61670 */
[----:B------:R-:W1:Y:S01]  /*12040*/  MUFU.EX2 R8, R49 ;  /* 0x0000003100087308 */ /* 0x000e620000000800 */
[----:B------:R-:W-:Y:S02]  /*12050*/  FSEL R60, R60, -INF , !P3 ;  /* 0xff8000003c3c7808 */ /* 0x000fe40005800000 */
[----:B------:R-:W-:-:S04]  /*12060*/  ISETP.GT.AND P3, PT, R142, 0x58, P2 ;  /* 0x000000588e00780c */ /* 0x000fc80001764270 */
[----:B------:R-:W-:Y:S01]  /*12070*/  ISETP.LT.OR P3, PT, R143, 0x59, P3 ;  /* 0x000000598f00780c */ /* 0x000fe20001f61670 */
[----:B------:R-:W-:Y:S01]  /*12080*/  MUFU.EX2 R28, R28 ;  /* 0x0000001c001c7308 */ /* 0x000fe20000000800 */
[----:B0-----:R-:W-:Y:S02]  /*12090*/  FFMA.FTZ R4, R12, R4, R48 ;  /* 0x000000040c047223 */ /* 0x001fe40000010030 */
[----:B------:R-:W-:Y:S02]  /*120a0*/  FSEL R67, R67, -INF , !P3 ;  /* 0xff80000043437808 */ /* 0x000fe40005800000 */
[----:B------:R-:W-:-:S03]  /*120b0*/  ISETP.GT.AND P3, PT, R142, 0x61, P2 ;  /* 0x000000618e00780c */ /* 0x000fc60001764270 */
[----:B------:R-:W-:Y:S01]  /*120c0*/  MUFU.EX2 R35, R35 ;  /* 0x0000002300237308 */ /* 0x000fe20000000800 */
[C---:B------:R-:W-:Y:S01]  /*120d0*/  ISETP.LT.OR P3, PT, R143.reuse, 0x62, P3 ;  /* 0x000000628f00780c */ /* 0x040fe20001f61670 */
[C---:B-1----:R-:W-:Y:S01]  /*120e0*/  FADD.FTZ R4, R8.reuse, R4 ;  /* 0x0000000408047221 */ /* 0x042fe20000010000 */
[----:B------:R-:W-:Y:S02]  /*120f0*/  F2FP.BF16.F32.PACK_AB R8, R8, R48 ;  /* 0x000000300808723e */ /* 0x000fe400000010ff */
[----:B------:R-:W-:Y:S02]  /*12100*/  FSEL R72, R72, -INF , !P3 ;  /* 0xff80000048487808 */ /* 0x000fe40005800000 */
[----:B------:R-:W-:Y:S01]  /*12110*/  ISETP.GT.AND P3, PT, R142, RZ, P2 ;  /* 0x000000ff8e00720c */ /* 0x000fe20001764270 */
[----:B------:R-:W-:Y:S03]  /*12120*/  MUFU.EX2 R36, R36 ;  /* 0x0000002400247308 */ /* 0x000fe60000000800 */
[----:B------:R-:W-:-:S04]  /*12130*/  ISETP.LT.OR P3, PT, R143, 0x1, P3 ;  /* 0x000000018f00780c */ /* 0x000fc80001f61670 */
[----:B------:R-:W-:Y:S01]  /*12140*/  FSEL R9, R10, -INF , !P3 ;  /* 0xff8000000a097808 */ /* 0x000fe20005800000 */
[----:B------:R-:W-:Y:S01]  /*12150*/  MUFU.EX2 R39, R39 ;  /* 0x0000002700277308 */ /* 0x000fe20000000800 */
[C---:B------:R-:W-:Y:S02]  /*12160*/  ISETP.GT.AND P3, PT, R142.reuse, 0x78, P2 ;  /* 0x000000788e00780c */ /* 0x040fe40001764270 */
[----:B------:R-:W-:Y:S02]  /*12170*/  FMNMX.FTZ R10, R9, R13, !PT ;  /* 0x0000000d090a7209 */ /* 0x000fe40007810000 */
[----:B------:R-:W-:Y:S02]  /*12180*/  ISETP.GT.AND P2, PT, R142, 0x79, P2 ;  /* 0x000000798e00780c */ /* 0x000fe40001744270 */
[----:B------:R-:W-:Y:S01]  /*12190*/  FMNMX.FTZ R10, R11, R10, !PT ;  /* 0x0000000a0b0a7209 */ /* 0x000fe20007810000 */
[----:B------:R-:W-:Y:S01]  /*121a0*/  MUFU.EX2 R40, R40 ;  /* 0x0000002800287308 */ /* 0x000fe20000000800 */
[----:B------:R-:W-:-:S02]  /*121b0*/  ISETP.LT.OR P3, PT, R143, 0x79, P3 ;  /* 0x000000798f00780c */ /* 0x000fc40001f61670 */
[----:B------:R-:W-:Y:S02]  /*121c0*/  FMNMX.FTZ R10, R25, R10, !PT ;  /* 0x0000000a190a7209 */ /* 0x000fe40007810000 */
[----:B------:R-:W-:Y:S02]  /*121d0*/  ISETP.LT.OR P2, PT, R143, 0x7a, P2 ;  /* 0x0000007a8f00780c */ /* 0x000fe40001741670 */
[----:B------:R-:W-:Y:S01]  /*121e0*/  FMNMX.FTZ R10, R26, R10, !PT ;  /* 0x0000000a1a0a7209 */ /* 0x000fe20007810000 */
[----:B------:R-:W-:Y:S01]  /*121f0*/  MUFU.EX2 R44, R44 ;  /* 0x0000002c002c7308 */ /* 0x000fe20000000800 */
[----:B------:R-:W-:Y:S02]  /*12200*/  FSEL R81, R81, -INF , !P3 ;  /* 0xff80000051517808 */ /* 0x000fe40005800000 */
[----:B------:R-:W-:Y:S02]  /*12210*/  FMNMX.FTZ R10, R29, R10, !PT ;  /* 0x0000000a1d0a7209 */ /* 0x000fe40007810000 */
[----:B------:R-:W-:-:S02]  /*12220*/  FSEL R83, R83, -INF , !P2 ;  /* 0xff80000053537808 */ /* 0x000fc40005000000 */
[----:B------:R-:W-:Y:S01]  /*12230*/  FMNMX.FTZ R10, R30, R10, !PT ;  /* 0x0000000a1e0a7209 */ /* 0x000fe20007810000 */
[----:B------:R-:W-:Y:S03]  /*12240*/  MUFU.EX2 R47, R47 ;  /* 0x0000002f002f7308 */ /* 0x000fe60000000800 */
[----:B------:R-:W-:-:S04]  /*12250*/  FMNMX.FTZ R10, R33, R10, !PT ;  /* 0x0000000a210a7209 */ /* 0x000fc80007810000 */
        /* <DEDUP_REMOVED lines=42> */
[----:B0-----:R-:W-:-:S07]  /*12500*/  FMNMX.FTZ R17, R17, R10, !PT ;  /* 0x0000000a11117209 */ /* 0x001fce0007810000 */
[----:B------:R-:W0:Y:S01]  /*12510*/  MUFU.EX2 R10, R22 ;  /* 0x00000016000a7308 */ /* 0x000e220000000800 */
[----:B------:R-:W1:Y:S07]  /*12520*/  SHFL.BFLY PT, R48, R17, 0x1, 0x1f ;  /* 0x0c201f0011307f89 */ /* 0x000e6e00000e0000 */
[----:B------:R1:W3:Y:S08]  /*12530*/  MUFU.EX2 R22, R24 ;  /* 0x0000001800167308 */ /* 0x0002f00000000800 */
[----:B------:R-:W-:Y:S01]  /*12540*/  MUFU.EX2 R85, R85 ;  /* 0x0000005500557308 */ /* 0x000fe20000000800 */
[----:B0-----:R-:W-:Y:S01]  /*12550*/  FADD.FTZ R4, R10, R4 ;  /* 0x000000040a047221 */ /* 0x001fe20000010000 */
[----:B-1----:R-:W-:-:S03]  /*12560*/  FMNMX.FTZ R24, R17, R48, !PT ;  /* 0x0000003011187209 */ /* 0x002fc60007810000 */
[C---:B---3--:R-:W-:Y:S01]  /*12570*/  FADD.FTZ R17, R22.reuse, R4 ;  /* 0x0000000416117221 */ /* 0x048fe20000010000 */
[----:B------:R-:W-:Y:S02]  /*12580*/  F2FP.BF16.F32.PACK_AB R10, R22, R10 ;  /* 0x0000000a160a723e */ /* 0x000fe400000010ff */
[C---:B------:R-:W-:Y:S01]  /*12590*/  FSETP.NEU.FTZ.AND P2, PT, R24.reuse, -INF , PT ;  /* 0xff8000001800780b */ /* 0x040fe20003f5d000 */
[----:B------:R-:W-:-:S05]  /*125a0*/  FMUL.FTZ R4, R24, UR39 ;  /* 0x0000002718047c20 */ /* 0x000fca0008410000 */
[----:B------:R-:W-:-:S05]  /*125b0*/  FSEL R4, R4, RZ, P2 ;  /* 0x000000ff04047208 */ /* 0x000fca0001000000 */
[--C-:B------:R-:W-:Y:S01]  /*125c0*/  FFMA.FTZ R22, R9, UR39, -R4.reuse ;  /* 0x0000002709167c23 */ /* 0x100fe20008010804 */
[--C-:B------:R-:W-:Y:S01]  /*125d0*/  FFMA.FTZ R48, R11, UR39, -R4.reuse ;  /* 0x000000270b307c23 */ /* 0x100fe20008010804 */
[--C-:B------:R-:W-:Y:S01]  /*125e0*/  FFMA.FTZ R25, R25, UR39, -R4.reuse ;  /* 0x0000002719197c23 */ /* 0x100fe20008010804 */
[--C-:B------:R-:W-:Y:S01]  /*125f0*/  FFMA.FTZ R26, R26, UR39, -R4.reuse ;  /* 0x000000271a1a7c23 */ /* 0x100fe20008010804 */
[--C-:B------:R-:W-:Y:S01]  /*12600*/  FFMA.FTZ R41, R41, UR39, -R4.reuse ;  /* 0x0000002729297c23 */ /* 0x100fe20008010804 */
[--C-:B------:R-:W-:Y:S01]  /*12610*/  FFMA.FTZ R42, R42, UR39, -R4.reuse ;  /* 0x000000272a2a7c23 */ /* 0x100fe20008010804 */
[----:B------:R-:W-:Y:S01]  /*12620*/  MUFU.EX2 R22, R22 ;  /* 0x0000001600167308 */ /* 0x000fe20000000800 */
[--C-:B------:R-:W-:Y:S01]  /*12630*/  FFMA.FTZ R55, R55, UR39, -R4.reuse ;  /* 0x0000002737377c23 */ /* 0x100fe20008010804 */
[--C-:B------:R-:W-:Y:S01]  /*12640*/  FFMA.FTZ R63, R63, UR39, -R4.reuse ;  /* 0x000000273f3f7c23 */ /* 0x100fe20008010804 */
[--C-:B------:R-:W-:Y:S01]  /*12650*/  FFMA.FTZ R64, R64, UR39, -R4.reuse ;  /* 0x0000002740407c23 */ /* 0x100fe20008010804 */
[--C-:B------:R-:W-:Y:S01]  /*12660*/  FFMA.FTZ R67, R67, UR39, -R4.reuse ;  /* 0x0000002743437c23 */ /* 0x100fe20008010804 */
[--C-:B------:R-:W-:Y:S01]  /*12670*/  FFMA.FTZ R68, R68, UR39, -R4.reuse ;  /* 0x0000002744447c23 */ /* 0x100fe20008010804 */
[--C-:B------:R-:W-:Y:S01]  /*12680*/  FFMA.FTZ R71, R71, UR39, -R4.reuse ;  /* 0x0000002747477c23 */ /* 0x100fe20008010804 */
[--C-:B------:R-:W-:Y:S01]  /*12690*/  FFMA.FTZ R72, R72, UR39, -R4.reuse ;  /* 0x0000002748487c23 */ /* 0x100fe20008010804 */
[----:B------:R-:W0:Y:S01]  /*126a0*/  MUFU.EX2 R48, R48 ;  /* 0x0000003000307308 */ /* 0x000e220000000800 */
[--C-:B------:R-:W-:Y:S01]  /*126b0*/  FFMA.FTZ R75, R75, UR39, -R4.reuse ;  /* 0x000000274b4b7c23 */ /* 0x100fe20008010804 */
[--C-:B------:R-:W-:Y:S01]  /*126c0*/  FFMA.FTZ R76, R76, UR39, -R4.reuse ;  /* 0x000000274c4c7c23 */ /* 0x100fe20008010804 */
[--C-:B------:R-:W-:Y:S01]  /*126d0*/  FFMA.FTZ R77, R77, UR39, -R4.reuse ;  /* 0x000000274d4d7c23 */ /* 0x100fe20008010804 */
[--C-:B------:R-:W-:Y:S01]  /*126e0*/  FFMA.FTZ R78, R78, UR39, -R4.reuse ;  /* 0x000000274e4e7c23 */ /* 0x100fe20008010804 */
[----:B------:R-:W-:-:S03]  /*126f0*/  FFMA.FTZ R81, R81, UR39, -R4 ;  /* 0x0000002751517c23 */ /* 0x000fc60008010804 */
[----:B------:R-:W-:Y:S08]  /*12700*/  MUFU.EX2 R25, R25 ;  /* 0x0000001900197308 */ /* 0x000ff00000000800 */
[----:B------:R-:W1:Y:S01]  /*12710*/  MUFU.EX2 R26, R26 ;  /* 0x0000001a001a7308 */ /* 0x000e620000000800 */
[----:B0-----:R-:W-:-:S07]  /*12720*/  F2FP.BF16.F32.PACK_AB R9, R48, R22 ;  /* 0x000000163009723e */ /* 0x001fce00000010ff */
[----:B------:R-:W-:Y:S08]  /*12730*/  MUFU.EX2 R41, R41 ;  /* 0x0000002900297308 */ /* 0x000ff00000000800 */
[----:B------:R-:W-:Y:S01]  /*12740*/  MUFU.EX2 R42, R42 ;  /* 0x0000002a002a7308 */ /* 0x000fe20000000800 */
[----:B-1----:R-:W-:-:S05]  /*12750*/  F2FP.BF16.F32.PACK_AB R11, R26, R25 ;  /* 0x000000191a0b723e */ /* 0x002fca00000010ff */
[----:B------:R0:W-:Y:S02]  /*12760*/  STSM.16.M88.4 [R137+0x21800], R8 ;  /* 0x0218000889007844 */ /* 0x0001e40000000200 */
[----:B------:R-:W-:Y:S08]  /*12770*/  MUFU.EX2 R67, R67 ;  /* 0x0000004300437308 */ /* 0x000ff00000000800 */
[----:B------:R-:W-:Y:S01]  /*12780*/  MUFU.EX2 R68, R68 ;  /* 0x0000004400447308 */ /* 0x000fe20000000800 */
[--C-:B0-----:R-:W-:Y:S01]  /*12790*/  FFMA.FTZ R11, R29, UR39, -R4.reuse ;  /* 0x000000271d0b7c23 */ /* 0x101fe20008010804 */
[----:B------:R-:W-:-:S06]  /*127a0*/  FFMA.FTZ R29, R33, UR39, -R4 ;  /* 0x00000027211d7c23 */ /* 0x000fcc0008010804 */
[----:B------:R0:W1:Y:S01]  /*127b0*/  MUFU.EX2 R8, R27 ;  /* 0x0000001b00087308 */ /* 0x0000620000000800 */
[--C-:B------:R-:W-:Y:S01]  /*127c0*/  FFMA.FTZ R33, R45, UR39, -R4.reuse ;  /* 0x000000272d217c23 */ /* 0x100fe20008010804 */
[----:B------:R-:W-:-:S06]  /*127d0*/  FFMA.FTZ R45, R59, UR39, -R4 ;  /* 0x000000273b2d7c23 */ /* 0x000fcc0008010804 */
[----:B------:R3:W-:Y:S01]  /*127e0*/  MUFU.EX2 R10, R31 ;  /* 0x0000001f000a7308 */ /* 0x0007e20000000800 */
[----:B0-----:R-:W-:Y:S01]  /*127f0*/  FFMA.FTZ R27, R30, UR39, -R4 ;  /* 0x000000271e1b7c23 */ /* 0x001fe20008010804 */
[----:B------:R-:W-:-:S05]  /*12800*/  FSEL R30, R24, RZ, P2 ;  /* 0x000000ff181e7208 */ /* 0x000fca0001000000 */
[----:B------:R-:W-:Y:S01]  /*12810*/  FADD.FTZ R30, -R30, R13 ;  /* 0x0000000d1e1e7221 */ /* 0x000fe20000010100 */
[----:B------:R-:W-:Y:S01]  /*12820*/  MUFU.EX2 R11, R11 ;  /* 0x0000000b000b7308 */ /* 0x000fe20000000800 */
[--C-:B---3--:R-:W-:Y:S01]  /*12830*/  FFMA.FTZ R31, R34, UR39, -R4.reuse ;  /* 0x00000027221f7c23 */ /* 0x108fe20008010804 */
[----:B-1----:R-:W-:Y:S01]  /*12840*/  FADD.FTZ R17, R8, R17 ;  /* 0x0000001108117221 */ /* 0x002fe20000010000 */
[----:B------:R-:W-:Y:S01]  /*12850*/  FMUL.FTZ R13, R30, UR39 ;  /* 0x000000271e0d7c20 */ /* 0x000fe20008410000 */
[--C-:B------:R-:W-:Y:S01]  /*12860*/  FFMA.FTZ R34, R37, UR39, -R4.reuse ;  /* 0x0000002725227c23 */ /* 0x100fe20008010804 */
[--C-:B------:R-:W-:Y:S01]  /*12870*/  FFMA.FTZ R37, R46, UR39, -R4.reuse ;  /* 0x000000272e257c23 */ /* 0x100fe20008010804 */
[C---:B------:R-:W-:Y:S01]  /*12880*/  FADD.FTZ R17, R28.reuse, R17 ;  /* 0x000000111c117221 */ /* 0x040fe20000010000 */
[----:B------:R-:W-:Y:S01]  /*12890*/  F2FP.BF16.F32.PACK_AB R8, R28, R8 ;  /* 0x000000081c08723e */ /* 0x000fe200000010ff */
[----:B------:R-:W-:Y:S01]  /*128a0*/  MUFU.EX2 R9, R32 ;  /* 0x0000002000097308 */ /* 0x000fe20000000800 */
[----:B------:R-:W-:Y:S01]  /*128b0*/  F2FP.BF16.F32.PACK_AB R28, R36, R35 ;  /* 0x00000023241c723e */ /* 0x000fe200000010ff */
[----:B------:R-:W-:-:S06]  /*128c0*/  FFMA.FTZ R46, R60, UR39, -R4 ;  /* 0x000000273c2e7c23 */ /* 0x000fcc0008010804 */
[----:B------:R-:W0:Y:S08]  /*128d0*/  MUFU.EX2 R13, R13 ;  /* 0x0000000d000d7308 */ /* 0x000e300000000800 */
[----:B------:R-:W1:Y:S08]  /*128e0*/  MUFU.EX2 R27, R27 ;  /* 0x0000001b001b7308 */ /* 0x000e700000000800 */
[----:B------:R-:W3:Y:S01]  /*128f0*/  MUFU.EX2 R29, R29 ;  /* 0x0000001d001d7308 */ /* 0x000ee20000000800 */
[----:B0-----:R-:W-:Y:S01]  /*12900*/  FFMA.FTZ R22, R13, R3, R22 ;  /* 0x000000030d167223 */ /* 0x001fe20000010016 */
[----:B------:R-:W-:-:S03]  /*12910*/  FFMA.FTZ R3, R52, UR39, -R4 ;  /* 0x0000002734037c23 */ /* 0x000fc60008010804 */
[----:B------:R-:W-:-:S03]  /*12920*/  FADD.FTZ R22, R48, R22 ;  /* 0x0000001630167221 */ /* 0x000fc60000010000 */
[----:B------:R-:W0:Y:S01]  /*12930*/  MUFU.EX2 R31, R31 ;  /* 0x0000001f001f7308 */ /* 0x000e220000000800 */
[----:B------:R-:W-:Y:S01]  /*12940*/  FADD.FTZ R30, R25, R22 ;  /* 0x00000016191e7221 */ /* 0x000fe20000010000 */
[----:B------:R-:W-:-:S03]  /*12950*/  FFMA.FTZ R25, R56, UR39, -R4 ;  /* 0x0000002738197c23 */ /* 0x000fc60008010804 */
[----:B------:R-:W-:Y:S01]  /*12960*/  FADD.FTZ R30, R26, R30 ;  /* 0x0000001e1a1e7221 */ /* 0x000fe20000010000 */
[----:B------:R-:W-:Y:S01]  /*12970*/  FADD.FTZ R26, R10, R17 ;  /* 0x000000110a1a7221 */ /* 0x000fe20000010000 */
[----:B------:R-:W-:Y:S01]  /*12980*/  F2FP.BF16.F32.PACK_AB R10, R9, R10 ;  /* 0x0000000a090a723e */ /* 0x000fe200000010ff */
[----:B------:R4:W5:Y:S01]  /*12990*/  MUFU.EX2 R32, R43 ;  /* 0x0000002b00207308 */ /* 0x0009620000000800 */
[----:B------:R-:W-:Y:S01]  /*129a0*/  FADD.FTZ R30, R11, R30 ;  /* 0x0000001e0b1e7221 */ /* 0x000fe20000010000 */
[----:B------:R-:W-:-:S03]  /*129b0*/  FADD.FTZ R26, R9, R26 ;  /* 0x0000001a091a7221 */ /* 0x000fc60000010000 */
[----:B-1----:R-:W-:Y:S01]  /*129c0*/  FADD.FTZ R30, R27, R30 ;  /* 0x0000001e1b1e7221 */ /* 0x002fe20000010000 */
[----:B------:R-:W-:Y:S02]  /*129d0*/  FADD.FTZ R9, R35, R26 ;  /* 0x0000001a23097221 */ /* 0x000fe40000010000 */
[----:B------:R-:W1:Y:S01]  /*129e0*/  MUFU.EX2 R34, R34 ;  /* 0x0000002200227308 */ /* 0x000e620000000800 */
[----:B----4-:R-:W-:Y:S01]  /*129f0*/  FFMA.FTZ R43, R38, UR39, -R4 ;  /* 0x00000027262b7c23 */ /* 0x010fe20008010804 */
[----:B---3--:R-:W-:Y:S01]  /*12a00*/  FADD.FTZ R30, R29, R30 ;  /* 0x0000001e1d1e7221 */ /* 0x008fe20000010000 */
[----:B------:R-:W-:Y:S01]  /*12a10*/  FADD.FTZ R9, R36, R9 ;  /* 0x0000000924097221 */ /* 0x000fe20000010000 */
[--C-:B------:R-:W-:Y:S01]  /*12a20*/  FFMA.FTZ R38, R51, UR39, -R4.reuse ;  /* 0x0000002733267c23 */ /* 0x100fe20008010804 */
[----:B------:R-:W-:Y:S01]  /*12a30*/  FFMA.FTZ R4, R83, UR39, -R4 ;  /* 0x0000002753047c23 */ /* 0x000fe20008010804 */
[----:B0-----:R-:W-:Y:S01]  /*12a40*/  FADD.FTZ R30, R31, R30 ;  /* 0x0000001e1f1e7221 */ /* 0x001fe20000010000 */
[----:B------:R-:W-:Y:S01]  /*12a50*/  FADD.FTZ R9, R39, R9 ;  /* 0x0000000927097221 */ /* 0x000fe20000010000 */
[----:B------:R-:W0:Y:S03]  /*12a60*/  MUFU.EX2 R43, R43 ;  /* 0x0000002b002b7308 */ /* 0x000e260000000800 */
[----:B------:R-:W-:-:S04]  /*12a70*/  FADD.FTZ R9, R40, R9 ;  /* 0x0000000928097221 */ /* 0x000fc80000010000 */
[----:B-----5:R-:W-:Y:S01]  /*12a80*/  FADD.FTZ R9, R32, R9 ;  /* 0x0000000920097221 */ /* 0x020fe20000010000 */
[----:B------:R-:W3:Y:S01]  /*12a90*/  MUFU.EX2 R33, R33 ;  /* 0x0000002100217308 */ /* 0x000ee20000000800 */
[----:B-1----:R-:W-:Y:S01]  /*12aa0*/  FADD.FTZ R35, R34, R30 ;  /* 0x0000001e22237221 */ /* 0x002fe20000010000 */
[----:B------:R-:W-:Y:S01]  /*12ab0*/  F2FP.BF16.F32.PACK_AB R30, R40, R39 ;  /* 0x00000027281e723e */ /* 0x000fe200000010ff */
[----:B------:R-:W-:Y:S01]  /*12ac0*/  FADD.FTZ R9, R44, R9 ;  /* 0x000000092c097221 */ /* 0x000fe20000010000 */
[----:B------:R-:W4:Y:S03]  /*12ad0*/  LDL R39, [R1+0x20] ;  /* 0x0000200001277983 */ /* 0x000f260000100800 */
[----:B------:R-:W-:Y:S01]  /*12ae0*/  FADD.FTZ R36, R47, R9 ;  /* 0x000000092f247221 */ /* 0x000fe20000010000 */
[----:B------:R-:W1:Y:S01]  /*12af0*/  MUFU.EX2 R37, R37 ;  /* 0x0000002500257308 */ /* 0x000e620000000800 */
[----:B0-----:R-:W-:Y:S01]  /*12b00*/  FADD.FTZ R35, R43, R35 ;  /* 0x000000232b237221 */ /* 0x001fe20000010000 */
[----:B------:R-:W-:Y:S01]  /*12b10*/  F2FP.BF16.F32.PACK_AB R9, R27, R11 ;  /* 0x0000000b1b09723e */ /* 0x000fe200000010ff */
[----:B------:R-:W-:Y:S01]  /*12b20*/  FADD.FTZ R36, R50, R36 ;  /* 0x0000002432247221 */ /* 0x000fe20000010000 */
[----:B------:R-:W-:Y:S01]  /*12b30*/  F2FP.BF16.F32.PACK_AB R11, R31, R29 ;  /* 0x0000001d1f0b723e */ /* 0x000fe200000010ff */
[----:B------:R-:W-:Y:S01]  /*12b40*/  FADD.FTZ R35, R41, R35 ;  /* 0x0000002329237221 */ /* 0x000fe20000010000 */
[----:B------:R-:W-:Y:S01]  /*12b50*/  F2FP.BF16.F32.PACK_AB R29, R43, R34 ;  /* 0x000000222b1d723e */ /* 0x000fe200000010ff */
[----:B------:R-:W-:Y:S01]  /*12b60*/  FADD.FTZ R36, R53, R36 ;  /* 0x0000002435247221 */ /* 0x000fe20000010000 */
[----:B------:R-:W0:Y:S01]  /*12b70*/  MUFU.EX2 R38, R38 ;  /* 0x0000002600267308 */ /* 0x000e220000000800 */
[C---:B------:R-:W-:Y:S01]  /*12b80*/  FADD.FTZ R35, R42.reuse, R35 ;  /* 0x000000232a237221 */ /* 0x040fe20000010000 */
[----:B------:R-:W-:Y:S01]  /*12b90*/  F2FP.BF16.F32.PACK_AB R31, R42, R41 ;  /* 0x000000292a1f723e */ /* 0x000fe200000010ff */
[----:B------:R-:W-:Y:S01]  /*12ba0*/  FADD.FTZ R36, R54, R36 ;  /* 0x0000002436247221 */ /* 0x000fe20000010000 */
[----:B--2---:R2:W-:Y:S01]  /*12bb0*/  STSM.16.M88.4 [R86], R8 ;  /* 0x0000000856007844 */ /* 0x0045e20000000200 */
[----:B---3--:R-:W-:-:S02]  /*12bc0*/  FADD.FTZ R35, R33, R35 ;  /* 0x0000002321237221 */ /* 0x008fc40000010000 */
[----:B------:R-:W-:Y:S01]  /*12bd0*/  FADD.FTZ R36, R57, R36 ;  /* 0x0000002439247221 */ /* 0x000fe20000010000 */
[----:B------:R-:W3:Y:S01]  /*12be0*/  MUFU.EX2 R3, R3 ;  /* 0x0000000300037308 */ /* 0x000ee20000000800 */
[----:B-1----:R-:W-:-:S07]  /*12bf0*/  FADD.FTZ R35, R37, R35 ;  /* 0x0000002325237221 */ /* 0x002fce0000010000 */
[----:B------:R-:W1:Y:S01]  /*12c00*/  MUFU.EX2 R22, R55 ;  /* 0x0000003700167308 */ /* 0x000e620000000800 */
[----:B0-----:R-:W-:-:S07]  /*12c10*/  FADD.FTZ R35, R38, R35 ;  /* 0x0000002326237221 */ /* 0x001fce0000010000 */
[----:B------:R-:W0:Y:S01]  /*12c20*/  MUFU.EX2 R25, R25 ;  /* 0x0000001900197308 */ /* 0x000e220000000800 */
[----:B---3--:R-:W-:-:S07]  /*12c30*/  FADD.FTZ R35, R3, R35 ;  /* 0x0000002303237221 */ /* 0x008fce0000010000 */
[----:B------:R-:W3:Y:S01]  /*12c40*/  MUFU.EX2 R45, R45 ;  /* 0x0000002d002d7308 */ /* 0x000ee20000000800 */
[----:B-1----:R-:W-:-:S07]  /*12c50*/  FADD.FTZ R35, R22, R35 ;  /* 0x0000002316237221 */ /* 0x002fce0000010000 */
[----:B------:R-:W1:Y:S01]  /*12c60*/  MUFU.EX2 R46, R46 ;  /* 0x0000002e002e7308 */ /* 0x000e620000000800 */
[----:B0-----:R-:W-:Y:S01]  /*12c70*/  FADD.FTZ R34, R25, R35 ;  /* 0x0000002319227221 */ /* 0x001fe20000010000 */
[----:B------:R-:W-:-:S06]  /*12c80*/  FADD.FTZ R36, R58, R36 ;  /* 0x000000243a247221 */ /* 0x000fcc0000010000 */
[----:B------:R-:W0:Y:S01]  /*12c90*/  MUFU.EX2 R17, R63 ;  /* 0x0000003f00117308 */ /* 0x000e220000000800 */
[----:B---3--:R-:W-:Y:S01]  /*12ca0*/  FADD.FTZ R27, R45, R34 ;  /* 0x000000222d1b7221 */ /* 0x008fe20000010000 */
[----:B------:R-:W-:-:S06]  /*12cb0*/  FADD.FTZ R35, R61, R36 ;  /* 0x000000243d237221 */ /* 0x000fcc0000010000 */
[----:B------:R-:W3:Y:S01]  /*12cc0*/  MUFU.EX2 R26, R64 ;  /* 0x00000040001a7308 */ /* 0x000ee20000000800 */
[----:B-1----:R-:W-:Y:S01]  /*12cd0*/  FADD.FTZ R36, R46, R27 ;  /* 0x0000001b2e247221 */ /* 0x002fe20000010000 */
[----:B------:R-:W-:Y:S01]  /*12ce0*/  FADD.FTZ R40, R62, R35 ;  /* 0x000000233e287221 */ /* 0x000fe20000010000 */
[----:B------:R3:W-:Y:S03]  /*12cf0*/  STSM.16.M88.4 [R139], R28 ;  /* 0x0000001c8b007844 */ /* 0x0007e60000000200 */
[----:B--2---:R-:W-:Y:S02]  /*12d00*/  FADD.FTZ R11, R65, R40 ;  /* 0x00000028410b7221 */ /* 0x004fe40000010000 */
[----:B------:R-:W-:Y:S01]  /*12d10*/  MUFU.EX2 R71, R71 ;  /* 0x0000004700477308 */ /* 0x000fe20000000800 */
[----:B0-----:R-:W-:Y:S01]  /*12d20*/  FADD.FTZ R9, R17, R36 ;  /* 0x0000002411097221 */ /* 0x001fe20000010000 */
[----:B------:R-:W-:-:S02]  /*12d30*/  F2FP.BF16.F32.PACK_AB R32, R44, R32 ;  /* 0x000000202c20723e */ /* 0x000fc400000010ff */
[----:B------:R-:W-:Y:S02]  /*12d40*/  F2FP.BF16.F32.PACK_AB R34, R50, R47 ;  /* 0x0000002f3222723e */ /* 0x000fe400000010ff */
[----:B------:R-:W-:Y:S02]  /*12d50*/  F2FP.BF16.F32.PACK_AB R33, R37, R33 ;  /* 0x000000212521723e */ /* 0x000fe400000010ff */
[----:B------:R-:W-:Y:S01]  /*12d60*/  F2FP.BF16.F32.PACK_AB R35, R3, R38 ;  /* 0x000000260323723e */ /* 0x000fe200000010ff */
[----:B------:R-:W0:Y:S01]  /*12d70*/  MUFU.EX2 R72, R72 ;  /* 0x0000004800487308 */ /* 0x000e220000000800 */
[----:B------:R-:W-:Y:S01]  /*12d80*/  F2FP.BF16.F32.PACK_AB R8, R54, R53 ;  /* 0x000000353608723e */ /* 0x000fe200000010ff */
[----:B---3--:R-:W-:Y:S01]  /*12d90*/  FADD.FTZ R28, R26, R9 ;  /* 0x000000091a1c7221 */ /* 0x008fe20000010000 */
[----:B------:R-:W-:Y:S01]  /*12da0*/  FADD.FTZ R30, R66, R11 ;  /* 0x0000000b421e7221 */ /* 0x000fe20000010000 */
[----:B------:R-:W-:Y:S02]  /*12db0*/  F2FP.BF16.F32.PACK_AB R10, R58, R57 ;  /* 0x000000393a0a723e */ /* 0x000fe400000010ff */
[----:B------:R-:W-:-:S02]  /*12dc0*/  F2FP.BF16.F32.PACK_AB R9, R25, R22 ;  /* 0x000000161909723e */ /* 0x000fc400000010ff */
[----:B------:R-:W-:Y:S01]  /*12dd0*/  F2FP.BF16.F32.PACK_AB R11, R46, R45 ;  /* 0x0000002d2e0b723e */ /* 0x000fe200000010ff */
[----:B------:R-:W-:Y:S01]  /*12de0*/  STSM.16.M88.4 [R138], R32 ;  /* 0x000000208a007844 */ /* 0x000fe20000000200 */
[----:B------:R-:W-:Y:S03]  /*12df0*/  MUFU.EX2 R75, R75 ;  /* 0x0000004b004b7308 */ /* 0x000fe60000000800 */
[----:B------:R1:W-:Y:S02]  /*12e00*/  STSM.16.M88.4 [R137+0x27800], R8 ;  /* 0x0278000889007844 */ /* 0x0003e40000000200 */
[----:B-1----:R-:W-:Y:S02]  /*12e10*/  F2FP.BF16.F32.PACK_AB R9, R26, R17 ;  /* 0x000000111a09723e */ /* 0x002fe400000010ff */
[----:B------:R-:W2:Y:S01]  /*12e20*/  LDL R17, [R1+0x18] ;  /* 0x0000180001117983 */ /* 0x000ea20000100800 */
[----:B------:R-:W1:Y:S01]  /*12e30*/  MUFU.EX2 R76, R76 ;  /* 0x0000004c004c7308 */ /* 0x000e620000000800 */
[----:B------:R-:W-:Y:S01]  /*12e40*/  FADD.FTZ R27, R69, R30 ;  /* 0x0000001e451b7221 */ /* 0x000fe20000010000 */
[----:B------:R-:W-:-:S03]  /*12e50*/  FADD.FTZ R3, R67, R28 ;  /* 0x0000001c43037221 */ /* 0x000fc60000010000 */
[----:B------:R-:W-:-:S03]  /*12e60*/  FADD.FTZ R28, R70, R27 ;  /* 0x0000001b461c7221 */ /* 0x000fc60000010000 */
[----:B------:R-:W-:Y:S01]  /*12e70*/  MUFU.EX2 R77, R77 ;  /* 0x0000004d004d7308 */ /* 0x000fe20000000800 */
[----:B------:R-:W-:-:S07]  /*12e80*/  FADD.FTZ R25, R73, R28 ;  /* 0x0000001c49197221 */ /* 0x000fce0000010000 */
[----:B------:R-:W3:Y:S08]  /*12e90*/  MUFU.EX2 R78, R78 ;  /* 0x0000004e004e7308 */ /* 0x000ef00000000800 */
[----:B------:R-:W-:Y:S08]  /*12ea0*/  MUFU.EX2 R81, R81 ;  /* 0x0000005100517308 */ /* 0x000ff00000000800 */
[----:B------:R-:W5:Y:S01]  /*12eb0*/  MUFU.EX2 R36, R4 ;  /* 0x0000000400247308 */ /* 0x000f620000000800 */
[----:B------:R-:W-:Y:S01]  /*12ec0*/  FADD.FTZ R28, R74, R25 ;  /* 0x000000194a1c7221 */ /* 0x000fe20000010000 */
[----:B------:R-:W-:-:S02]  /*12ed0*/  F2FP.BF16.F32.PACK_AB R8, R62, R61 ;  /* 0x0000003d3e08723e */ /* 0x000fc400000010ff */
[----:B------:R-:W-:Y:S01]  /*12ee0*/  F2FP.BF16.F32.PACK_AB R10, R66, R65 ;  /* 0x00000041420a723e */ /* 0x000fe200000010ff */
[----:B------:R-:W-:Y:S01]  /*12ef0*/  FADD.FTZ R25, R79, R28 ;  /* 0x0000001c4f197221 */ /* 0x000fe20000010000 */
[----:B------:R-:W-:Y:S02]  /*12f00*/  F2FP.BF16.F32.PACK_AB R11, R68, R67 ;  /* 0x00000043440b723e */ /* 0x000fe400000010ff */
[----:B------:R-:W-:Y:S02]  /*12f10*/  F2FP.BF16.F32.PACK_AB R28, R70, R69 ;  /* 0x00000045461c723e */ /* 0x000fe400000010ff */
[----:B------:R-:W-:Y:S02]  /*12f20*/  F2FP.BF16.F32.PACK_AB R30, R74, R73 ;  /* 0x000000494a1e723e */ /* 0x000fe400000010ff */
[----:B0-----:R-:W-:Y:S02]  /*12f30*/  F2FP.BF16.F32.PACK_AB R29, R72, R71 ;  /* 0x00000047481d723e */ /* 0x001fe400000010ff */
[----:B-1----:R-:W-:Y:S01]  /*12f40*/  F2FP.BF16.F32.PACK_AB R31, R76, R75 ;  /* 0x0000004b4c1f723e */ /* 0x002fe200000010ff */
[----:B------:R-:W-:Y:S01]  /*12f50*/  FADD.FTZ R22, R68, R3 ;  /* 0x0000000344167221 */ /* 0x000fe20000010000 */
[----:B------:R-:W-:-:S02]  /*12f60*/  F2FP.BF16.F32.PACK_AB R32, R80, R79 ;  /* 0x0000004f5020723e */ /* 0x000fc400000010ff */
[----:B---3--:R-:W-:Y:S02]  /*12f70*/  F2FP.BF16.F32.PACK_AB R33, R78, R77 ;  /* 0x0000004d4e21723e */ /* 0x008fe400000010ff */
[----:B------:R-:W-:Y:S02]  /*12f80*/  F2FP.BF16.F32.PACK_AB R34, R85, R84 ;  /* 0x000000545522723e */ /* 0x000fe400000010ff */
[----:B-----5:R-:W-:Y:S01]  /*12f90*/  F2FP.BF16.F32.PACK_AB R35, R36, R81 ;  /* 0x000000512423723e */ /* 0x020fe200000010ff */
[----:B------:R-:W-:-:S04]  /*12fa0*/  FADD.FTZ R3, R71, R22 ;  /* 0x0000001647037221 */ /* 0x000fc80000010000 */
[----:B------:R-:W-:-:S04]  /*12fb0*/  FADD.FTZ R22, R72, R3 ;  /* 0x0000000348167221 */ /* 0x000fc80000010000 */
[----:B------:R-:W-:-:S04]  /*12fc0*/  FADD.FTZ R3, R75, R22 ;  /* 0x000000164b037221 */ /* 0x000fc80000010000 */
[----:B------:R-:W-:-:S04]  /*12fd0*/  FADD.FTZ R22, R76, R3 ;  /* 0x000000034c167221 */ /* 0x000fc80000010000 */
[----:B------:R-:W-:Y:S01]  /*12fe0*/  FADD.FTZ R3, R77, R22 ;  /* 0x000000164d037221 */ /* 0x000fe20000010000 */
[----:B------:R-:W-:-:S03]  /*12ff0*/  FADD.FTZ R25, R80, R25 ;  /* 0x0000001950197221 */ /* 0x000fc60000010000 */
[----:B------:R-:W-:Y:S01]  /*13000*/  FADD.FTZ R4, R78, R3 ;  /* 0x000000034e047221 */ /* 0x000fe20000010000 */
[----:B------:R-:W-:-:S03]  /*13010*/  FADD.FTZ R84, R84, R25 ;  /* 0x0000001954547221 */ /* 0x000fc60000010000 */
[----:B------:R-:W-:Y:S01]  /*13020*/  FADD.FTZ R3, R81, R4 ;  /* 0x0000000451037221 */ /* 0x000fe20000010000 */
        /* <DEDUP_REMOVED lines=48> */
[----:B------:R-:W-:Y:S01]  /*13330*/  FADD.FTZ R4, R85, R84 ;  /* 0x0000005455047221 */ /* 0x000fe20000010000 */
[----:B------:R-:W-:Y:S01]  /*13340*/  FADD.FTZ R3, R36, R3 ;  /* 0x0000000324037221 */ /* 0x000fe20000010000 */
[----:B------:R-:W-:-:S02]  /*13350*/  IMAD.MOV.U32 R22, RZ, RZ, R5 ;  /* 0x000000ffff167224 */ /* 0x000fc400078e0005 */
[----:B------:R-:W-:Y:S02]  /*13360*/  IMAD.MOV.U32 R12, RZ, RZ, R82 ;  /* 0x000000ffff0c7224 */ /* 0x000fe400078e0052 */
[----:B------:R-:W-:Y:S01]  /*13370*/  IMAD.MOV.U32 R13, RZ, RZ, R24 ;  /* 0x000000ffff0d7224 */ /* 0x000fe200078e0018 */
[----:B----4-:R0:W-:Y:S04]  /*13380*/  STSM.16.M88.4 [R39], R8 ;  /* 0x0000000827007844 */ /* 0x0101e80000000200 */
[----:B------:R0:W-:Y:S04]  /*13390*/  STSM.16.M88.4 [R139+0x6000], R28 ;  /* 0x0060001c8b007844 */ /* 0x0001e80000000200 */
[----:B------:R0:W-:Y:S01]  /*133a0*/  STSM.16.M88.4 [R138+0x6000], R32 ;  /* 0x006000208a007844 */ /* 0x0001e20000000200 */
[----:B------:R1:W-:Y:S06]  /*133b0*/  MEMBAR.ALL.CTA ;  /* 0x0000000000007992 */ /* 0x0003ec0000008000 */
[----:B-1----:R-:W1:Y:S01]  /*133c0*/  FENCE.VIEW.ASYNC.S ;  /* 0x00000000000073c6 */ /* 0x002e620000000000 */
[C---:B--2---:R-:W-:Y:S01]  /*133d0*/  ISETP.GT.AND P2, PT, R0.reuse, R17, PT ;  /* 0x000000110000720c */ /* 0x044fe20003f44270 */
[----:B------:R-:W-:-:S02]  /*133e0*/  VIADD R0, R0, 0xffffffff ;  /* 0xffffffff00007836 */ /* 0x000fc40000000000 */
[----:B------:R-:W-:Y:S01]  /*133f0*/  IMAD.MOV.U32 R17, RZ, RZ, R14 ;  /* 0x000000ffff117224 */ /* 0x000fe200078e000e */
[----:B-1----:R-:W-:-:S09]  /*13400*/  NOP ;  /* 0x0000000000007918 */ /* 0x002fd20000000000 */
[----:B0-----:R-:W-:Y:S05]  /*13410*/  @P2 BRA `(.L_x_1248) ;  /* 0xffffffc400482947 */ /* 0x001fea000383ffff */
[----:B------:R-:W-:Y:S02]  /*13420*/  IMAD.MOV.U32 R13, RZ, RZ, R24 ;  /* 0x000000ffff0d7224 */ /* 0x000fe400078e0018 */
[----:B------:R-:W-:Y:S02]  /*13430*/  IMAD.MOV.U32 R12, RZ, RZ, R82 ;  /* 0x000000ffff0c7224 */ /* 0x000fe400078e0052 */
[----:B------:R-:W-:Y:S02]  /*13440*/  IMAD.MOV.U32 R17, RZ, RZ, R14 ;  /* 0x000000ffff117224 */ /* 0x000fe400078e000e */
[----:B------:R-:W-:-:S07]  /*13450*/  IMAD.MOV.U32 R22, RZ, RZ, R5 ;  /* 0x000000ffff167224 */ /* 0x000fce00078e0005 */
.L_x_1230:
[----:B------:R-:W2:Y:S01]  /*13460*/  LDL R9, [R1+0x30] ;  /* 0x0000300001097983 */ /* 0x000ea20000100800 */
[----:B------:R-:W0:Y:S01]  /*13470*/  LDC R14, c[0x0][0x9e4] ;  /* 0x00027900ff0e7b82 */ /* 0x000e220000000800 */
[----:B------:R-:W-:Y:S02]  /*13480*/  ULDC UR8, c[0x0][0x9dc] ;  /* 0x0002770000087ab9 */ /* 0x000fe40000000800 */
[----:B------:R-:W2:Y:S04]  /*13490*/  LDL R5, [R1+0x28] ;  /* 0x0000280001057983 */ /* 0x000ea80000100800 */
[----:B------:R-:W3:Y:S01]  /*134a0*/  LDL.LU R8, [R1+0x34] ;  /* 0x0000340001087983 */ /* 0x000ee20000300800 */
[----:B0-----:R-:W-:Y:S02]  /*134b0*/  ISETP.GE.AND P5, PT, R14, 0x1, PT ;  /* 0x000000010e00780c */ /* 0x001fe40003fa6270 */
[----:B--2---:R-:W-:-:S05]  /*134c0*/  IADD3 R5, R5, 0xc0, -R9 ;  /* 0x000000c005057810 */ /* 0x004fca0007ffe809 */
[----:B---3--:R-:W-:-:S04]  /*134d0*/  IMAD R5, R8, 0xc0, R5 ;  /* 0x000000c008057824 */ /* 0x008fc800078e0205 */
[----:B------:R-:W-:Y:S02]  /*134e0*/  VIADD R8, R5, -UR8 ;  /* 0x8000000805087c36 */ /* 0x000fe40008000000 */
[----:B------:R-:W-:Y:S05]  /*134f0*/  @!P5 BRA `(.L_x_1249) ;  /* 0x000000000044d947 */ /* 0x000fea0003800000 */
        /* <DEDUP_REMOVED lines=10> */
.L_x_1251:
[----:B------:R-:W-:-:S13]  /*135a0*/  ISETP.NE.AND P2, PT, R14, 0x1, PT ;  /* 0x000000010e00780c */ /* 0x000fda0003f45270 */
[----:B------:R-:W0:Y:S02]  /*135b0*/  @P2 LDC.64 R10, c[0x0][0x9e8] ;  /* 0x00027a00ff0a2b82 */ /* 0x000e240000000a00 */
[----:B0-----:R-:W-:-:S05]  /*135c0*/  @P2 IMAD.HI.U32 R10, R5, R10, RZ ;  /* 0x0000000a050a2227 */ /* 0x001fca00078e00ff */
[----:B------:R-:W-:-:S07]  /*135d0*/  @P2 SHF.R.U32.HI R5, RZ, R11, R10 ;  /* 0x0000000bff052219 */ /* 0x000fce000001160a */
.L_x_1252:
[----:B------:R-:W-:Y:S05]  /*135e0*/  BSYNC B0 ;  /* 0x0000000000007941 */ /* 0x000fea0003800000 */
.L_x_1250:
[----:B------:R-:W-:-:S05]  /*135f0*/  IMAD R5, R5, R14, RZ ;  /* 0x0000000e05057224 */ /* 0x000fca00078e02ff */
[----:B------:R-:W-:-:S07]  /*13600*/  VIMNMX R8, R8, R5, !PT ;  /* 0x0000000508087248 */ /* 0x000fce0007fe0100 */
.L_x_1249:
[----:B------:R-:W2:Y:S01]  /*13610*/  LDL R9, [R1+0x3c] ;  /* 0x00003c0001097983 */ /* 0x000ea20000100800 */
[----:B------:R-:W-:-:S05]  /*13620*/  VIADD R8, R8, 0x7f ;  /* 0x0000007f08087836 */ /* 0x000fca0000000000 */
[----:B------:R-:W-:-:S04]  /*13630*/  SHF.R.S32.HI R5, RZ, 0x1f, R8 ;  /* 0x0000001fff057819 */ /* 0x000fc80000011408 */
[----:B------:R-:W-:-:S04]  /*13640*/  LEA.HI R5, R5, R8, RZ, 0x7 ;  /* 0x0000000805057211 */ /* 0x000fc800078f38ff */
[----:B------:R-:W-:-:S04]  /*13650*/  SHF.R.S32.HI R5, RZ, 0x7, R5 ;  /* 0x00000007ff057819 */ /* 0x000fc80000011405 */
[----:B--2---:R-:W-:-:S04]  /*13660*/  VIMNMX R140, R9, R5, !PT ;  /* 0x00000005098c7248 */ /* 0x004fc80007fe0100 */
[----:B------:R-:W-:-:S13]  /*13670*/  ISETP.GE.AND P2, PT, R0, R140, PT ;  /* 0x0000008c0000720c */ /* 0x000fda0003f46270 */
[----:B------:R-:W-:Y:S05]  /*13680*/  @!P2 BRA `(.L_x_1253) ;  /* 0x0000002800f4a947 */ /* 0x000fea0003800000 */
[----:B------:R-:W-:Y:S02]  /*13690*/  IMAD.MOV.U32 R5, RZ, RZ, R13 ;  /* 0x000000ffff057224 */ /* 0x000fe400078e000d */
[----:B------:R-:W-:Y:S02]  /*136a0*/  IMAD.MOV.U32 R8, RZ, RZ, R12 ;  /* 0x000000ffff087224 */ /* 0x000fe400078e000c */
[----:B------:R-:W-:Y:S02]  /*136b0*/  IMAD.MOV.U32 R10, RZ, RZ, R22 ;  /* 0x000000ffff0a7224 */ /* 0x000fe400078e0016 */
[----:B------:R-:W-:-:S07]  /*136c0*/  IMAD.MOV.U32 R9, RZ, RZ, R17 ;  /* 0x000000ffff097224 */ /* 0x000fce00078e0011 */
.L_x_1263:
        /* <DEDUP_REMOVED lines=11> */
.L_x_1255:
[----:B------:R-:W-:Y:S01]  /*13780*/  IMAD R11, R17, 0x8, R2 ;  /* 0x00000008110b7824 */ /* 0x000fe200078e0202 */
[----:B------:R-:W-:-:S04]  /*13790*/  SHF.L.U32 R12, R22, 0x1f, RZ ;  /* 0x0000001f160c7819 */ /* 0x000fc800000006ff */
[----:B------:R0:W1:Y:S01]  /*137a0*/  SYNCS.PHASECHK.TRANS64.TRYWAIT P3, [R11+URZ+0x2d830], R12 ;  /* 0x02d8300c0b0075a7 */ /* 0x000062000806017f */
[----:B------:R-:W-:Y:S05]  /*137b0*/  @!P0 BRA `(.L_x_1256) ;  /* 0x0000000000048947 */ /* 0x000fea0003800000 */
[----:B------:R-:W-:Y:S01]  /*137c0*/  BPT.TRAP 0x1 ;  /* 0x000000040000795c */ /* 0x000fe20000300000 */
.L_x_1256:
[----:B------:R-:W-:Y:S04]  /*137d0*/  BSSY B0, `(.L_x_1254) ;  /* 0x0000004000007945 */ /* 0x000fe80003800000 */
[----:B-1----:R-:W-:Y:S05]  /*137e0*/  @P3 BRA `(.L_x_1257) ;  /* 0x0000000000083947 */ /* 0x002fea0003800000 */
[----:B------:R-:W1:Y:S02]  /*137f0*/  SYNCS.PHASECHK.TRANS64.TRYWAIT P3, [R11+URZ+0x2d830], R12 ;  /* 0x02d8300c0b0075a7 */ /* 0x000e64000806017f */
[----:B-1----:R-:W-:Y:S05]  /*13800*/  @!P3 BRA `(.L_x_1258) ;  /* 0x000000f4000cb947 */ /* 0x002fea0003800000 */
.L_x_1257:
[----:B------:R-:W-:Y:S05]  /*13810*/  BSYNC B0 ;  /* 0x0000000000007941 */ /* 0x000fea0003800000 */
.L_x_1254:
        /* <DEDUP_REMOVED lines=28> */
[----:B------:R-:W-:-:S06]  /*139e0*/  WARPGROUP.ARRIVE ;  /* 0x00000000000079c5 */ /* 0x000fcc0000000000 */
        /* <DEDUP_REMOVED lines=32> */
.L_x_1260:
[----:B------:R-:W-:Y:S01]  /*13bf0*/  SHF.L.U32 R10, R10, 0x1f, RZ ;  /* 0x0000001f0a0a7819 */ /* 0x000fe200000006ff */
[----:B------:R-:W-:-:S04]  /*13c00*/  IMAD R11, R9, 0x8, R2 ;  /* 0x00000008090b7824 */ /* 0x000fc800078e0202 */
[----:B------:R0:W1:Y:S01]  /*13c10*/  SYNCS.PHASECHK.TRANS64.TRYWAIT P2, [R11+URZ+0x2d850], R10 ;  /* 0x02d8500a0b0075a7 */ /* 0x000062000804017f */
[----:B------:R-:W-:Y:S05]  /*13c20*/  @!P0 BRA `(.L_x_1261) ;  /* 0x0000000000048947 */ /* 0x000fea0003800000 */
[----:B------:R-:W-:Y:S01]  /*13c30*/  BPT.TRAP 0x1 ;  /* 0x000000040000795c */ /* 0x000fe20000300000 */
.L_x_1261:
[----:B-1----:R-:W-:Y:S05]  /*13c40*/  @P2 BRA `(.L_x_1259) ;  /* 0x0000000000082947 */ /* 0x002fea0003800000 */
[----:B------:R-:W1:Y:S02]  /*13c50*/  SYNCS.PHASECHK.TRANS64.TRYWAIT P2, [R11+URZ+0x2d850], R10 ;  /* 0x02d8500a0b0075a7 */ /* 0x000e64000804017f */
[----:B-1----:R-:W-:Y:S05]  /*13c60*/  @!P2 BRA `(.L_x_1262) ;  /* 0x000000f00008a947 */ /* 0x002fea0003800000 */
.L_x_1259:
[----:B01----:R-:W-:Y:S01]  /*13c70*/  VIADD R10, R2, 0x400 ;  /* 0x00000400020a7836 */ /* 0x003fe20000000000 */
[----:B------:R-:W-:Y:S05]  /*13c80*/  WARPSYNC.ALL ;  /* 0x0000000000007948 */ /* 0x000fea0003800000 */
[----:B------:R-:W-:-:S04]  /*13c90*/  SHF.R.U32.HI R10, RZ, 0x4, R10 ;  /* 0x00000004ff0a7819 */ /* 0x000fc8000001160a */
[----:B------:R-:W-:-:S04]  /*13ca0*/  LOP3.LUT R10, R10, 0x3fff, RZ, 0xc0, !PT ;  /* 0x00003fff0a0a7812 */ /* 0x000fc800078ec0ff */
[----:B------:R-:W-:-:S05]  /*13cb0*/  LOP3.LUT R10, R10, 0x2000000, RZ, 0xfc, !PT ;  /* 0x020000000a0a7812 */ /* 0x000fca00078efcff */
[----:B------:R-:W-:Y:S01]  /*13cc0*/  IMAD R10, R9, 0x600, R10 ;  /* 0x00000600090a7824 */ /* 0x000fe200078e020a */
[----:B------:R-:W2:Y:S01]  /*13cd0*/  LDL R141, [R1+0x38] ;  /* 0x00003800018d7983 */ /* 0x000ea20000100800 */
[----:B------:R-:W-:Y:S02]  /*13ce0*/  IMAD.MOV.U32 R11, RZ, RZ, -0x7fffffe0 ;  /* 0x80000020ff0b7424 */ /* 0x000fe400078e00ff */
[----:B------:R-:W-:Y:S01]  /*13cf0*/  FMUL.FTZ R14, R29, UR47 ;  /* 0x0000002f1d0e7c20 */ /* 0x000fe20008410000 */
[C---:B------:R-:W-:Y:S01]  /*13d00*/  VIADD R12, R10.reuse, 0x40 ;  /* 0x000000400a0c7836 */ /* 0x040fe20000000000 */
[----:B------:R-:W-:Y:S01]  /*13d10*/  R2UR UR10, R10 ;  /* 0x000000000a0a72ca */ /* 0x000fe200000e0000 */
[----:B------:R-:W-:Y:S01]  /*13d20*/  IMAD.MOV.U32 R13, RZ, RZ, -0x7fffffe0 ;  /* 0x80000020ff0d7424 */ /* 0x000fe200078e00ff */
[C---:B------:R-:W-:Y:S01]  /*13d30*/  R2UR UR11, R11.reuse ;  /* 0x000000000b0b72ca */ /* 0x040fe200000e0000 */
[----:B------:R-:W-:Y:S01]  /*13d40*/  FMUL.FTZ R15, R32, UR47 ;  /* 0x0000002f200f7c20 */ /* 0x000fe20008410000 */
[----:B------:R-:W-:Y:S01]  /*13d50*/  R2UR UR14, R12 ;  /* 0x000000000c0e72ca */ /* 0x000fe200000e0000 */
[----:B------:R-:W-:Y:S01]  /*13d60*/  VIADD R12, R10, 0x80 ;  /* 0x000000800a0c7836 */ /* 0x000fe20000000000 */
[----:B------:R-:W-:Y:S01]  /*13d70*/  R2UR UR43, R11 ;  /* 0x000000000b2b72ca */ /* 0x000fe200000e0000 */
[----:B------:R-:W-:Y:S01]  /*13d80*/  FMUL.FTZ R11, R25, UR47 ;  /* 0x0000002f190b7c20 */ /* 0x000fe20008410000 */
[C---:B------:R-:W-:Y:S01]  /*13d90*/  R2UR UR15, R13.reuse ;  /* 0x000000000d0f72ca */ /* 0x040fe200000e0000 */
[----:B------:R-:W-:Y:S01]  /*13da0*/  MUFU.TANH R14, R14 ;  /* 0x0000000e000e7308 */ /* 0x000fe20000002400 */
[----:B------:R-:W-:Y:S01]  /*13db0*/  R2UR UR18, R12 ;  /* 0x000000000c1272ca */ /* 0x000fe200000e0000 */
[----:B------:R-:W-:Y:S01]  /*13dc0*/  VIADD R12, R10, 0xc0 ;  /* 0x000000c00a0c7836 */ /* 0x000fe20000000000 */
[C---:B------:R-:W-:Y:S01]  /*13dd0*/  R2UR UR19, R13.reuse ;  /* 0x000000000d1372ca */ /* 0x040fe200000e0000 */
[----:B------:R-:W-:Y:S01]  /*13de0*/  FMUL.FTZ R25, R36, UR47 ;  /* 0x0000002f24197c20 */ /* 0x000fe20008410000 */
[C---:B------:R-:W-:Y:S01]  /*13df0*/  R2UR UR23, R13.reuse ;  /* 0x000000000d1772ca */ /* 0x040fe200000e0000 */
[----:B------:R-:W-:Y:S01]  /*13e00*/  FMUL.FTZ R29, R40, UR47 ;  /* 0x0000002f281d7c20 */ /* 0x000fe20008410000 */
[----:B------:R-:W-:Y:S01]  /*13e10*/  R2UR UR22, R12 ;  /* 0x000000000c1672ca */ /* 0x000fe200000e0000 */
[----:B------:R-:W-:Y:S01]  /*13e20*/  VIADD R12, R10, 0x100 ;  /* 0x000001000a0c7836 */ /* 0x000fe20000000000 */
[C---:B------:R-:W-:Y:S01]  /*13e30*/  R2UR UR27, R13.reuse ;  /* 0x000000000d1b72ca */ /* 0x040fe200000e0000 */
[----:B------:R-:W-:Y:S01]  /*13e40*/  MUFU.TANH R11, R11 ;  /* 0x0000000b000b7308 */ /* 0x000fe20000002400 */
[----:B------:R-:W-:Y:S01]  /*13e50*/  R2UR UR31, R13 ;  /* 0x000000000d1f72ca */ /* 0x000fe200000e0000 */
[----:B------:R-:W-:Y:S01]  /*13e60*/  FMUL.FTZ R32, R41, UR47 ;  /* 0x0000002f29207c20 */ /* 0x000fe20008410000 */
[----:B------:R-:W-:Y:S01]  /*13e70*/  R2UR UR26, R12 ;  /* 0x000000000c1a72ca */ /* 0x000fe200000e0000 */
[----:B------:R-:W-:Y:S01]  /*13e80*/  VIADD R12, R10, 0x140 ;  /* 0x000001400a0c7836 */ /* 0x000fe20000000000 */
[----:B------:R-:W-:Y:S01]  /*13e90*/  R2UR UR35, R13 ;  /* 0x000000000d2372ca */ /* 0x000fe200000e0000 */
[----:B------:R-:W-:Y:S01]  /*13ea0*/  FMUL.FTZ R13, R28, UR47 ;  /* 0x0000002f1c0d7c20 */ /* 0x000fe20008410000 */
[----:B------:R-:W-:Y:S01]  /*13eb0*/  FMUL.FTZ R28, R37, UR47 ;  /* 0x0000002f251c7c20 */ /* 0x000fe20008410000 */
[----:B------:R-:W-:Y:S01]  /*13ec0*/  MUFU.TANH R15, R15 ;  /* 0x0000000f000f7308 */ /* 0x000fe20000002400 */
[----:B------:R-:W-:Y:S01]  /*13ed0*/  R2UR UR30, R12 ;  /* 0x000000000c1e72ca */ /* 0x000fe200000e0000 */
[----:B------:R-:W-:-:S02]  /*13ee0*/  VIADD R12, R10, 0x180 ;  /* 0x000001800a0c7836 */ /* 0x000fc40000000000 */
[----:B------:R-:W-:Y:S01]  /*13ef0*/  FMUL.FTZ R36, R45, UR47 ;  /* 0x0000002f2d247c20 */ /* 0x000fe20008410000 */
[----:B------:R-:W-:Y:S02]  /*13f00*/  VIADD R10, R10, 0x1c0 ;  /* 0x000001c00a0a7836 */ /* 0x000fe40000000000 */
[----:B------:R-:W-:Y:S01]  /*13f10*/  FMUL.FTZ R37, R48, UR47 ;  /* 0x0000002f30257c20 */ /* 0x000fe20008410000 */
[----:B------:R-:W-:Y:S01]  /*13f20*/  FMUL.FTZ R40, R49, UR47 ;  /* 0x0000002f31287c20 */ /* 0x000fe20008410000 */
[----:B------:R-:W-:Y:S01]  /*13f30*/  R2UR UR34, R12 ;  /* 0x000000000c2272ca */ /* 0x000fe200000e0000 */
[----:B------:R-:W-:Y:S01]  /*13f40*/  MUFU.TANH R13, R13 ;  /* 0x0000000d000d7308 */ /* 0x000fe20000002400 */
[----:B------:R-:W-:Y:S01]  /*13f50*/  R2UR UR42, R10 ;  /* 0x000000000a2a72ca */ /* 0x000fe200000e0000 */
[----:B------:R-:W-:Y:S01]  /*13f60*/  FMUL.FTZ R10, R24, UR47 ;  /* 0x0000002f180a7c20 */ /* 0x000fe20008410000 */
[----:B------:R-:W-:Y:S01]  /*13f70*/  FMUL.FTZ R24, R33, UR47 ;  /* 0x0000002f21187c20 */ /* 0x000fe20008410000 */
[----:B------:R-:W-:Y:S01]  /*13f80*/  FMUL.FTZ R33, R44, UR47 ;  /* 0x0000002f2c217c20 */ /* 0x000fe20008410000 */
[----:B------:R-:W-:Y:S01]  /*13f90*/  FMUL.FTZ R41, R52, UR47 ;  /* 0x0000002f34297c20 */ /* 0x000fe20008410000 */
[----:B------:R-:W-:Y:S01]  /*13fa0*/  FMUL.FTZ R44, R53, UR47 ;  /* 0x0000002f352c7c20 */ /* 0x000fe20008410000 */
[----:B------:R-:W-:Y:S01]  /*13fb0*/  FMUL.FTZ R45, R56, UR47 ;  /* 0x0000002f382d7c20 */ /* 0x000fe20008410000 */
        /* <DEDUP_REMOVED lines=17> */
[----:B0-----:R-:W-:Y:S01]  /*140d0*/  FMNMX.FTZ R12, R10, R8, !PT ;  /* 0x000000080a0c7209 */ /* 0x001fe20007810000 */
[----:B------:R-:W-:Y:S01]  /*140e0*/  FMUL.FTZ R76, R85, UR47 ;  /* 0x0000002f554c7c20 */ /* 0x000fe20008410000 */
[----:B------:R-:W-:Y:S01]  /*140f0*/  UMOV UR39, UR6 ;  /* 0x0000000600277c82 */ /* 0x000fe20008000000 */
[----:B------:R-:W-:Y:S01]  /*14100*/  FMUL.FTZ R26, R26, UR47 ;  /* 0x0000002f1a1a7c20 */ /* 0x000fe20008410000 */
[----:B------:R-:W-:Y:S01]  /*14110*/  FMNMX.FTZ R12, R11, R12, !PT ;  /* 0x0000000c0b0c7209 */ /* 0x000fe20007810000 */
[----:B------:R-:W-:Y:S01]  /*14120*/  FMUL.FTZ R27, R27, UR47 ;  /* 0x0000002f1b1b7c20 */ /* 0x000fe20008410000 */
[----:B------:R-:W-:Y:S01]  /*14130*/  FMUL.FTZ R30, R30, UR47 ;  /* 0x0000002f1e1e7c20 */ /* 0x000fe20008410000 */
[----:B------:R-:W0:Y:S01]  /*14140*/  MUFU.TANH R28, R28 ;  /* 0x0000001c001c7308 */ /* 0x000e220000002400 */
[----:B------:R-:W-:Y:S01]  /*14150*/  FMNMX.FTZ R12, R13, R12, !PT ;  /* 0x0000000c0d0c7209 */ /* 0x000fe20007810000 */
[----:B------:R-:W-:Y:S01]  /*14160*/  FMUL.FTZ R31, R31, UR47 ;  /* 0x0000002f1f1f7c20 */ /* 0x000fe20008410000 */
[----:B------:R-:W-:Y:S01]  /*14170*/  FMUL.FTZ R34, R34, UR47 ;  /* 0x0000002f22227c20 */ /* 0x000fe20008410000 */
[----:B------:R-:W-:Y:S01]  /*14180*/  FMUL.FTZ R35, R35, UR47 ;  /* 0x0000002f23237c20 */ /* 0x000fe20008410000 */
[----:B------:R-:W-:Y:S01]  /*14190*/  FMNMX.FTZ R12, R14, R12, !PT ;  /* 0x0000000c0e0c7209 */ /* 0x000fe20007810000 */
[----:B------:R-:W-:Y:S01]  /*141a0*/  FMUL.FTZ R38, R38, UR47 ;  /* 0x0000002f26267c20 */ /* 0x000fe20008410000 */
[----:B------:R-:W-:Y:S01]  /*141b0*/  FMUL.FTZ R39, R39, UR47 ;  /* 0x0000002f27277c20 */ /* 0x000fe20008410000 */
[----:B------:R-:W4:Y:S01]  /*141c0*/  MUFU.TANH R29, R29 ;  /* 0x0000001d001d7308 */ /* 0x000f220000002400 */
[----:B------:R-:W-:Y:S01]  /*141d0*/  FMNMX.FTZ R12, R15, R12, !PT ;  /* 0x0000000c0f0c7209 */ /* 0x000fe20007810000 */
[----:B------:R-:W-:Y:S01]  /*141e0*/  FMUL.FTZ R42, R42, UR47 ;  /* 0x0000002f2a2a7c20 */ /* 0x000fe20008410000 */
[----:B------:R-:W-:Y:S01]  /*141f0*/  FMUL.FTZ R43, R43, UR47 ;  /* 0x0000002f2b2b7c20 */ /* 0x000fe20008410000 */
[----:B------:R-:W-:Y:S01]  /*14200*/  FMUL.FTZ R46, R46, UR47 ;  /* 0x0000002f2e2e7c20 */ /* 0x000fe20008410000 */
[----:B-1----:R-:W-:Y:S01]  /*14210*/  FMNMX.FTZ R12, R24, R12, !PT ;  /* 0x0000000c180c7209 */ /* 0x002fe20007810000 */
[----:B------:R-:W-:Y:S01]  /*14220*/  FMUL.FTZ R47, R47, UR47 ;  /* 0x0000002f2f2f7c20 */ /* 0x000fe20008410000 */
[----:B------:R-:W-:Y:S01]  /*14230*/  FMUL.FTZ R50, R50, UR47 ;  /* 0x0000002f32327c20 */ /* 0x000fe20008410000 */
[----:B------:R-:W1:Y:S01]  /*14240*/  MUFU.TANH R32, R32 ;  /* 0x0000002000207308 */ /* 0x000e620000002400 */
[----:B---3--:R-:W-:Y:S01]  /*14250*/  FMNMX.FTZ R12, R25, R12, !PT ;  /* 0x0000000c190c7209 */ /* 0x008fe20007810000 */
[----:B------:R-:W-:Y:S01]  /*14260*/  FMUL.FTZ R63, R63, UR47 ;  /* 0x0000002f3f3f7c20 */ /* 0x000fe20008410000 */
[----:B------:R-:W-:Y:S01]  /*14270*/  FMUL.FTZ R81, R66, UR47 ;  /* 0x0000002f42517c20 */ /* 0x000fe20008410000 */
[----:B------:R-:W-:Y:S01]  /*14280*/  FMUL.FTZ R67, R67, UR47 ;  /* 0x0000002f43437c20 */ /* 0x000fe20008410000 */
[----:B0-----:R-:W-:Y:S01]  /*14290*/  FMNMX.FTZ R12, R28, R12, !PT ;  /* 0x0000000c1c0c7209 */ /* 0x001fe20007810000 */
[----:B------:R-:W-:Y:S01]  /*142a0*/  FMUL.FTZ R70, R70, UR47 ;  /* 0x0000002f46467c20 */ /* 0x000fe20008410000 */
[----:B------:R-:W-:Y:S01]  /*142b0*/  FMUL.FTZ R71, R71, UR47 ;  /* 0x0000002f47477c20 */ /* 0x000fe20008410000 */
[----:B------:R-:W0:Y:S01]  /*142c0*/  MUFU.TANH R33, R33 ;  /* 0x0000002100217308 */ /* 0x000e220000002400 */
[----:B----4-:R-:W-:Y:S01]  /*142d0*/  FMNMX.FTZ R12, R29, R12, !PT ;  /* 0x0000000c1d0c7209 */ /* 0x010fe20007810000 */
        /* <DEDUP_REMOVED lines=10> */
[----:B------:R-:W-:-:S04]  /*14380*/  WARPGROUP.ARRIVE ;  /* 0x00000000000079c5 */ /* 0x000fc80000000000 */
[----:B------:R-:W1:Y:S01]  /*14390*/  MUFU.TANH R37, R37 ;  /* 0x0000002500257308 */ /* 0x000e620000002400 */
[----:B0-----:R-:W-:-:S07]  /*143a0*/  FMNMX.FTZ R12, R33, R12, !PT ;  /* 0x0000000c210c7209 */ /* 0x001fce0007810000 */
[----:B------:R-:W0:Y:S01]  /*143b0*/  MUFU.TANH R40, R40 ;  /* 0x0000002800287308 */ /* 0x000e220000002400 */
[----:B---3--:R-:W-:-:S07]  /*143c0*/  FMNMX.FTZ R12, R36, R12, !PT ;  /* 0x0000000c240c7209 */ /* 0x008fce0007810000 */
[----:B------:R-:W3:Y:S01]  /*143d0*/  MUFU.TANH R41, R41 ;  /* 0x0000002900297308 */ /* 0x000ee20000002400 */
[----:B-1----:R-:W-:-:S07]  /*143e0*/  FMNMX.FTZ R12, R37, R12, !PT ;  /* 0x0000000c250c7209 */ /* 0x002fce0007810000 */
        /* <DEDUP_REMOVED lines=34> */
[----:B------:R-:W-:Y:S01]  /*14610*/  MUFU.TANH R26, R26 ;  /* 0x0000001a001a7308 */ /* 0x000fe20000002400 */
[----:B-1----:R-:W-:-:S07]  /*14620*/  FMNMX.FTZ R12, R73, R12, !PT ;  /* 0x0000000c490c7209 */ /* 0x002fce0007810000 */
[----:B------:R-:W-:Y:S01]  /*14630*/  MUFU.TANH R27, R27 ;  /* 0x0000001b001b7308 */ /* 0x000fe20000002400 */
[----:B0-----:R-:W-:-:S05]  /*14640*/  FMNMX.FTZ R12, R76, R12, !PT ;  /* 0x0000000c4c0c7209 */ /* 0x001fca0007810000 */
[----:B------:R-:W0:Y:S02]  /*14650*/  SHFL.BFLY PT, R77, R12, 0x2, 0x1f ;  /* 0x0c401f000c4d7f89 */ /* 0x000e2400000e0000 */
[----:B------:R-:W-:Y:S08]  /*14660*/  MUFU.TANH R30, R30 ;  /* 0x0000001e001e7308 */ /* 0x000ff00000002400 */
[----:B------:R-:W-:Y:S08]  /*14670*/  MUFU.TANH R31, R31 ;  /* 0x0000001f001f7308 */ /* 0x000ff00000002400 */
[----:B------:R-:W-:Y:S01]  /*14680*/  MUFU.TANH R34, R34 ;  /* 0x0000002200227308 */ /* 0x000fe20000002400 */
[----:B0-----:R-:W-:-:S07]  /*14690*/  FMNMX.FTZ R12, R12, R77, !PT ;  /* 0x0000004d0c0c7209 */ /* 0x001fce0007810000 */
[----:B------:R-:W-:Y:S01]  /*146a0*/  MUFU.TANH R35, R35 ;  /* 0x0000002300237308 */ /* 0x000fe20000002400 */
[----:B------:R-:W0:Y:S07]  /*146b0*/  SHFL.BFLY PT, R77, R12, 0x1, 0x1f ;  /* 0x0c201f000c4d7f89 */ /* 0x000e2e00000e0000 */
[----:B------:R-:W-:Y:S08]  /*146c0*/  MUFU.TANH R38, R38 ;  /* 0x0000002600267308 */ /* 0x000ff00000002400 */
[----:B------:R-:W-:Y:S08]  /*146d0*/  MUFU.TANH R39, R39 ;  /* 0x0000002700277308 */ /* 0x000ff00000002400 */
[----:B------:R-:W-:Y:S01]  /*146e0*/  MUFU.TANH R42, R42 ;  /* 0x0000002a002a7308 */ /* 0x000fe20000002400 */
[----:B0-----:R-:W-:-:S05]  /*146f0*/  FMNMX.FTZ R12, R12, R77, !PT ;  /* 0x0000004d0c0c7209 */ /* 0x001fca0007810000 */
[C---:B------:R-:W-:Y:S01]  /*14700*/  FADD.FTZ R8, -R12.reuse, R8 ;  /* 0x000000080c087221 */ /* 0x040fe20000010100 */
[----:B------:R-:W-:Y:S01]  /*14710*/  FMUL.FTZ R77, R12, UR39 ;  /* 0x000000270c4d7c20 */ /* 0x000fe20008410000 */
[----:B------:R-:W-:Y:S02]  /*14720*/  MUFU.TANH R43, R43 ;  /* 0x0000002b002b7308 */ /* 0x000fe40000002400 */
[----:B------:R-:W-:Y:S01]  /*14730*/  FMUL.FTZ R8, R8, UR39 ;  /* 0x0000002708087c20 */ /* 0x000fe20008410000 */
        /* <DEDUP_REMOVED lines=18> */
[--C-:B------:R-:W-:Y:S01]  /*14860*/  FFMA.FTZ R45, R45, UR39, -R77.reuse ;  /* 0x000000272d2d7c23 */ /* 0x100fe2000801084d */
[--C-:B------:R-:W-:Y:S01]  /*14870*/  FFMA.FTZ R48, R48, UR39, -R77.reuse ;  /* 0x0000002730307c23 */ /* 0x100fe2000801084d */
[--C-:B------:R-:W-:Y:S01]  /*14880*/  FFMA.FTZ R49, R49, UR39, -R77.reuse ;  /* 0x0000002731317c23 */ /* 0x100fe2000801084d */
[----:B------:R1:W3:Y:S01]  /*14890*/  MUFU.EX2 R10, R11 ;  /* 0x0000000b000a7308 */ /* 0x0002e20000000800 */
[--C-:B------:R-:W-:Y:S01]  /*148a0*/  FFMA.FTZ R52, R52, UR39, -R77.reuse ;  /* 0x0000002734347c23 */ /* 0x100fe2000801084d */
[--C-:B------:R-:W-:Y:S01]  /*148b0*/  FFMA.FTZ R53, R53, UR39, -R77.reuse ;  /* 0x0000002735357c23 */ /* 0x100fe2000801084d */
[--C-:B------:R-:W-:Y:S01]  /*148c0*/  FFMA.FTZ R56, R56, UR39, -R77.reuse ;  /* 0x0000002738387c23 */ /* 0x100fe2000801084d */
[--C-:B------:R-:W-:Y:S01]  /*148d0*/  FFMA.FTZ R57, R57, UR39, -R77.reuse ;  /* 0x0000002739397c23 */ /* 0x100fe2000801084d */
[--C-:B------:R-:W-:Y:S01]  /*148e0*/  FFMA.FTZ R60, R60, UR39, -R77.reuse ;  /* 0x000000273c3c7c23 */ /* 0x100fe2000801084d */
[--C-:B------:R-:W-:Y:S01]  /*148f0*/  FFMA.FTZ R61, R61, UR39, -R77.reuse ;  /* 0x000000273d3d7c23 */ /* 0x100fe2000801084d */
[--C-:B------:R-:W-:Y:S01]  /*14900*/  FFMA.FTZ R64, R64, UR39, -R77.reuse ;  /* 0x0000002740407c23 */ /* 0x100fe2000801084d */
[----:B------:R-:W-:Y:S01]  /*14910*/  MUFU.TANH R46, R46 ;  /* 0x0000002e002e7308 */ /* 0x000fe20000002400 */
[----:B0-----:R-:W-:Y:S01]  /*14920*/  FFMA.FTZ R4, R80, R4, R8 ;  /* 0x0000000450047223 */ /* 0x001fe20000010008 */
[----:B-1----:R-:W-:Y:S01]  /*14930*/  FMUL.FTZ R11, R51, UR47 ;  /* 0x0000002f330b7c20 */ /* 0x002fe20008410000 */
[----:B------:R-:W-:Y:S01]  /*14940*/  FMUL.FTZ R51, R54, UR47 ;  /* 0x0000002f36337c20 */ /* 0x000fe20008410000 */
[----:B------:R-:W-:Y:S01]  /*14950*/  FMUL.FTZ R54, R58, UR47 ;  /* 0x0000002f3a367c20 */ /* 0x000fe20008410000 */
[----:B------:R-:W-:Y:S01]  /*14960*/  FMUL.FTZ R58, R59, UR47 ;  /* 0x0000002f3b3a7c20 */ /* 0x000fe20008410000 */
[--C-:B------:R-:W-:Y:S01]  /*14970*/  FFMA.FTZ R65, R65, UR39, -R77.reuse ;  /* 0x0000002741417c23 */ /* 0x100fe2000801084d */
[--C-:B------:R-:W-:Y:S01]  /*14980*/  FFMA.FTZ R68, R68, UR39, -R77.reuse ;  /* 0x0000002744447c23 */ /* 0x100fe2000801084d */
[----:B------:R-:W-:Y:S01]  /*14990*/  MUFU.TANH R47, R47 ;  /* 0x0000002f002f7308 */ /* 0x000fe20000002400 */
[C---:B---3--:R-:W-:Y:S01]  /*149a0*/  FADD.FTZ R4, R10.reuse, R4 ;  /* 0x000000040a047221 */ /* 0x048fe20000010000 */
[----:B------:R-:W-:Y:S01]  /*149b0*/  F2FP.BF16.F32.PACK_AB R8, R10, R8 ;  /* 0x000000080a08723e */ /* 0x000fe200000010ff */
[--C-:B------:R-:W-:Y:S01]  /*149c0*/  FFMA.FTZ R69, R69, UR39, -R77.reuse ;  /* 0x0000002745457c23 */ /* 0x100fe2000801084d */
[--C-:B------:R-:W-:Y:S01]  /*149d0*/  FFMA.FTZ R72, R72, UR39, -R77.reuse ;  /* 0x0000002748487c23 */ /* 0x100fe2000801084d */
[--C-:B------:R-:W-:Y:S01]  /*149e0*/  FFMA.FTZ R73, R73, UR39, -R77.reuse ;  /* 0x0000002749497c23 */ /* 0x100fe2000801084d */
[----:B------:R-:W-:Y:S01]  /*149f0*/  FFMA.FTZ R76, R76, UR39, -R77 ;  /* 0x000000274c4c7c23 */ /* 0x000fe2000801084d */
[----:B------:R-:W-:Y:S01]  /*14a00*/  FMUL.FTZ R77, R62, UR47 ;  /* 0x0000002f3e4d7c20 */ /* 0x000fe20008410000 */
[----:B------:R-:W0:Y:S08]  /*14a10*/  MUFU.EX2 R10, R13 ;  /* 0x0000000d000a7308 */ /* 0x000e300000000800 */
[----:B------:R1:W3:Y:S08]  /*14a20*/  MUFU.EX2 R13, R14 ;  /* 0x0000000e000d7308 */ /* 0x0002f00000000800 */
[----:B------:R-:W4:Y:S01]  /*14a30*/  MUFU.TANH R50, R50 ;  /* 0x0000003200327308 */ /* 0x000f220000002400 */
[----:B0-----:R-:W-:Y:S01]  /*14a40*/  FADD.FTZ R4, R10, R4 ;  /* 0x000000040a047221 */ /* 0x001fe20000010000 */
[----:B-1----:R-:W-:-:S06]  /*14a50*/  FMUL.FTZ R14, R55, UR47 ;  /* 0x0000002f370e7c20 */ /* 0x002fcc0008410000 */
[----:B------:R-:W0:Y:S01]  /*14a60*/  MUFU.TANH R11, R11 ;  /* 0x0000000b000b7308 */ /* 0x000e220000002400 */
[C---:B---3--:R-:W-:Y:S01]  /*14a70*/  FADD.FTZ R4, R13.reuse, R4 ;  /* 0x000000040d047221 */ /* 0x048fe20000010000 */
[----:B------:R-:W-:Y:S02]  /*14a80*/  F2FP.BF16.F32.PACK_AB R10, R13, R10 ;  /* 0x0000000a0d0a723e */ /* 0x000fe400000010ff */
[----:B------:R-:W-:-:S04]  /*14a90*/  FMNMX.FTZ R13, R26, R5, !PT ;  /* 0x000000051a0d7209 */ /* 0x000fc80007810000 */
[----:B------:R-:W-:Y:S01]  /*14aa0*/  FMNMX.FTZ R13, R27, R13, !PT ;  /* 0x0000000d1b0d7209 */ /* 0x000fe20007810000 */
[----:B------:R-:W1:Y:S03]  /*14ab0*/  MUFU.TANH R51, R51 ;  /* 0x0000003300337308 */ /* 0x000e660000002400 */
[----:B------:R-:W-:-:S04]  /*14ac0*/  FMNMX.FTZ R13, R30, R13, !PT ;  /* 0x0000000d1e0d7209 */ /* 0x000fc80007810000 */
[----:B------:R-:W-:Y:S01]  /*14ad0*/  FMNMX.FTZ R13, R31, R13, !PT ;  /* 0x0000000d1f0d7209 */ /* 0x000fe20007810000 */
[----:B------:R-:W3:Y:S03]  /*14ae0*/  MUFU.TANH R14, R14 ;  /* 0x0000000e000e7308 */ /* 0x000ee60000002400 */
[----:B------:R-:W-:-:S04]  /*14af0*/  FMNMX.FTZ R13, R34, R13, !PT ;  /* 0x0000000d220d7209 */ /* 0x000fc80007810000 */
[----:B------:R-:W-:Y:S01]  /*14b00*/  FMNMX.FTZ R13, R35, R13, !PT ;  /* 0x0000000d230d7209 */ /* 0x000fe20007810000 */
[----:B------:R-:W5:Y:S03]  /*14b10*/  MUFU.TANH R54, R54 ;  /* 0x0000003600367308 */ /* 0x000f660000002400 */
[----:B------:R-:W-:-:S04]  /*14b20*/  FMNMX.FTZ R13, R38, R13, !PT ;  /* 0x0000000d260d7209 */ /* 0x000fc80007810000 */
[----:B------:R-:W-:Y:S01]  /*14b30*/  FMNMX.FTZ R13, R39, R13, !PT ;  /* 0x0000000d270d7209 */ /* 0x000fe20007810000 */
[----:B------:R-:W2:Y:S03]  /*14b40*/  MUFU.TANH R58, R58 ;  /* 0x0000003a003a7308 */ /* 0x000ea60000002400 */
[----:B------:R-:W-:-:S04]  /*14b50*/  FMNMX.FTZ R13, R42, R13, !PT ;  /* 0x0000000d2a0d7209 */ /* 0x000fc80007810000 */
[----:B------:R-:W-:Y:S01]  /*14b60*/  FMNMX.FTZ R13, R43, R13, !PT ;  /* 0x0000000d2b0d7209 */ /* 0x000fe20007810000 */
[----:B------:R-:W2:Y:S03]  /*14b70*/  MUFU.TANH R77, R77 ;  /* 0x0000004d004d7308 */ /* 0x000ea60000002400 */
[----:B------:R-:W-:-:S04]  /*14b80*/  FMNMX.FTZ R13, R46, R13, !PT ;  /* 0x0000000d2e0d7209 */ /* 0x000fc80007810000 */
[----:B------:R-:W-:Y:S01]  /*14b90*/  FMNMX.FTZ R13, R47, R13, !PT ;  /* 0x0000000d2f0d7209 */ /* 0x000fe20007810000 */
[----:B------:R-:W2:Y:S03]  /*14ba0*/  MUFU.TANH R63, R63 ;  /* 0x0000003f003f7308 */ /* 0x000ea60000002400 */
[----:B----4-:R-:W-:-:S04]  /*14bb0*/  FMNMX.FTZ R13, R50, R13, !PT ;  /* 0x0000000d320d7209 */ /* 0x010fc80007810000 */
[----:B0-----:R-:W-:Y:S01]  /*14bc0*/  FMNMX.FTZ R13, R11, R13, !PT ;  /* 0x0000000d0b0d7209 */ /* 0x001fe20007810000 */
[----:B------:R-:W0:Y:S03]  /*14bd0*/  MUFU.TANH R81, R81 ;  /* 0x0000005100517308 */ /* 0x000e260000002400 */
[----:B-1----:R-:W-:-:S04]  /*14be0*/  FMNMX.FTZ R13, R51, R13, !PT ;  /* 0x0000000d330d7209 */ /* 0x002fc80007810000 */
[----:B---3--:R-:W-:Y:S01]  /*14bf0*/  FMNMX.FTZ R13, R14, R13, !PT ;  /* 0x0000000d0e0d7209 */ /* 0x008fe20007810000 */
[----:B------:R-:W1:Y:S03]  /*14c00*/  MUFU.TANH R67, R67 ;  /* 0x0000004300437308 */ /* 0x000e660000002400 */
[----:B-----5:R-:W-:-:S04]  /*14c10*/  FMNMX.FTZ R13, R54, R13, !PT ;  /* 0x0000000d360d7209 */ /* 0x020fc80007810000 */
[----:B--2---:R-:W-:Y:S01]  /*14c20*/  FMNMX.FTZ R13, R58, R13, !PT ;  /* 0x0000000d3a0d7209 */ /* 0x004fe20007810000 */
[----:B------:R-:W2:Y:S03]  /*14c30*/  MUFU.TANH R70, R70 ;  /* 0x0000004600467308 */ /* 0x000ea60000002400 */
[----:B------:R-:W-:-:S04]  /*14c40*/  FMNMX.FTZ R13, R77, R13, !PT ;  /* 0x0000000d4d0d7209 */ /* 0x000fc80007810000 */
[----:B------:R-:W-:Y:S01]  /*14c50*/  FMNMX.FTZ R13, R63, R13, !PT ;  /* 0x0000000d3f0d7209 */ /* 0x000fe20007810000 */
[----:B------:R-:W3:Y:S03]  /*14c60*/  MUFU.TANH R71, R71 ;  /* 0x0000004700477308 */ /* 0x000ee60000002400 */
[----:B0-----:R-:W-:-:S04]  /*14c70*/  FMNMX.FTZ R13, R81, R13, !PT ;  /* 0x0000000d510d7209 */ /* 0x001fc80007810000 */
[----:B-1----:R-:W-:Y:S01]  /*14c80*/  FMNMX.FTZ R13, R67, R13, !PT ;  /* 0x0000000d430d7209 */ /* 0x002fe20007810000 */
[----:B------:R-:W0:Y:S03]  /*14c90*/  MUFU.TANH R74, R74 ;  /* 0x0000004a004a7308 */ /* 0x000e260000002400 */
[----:B--2---:R-:W-:-:S05]  /*14ca0*/  FMNMX.FTZ R13, R70, R13, !PT ;  /* 0x0000000d460d7209 */ /* 0x004fca0007810000 */
[----:B------:R-:W1:Y:S01]  /*14cb0*/  MUFU.TANH R75, R75 ;  /* 0x0000004b004b7308 */ /* 0x000e620000002400 */
[----:B---3--:R-:W-:-:S07]  /*14cc0*/  FMNMX.FTZ R13, R71, R13, !PT ;  /* 0x0000000d470d7209 */ /* 0x008fce0007810000 */
        /* <DEDUP_REMOVED lines=11> */
[----:B--2---:R-:W-:-:S04]  /*14d80*/  FMNMX.FTZ R13, R83, R13, !PT ;  /* 0x0000000d530d7209 */ /* 0x004fc80007810000 */
[----:B0-----:R-:W-:-:S04]  /*14d90*/  FMNMX.FTZ R13, R85, R13, !PT ;  /* 0x0000000d550d7209 */ /* 0x001fc80007810000 */
[----:B-1----:R-:W-:-:S05]  /*14da0*/  FMNMX.FTZ R13, R87, R13, !PT ;  /* 0x0000000d570d7209 */ /* 0x002fca0007810000 */
[----:B------:R-:W0:Y:S02]  /*14db0*/  SHFL.BFLY PT, R55, R13, 0x2, 0x1f ;  /* 0x0c401f000d377f89 */ /* 0x000e2400000e0000 */
[----:B0-----:R-:W-:-:S05]  /*14dc0*/  FMNMX.FTZ R13, R13, R55, !PT ;  /* 0x000000370d0d7209 */ /* 0x001fca0007810000 */
[----:B------:R-:W0:Y:S02]  /*14dd0*/  SHFL.BFLY PT, R55, R13, 0x1, 0x1f ;  /* 0x0c201f000d377f89 */ /* 0x000e2400000e0000 */
[----:B0-----:R-:W-:-:S05]  /*14de0*/  FMNMX.FTZ R13, R13, R55, !PT ;  /* 0x000000370d0d7209 */ /* 0x001fca0007810000 */
[C---:B------:R-:W-:Y:S01]  /*14df0*/  FMUL.FTZ R86, R13.reuse, UR39 ;  /* 0x000000270d567c20 */ /* 0x040fe20008410000 */
[----:B------:R-:W-:-:S03]  /*14e00*/  FADD.FTZ R5, -R13, R5 ;  /* 0x000000050d057221 */ /* 0x000fc60000010100 */
[--C-:B------:R-:W-:Y:S01]  /*14e10*/  FFMA.FTZ R59, R27, UR39, -R86.reuse ;  /* 0x000000271b3b7c23 */ /* 0x100fe20008010856 */
[--C-:B------:R-:W-:Y:S01]  /*14e20*/  FFMA.FTZ R55, R26, UR39, -R86.reuse ;  /* 0x000000271a377c23 */ /* 0x100fe20008010856 */
[----:B------:R-:W-:Y:S01]  /*14e30*/  IMAD.MOV.U32 R27, RZ, RZ, 0x40000040 ;  /* 0x40000040ff1b7424 */ /* 0x000fe200078e00ff */
[----:B------:R-:W-:Y:S01]  /*14e40*/  LOP3.LUT R26, R141, 0x10000, RZ, 0xfc, !PT ;  /* 0x000100008d1a7812 */ /* 0x000fe200078efcff */
[--C-:B------:R-:W-:Y:S01]  /*14e50*/  FFMA.FTZ R62, R30, UR39, -R86.reuse ;  /* 0x000000271e3e7c23 */ /* 0x100fe20008010856 */
[----:B------:R-:W-:Y:S01]  /*14e60*/  FFMA.FTZ R66, R31, UR39, -R86 ;  /* 0x000000271f427c23 */ /* 0x000fe20008010856 */
[----:B------:R-:W-:Y:S01]  /*14e70*/  IMAD.MOV.U32 R31, RZ, RZ, 0x40000040 ;  /* 0x40000040ff1f7424 */ /* 0x000fe200078e00ff */
[C---:B------:R-:W-:Y:S01]  /*14e80*/  R2UR UR8, R26.reuse ;  /* 0x000000001a0872ca */ /* 0x040fe200000e0000 */
[----:B------:R-:W-:Y:S01]  /*14e90*/  VIADD R30, R26, 0x2 ;  /* 0x000000021a1e7836 */ /* 0x000fe20000000000 */
[----:B------:R-:W-:Y:S01]  /*14ea0*/  R2UR UR9, R27 ;  /* 0x000000001b0972ca */ /* 0x000fe200000e0000 */
[----:B------:R-:W-:Y:S01]  /*14eb0*/  IMAD.MOV.U32 R27, RZ, RZ, 0x40000040 ;  /* 0x40000040ff1b7424 */ /* 0x000fe200078e00ff */
[----:B------:R-:W-:Y:S01]  /*14ec0*/  R2UR UR13, R31 ;  /* 0x000000001f0d72ca */ /* 0x000fe200000e0000 */
[----:B------:R-:W-:Y:S01]  /*14ed0*/  IMAD.MOV.U32 R31, RZ, RZ, 0x40000040 ;  /* 0x40000040ff1f7424 */ /* 0x000fe200078e00ff */
[----:B------:R-:W-:Y:S01]  /*14ee0*/  R2UR UR12, R30 ;  /* 0x000000001e0c72ca */ /* 0x000fe200000e0000 */
[----:B------:R-:W-:Y:S01]  /*14ef0*/  VIADD R30, R26, 0x4 ;  /* 0x000000041a1e7836 */ /* 0x000fe20000000000 */
[----:B------:R-:W-:Y:S01]  /*14f00*/  R2UR UR41, R27 ;  /* 0x000000001b2972ca */ /* 0x000fe200000e0000 */
[----:B------:R-:W0:Y:S01]  /*14f10*/  S2R R141, SR_TID.X ;  /* 0x00000000008d7919 */ /* 0x000e220000002100 */
[----:B------:R-:W-:Y:S01]  /*14f20*/  R2UR UR17, R31 ;  /* 0x000000001f1172ca */ /* 0x000fe200000e0000 */
[----:B------:R-:W-:Y:S01]  /*14f30*/  IMAD.MOV.U32 R31, RZ, RZ, 0x40000040 ;  /* 0x40000040ff1f7424 */ /* 0x000fe200078e00ff */
[----:B------:R-:W-:Y:S01]  /*14f40*/  R2UR UR16, R30 ;  /* 0x000000001e1072ca */ /* 0x000fe200000e0000 */
[----:B------:R-:W-:-:S02]  /*14f50*/  VIADD R30, R26, 0x6 ;  /* 0x000000061a1e7836 */ /* 0x000fc40000000000 */
[--C-:B------:R-:W-:Y:S01]  /*14f60*/  FFMA.FTZ R82, R11, UR39, -R86.reuse ;  /* 0x000000270b527c23 */ /* 0x100fe20008010856 */
[----:B------:R-:W-:Y:S01]  /*14f70*/  HGMMA.64x96x16.F32.BF16 R88, gdesc[UR8].tnspB, R88, gsb0 ;  /* 0x41600000085879f0 */ /* 0x000fe20008001858 */
[----:B------:R-:W-:Y:S01]  /*14f80*/  R2UR UR21, R31 ;  /* 0x000000001f1572ca */ /* 0x000fe200000e0000 */
[----:B------:R-:W-:Y:S01]  /*14f90*/  IMAD.MOV.U32 R31, RZ, RZ, 0x40000040 ;  /* 0x40000040ff1f7424 */ /* 0x000fe200078e00ff */
[----:B------:R-:W-:Y:S01]  /*14fa0*/  R2UR UR20, R30 ;  /* 0x000000001e1472ca */ /* 0x000fe200000e0000 */
[----:B------:R-:W-:Y:S01]  /*14fb0*/  VIADD R30, R26, 0x600 ;  /* 0x000006001a1e7836 */ /* 0x000fe20000000000 */
[----:B------:R-:W-:Y:S01]  /*14fc0*/  MUFU.EX2 R55, R55 ;  /* 0x0000003700377308 */ /* 0x000fe20000000800 */
[----:B------:R-:W-:Y:S01]  /*14fd0*/  FFMA.FTZ R34, R34, UR39, -R86 ;  /* 0x0000002722227c23 */ /* 0x000fe20008010856 */
[----:B------:R-:W-:Y:S01]  /*14fe0*/  R2UR UR25, R31 ;  /* 0x000000001f1972ca */ /* 0x000fe200000e0000 */
[----:B------:R-:W-:Y:S01]  /*14ff0*/  IMAD.MOV.U32 R31, RZ, RZ, 0x40000040 ;  /* 0x40000040ff1f7424 */ /* 0x000fe200078e00ff */
[----:B------:R-:W-:Y:S01]  /*15000*/  R2UR UR24, R30 ;  /* 0x000000001e1872ca */ /* 0x000fe200000e0000 */
[----:B------:R-:W-:-:S02]  /*15010*/  VIADD R30, R26, 0x602 ;  /* 0x000006021a1e7836 */ /* 0x000fc40000000000 */
[--C-:B------:R-:W-:Y:S01]  /*15020*/  FFMA.FTZ R35, R35, UR39, -R86.reuse ;  /* 0x0000002723237c23 */ /* 0x100fe20008010856 */
[--C-:B------:R-:W-:Y:S01]  /*15030*/  FFMA.FTZ R38, R38, UR39, -R86.reuse ;  /* 0x0000002726267c23 */ /* 0x100fe20008010856 */
[----:B------:R-:W-:Y:S01]  /*15040*/  R2UR UR29, R31 ;  /* 0x000000001f1d72ca */ /* 0x000fe200000e0000 */
[----:B------:R-:W-:Y:S01]  /*15050*/  IMAD.MOV.U32 R31, RZ, RZ, 0x40000040 ;  /* 0x40000040ff1f7424 */ /* 0x000fe200078e00ff */
[----:B------:R-:W-:Y:S01]  /*15060*/  R2UR UR28, R30 ;  /* 0x000000001e1c72ca */ /* 0x000fe200000e0000 */
[C---:B------:R-:W-:Y:S01]  /*15070*/  VIADD R30, R26.reuse, 0x604 ;  /* 0x000006041a1e7836 */ /* 0x040fe20000000000 */
[----:B------:R-:W-:Y:S01]  /*15080*/  MUFU.EX2 R59, R59 ;  /* 0x0000003b003b7308 */ /* 0x000fe20000000800 */
[----:B------:R-:W-:Y:S01]  /*15090*/  VIADD R26, R26, 0x606 ;  /* 0x000006061a1a7836 */ /* 0x000fe20000000000 */
[----:B------:R-:W-:Y:S01]  /*150a0*/  R2UR UR33, R31 ;  /* 0x000000001f2172ca */ /* 0x000fe200000e0000 */
[--C-:B------:R-:W-:Y:S01]  /*150b0*/  FFMA.FTZ R39, R39, UR39, -R86.reuse ;  /* 0x0000002727277c23 */ /* 0x100fe20008010856 */
[----:B------:R-:W-:Y:S01]  /*150c0*/  R2UR UR32, R30 ;  /* 0x000000001e2072ca */ /* 0x000fe200000e0000 */
[--C-:B------:R-:W-:Y:S01]  /*150d0*/  FFMA.FTZ R42, R42, UR39, -R86.reuse ;  /* 0x000000272a2a7c23 */ /* 0x100fe20008010856 */
[----:B------:R-:W-:Y:S01]  /*150e0*/  R2UR UR40, R26 ;  /* 0x000000001a2872ca */ /* 0x000fe200000e0000 */
[--C-:B------:R-:W-:Y:S01]  /*150f0*/  FFMA.FTZ R43, R43, UR39, -R86.reuse ;  /* 0x000000272b2b7c23 */ /* 0x100fe20008010856 */
[--C-:B------:R-:W-:Y:S01]  /*15100*/  FFMA.FTZ R46, R46, UR39, -R86.reuse ;  /* 0x000000272e2e7c23 */ /* 0x100fe20008010856 */
[----:B0-----:R-:W-:Y:S01]  /*15110*/  SHF.R.U32.HI R11, RZ, 0x7, R141 ;  /* 0x00000007ff0b7819 */ /* 0x001fe2000001168d */
[--C-:B------:R-:W-:Y:S01]  /*15120*/  FFMA.FTZ R47, R47, UR39, -R86.reuse ;  /* 0x000000272f2f7c23 */ /* 0x100fe20008010856 */
[----:B------:R-:W-:Y:S01]  /*15130*/  ISETP.GE.U32.AND P2, PT, R141, 0x180, PT ;  /* 0x000001808d00780c */ /* 0x000fe20003f46070 */
[--C-:B------:R-:W-:Y:S01]  /*15140*/  FFMA.FTZ R50, R50, UR39, -R86.reuse ;  /* 0x0000002732327c23 */ /* 0x100fe20008010856 */
[----:B------:R-:W-:Y:S01]  /*15150*/  FFMA.FTZ R51, R51, UR39, -R86 ;  /* 0x0000002733337c23 */ /* 0x000fe20008010856 */
[----:B------:R-:W-:-:S02]  /*15160*/  VIADD R11, R11, 0x9 ;  /* 0x000000090b0b7836 */ /* 0x000fc40000000000 */
        /* <DEDUP_REMOVED lines=15> */
[----:B------:R-:W-:Y:S01]  /*15260*/  FFMA.FTZ R85, R85, UR39, -R86 ;  /* 0x0000002755557c23 */ /* 0x000fe20008010856 */
[----:B------:R-:W-:-:S02]  /*15270*/  @!P1 IMAD R9, R9, 0x8, R2 ;  /* 0x0000000809099824 */ /* 0x000fc400078e0202 */
[----:B------:R-:W-:Y:S01]  /*15280*/  FMUL.FTZ R5, R5, UR39 ;  /* 0x0000002705057c20 */ /* 0x000fe20008410000 */
[----:B------:R-:W-:Y:S02]  /*15290*/  WARPGROUP.DEPBAR.LE gsb0, 0x0 ;  /* 0x00008000000079c5 */ /* 0x000fe40000010000 */
[----:B------:R-:W-:Y:S01]  /*152a0*/  WARPGROUP.ARRIVE ;  /* 0x00000000000079c5 */ /* 0x000fe20000000000 */
[----:B------:R-:W-:Y:S01]  /*152b0*/  SEL R11, R11, 0x9, !P2 ;  /* 0x000000090b0b7807 */ /* 0x000fe20005000000 */
[----:B------:R-:W-:Y:S01]  /*152c0*/  MUFU.EX2 R62, R62 ;  /* 0x0000003e003e7308 */ /* 0x000fe20000000800 */
[----:B------:R-:W-:Y:S02]  /*152d0*/  FFMA.FTZ R86, R87, UR39, -R86 ;  /* 0x0000002757567c23 */ /* 0x000fe40008010856 */
[----:B------:R-:W2:Y:S01]  /*152e0*/  LDL R87, [R1+0x1c] ;  /* 0x00001c0001577983 */ /* 0x000ea20000100800 */
[----:B------:R-:W-:Y:S04]  /*152f0*/  HGMMA.64x96x16.F32.BF16 R88, gdesc[UR12].tnspB, R88, gsb0 ;  /* 0x416000000c5879f0 */ /* 0x000fe80008001858 */
[----:B------:R-:W-:Y:S01]  /*15300*/  MUFU.EX2 R66, R66 ;  /* 0x0000004200427308 */ /* 0x000fe20000000800 */
[----:B------:R-:W-:-:S07]  /*15310*/  @!P1 VIADD R9, R9, 0x2d860 ;  /* 0x0002d86009099836 */ /* 0x000fce0000000000 */
[----:B------:R-:W0:Y:S01]  /*15320*/  MUFU.EX2 R5, R5 ;  /* 0x0000000500057308 */ /* 0x000e220000000800 */
[----:B------:R-:W-:Y:S02]  /*15330*/  WARPGROUP.DEPBAR.LE gsb0, 0x0 ;  /* 0x00008000000079c5 */ /* 0x000fe40000010000 */
[----:B------:R-:W-:-:S06]  /*15340*/  WARPGROUP.ARRIVE ;  /* 0x00000000000079c5 */ /* 0x000fcc0000000000 */
[----:B------:R-:W-:Y:S03]  /*15350*/  HGMMA.64x96x16.F32.BF16 R88, gdesc[UR16].tnspB, R88, gsb0 ;  /* 0x41600000105879f0 */ /* 0x000fe60008001858 */
        /* <DEDUP_REMOVED lines=14> */
[----:B------:R-:W-:Y:S01]  /*15440*/  HGMMA.64x96x16.F32.BF16 R88, gdesc[UR40].tnspB, R88, gsb0 ;  /* 0x41600000285879f0 */ /* 0x000fe20008001858 */
[----:B------:R-:W-:Y:S01]  /*15450*/  @!P1 PRMT R9, RZ, 0x654, R9 ;  /* 0x00000654ff099816 */ /* 0x000fe20000000009 */
[----:B------:R-:W1:Y:S01]  /*15460*/  MUFU.EX2 R34, R34 ;  /* 0x0000002200227308 */ /* 0x000e620000000800 */
[----:B0-----:R-:W-:-:S04]  /*15470*/  FFMA.FTZ R3, R5, R3, R55 ;  /* 0x0000000305037223 */ /* 0x001fc80000010037 */
[----:B------:R-:W-:-:S03]  /*15480*/  FADD.FTZ R3, R59, R3 ;  /* 0x000000033b037221 */ /* 0x000fc60000010000 */
[----:B------:R-:W0:Y:S01]  /*15490*/  MUFU.EX2 R35, R35 ;  /* 0x0000002300237308 */ /* 0x000e220000000800 */
[----:B------:R-:W-:-:S07]  /*154a0*/  FADD.FTZ R3, R62, R3 ;  /* 0x000000033e037221 */ /* 0x000fce0000010000 */
[----:B------:R-:W3:Y:S01]  /*154b0*/  MUFU.EX2 R38, R38 ;  /* 0x0000002600267308 */ /* 0x000ee20000000800 */
[----:B------:R-:W-:-:S07]  /*154c0*/  FADD.FTZ R3, R66, R3 ;  /* 0x0000000342037221 */ /* 0x000fce0000010000 */
[----:B------:R-:W-:Y:S01]  /*154d0*/  MUFU.EX2 R39, R39 ;  /* 0x0000002700277308 */ /* 0x000fe20000000800 */
[----:B-1----:R-:W-:-:S04]  /*154e0*/  FADD.FTZ R3, R34, R3 ;  /* 0x0000000322037221 */ /* 0x002fc80000010000 */
[----:B0-----:R-:W-:-:S04]  /*154f0*/  FADD.FTZ R3, R35, R3 ;  /* 0x0000000323037221 */ /* 0x001fc80000010000 */
[----:B---3--:R-:W-:Y:S01]  /*15500*/  FADD.FTZ R3, R38, R3 ;  /* 0x0000000326037221 */ /* 0x008fe20000010000 */
[----:B------:R-:W-:Y:S02]  /*15510*/  WARPGROUP.DEPBAR.LE gsb0, 0x0 ;  /* 0x00008000000079c5 */ /* 0x000fe40000010000 */
[----:B------:R0:W-:Y:S06]  /*15520*/  BAR.ARV R11, 0x100 ;  /* 0x0004000b0000751d */ /* 0x0001ec0000002000 */
[----:B0-----:R-:W-:-:S04]  /*15530*/  @!P1 IMAD R11, R17, 0x8, R2 ;  /* 0x00000008110b9824 */ /* 0x001fc800078e0202 */
[----:B------:R-:W-:-:S05]  /*15540*/  @!P1 VIADD R11, R11, 0x2d840 ;  /* 0x0002d8400b0b9836 */ /* 0x000fca0000000000 */
[----:B------:R-:W-:-:S04]  /*15550*/  @!P1 PRMT R11, RZ, 0x654, R11 ;  /* 0x00000654ff0b9816 */ /* 0x000fc8000000000b */
[----:B------:R0:W-:Y:S01]  /*15560*/  @!P1 SYNCS.ARRIVE.TRANS64.RED.A1T0 RZ, [R11+URZ], RZ ;  /* 0x000000ff0bff99a7 */ /* 0x0001e2000810043f */
[----:B------:R1:W-:Y:S01]  /*15570*/  @!P1 SYNCS.ARRIVE.TRANS64.RED.A1T0 RZ, [R9+URZ], RZ ;  /* 0x000000ff09ff99a7 */ /* 0x0003e2000810043f */
[----:B0-----:R-:W-:Y:S02]  /*15580*/  F2FP.BF16.F32.PACK_AB R11, R66, R62 ;  /* 0x0000003e420b723e */ /* 0x001fe400000010ff */
[----:B-1----:R-:W-:-:S05]  /*15590*/  F2FP.BF16.F32.PACK_AB R9, R59, R55 ;  /* 0x000000373b09723e */ /* 0x002fca00000010ff */
[----:B------:R0:W-:Y:S02]  /*155a0*/  STSM.16.M88.4 [R137+0x21800], R8 ;  /* 0x0218000889007844 */ /* 0x0001e40000000200 */
[----:B0-----:R-:W0:Y:S08]  /*155b0*/  MUFU.EX2 R8, R15 ;  /* 0x0000000f00087308 */ /* 0x001e300000000800 */
[----:B------:R-:W1:Y:S08]  /*155c0*/  MUFU.EX2 R9, R24 ;  /* 0x0000001800097308 */ /* 0x000e700000000800 */
[----:B------:R-:W3:Y:S01]  /*155d0*/  MUFU.EX2 R10, R25 ;  /* 0x00000019000a7308 */ /* 0x000ee20000000800 */
[----:B0-----:R-:W-:-:S07]  /*155e0*/  FADD.FTZ R4, R8, R4 ;  /* 0x0000000408047221 */ /* 0x001fce0000010000 */
[----:B------:R-:W0:Y:S01]  /*155f0*/  MUFU.EX2 R11, R28 ;  /* 0x0000001c000b7308 */ /* 0x000e220000000800 */
[----:B-1----:R-:W-:-:S04]  /*15600*/  FADD.FTZ R4, R9, R4 ;  /* 0x0000000409047221 */ /* 0x002fc80000010000 */
[----:B---3--:R-:W-:-:S04]  /*15610*/  FADD.FTZ R4, R10, R4 ;  /* 0x000000040a047221 */ /* 0x008fc80000010000 */
[C---:B0-----:R-:W-:Y:S01]  /*15620*/  FADD.FTZ R4, R11.reuse, R4 ;  /* 0x000000040b047221 */ /* 0x041fe20000010000 */
[----:B------:R-:W-:Y:S02]  /*15630*/  F2FP.BF16.F32.PACK_AB R10, R11, R10 ;  /* 0x0000000a0b0a723e */ /* 0x000fe400000010ff */
[----:B------:R-:W-:Y:S02]  /*15640*/  F2FP.BF16.F32.PACK_AB R11, R39, R38 ;  /* 0x00000026270b723e */ /* 0x000fe400000010ff */
[----:B------:R-:W3:Y:S01]  /*15650*/  LDL R38, [R1+0x20] ;  /* 0x0000200001267983 */ /* 0x000ee20000100800 */
[----:B------:R-:W0:Y:S08]  /*15660*/  MUFU.EX2 R24, R29 ;  /* 0x0000001d00187308 */ /* 0x000e300000000800 */
[----:B------:R-:W1:Y:S08]  /*15670*/  MUFU.EX2 R15, R32 ;  /* 0x00000020000f7308 */ /* 0x000e700000000800 */
[----:B------:R-:W4:Y:S08]  /*15680*/  MUFU.EX2 R25, R42 ;  /* 0x0000002a00197308 */ /* 0x000f300000000800 */
[----:B------:R-:W5:Y:S01]  /*15690*/  MUFU.EX2 R26, R33 ;  /* 0x00000021001a7308 */ /* 0x000f620000000800 */
[----:B0-----:R-:W-:-:S07]  /*156a0*/  FADD.FTZ R4, R24, R4 ;  /* 0x0000000418047221 */ /* 0x001fce0000010000 */
[----:B------:R-:W0:Y:S08]  /*156b0*/  MUFU.EX2 R43, R43 ;  /* 0x0000002b002b7308 */ /* 0x000e300000000800 */
[----:B------:R-:W0:Y:S01]  /*156c0*/  MUFU.EX2 R36, R36 ;  /* 0x0000002400247308 */ /* 0x000e220000000800 */
[----:B------:R-:W-:Y:S01]  /*156d0*/  FADD.FTZ R3, R39, R3 ;  /* 0x0000000327037221 */ /* 0x000fe20000010000 */
[----:B-1----:R-:W-:-:S06]  /*156e0*/  FADD.FTZ R4, R15, R4 ;  /* 0x000000040f047221 */ /* 0x002fcc0000010000 */
[----:B------:R-:W1:Y:S08]  /*156f0*/  MUFU.EX2 R27, R46 ;  /* 0x0000002e001b7308 */ /* 0x000e700000000800 */
[----:B------:R-:W1:Y:S01]  /*15700*/  MUFU.EX2 R37, R37 ;  /* 0x0000002500257308 */ /* 0x000e620000000800 */
[----:B----4-:R-:W-:Y:S01]  /*15710*/  FADD.FTZ R3, R25, R3 ;  /* 0x0000000319037221 */ /* 0x010fe20000010000 */
[----:B-----5:R-:W-:-:S06]  /*15720*/  FADD.FTZ R4, R26, R4 ;  /* 0x000000041a047221 */ /* 0x020fcc0000010000 */
[----:B------:R-:W4:Y:S08]  /*15730*/  MUFU.EX2 R47, R47 ;  /* 0x0000002f002f7308 */ /* 0x000f300000000800 */
[----:B------:R-:W5:Y:S01]  /*15740*/  MUFU.EX2 R40, R40 ;  /* 0x0000002800287308 */ /* 0x000f620000000800 */
[----:B0-----:R-:W-:Y:S01]  /*15750*/  FADD.FTZ R3, R43, R3 ;  /* 0x000000032b037221 */ /* 0x001fe20000010000 */
[----:B------:R-:W-:-:S06]  /*15760*/  FADD.FTZ R4, R36, R4 ;  /* 0x0000000424047221 */ /* 0x000fcc0000010000 */
[----:B------:R-:W0:Y:S08]  /*15770*/  MUFU.EX2 R50, R50 ;  /* 0x0000003200327308 */ /* 0x000e300000000800 */
[----:B------:R-:W0:Y:S01]  /*15780*/  MUFU.EX2 R41, R41 ;  /* 0x0000002900297308 */ /* 0x000e220000000800 */
[----:B-1----:R-:W-:Y:S01]  /*15790*/  FADD.FTZ R3, R27, R3 ;  /* 0x000000031b037221 */ /* 0x002fe20000010000 */
[----:B------:R-:W-:-:S06]  /*157a0*/  FADD.FTZ R4, R37, R4 ;  /* 0x0000000425047221 */ /* 0x000fcc0000010000 */
        /* <DEDUP_REMOVED lines=9> */
[----:B------:R-:W2:Y:S01]  /*15840*/  MUFU.EX2 R48, R48 ;  /* 0x0000003000307308 */ /* 0x000ea20000000800 */
        /* <DEDUP_REMOVED lines=9> */
[----:B--2---:R-:W-:-:S06]  /*158e0*/  FADD.FTZ R33, R48, R33 ;  /* 0x0000002130217221 */ /* 0x004fcc0000010000 */
[----:B------:R-:W0:Y:S01]  /*158f0*/  MUFU.EX2 R31, R77 ;  /* 0x0000004d001f7308 */ /* 0x000e220000000800 */
[----:B------:R-:W-:-:S07]  /*15900*/  F2FP.BF16.F32.PACK_AB R8, R9, R8 ;  /* 0x000000080908723e */ /* 0x000fce00000010ff */
[----:B------:R-:W2:Y:S01]  /*15910*/  MUFU.EX2 R53, R53 ;  /* 0x0000003500357308 */ /* 0x000ea20000000800 */
[----:B------:R-:W-:Y:S01]  /*15920*/  F2FP.BF16.F32.PACK_AB R9, R35, R34 ;  /* 0x000000222309723e */ /* 0x000fe200000010ff */
[----:B-1----:R-:W-:-:S06]  /*15930*/  FADD.FTZ R3, R29, R4 ;  /* 0x000000041d037221 */ /* 0x002fcc0000010000 */
[----:B------:R-:W1:Y:S01]  /*15940*/  MUFU.EX2 R63, R63 ;  /* 0x0000003f003f7308 */ /* 0x000e620000000800 */
[----:B------:R-:W-:-:S07]  /*15950*/  FADD.FTZ R33, R30, R33 ;  /* 0x000000211e217221 */ /* 0x000fce0000010000 */
[----:B------:R-:W1:Y:S01]  /*15960*/  MUFU.EX2 R56, R56 ;  /* 0x0000003800387308 */ /* 0x000e620000000800 */
[----:B------:R5:W-:Y:S01]  /*15970*/  STSM.16.M88.4 [R87], R8 ;  /* 0x0000000857007844 */ /* 0x000be20000000200 */
[----:B----4-:R-:W-:-:S06]  /*15980*/  FADD.FTZ R4, R58, R3 ;  /* 0x000000033a047221 */ /* 0x010fcc0000010000 */
[----:B------:R-:W4:Y:S08]  /*15990*/  MUFU.EX2 R81, R81 ;  /* 0x0000005100517308 */ /* 0x000f300000000800 */
[----:B------:R-:W4:Y:S01]  /*159a0*/  MUFU.EX2 R57, R57 ;  /* 0x0000003900397308 */ /* 0x000f220000000800 */
[----:B-----5:R-:W-:Y:S01]  /*159b0*/  FADD.FTZ R10, R52, R33 ;  /* 0x00000021340a7221 */ /* 0x020fe20000010000 */
[----:B0-----:R-:W-:-:S06]  /*159c0*/  FADD.FTZ R4, R31, R4 ;  /* 0x000000041f047221 */ /* 0x001fcc0000010000 */
[----:B------:R-:W0:Y:S01]  /*159d0*/  MUFU.EX2 R67, R67 ;  /* 0x0000004300437308 */ /* 0x000e220000000800 */
[----:B--2---:R-:W-:-:S07]  /*159e0*/  FADD.FTZ R3, R53, R10 ;  /* 0x0000000a35037221 */ /* 0x004fce0000010000 */
[----:B------:R-:W2:Y:S01]  /*159f0*/  MUFU.EX2 R60, R60 ;  /* 0x0000003c003c7308 */ /* 0x000ea20000000800 */
[----:B-1----:R-:W-:Y:S01]  /*15a00*/  FADD.FTZ R4, R63, R4 ;  /* 0x000000043f047221 */ /* 0x002fe20000010000 */
[----:B------:R-:W-:-:S06]  /*15a10*/  F2FP.BF16.F32.PACK_AB R11, R14, R51 ;  /* 0x000000330e0b723e */ /* 0x000fcc00000010ff */
[----:B------:R-:W1:Y:S01]  /*15a20*/  MUFU.EX2 R70, R70 ;  /* 0x0000004600467308 */ /* 0x000e620000000800 */
[----:B------:R-:W-:-:S07]  /*15a30*/  FADD.FTZ R14, R56, R3 ;  /* 0x00000003380e7221 */ /* 0x000fce0000010000 */
[----:B------:R-:W5:Y:S01]  /*15a40*/  MUFU.EX2 R61, R61 ;  /* 0x0000003d003d7308 */ /* 0x000f620000000800 */
[----:B------:R-:W-:Y:S01]  /*15a50*/  F2FP.BF16.F32.PACK_AB R24, R15, R24 ;  /* 0x000000180f18723e */ /* 0x000fe200000010ff */
[----:B----4-:R-:W-:-:S06]  /*15a60*/  FADD.FTZ R4, R81, R4 ;  /* 0x0000000451047221 */ /* 0x010fcc0000010000 */
[----:B------:R-:W4:Y:S01]  /*15a70*/  MUFU.EX2 R71, R71 ;  /* 0x0000004700477308 */ /* 0x000f220000000800 */
[----:B------:R-:W-:-:S07]  /*15a80*/  FADD.FTZ R15, R57, R14 ;  /* 0x0000000e390f7221 */ /* 0x000fce0000010000 */
[----:B------:R-:W4:Y:S01]  /*15a90*/  MUFU.EX2 R64, R64 ;  /* 0x0000004000407308 */ /* 0x000f220000000800 */
[----:B0-----:R-:W-:Y:S01]  /*15aa0*/  FADD.FTZ R3, R67, R4 ;  /* 0x0000000443037221 */ /* 0x001fe20000010000 */
[----:B--2---:R-:W-:-:S06]  /*15ab0*/  FADD.FTZ R34, R60, R15 ;  /* 0x0000000f3c227221 */ /* 0x004fcc0000010000 */
[----:B------:R-:W-:Y:S08]  /*15ac0*/  MUFU.EX2 R65, R65 ;  /* 0x0000004100417308 */ /* 0x000ff00000000800 */
[----:B------:R-:W0:Y:S01]  /*15ad0*/  MUFU.EX2 R74, R74 ;  /* 0x0000004a004a7308 */ /* 0x000e220000000800 */
[----:B-1----:R-:W-:Y:S01]  /*15ae0*/  FADD.FTZ R14, R70, R3 ;  /* 0x00000003460e7221 */ /* 0x002fe20000010000 */
[----:B-----5:R-:W-:-:S06]  /*15af0*/  FADD.FTZ R15, R61, R34 ;  /* 0x000000223d0f7221 */ /* 0x020fcc0000010000 */
[----:B------:R-:W-:Y:S01]  /*15b00*/  MUFU.EX2 R68, R68 ;  /* 0x0000004400447308 */ /* 0x000fe20000000800 */
[----:B------:R-:W-:-:S07]  /*15b10*/  F2FP.BF16.F32.PACK_AB R25, R43, R25 ;  /* 0x000000192b19723e */ /* 0x000fce00000010ff */
[----:B------:R-:W1:Y:S01]  /*15b20*/  MUFU.EX2 R75, R75 ;  /* 0x0000004b004b7308 */ /* 0x000e620000000800 */
[----:B------:R-:W-:Y:S02]  /*15b30*/  F2FP.BF16.F32.PACK_AB R26, R36, R26 ;  /* 0x0000001a241a723e */ /* 0x000fe400000010ff */
[----:B------:R-:W-:Y:S01]  /*15b40*/  F2FP.BF16.F32.PACK_AB R27, R47, R27 ;  /* 0x0000001b2f1b723e */ /* 0x000fe200000010ff */
[----:B----4-:R-:W-:Y:S01]  /*15b50*/  FADD.FTZ R3, R71, R14 ;  /* 0x0000000e47037221 */ /* 0x010fe20000010000 */
[----:B------:R-:W-:-:S03]  /*15b60*/  F2FP.BF16.F32.PACK_AB R8, R40, R37 ;  /* 0x000000252808723e */ /* 0x000fc600000010ff */
[----:B------:R-:W-:Y:S01]  /*15b70*/  MUFU.EX2 R32, R69 ;  /* 0x0000004500207308 */ /* 0x000fe20000000800 */
[----:B------:R-:W-:Y:S02]  /*15b80*/  F2FP.BF16.F32.PACK_AB R9, R82, R50 ;  /* 0x000000325209723e */ /* 0x000fe400000010ff */
[----:B------:R-:W-:-:S05]  /*15b90*/  F2FP.BF16.F32.PACK_AB R10, R44, R41 ;  /* 0x000000292c0a723e */ /* 0x000fca00000010ff */
[----:B------:R-:W2:Y:S01]  /*15ba0*/  MUFU.EX2 R78, R78 ;  /* 0x0000004e004e7308 */ /* 0x000ea20000000800 */
[----:B------:R-:W-:Y:S01]  /*15bb0*/  FADD.FTZ R14, R64, R15 ;  /* 0x0000000f400e7221 */ /* 0x000fe20000010000 */
[----:B------:R-:W-:Y:S06]  /*15bc0*/  STSM.16.M88.4 [R139], R24 ;  /* 0x000000188b007844 */ /* 0x000fec0000000200 */
[----:B------:R-:W-:Y:S01]  /*15bd0*/  MUFU.EX2 R72, R72 ;  /* 0x0000004800487308 */ /* 0x000fe20000000800 */
[----:B------:R0:W-:Y:S07]  /*15be0*/  STSM.16.M88.4 [R138], R8 ;  /* 0x000000088a007844 */ /* 0x0001ee0000000200 */
[----:B------:R-:W4:Y:S08]  /*15bf0*/  MUFU.EX2 R79, R79 ;  /* 0x0000004f004f7308 */ /* 0x000f300000000800 */
[----:B------:R-:W-:Y:S01]  /*15c00*/  MUFU.EX2 R73, R73 ;  /* 0x0000004900497308 */ /* 0x000fe20000000800 */
[----:B0-----:R-:W-:Y:S01]  /*15c10*/  FADD.FTZ R10, R74, R3 ;  /* 0x000000034a0a7221 */ /* 0x001fe20000010000 */
[----:B------:R-:W-:-:S06]  /*15c20*/  FADD.FTZ R11, R65, R14 ;  /* 0x0000000e410b7221 */ /* 0x000fcc0000010000 */
[----:B------:R-:W0:Y:S01]  /*15c30*/  MUFU.EX2 R33, R84 ;  /* 0x0000005400217308 */ /* 0x000e220000000800 */
[----:B-1----:R-:W-:Y:S01]  /*15c40*/  FADD.FTZ R3, R75, R10 ;  /* 0x0000000a4b037221 */ /* 0x002fe20000010000 */
[----:B------:R-:W-:-:S06]  /*15c50*/  FADD.FTZ R15, R68, R11 ;  /* 0x0000000b440f7221 */ /* 0x000fcc0000010000 */
[----:B------:R-:W-:Y:S08]  /*15c60*/  MUFU.EX2 R76, R76 ;  /* 0x0000004c004c7308 */ /* 0x000ff00000000800 */
[----:B------:R-:W1:Y:S08]  /*15c70*/  MUFU.EX2 R4, R83 ;  /* 0x0000005300047308 */ /* 0x000e700000000800 */
[----:B------:R-:W-:Y:S08]  /*15c80*/  MUFU.EX2 R85, R85 ;  /* 0x0000005500557308 */ /* 0x000ff00000000800 */
[----:B------:R-:W5:Y:S01]  /*15c90*/  MUFU.EX2 R86, R86 ;  /* 0x0000005600567308 */ /* 0x000f620000000800 */
[----:B--2---:R-:W-:Y:S01]  /*15ca0*/  FADD.FTZ R14, R78, R3 ;  /* 0x000000034e0e7221 */ /* 0x004fe20000010000 */
[----:B------:R-:W-:Y:S01]  /*15cb0*/  FADD.FTZ R15, R32, R15 ;  /* 0x0000000f200f7221 */ /* 0x000fe20000010000 */
[----:B------:R-:W-:-:S02]  /*15cc0*/  F2FP.BF16.F32.PACK_AB R28, R48, R28 ;  /* 0x0000001c301c723e */ /* 0x000fc400000010ff */
[----:B----4-:R-:W-:Y:S01]  /*15cd0*/  FADD.FTZ R14, R79, R14 ;  /* 0x0000000e4f0e7221 */ /* 0x010fe20000010000 */
[----:B------:R-:W-:Y:S01]  /*15ce0*/  FADD.FTZ R34, R72, R15 ;  /* 0x0000000f48227221 */ /* 0x000fe20000010000 */
[----:B------:R-:W-:Y:S02]  /*15cf0*/  F2FP.BF16.F32.PACK_AB R29, R58, R29 ;  /* 0x0000001d3a1d723e */ /* 0x000fe400000010ff */
[----:B------:R-:W-:Y:S02]  /*15d00*/  F2FP.BF16.F32.PACK_AB R30, R52, R30 ;  /* 0x0000001e341e723e */ /* 0x000fe400000010ff */
[----:B------:R-:W-:Y:S01]  /*15d10*/  F2FP.BF16.F32.PACK_AB R31, R63, R31 ;  /* 0x0000001f3f1f723e */ /* 0x000fe200000010ff */
[----:B0-----:R-:W-:Y:S01]  /*15d20*/  FADD.FTZ R3, R33, R14 ;  /* 0x0000000e21037221 */ /* 0x001fe20000010000 */
[----:B------:R-:W-:Y:S01]  /*15d30*/  F2FP.BF16.F32.PACK_AB R8, R56, R53 ;  /* 0x000000353808723e */ /* 0x000fe200000010ff */
[----:B------:R-:W-:Y:S01]  /*15d40*/  FADD.FTZ R15, R73, R34 ;  /* 0x00000022490f7221 */ /* 0x000fe20000010000 */
[----:B------:R-:W-:-:S02]  /*15d50*/  F2FP.BF16.F32.PACK_AB R9, R67, R81 ;  /* 0x000000514309723e */ /* 0x000fc400000010ff */
[----:B------:R-:W-:Y:S02]  /*15d60*/  F2FP.BF16.F32.PACK_AB R10, R60, R57 ;  /* 0x000000393c0a723e */ /* 0x000fe400000010ff */
[----:B------:R-:W-:Y:S02]  /*15d70*/  F2FP.BF16.F32.PACK_AB R11, R71, R70 ;  /* 0x00000046470b723e */ /* 0x000fe400000010ff */
[----:B------:R-:W-:Y:S02]  /*15d80*/  F2FP.BF16.F32.PACK_AB R24, R64, R61 ;  /* 0x0000003d4018723e */ /* 0x000fe400000010ff */
[----:B------:R-:W-:Y:S02]  /*15d90*/  F2FP.BF16.F32.PACK_AB R25, R75, R74 ;  /* 0x0000004a4b19723e */ /* 0x000fe400000010ff */
[----:B------:R-:W-:Y:S02]  /*15da0*/  F2FP.BF16.F32.PACK_AB R26, R68, R65 ;  /* 0x00000041441a723e */ /* 0x000fe400000010ff */
[----:B------:R-:W-:-:S02]  /*15db0*/  F2FP.BF16.F32.PACK_AB R27, R79, R78 ;  /* 0x0000004e4f1b723e */ /* 0x000fc400000010ff */
[----:B------:R-:W-:Y:S02]  /*15dc0*/  F2FP.BF16.F32.PACK_AB R32, R72, R32 ;  /* 0x000000204820723e */ /* 0x000fe400000010ff */
[----:B-1----:R-:W-:Y:S02]  /*15dd0*/  F2FP.BF16.F32.PACK_AB R33, R4, R33 ;  /* 0x000000210421723e */ /* 0x002fe400000010ff */
[----:B------:R-:W-:Y:S02]  /*15de0*/  F2FP.BF16.F32.PACK_AB R34, R76, R73 ;  /* 0x000000494c22723e */ /* 0x000fe400000010ff */
[----:B-----5:R-:W-:Y:S01]  /*15df0*/  F2FP.BF16.F32.PACK_AB R35, R86, R85 ;  /* 0x000000555623723e */ /* 0x020fe200000010ff */
[----:B------:R-:W-:Y:S04]  /*15e00*/  STSM.16.M88.4 [R137+0x27800], R28 ;  /* 0x0278001c89007844 */ /* 0x000fe80000000200 */
[----:B---3--:R0:W-:Y:S04]  /*15e10*/  STSM.16.M88.4 [R38], R8 ;  /* 0x0000000826007844 */ /* 0x0081e80000000200 */
[----:B------:R1:W-:Y:S04]  /*15e20*/  STSM.16.M88.4 [R139+0x6000], R24 ;  /* 0x006000188b007844 */ /* 0x0003e80000000200 */
[----:B------:R1:W-:Y:S01]  /*15e30*/  STSM.16.M88.4 [R138+0x6000], R32 ;  /* 0x006000208a007844 */ /* 0x0003e20000000200 */
[----:B------:R-:W-:Y:S01]  /*15e40*/  @!PT LDS RZ, [RZ] ;  /* 0x00000000fffff984 */ /* 0x000fe20000000800 */
[----:B------:R-:W-:Y:S01]  /*15e50*/  @!PT LDS RZ, [RZ] ;  /* 0x00000000fffff984 */ /* 0x000fe20000000800 */
[----:B------:R-:W-:Y:S01]  /*15e60*/  @!PT LDS RZ, [RZ] ;  /* 0x00000000fffff984 */ /* 0x000fe20000000800 */
[----:B------:R-:W-:Y:S01]  /*15e70*/  @!PT LDS RZ, [RZ] ;  /* 0x00000000fffff984 */ /* 0x000fe20000000800 */
[----:B------:R2:W-:Y:S06]  /*15e80*/  MEMBAR.ALL.CTA ;  /* 0x0000000000007992 */ /* 0x0005ec0000008000 */
[----:B--2---:R-:W2:Y:S01]  /*15e90*/  FENCE.VIEW.ASYNC.S ;  /* 0x00000000000073c6 */ /* 0x004ea20000000000 */
[----:B------:R-:W-:Y:S01]  /*15ea0*/  ISETP.GT.AND P2, PT, R0, R140, PT ;  /* 0x0000008c0000720c */ /* 0x000fe20003f44270 */
[----:B------:R-:W-:Y:S01]  /*15eb0*/  FADD.FTZ R14, R4, R3 ;  /* 0x00000003040e7221 */ /* 0x000fe20000010000 */
[----:B------:R-:W-:-:S03]  /*15ec0*/  FMUL.FTZ R90, R90, R5 ;  /* 0x000000055a5a7220 */ /* 0x000fc60000410000 */
        /* <DEDUP_REMOVED lines=50> */
[----:B------:R-:W-:-:S02]  /*161f0*/  VIADD R0, R0, 0xffffffff ;  /* 0xffffffff00007836 */ /* 0x000fc40000000000 */
[----:B0-----:R-:W-:Y:S02]  /*16200*/  IMAD.MOV.U32 R10, RZ, RZ, R22 ;  /* 0x000000ffff0a7224 */ /* 0x001fe400078e0016 */
[----:B------:R-:W-:Y:S02]  /*16210*/  IMAD.MOV.U32 R9, RZ, RZ, R17 ;  /* 0x000000ffff097224 */ /* 0x000fe400078e0011 */
[----:B------:R-:W-:Y:S02]  /*16220*/  IMAD.MOV.U32 R5, RZ, RZ, R13 ;  /* 0x000000ffff057224 */ /* 0x000fe400078e000d */
[----:B------:R-:W-:Y:S01]  /*16230*/  IMAD.MOV.U32 R8, RZ, RZ, R12 ;  /* 0x000000ffff087224 */ /* 0x000fe200078e000c */
[----:B--2---:R-:W-:Y:S01]  /*16240*/  NOP ;  /* 0x0000000000007918 */ /* 0x004fe20000000000 */
[----:B-1----:R-:W-:Y:S05]  /*16250*/  @P2 BRA `(.L_x_1263) ;  /* 0xffffffd4001c2947 */ /* 0x002fea000383ffff */
.L_x_1253:
[----:B------:R-:W2:Y:S02]  /*16260*/  LDL R5, [R1+0x3c] ;  /* 0x00003c0001057983 */ /* 0x000ea40000100800 */
[----:B--2---:R-:W-:-:S13]  /*16270*/  ISETP.GE.AND P2, PT, R0, R5, PT ;  /* 0x000000050000720c */ /* 0x004fda0003f46270 */
[----:B------:R-:W-:Y:S05]  /*16280*/  @!P2 BRA `(.L_x_1264) ;  /* 0x0000003c0008a947 */ /* 0x000fea0003800000 */
[----:B------:R-:W2:Y:S04]  /*16290*/  LDL R8, [R1+0x30] ;  /* 0x0000300001087983 */ /* 0x000ea80000100800 */
[----:B------:R-:W2:Y:S01]  /*162a0*/  LDL R5, [R1+0x28] ;  /* 0x0000280001057983 */ /* 0x000ea20000100800 */
[----:B------:R-:W-:Y:S02]  /*162b0*/  IMAD.MOV.U32 R14, RZ, RZ, R22 ;  /* 0x000000ffff0e7224 */ /* 0x000fe400078e0016 */
[----:B------:R-:W-:Y:S02]  /*162c0*/  IMAD.MOV.U32 R11, RZ, RZ, R17 ;  /* 0x000000ffff0b7224 */ /* 0x000fe400078e0011 */
[----:B--2---:R-:W-:Y:S02]  /*162d0*/  IMAD.IADD R10, R5, 0x1, -R8 ;  /* 0x00000001050a7824 */ /* 0x004fe400078e0a08 */
[----:B------:R-:W-:-:S02]  /*162e0*/  IMAD.MOV.U32 R5, RZ, RZ, R13 ;  /* 0x000000ffff057224 */ /* 0x000fc400078e000d */
[--C-:B------:R-:W-:Y:S02]  /*162f0*/  IMAD.IADD R9, R20, 0x1, R10.reuse ;  /* 0x0000000114097824 */ /* 0x100fe400078e020a */
[----:B------:R-:W-:Y:S02]  /*16300*/  IMAD.IADD R10, R21, 0x1, R10 ;  /* 0x00000001150a7824 */ /* 0x000fe400078e020a */
[----:B------:R-:W-:Y:S01]  /*16310*/  IMAD.MOV.U32 R8, RZ, RZ, R12 ;  /* 0x000000ffff087224 */ /* 0x000fe200078e000c */
[----:B------:R-:W-:Y:S02]  /*16320*/  LOP3.LUT R145, RZ, R9, RZ, 0x33, !PT ;  /* 0x00000009ff917212 */ /* 0x000fe400078e33ff */
[----:B------:R-:W-:-:S07]  /*16330*/  LOP3.LUT R140, RZ, R10, RZ, 0x33, !PT ;  /* 0x0000000aff8c7212 */ /* 0x000fce00078e33ff */
.L_x_1282:
        /* <DEDUP_REMOVED lines=11> */
.L_x_1266:
[----:B------:R-:W-:Y:S01]  /*163f0*/  IMAD R12, R17, 0x8, R2 ;  /* 0x00000008110c7824 */ /* 0x000fe200078e0202 */
[----:B------:R-:W-:-:S04]  /*16400*/  SHF.L.U32 R13, R22, 0x1f, RZ ;  /* 0x0000001f160d7819 */ /* 0x000fc800000006ff */
[----:B------:R0:W1:Y:S01]  /*16410*/  SYNCS.PHASECHK.TRANS64.TRYWAIT P3, [R12+URZ+0x2d830], R13 ;  /* 0x02d8300d0c0075a7 */ /* 0x000062000806017f */
[----:B------:R-:W-:Y:S05]  /*16420*/  @!P0 BRA `(.L_x_1267) ;  /* 0x0000000000048947 */ /* 0x000fea0003800000 */
[----:B------:R-:W-:Y:S01]  /*16430*/  BPT.TRAP 0x1 ;  /* 0x000000040000795c */ /* 0x000fe20000300000 */
.L_x_1267:
[----:B------:R-:W-:Y:S04]  /*16440*/  BSSY B0, `(.L_x_1265) ;  /* 0x0000004000007945 */ /* 0x000fe80003800000 */
[----:B-1----:R-:W-:Y:S05]  /*16450*/  @P3 BRA `(.L_x_1268) ;  /* 0x0000000000083947 */ /* 0x002fea0003800000 */
[----:B------:R-:W1:Y:S02]  /*16460*/  SYNCS.PHASECHK.TRANS64.TRYWAIT P3, [R12+URZ+0x2d830], R13 ;  /* 0x02d8300d0c0075a7 */ /* 0x000e64000806017f */
[----:B-1----:R-:W-:Y:S05]  /*16470*/  @!P3 BRA `(.L_x_1269) ;  /* 0x000000c80018b947 */ /* 0x002fea0003800000 */
.L_x_1268:
[----:B------:R-:W-:Y:S05]  /*16480*/  BSYNC B0 ;  /* 0x0000000000007941 */ /* 0x000fea0003800000 */
.L_x_1265:
        /* <DEDUP_REMOVED lines=10> */
[----:B------:R-:W-:Y:S01]  /*16530*/  R2UR UR9, R7 ;  /* 0x00000000070972ca */ /* 0x000fe200000e0000 */
[----:B------:R-:W-:Y:S01]  /*16540*/  IMAD.MOV.U32 R29, RZ, RZ, -0x7fffffe0 ;  /* 0x80000020ff1d7424 */ /* 0x000fe200078e00ff */
[----:B------:R-:W-:Y:S02]  /*16550*/  R2UR UR15, R27 ;  /* 0x000000001b0f72ca */ /* 0x000fe400000e0000 */
[----:B------:R-:W-:Y:S02]  /*16560*/  R2UR UR19, R25 ;  /* 0x00000000191372ca */ /* 0x000fe400000e0000 */
[----:B------:R-:W-:-:S02]  /*16570*/  R2UR UR23, R27 ;  /* 0x000000001b1772ca */ /* 0x000fc400000e0000 */
[----:B------:R-:W-:Y:S02]  /*16580*/  R2UR UR27, R29 ;  /* 0x000000001d1b72ca */ /* 0x000fe400000e0000 */
[----:B------:R-:W-:Y:S02]  /*16590*/  R2UR UR12, R154 ;  /* 0x000000009a0c72ca */ /* 0x000fe400000e0000 */
[----:B------:R-:W-:Y:S01]  /*165a0*/  R2UR UR13, R155 ;  /* 0x000000009b0d72ca */ /* 0x000fe200000e0000 */
[----:B------:R0:W-:Y:S01]  /*165b0*/  BAR.SYNC.DEFER_BLOCKING R15, 0x100 ;  /* 0x0004000f0000751d */ /* 0x0001e20000010000 */
[----:B------:R-:W-:Y:S01]  /*165c0*/  R2UR UR16, R152 ;  /* 0x00000000981072ca */ /* 0x000fe200000e0000 */
[----:B--2---:R-:W-:-:S04]  /*165d0*/  IMAD R12, R17, 0x600, R12 ;  /* 0x00000600110c7824 */ /* 0x004fc800078e020c */
[C---:B------:R-:W-:Y:S01]  /*165e0*/  VIADD R26, R12.reuse, 0x2 ;  /* 0x000000020c1a7836 */ /* 0x040fe20000000000 */
[C---:B------:R-:W-:Y:S01]  /*165f0*/  R2UR UR10, R12.reuse ;  /* 0x000000000c0a72ca */ /* 0x040fe200000e0000 */
[C---:B------:R-:W-:Y:S02]  /*16600*/  VIADD R24, R12.reuse, 0x200 ;  /* 0x000002000c187836 */ /* 0x040fe40000000000 */
[----:B------:R-:W-:Y:S01]  /*16610*/  VIADD R28, R12, 0x400 ;  /* 0x000004000c1c7836 */ /* 0x000fe20000000000 */
[----:B------:R-:W-:Y:S01]  /*16620*/  R2UR UR14, R26 ;  /* 0x000000001a0e72ca */ /* 0x000fe200000e0000 */
[----:B------:R-:W-:Y:S01]  /*16630*/  VIADD R26, R12, 0x202 ;  /* 0x000002020c1a7836 */ /* 0x000fe20000000000 */
[----:B------:R-:W-:Y:S02]  /*16640*/  R2UR UR18, R24 ;  /* 0x00000000181272ca */ /* 0x000fe400000e0000 */
[----:B------:R-:W-:Y:S02]  /*16650*/  R2UR UR26, R28 ;  /* 0x000000001c1a72ca */ /* 0x000fe400000e0000 */
[----:B------:R-:W-:-:S02]  /*16660*/  R2UR UR22, R26 ;  /* 0x000000001a1672ca */ /* 0x000fc400000e0000 */
[----:B------:R-:W-:-:S06]  /*16670*/  WARPGROUP.ARRIVE ;  /* 0x00000000000079c5 */ /* 0x000fcc0000000000 */
[----:B------:R-:W-:Y:S01]  /*16680*/  HGMMA.64x128x16.F32.BF16 R24, gdesc[UR8], RZ, !UPT, gsb0 ;  /* 0x01e00000081879f0 */ /* 0x000fe2000c0018ff */
[----:B------:R-:W-:Y:S02]  /*16690*/  R2UR UR17, R153 ;  /* 0x00000000991172ca */ /* 0x000fe400000e0000 */
[----:B------:R-:W-:Y:S02]  /*166a0*/  WARPGROUP.DEPBAR.LE gsb0, 0x0 ;  /* 0x00008000000079c5 */ /* 0x000fe40000010000 */
[----:B------:R-:W-:-:S07]  /*166b0*/  WARPGROUP.ARRIVE ;  /* 0x00000000000079c5 */ /* 0x000fce0000000000 */
        /* <DEDUP_REMOVED lines=26> */
.L_x_1271:
[----:B------:R-:W-:Y:S01]  /*16860*/  SHF.L.U32 R12, R14, 0x1f, RZ ;  /* 0x0000001f0e0c7819 */ /* 0x000fe200000006ff */
[----:B------:R-:W-:-:S04]  /*16870*/  IMAD R13, R11, 0x8, R2 ;  /* 0x000000080b0d7824 */ /* 0x000fc800078e0202 */
[----:B------:R0:W1:Y:S01]  /*16880*/  SYNCS.PHASECHK.TRANS64.TRYWAIT P2, [R13+URZ+0x2d850], R12 ;  /* 0x02d8500c0d0075a7 */ /* 0x000062000804017f */
[----:B------:R-:W-:Y:S05]  /*16890*/  @!P0 BRA `(.L_x_1272) ;  /* 0x0000000000048947 */ /* 0x000fea0003800000 */
[----:B------:R-:W-:Y:S01]  /*168a0*/  BPT.TRAP 0x1 ;  /* 0x000000040000795c */ /* 0x000fe20000300000 */
.L_x_1272:
[----:B-1----:R-:W-:Y:S05]  /*168b0*/  @P2 BRA `(.L_x_1270) ;  /* 0x0000000000082947 */ /* 0x002fea0003800000 */
[----:B------:R-:W1:Y:S02]  /*168c0*/  SYNCS.PHASECHK.TRANS64.TRYWAIT P2, [R13+URZ+0x2d850], R12 ;  /* 0x02d8500c0d0075a7 */ /* 0x000e64000804017f */
[----:B-1----:R-:W-:Y:S05]  /*168d0*/  @!P2 BRA `(.L_x_1273) ;  /* 0x000000c40014a947 */ /* 0x002fea0003800000 */
.L_x_1270:
        /* <DEDUP_REMOVED lines=8> */
[C---:B------:R-:W-:Y:S01]  /*16960*/  R2UR UR11, R13.reuse ;  /* 0x000000000d0b72ca */ /* 0x040fe200000e0000 */
[----:B------:R-:W4:Y:S01]  /*16970*/  LDL R142, [R1+0x30] ;  /* 0x00003000018e7983 */ /* 0x000f220000100800 */
[----:B------:R-:W-:Y:S02]  /*16980*/  LOP3.LUT R12, R12, 0x2000000, RZ, 0xfc, !PT ;  /* 0x020000000c0c7812 */ /* 0x000fe400078efcff */
[----:B------:R-:W-:Y:S01]  /*16990*/  R2UR UR43, R13 ;  /* 0x000000000d2b72ca */ /* 0x000fe200000e0000 */
[----:B------:R-:W-:Y:S01]  /*169a0*/  WARPGROUP.ARRIVE ;  /* 0x00000000000079c5 */ /* 0x000fe20000000000 */
[----:B------:R-:W-:Y:S01]  /*169b0*/  R2UR UR15, R15 ;  /* 0x000000000f0f72ca */ /* 0x000fe200000e0000 */
[----:B------:R-:W-:Y:S01]  /*169c0*/  IMAD R12, R11, 0x600, R12 ;  /* 0x000006000b0c7824 */ /* 0x000fe200078e020c */
[C---:B------:R-:W-:Y:S02]  /*169d0*/  R2UR UR19, R15.reuse ;  /* 0x000000000f1372ca */ /* 0x040fe400000e0000 */
[----:B------:R-:W-:Y:S01]  /*169e0*/  R2UR UR23, R15 ;  /* 0x000000000f1772ca */ /* 0x000fe200000e0000 */
[C---:B------:R-:W-:Y:S01]  /*169f0*/  VIADD R14, R12.reuse, 0x40 ;  /* 0x000000400c0e7836 */ /* 0x040fe20000000000 */
[----:B------:R-:W-:-:S02]  /*16a00*/  R2UR UR10, R12 ;  /* 0x000000000c0a72ca */ /* 0x000fc400000e0000 */
[C---:B------:R-:W-:Y:S02]  /*16a10*/  R2UR UR27, R15.reuse ;  /* 0x000000000f1b72ca */ /* 0x040fe400000e0000 */
[----:B------:R-:W-:Y:S01]  /*16a20*/  R2UR UR14, R14 ;  /* 0x000000000e0e72ca */ /* 0x000fe200000e0000 */
[----:B------:R-:W-:Y:S01]  /*16a30*/  VIADD R14, R12, 0x80 ;  /* 0x000000800c0e7836 */ /* 0x000fe20000000000 */
[C---:B------:R-:W-:Y:S02]  /*16a40*/  R2UR UR31, R15.reuse ;  /* 0x000000000f1f72ca */ /* 0x040fe400000e0000 */
[----:B------:R-:W-:Y:S02]  /*16a50*/  R2UR UR35, R15 ;  /* 0x000000000f2372ca */ /* 0x000fe400000e0000 */
        /* <DEDUP_REMOVED lines=8> */
[----:B------:R-:W-:Y:S02]  /*16ae0*/  VIADD R12, R12, 0x1c0 ;  /* 0x000001c00c0c7836 */ /* 0x000fe40000000000 */
[----:B------:R-:W-:Y:S01]  /*16af0*/  IMAD.MOV.U32 R13, RZ, RZ, 0x40000040 ;  /* 0x40000040ff0d7424 */ /* 0x000fe200078e00ff */
[----:B------:R-:W-:Y:S02]  /*16b00*/  R2UR UR34, R14 ;  /* 0x000000000e2272ca */ /* 0x000fe400000e0000 */
[----:B------:R-:W-:Y:S02]  /*16b10*/  R2UR UR42, R12 ;  /* 0x000000000c2a72ca */ /* 0x000fe400000e0000 */
[----:B------:R-:W-:Y:S01]  /*16b20*/  R2UR UR9, R13 ;  /* 0x000000000d0972ca */ /* 0x000fe200000e0000 */
[----:B------:R-:W-:-:S05]  /*16b30*/  IMAD.MOV.U32 R15, RZ, RZ, 0x40000040 ;  /* 0x40000040ff0f7424 */ /* 0x000fca00078e00ff */
[----:B------:R-:W-:Y:S01]  /*16b40*/  R2UR UR13, R15 ;  /* 0x000000000f0d72ca */ /* 0x000fe200000e0000 */
[----:B------:R-:W-:-:S05]  /*16b50*/  IMAD.MOV.U32 R15, RZ, RZ, 0x40000040 ;  /* 0x40000040ff0f7424 */ /* 0x000fca00078e00ff */
[----:B------:R-:W-:Y:S02]  /*16b60*/  R2UR UR17, R15 ;  /* 0x000000000f1172ca */ /* 0x000fe400000e0000 */
[----:B--2---:R-:W-:-:S04]  /*16b70*/  LOP3.LUT R12, R141, 0x10000, RZ, 0xfc, !PT ;  /* 0x000100008d0c7812 */ /* 0x004fc800078efcff */
        /* <DEDUP_REMOVED lines=10> */
[----:B------:R-:W-:-:S03]  /*16c20*/  IMAD.MOV.U32 R15, RZ, RZ, 0x40000040 ;  /* 0x40000040ff0f7424 */ /* 0x000fc600078e00ff */
[----:B------:R-:W-:Y:S02]  /*16c30*/  R2UR UR20, R14 ;  /* 0x000000000e1472ca */ /* 0x000fe400000e0000 */
[----:B------:R-:W-:Y:S01]  /*16c40*/  R2UR UR21, R15 ;  /* 0x000000000f1572ca */ /* 0x000fe200000e0000 */
[----:B------:R-:W-:Y:S02]  /*16c50*/  WARPGROUP.DEPBAR.LE gsb0, 0x0 ;  /* 0x00008000000079c5 */ /* 0x000fe40000010000 */
[----:B------:R-:W-:-:S06]  /*16c60*/  WARPGROUP.ARRIVE ;  /* 0x00000000000079c5 */ /* 0x000fcc0000000000 */
[----:B------:R-:W-:Y:S01]  /*16c70*/  HGMMA.64x96x16.F32.BF16 R88, gdesc[UR16].tnspB, R88, gsb0 ;  /* 0x41600000105879f0 */ /* 0x000fe20008001858 */
        /* <DEDUP_REMOVED lines=28> */
[----:B------:R-:W-:Y:S01]  /*16e40*/  FMUL.FTZ R14, R25, UR46 ;  /* 0x0000002e190e7c20 */ /* 0x000fe20008410000 */
[----:B------:R-:W-:Y:S01]  /*16e50*/  FMUL.FTZ R25, R30, UR46 ;  /* 0x0000002e1e197c20 */ /* 0x000fe20008410000 */
[----:B------:R-:W-:Y:S01]  /*16e60*/  FMUL.FTZ R30, R34, UR46 ;  /* 0x0000002e221e7c20 */ /* 0x000fe20008410000 */
[----:B------:R-:W-:Y:S01]  /*16e70*/  FMUL.FTZ R34, R37, UR46 ;  /* 0x0000002e25227c20 */ /* 0x000fe20008410000 */
[----:B------:R-:W-:Y:S01]  /*16e80*/  FMUL.FTZ R37, R42, UR46 ;  /* 0x0000002e2a257c20 */ /* 0x000fe20008410000 */
[----:B------:R-:W-:Y:S01]  /*16e90*/  FMUL.FTZ R42, R45, UR46 ;  /* 0x0000002e2d2a7c20 */ /* 0x000fe20008410000 */
[----:B------:R-:W-:Y:S02]  /*16ea0*/  FMUL.FTZ R45, R50, UR46 ;  /* 0x0000002e322d7c20 */ /* 0x000fe40008410000 */
[----:B------:R-:W0:Y:S01]  /*16eb0*/  S2R R50, SR_TID.X ;  /* 0x0000000000327919 */ /* 0x000e220000002100 */
[----:B------:R-:W-:Y:S01]  /*16ec0*/  FMUL.FTZ R12, R24, UR46 ;  /* 0x0000002e180c7c20 */ /* 0x000fe20008410000 */
[----:B------:R-:W-:Y:S01]  /*16ed0*/  FMUL.FTZ R24, R28, UR46 ;  /* 0x0000002e1c187c20 */ /* 0x000fe20008410000 */
[----:B------:R-:W-:Y:S01]  /*16ee0*/  FMUL.FTZ R28, R32, UR46 ;  /* 0x0000002e201c7c20 */ /* 0x000fe20008410000 */
[----:B------:R-:W-:-:S02]  /*16ef0*/  WARPGROUP.DEPBAR.LE gsb0, 0x0 ;  /* 0x00008000000079c5 */ /* 0x000fc40000010000 */
[----:B------:R-:W-:-:S06]  /*16f00*/  WARPGROUP.ARRIVE ;  /* 0x00000000000079c5 */ /* 0x000fcc0000000000 */
[----:B------:R-:W-:Y:S01]  /*16f10*/  HGMMA.64x96x16.F32.BF16 R88, gdesc[UR40].tnspB, R88, gsb0 ;  /* 0x41600000285879f0 */ /* 0x000fe20008001858 */
[----:B0-----:R-:W-:Y:S01]  /*16f20*/  SHF.R.U32.HI R144, RZ, 0x7, R50 ;  /* 0x00000007ff907819 */ /* 0x001fe20000011632 */
[----:B------:R-:W-:Y:S01]  /*16f30*/  FMUL.FTZ R32, R36, UR46 ;  /* 0x0000002e24207c20 */ /* 0x000fe20008410000 */
[----:B------:R-:W-:Y:S01]  /*16f40*/  ISETP.GE.U32.AND P2, PT, R50, 0x180, PT ;  /* 0x000001803200780c */ /* 0x000fe20003f46070 */
[----:B------:R-:W-:Y:S02]  /*16f50*/  FMUL.FTZ R36, R40, UR46 ;  /* 0x0000002e28247c20 */ /* 0x000fe40008410000 */
[----:B------:R-:W-:Y:S02]  /*16f60*/  VIADD R50, R144, 0x9 ;  /* 0x0000000990327836 */ /* 0x000fe40000000000 */
        /* <DEDUP_REMOVED lines=54> */
[----:B------:R-:W0:Y:S08]  /*172d0*/  MUFU.TANH R12, R12 ;  /* 0x0000000c000c7308 */ /* 0x000e300000002400 */
[----:B------:R-:W1:Y:S08]  /*172e0*/  MUFU.TANH R14, R14 ;  /* 0x0000000e000e7308 */ /* 0x000e700000002400 */
[----:B------:R-:W2:Y:S01]  /*172f0*/  MUFU.TANH R13, R13 ;  /* 0x0000000d000d7308 */ /* 0x000ea20000002400 */
[----:B------:R-:W-:-:S02]  /*17300*/  WARPGROUP.DEPBAR.LE gsb0, 0x0 ;  /* 0x00008000000079c5 */ /* 0x000fc40000010000 */
[----:B------:R5:W-:Y:S06]  /*17310*/  BAR.ARV R50, 0x100 ;  /* 0x000400320000751d */ /* 0x000bec0000002000 */
[----:B-----5:R-:W-:-:S04]  /*17320*/  @!P1 IMAD R50, R17, 0x8, R2 ;  /* 0x0000000811329824 */ /* 0x020fc800078e0202 */
[----:B------:R-:W-:-:S05]  /*17330*/  @!P1 VIADD R50, R50, 0x2d840 ;  /* 0x0002d84032329836 */ /* 0x000fca0000000000 */
[----:B------:R-:W-:-:S04]  /*17340*/  @!P1 PRMT R50, RZ, 0x654, R50 ;  /* 0x00000654ff329816 */ /* 0x000fc80000000032 */
[----:B------:R3:W-:Y:S01]  /*17350*/  @!P1 SYNCS.ARRIVE.TRANS64.RED.A1T0 RZ, [R50+URZ], RZ ;  /* 0x000000ff32ff99a7 */ /* 0x0007e2000810043f */
[----:B------:R-:W0:Y:S01]  /*17360*/  MUFU.TANH R15, R15 ;  /* 0x0000000f000f7308 */ /* 0x000e220000002400 */
[----:B---3--:R-:W-:-:S07]  /*17370*/  IADD3 R50, R143, 0x1, -R83 ;  /* 0x000000018f327810 */ /* 0x008fce0007ffe853 */
[----:B------:R-:W3:Y:S01]  /*17380*/  MUFU.TANH R24, R24 ;  /* 0x0000001800187308 */ /* 0x000ee20000002400 */
[----:B----4-:R-:W-:-:S07]  /*17390*/  IMAD.IADD R50, R50, 0x1, -R142 ;  /* 0x0000000132327824 */ /* 0x010fce00078e0a8e */
[----:B------:R-:W4:Y:S01]  /*173a0*/  MUFU.TANH R26, R26 ;  /* 0x0000001a001a7308 */ /* 0x000f220000002400 */
[----:B------:R-:W-:-:S07]  /*173b0*/  IMAD R142, R136, -0x2, R50 ;  /* 0xfffffffe888e7824 */ /* 0x000fce00078e0232 */
[----:B------:R-:W0:Y:S01]  /*173c0*/  MUFU.TANH R25, R25 ;  /* 0x0000001900197308 */ /* 0x000e220000002400 */
[----:B------:R-:W-:-:S07]  /*173d0*/  VIADD R143, R142, UR45 ;  /* 0x0000002d8e8f7c36 */ /* 0x000fce0008000000 */
        /* <DEDUP_REMOVED lines=58> */
[C---:B------:R-:W-:Y:S02]  /*17780*/  IMAD.IADD R87, R20.reuse, 0x1, R143 ;  /* 0x0000000114577824 */ /* 0x040fe400078e028f */
[----:B------:R-:W-:Y:S01]  /*17790*/  IMAD.IADD R86, R20, 0x1, R142 ;  /* 0x0000000114567824 */ /* 0x000fe200078e028e */
[----:B-1234-:R-:W-:Y:S06]  /*177a0*/  @!P5 BRA `(.L_x_1274) ;  /* 0x000000000058d947 */ /* 0x01efec0003800000 */
        /* <DEDUP_REMOVED lines=11> */
.L_x_1276:
[----:B------:R-:W-:-:S05]  /*17860*/  IMAD.U32 R144, RZ, RZ, UR4 ;  /* 0x00000004ff907e24 */ /* 0x000fca000f8e00ff */
[----:B------:R-:W-:-:S13]  /*17870*/  ISETP.NE.AND P2, PT, R144, 0x1, PT ;  /* 0x000000019000780c */ /* 0x000fda0003f45270 */
[----:B------:R-:W1:Y:S02]  /*17880*/  @P2 LDC.64 R50, c[0x0][0x9e8] ;  /* 0x00027a00ff322b82 */ /* 0x000e640000000a00 */
[----:B-1----:R-:W-:-:S04]  /*17890*/  @P2 IMAD.HI.U32 R156, R9, R50, RZ ;  /* 0x00000032099c2227 */ /* 0x002fc800078e00ff */
[----:B------:R-:W-:Y:S01]  /*178a0*/  IMAD.MOV.U32 R50, RZ, RZ, R9 ;  /* 0x000000ffff327224 */ /* 0x000fe200078e0009 */
[----:B------:R-:W-:-:S07]  /*178b0*/  @P2 SHF.R.U32.HI R50, RZ, R51, R156 ;  /* 0x00000033ff322219 */ /* 0x000fce000001169c */
.L_x_1277:
[----:B------:R-:W-:Y:S05]  /*178c0*/  BSYNC B0 ;  /* 0x0000000000007941 */ /* 0x000fea0003800000 */
.L_x_1275:
[----:B------:R-:W-:-:S04]  /*178d0*/  IMAD R50, R50, R144, -R83 ;  /* 0x0000009032327224 */ /* 0x000fc800078e0a53 */
[----:B------:R-:W-:-:S05]  /*178e0*/  IMAD R50, R136, -0x2, R50 ;  /* 0xfffffffe88327824 */ /* 0x000fca00078e0232 */
[----:B------:R-:W-:Y:S02]  /*178f0*/  VIMNMX R86, R86, R50, !PT ;  /* 0x0000003256567248 */ /* 0x000fe40007fe0100 */
[----:B------:R-:W-:-:S07]  /*17900*/  VIADDMNMX R87, R50, R144, R87, PT ;  /* 0x0000009032577246 */ /* 0x000fce0003800157 */
.L_x_1274:
[----:B------:R-:W-:Y:S01]  /*17910*/  ISETP.GT.AND P2, PT, R0, -0x1, PT ;  /* 0xffffffff0000780c */ /* 0x000fe20003f44270 */
[C---:B------:R-:W-:Y:S02]  /*17920*/  IMAD.IADD R143, R21.reuse, 0x1, R143 ;  /* 0x00000001158f7824 */ /* 0x040fe400078e028f */
[----:B------:R-:W-:Y:S01]  /*17930*/  IMAD.IADD R142, R21, 0x1, R142 ;  /* 0x00000001158e7824 */ /* 0x000fe200078e028e */
[C---:B------:R-:W-:Y:S02]  /*17940*/  ISETP.GT.AND P4, PT, R86.reuse, RZ, P2 ;  /* 0x000000ff5600720c */ /* 0x040fe40001784270 */
[----:B------:R-:W-:Y:S02]  /*17950*/  ISETP.GT.AND P3, PT, R86, 0x1, P2 ;  /* 0x000000015600780c */ /* 0x000fe40001764270 */
[C---:B------:R-:W-:Y:S02]  /*17960*/  ISETP.LT.OR P4, PT, R87.reuse, 0x1, P4 ;  /* 0x000000015700780c */ /* 0x040fe40002781670 */
[----:B------:R-:W-:-:S02]  /*17970*/  ISETP.LT.OR P3, PT, R87, 0x2, P3 ;  /* 0x000000025700780c */ /* 0x000fc40001f61670 */
[----:B0-----:R-:W-:Y:S02]  /*17980*/  FSEL R50, R12, -INF , !P4 ;  /* 0xff8000000c327808 */ /* 0x001fe40006000000 */
[----:B------:R-:W-:Y:S02]  /*17990*/  FSEL R14, R14, -INF , !P3 ;  /* 0xff8000000e0e7808 */ /* 0x000fe40005800000 */
[C---:B------:R-:W-:Y:S02]  /*179a0*/  ISETP.GT.AND P4, PT, R86.reuse, 0x8, P2 ;  /* 0x000000085600780c */ /* 0x040fe40001784270 */
[----:B------:R-:W-:Y:S02]  /*179b0*/  ISETP.GT.AND P3, PT, R86, 0x9, P2 ;  /* 0x000000095600780c */ /* 0x000fe40001764270 */
[C---:B------:R-:W-:Y:S02]  /*179c0*/  ISETP.LT.OR P4, PT, R87.reuse, 0x9, P4 ;  /* 0x000000095700780c */ /* 0x040fe40002781670 */
[----:B------:R-:W-:-:S02]  /*179d0*/  ISETP.LT.OR P3, PT, R87, 0xa, P3 ;  /* 0x0000000a5700780c */ /* 0x000fc40001f61670 */
[----:B------:R-:W-:Y:S02]  /*179e0*/  FSEL R24, R24, -INF , !P4 ;  /* 0xff80000018187808 */ /* 0x000fe40006000000 */
        /* <DEDUP_REMOVED lines=84> */
[----:B------:R-:W-:Y:S01]  /*17f30*/  FSEL R85, R85, -INF , !P3 ;  /* 0xff80000055557808 */ /* 0x000fe20005800000 */
[----:B------:R-:W-:Y:S08]  /*17f40*/  @!P5 BRA `(.L_x_1278) ;  /* 0x000000000058d947 */ /* 0x000ff00003800000 */
        /* <DEDUP_REMOVED lines=11> */
.L_x_1280:
[----:B------:R-:W-:-:S05]  /*18000*/  IMAD.U32 R12, RZ, RZ, UR4 ;  /* 0x00000004ff0c7e24 */ /* 0x000fca000f8e00ff */
[----:B------:R-:W-:-:S13]  /*18010*/  ISETP.NE.AND P3, PT, R12, 0x1, PT ;  /* 0x000000010c00780c */ /* 0x000fda0003f65270 */
[----:B------:R-:W0:Y:S02]  /*18020*/  @P3 LDC.64 R28, c[0x0][0x9e8] ;  /* 0x00027a00ff1c3b82 */ /* 0x000e240000000a00 */
[----:B0-----:R-:W-:-:S04]  /*18030*/  @P3 IMAD.HI.U32 R86, R10, R28, RZ ;  /* 0x0000001c0a563227 */ /* 0x001fc800078e00ff */
[----:B------:R-:W-:Y:S01]  /*18040*/  IMAD.MOV.U32 R28, RZ, RZ, R10 ;  /* 0x000000ffff1c7224 */ /* 0x000fe200078e000a */
[----:B------:R-:W-:-:S07]  /*18050*/  @P3 SHF.R.U32.HI R28, RZ, R29, R86 ;  /* 0x0000001dff1c3219 */ /* 0x000fce0000011656 */
.L_x_1281:
[----:B------:R-:W-:Y:S05]  /*18060*/  BSYNC B0 ;  /* 0x0000000000007941 */ /* 0x000fea0003800000 */
.L_x_1279:
[----:B------:R-:W-:-:S04]  /*18070*/  IMAD R83, R28, R12, -R83 ;  /* 0x0000000c1c537224 */ /* 0x000fc800078e0a53 */
[----:B------:R-:W-:-:S05]  /*18080*/  IMAD R83, R136, -0x2, R83 ;  /* 0xfffffffe88537824 */ /* 0x000fca00078e0253 */
[----:B------:R-:W-:Y:S02]  /*18090*/  VIMNMX R142, R142, R83, !PT ;  /* 0x000000538e8e7248 */ /* 0x000fe40007fe0100 */
[----:B------:R-:W-:-:S07]  /*180a0*/  VIADDMNMX R143, R83, R12, R143, PT ;  /* 0x0000000c538f7246 */ /* 0x000fce000380018f */
.L_x_1278:
[----:B------:R-:W-:Y:S01]  /*180b0*/  @!P1 IMAD R11, R11, 0x8, R2 ;  /* 0x000000080b0b9824 */ /* 0x000fe200078e0202 */
[----:B------:R-:W2:Y:S01]  /*180c0*/  LDL R83, [R1+0x1c] ;  /* 0x00001c0001537983 */ /* 0x000ea20000100800 */
[----:B------:R-:W-:Y:S02]  /*180d0*/  UMOV UR39, UR5 ;  /* 0x0000000500277c82 */ /* 0x000fe40008000000 */
[----:B------:R-:W-:-:S05]  /*180e0*/  @!P1 VIADD R11, R11, 0x2d860 ;  /* 0x0002d8600b0b9836 */ /* 0x000fca0000000000 */
[----:B------:R-:W-:-:S04]  /*180f0*/  @!P1 PRMT R11, RZ, 0x654, R11 ;  /* 0x00000654ff0b9816 */ /* 0x000fc8000000000b */
[----:B------:R0:W-:Y:S02]  /*18100*/  @!P1 SYNCS.ARRIVE.TRANS64.RED.A1T0 RZ, [R11+URZ], RZ ;  /* 0x000000ff0bff99a7 */ /* 0x0001e4000810043f */
[----:B0-----:R-:W-:-:S04]  /*18110*/  FMNMX.FTZ R11, R50, R8, !PT ;  /* 0x00000008320b7209 */ /* 0x001fc80007810000 */
        /* <DEDUP_REMOVED lines=30> */
[----:B------:R-:W-:-:S05]  /*18300*/  FMNMX.FTZ R11, R85, R11, !PT ;  /* 0x0000000b550b7209 */ /* 0x000fca0007810000 */
[----:B------:R-:W0:Y:S02]  /*18310*/  SHFL.BFLY PT, R12, R11, 0x2, 0x1f ;  /* 0x0c401f000b0c7f89 */ /* 0x000e2400000e0000 */
[----:B0-----:R-:W-:-:S05]  /*18320*/  FMNMX.FTZ R12, R11, R12, !PT ;  /* 0x0000000c0b0c7209 */ /* 0x001fca0007810000 */
[----:B------:R-:W0:Y:S02]  /*18330*/  SHFL.BFLY PT, R11, R12, 0x1, 0x1f ;  /* 0x0c201f000c0b7f89 */ /* 0x000e2400000e0000 */
[----:B0-----:R-:W-:-:S04]  /*18340*/  FMNMX.FTZ R12, R12, R11, !PT ;  /* 0x0000000b0c0c7209 */ /* 0x001fc80007810000 */
[----:B------:R-:W-:-:S04]  /*18350*/  FSETP.NEU.FTZ.AND P3, PT, R12, -INF , PT ;  /* 0xff8000000c00780b */ /* 0x000fc80003f7d000 */
[----:B------:R-:W-:-:S05]  /*18360*/  FSEL R11, R12, RZ, P3 ;  /* 0x000000ff0c0b7208 */ /* 0x000fca0001800000 */
[----:B------:R-:W-:Y:S01]  /*18370*/  FADD.FTZ R8, -R11, R8 ;  /* 0x000000080b087221 */ /* 0x000fe20000010100 */
[----:B------:R-:W-:-:S03]  /*18380*/  FMUL.FTZ R11, R12, UR39 ;  /* 0x000000270c0b7c20 */ /* 0x000fc60008410000 */
[----:B------:R-:W-:Y:S02]  /*18390*/  FMUL.FTZ R8, R8, UR39 ;  /* 0x0000002708087c20 */ /* 0x000fe40008410000 */
[----:B------:R-:W-:Y:S02]  /*183a0*/  FSEL R11, R11, RZ, P3 ;  /* 0x000000ff0b0b7208 */ /* 0x000fe40001800000 */
[----:B------:R-:W-:Y:S02]  /*183b0*/  ISETP.GT.AND P3, PT, R142, 0x1, P2 ;  /* 0x000000018e00780c */ /* 0x000fe40001764270 */
[----:B------:R-:W-:Y:S01]  /*183c0*/  MUFU.EX2 R8, R8 ;  /* 0x0000000800087308 */ /* 0x000fe20000000800 */
[--C-:B------:R-:W-:Y:S01]  /*183d0*/  FFMA.FTZ R50, R50, UR39, -R11.reuse ;  /* 0x0000002732327c23 */ /* 0x100fe2000801080b */
[----:B------:R-:W-:Y:S01]  /*183e0*/  ISETP.LT.OR P4, PT, R143, 0x2, P3 ;  /* 0x000000028f00780c */ /* 0x000fe20001f81670 */
[--C-:B------:R-:W-:Y:S01]  /*183f0*/  FFMA.FTZ R14, R14, UR39, -R11.reuse ;  /* 0x000000270e0e7c23 */ /* 0x100fe2000801080b */
[----:B------:R-:W-:Y:S01]  /*18400*/  ISETP.GT.AND P3, PT, R142, 0x8, P2 ;  /* 0x000000088e00780c */ /* 0x000fe20001764270 */
[--C-:B------:R-:W-:Y:S01]  /*18410*/  FFMA.FTZ R28, R24, UR39, -R11.reuse ;  /* 0x00000027181c7c23 */ /* 0x100fe2000801080b */
[----:B------:R-:W-:Y:S01]  /*18420*/  FSEL R15, R15, -INF , !P4 ;  /* 0xff8000000f0f7808 */ /* 0x000fe20006000000 */
[--C-:B------:R-:W-:Y:S01]  /*18430*/  FFMA.FTZ R26, R26, UR39, -R11.reuse ;  /* 0x000000271a1a7c23 */ /* 0x100fe2000801080b */
[----:B------:R-:W-:Y:S01]  /*18440*/  ISETP.GT.AND P4, PT, R142, 0x9, P2 ;  /* 0x000000098e00780c */ /* 0x000fe20001784270 */
[----:B------:R-:W0:Y:S01]  /*18450*/  MUFU.EX2 R24, R50 ;  /* 0x0000003200187308 */ /* 0x000e220000000800 */
[----:B------:R-:W-:Y:S01]  /*18460*/  ISETP.LT.OR P3, PT, R143, 0x9, P3 ;  /* 0x000000098f00780c */ /* 0x000fe20001f61670 */
[--C-:B------:R-:W-:Y:S01]  /*18470*/  FFMA.FTZ R51, R51, UR39, -R11.reuse ;  /* 0x0000002733337c23 */ /* 0x100fe2000801080b */
[----:B------:R-:W-:Y:S01]  /*18480*/  ISETP.LT.OR P4, PT, R143, 0xa, P4 ;  /* 0x0000000a8f00780c */ /* 0x000fe20002781670 */
[--C-:B------:R-:W-:Y:S01]  /*18490*/  FFMA.FTZ R144, R144, UR39, -R11.reuse ;  /* 0x0000002790907c23 */ /* 0x100fe2000801080b */
[----:B------:R-:W-:Y:S01]  /*184a0*/  FSEL R25, R25, -INF , !P3 ;  /* 0xff80000019197808 */ /* 0x000fe20005800000 */
[--C-:B------:R-:W-:Y:S01]  /*184b0*/  FFMA.FTZ R32, R32, UR39, -R11.reuse ;  /* 0x0000002720207c23 */ /* 0x100fe2000801080b */
[----:B------:R-:W-:Y:S01]  /*184c0*/  FSEL R27, R27, -INF , !P4 ;  /* 0xff8000001b1b7808 */ /* 0x000fe20006000000 */
[----:B------:R-:W1:Y:S01]  /*184d0*/  MUFU.EX2 R14, R14 ;  /* 0x0000000e000e7308 */ /* 0x000e620000000800 */
[----:B------:R-:W-:Y:S01]  /*184e0*/  ISETP.GT.AND P4, PT, R142, 0x11, P2 ;  /* 0x000000118e00780c */ /* 0x000fe20001784270 */
[--C-:B------:R-:W-:Y:S01]  /*184f0*/  FFMA.FTZ R34, R34, UR39, -R11.reuse ;  /* 0x0000002722227c23 */ /* 0x100fe2000801080b */
[----:B------:R-:W-:Y:S01]  /*18500*/  ISETP.GT.AND P3, PT, R142, 0x10, P2 ;  /* 0x000000108e00780c */ /* 0x000fe20001764270 */
[--C-:B------:R-:W-:Y:S01]  /*18510*/  FFMA.FTZ R36, R36, UR39, -R11.reuse ;  /* 0x0000002724247c23 */ /* 0x100fe2000801080b */
[C---:B------:R-:W-:Y:S01]  /*18520*/  ISETP.LT.OR P4, PT, R143.reuse, 0x12, P4 ;  /* 0x000000128f00780c */ /* 0x040fe20002781670 */
[--C-:B------:R-:W-:Y:S01]  /*18530*/  FFMA.FTZ R38, R38, UR39, -R11.reuse ;  /* 0x0000002726267c23 */ /* 0x100fe2000801080b */
[----:B------:R-:W-:Y:S01]  /*18540*/  ISETP.LT.OR P3, PT, R143, 0x11, P3 ;  /* 0x000000118f00780c */ /* 0x000fe20001f61670 */
[----:B------:R-:W3:Y:S01]  /*18550*/  MUFU.EX2 R28, R28 ;  /* 0x0000001c001c7308 */ /* 0x000ee20000000800 */
[----:B------:R-:W-:Y:S01]  /*18560*/  FSEL R31, R31, -INF , !P4 ;  /* 0xff8000001f1f7808 */ /* 0x000fe20006000000 */
[----:B0-----:R-:W-:Y:S01]  /*18570*/  FFMA.FTZ R4, R8, R4, R24 ;  /* 0x0000000408047223 */ /* 0x001fe20000010018 */
[----:B------:R-:W-:Y:S01]  /*18580*/  ISETP.GT.AND P4, PT, R142, 0x19, P2 ;  /* 0x000000198e00780c */ /* 0x000fe20001784270 */
[--C-:B------:R-:W-:Y:S01]  /*18590*/  FFMA.FTZ R40, R40, UR39, -R11.reuse ;  /* 0x0000002728287c23 */ /* 0x100fe2000801080b */
[----:B------:R-:W-:Y:S01]  /*185a0*/  FSEL R30, R30, -INF , !P3 ;  /* 0xff8000001e1e7808 */ /* 0x000fe20005800000 */
[--C-:B------:R-:W-:Y:S01]  /*185b0*/  FFMA.FTZ R42, R42, UR39, -R11.reuse ;  /* 0x000000272a2a7c23 */ /* 0x100fe2000801080b */
[----:B------:R-:W-:Y:S01]  /*185c0*/  ISETP.LT.OR P4, PT, R143, 0x1a, P4 ;  /* 0x0000001a8f00780c */ /* 0x000fe20002781670 */
[----:B------:R-:W0:Y:S01]  /*185d0*/  MUFU.EX2 R26, R26 ;  /* 0x0000001a001a7308 */ /* 0x000e220000000800 */
[----:B------:R-:W-:Y:S01]  /*185e0*/  ISETP.GT.AND P3, PT, R142, 0x18, P2 ;  /* 0x000000188e00780c */ /* 0x000fe20001764270 */
[----:B-1----:R-:W-:Y:S01]  /*185f0*/  FADD.FTZ R4, R14, R4 ;  /* 0x000000040e047221 */ /* 0x002fe20000010000 */
[----:B------:R-:W-:Y:S01]  /*18600*/  FSEL R35, R35, -INF , !P4 ;  /* 0xff80000023237808 */ /* 0x000fe20006000000 */
[--C-:B------:R-:W-:Y:S01]  /*18610*/  FFMA.FTZ R44, R44, UR39, -R11.reuse ;  /* 0x000000272c2c7c23 */ /* 0x100fe2000801080b */
[----:B------:R-:W-:Y:S01]  /*18620*/  ISETP.GT.AND P4, PT, R142, 0x21, P2 ;  /* 0x000000218e00780c */ /* 0x000fe20001784270 */
[--C-:B------:R-:W-:Y:S01]  /*18630*/  FFMA.FTZ R46, R46, UR39, -R11.reuse ;  /* 0x000000272e2e7c23 */ /* 0x100fe2000801080b */
[C---:B------:R-:W-:Y:S01]  /*18640*/  ISETP.LT.OR P3, PT, R143.reuse, 0x19, P3 ;  /* 0x000000198f00780c */ /* 0x040fe20001f61670 */
[----:B------:R-:W1:Y:S01]  /*18650*/  MUFU.EX2 R51, R51 ;  /* 0x0000003300337308 */ /* 0x000e620000000800 */
[----:B------:R-:W-:Y:S01]  /*18660*/  ISETP.LT.OR P4, PT, R143, 0x22, P4 ;  /* 0x000000228f00780c */ /* 0x000fe20002781670 */
[----:B---3--:R-:W-:Y:S01]  /*18670*/  FADD.FTZ R4, R28, R4 ;  /* 0x000000041c047221 */ /* 0x008fe20000010000 */
[----:B------:R-:W-:Y:S01]  /*18680*/  FSEL R33, R33, -INF , !P3 ;  /* 0xff80000021217808 */ /* 0x000fe20005800000 */
[--C-:B------:R-:W-:Y:S01]  /*18690*/  FFMA.FTZ R48, R48, UR39, -R11.reuse ;  /* 0x0000002730307c23 */ /* 0x100fe2000801080b */
[----:B------:R-:W-:Y:S01]  /*186a0*/  FSEL R39, R39, -INF , !P4 ;  /* 0xff80000027277808 */ /* 0x000fe20006000000 */
[--C-:B------:R-:W-:Y:S01]  /*186b0*/  FFMA.FTZ R52, R52, UR39, -R11.reuse ;  /* 0x0000002734347c23 */ /* 0x100fe2000801080b */
[C---:B------:R-:W-:Y:S01]  /*186c0*/  ISETP.GT.AND P4, PT, R142.reuse, 0x29, P2 ;  /* 0x000000298e00780c */ /* 0x040fe20001784270 */
[----:B------:R-:W-:Y:S01]  /*186d0*/  MUFU.EX2 R34, R34 ;  /* 0x0000002200227308 */ /* 0x000fe20000000800 */
[----:B------:R-:W-:Y:S01]  /*186e0*/  ISETP.GT.AND P3, PT, R142, 0x20, P2 ;  /* 0x000000208e00780c */ /* 0x000fe20001764270 */
[--C-:B------:R-:W-:Y:S01]  /*186f0*/  FFMA.FTZ R54, R54, UR39, -R11.reuse ;  /* 0x0000002736367c23 */ /* 0x100fe2000801080b */
[C---:B------:R-:W-:Y:S01]  /*18700*/  ISETP.LT.OR P4, PT, R143.reuse, 0x2a, P4 ;  /* 0x0000002a8f00780c */ /* 0x040fe20002781670 */
[--C-:B------:R-:W-:Y:S01]  /*18710*/  FFMA.FTZ R56, R56, UR39, -R11.reuse ;  /* 0x0000002738387c23 */ /* 0x100fe2000801080b */
[----:B------:R-:W-:Y:S01]  /*18720*/  ISETP.LT.OR P3, PT, R143, 0x21, P3 ;  /* 0x000000218f00780c */ /* 0x000fe20001f61670 */
[--C-:B------:R-:W-:Y:S01]  /*18730*/  FFMA.FTZ R58, R58, UR39, -R11.reuse ;  /* 0x000000273a3a7c23 */ /* 0x100fe2000801080b */
[----:B------:R-:W-:Y:S01]  /*18740*/  FSEL R43, R43, -INF , !P4 ;  /* 0xff8000002b2b7808 */ /* 0x000fe20006000000 */
[----:B------:R-:W-:Y:S01]  /*18750*/  MUFU.EX2 R36, R36 ;  /* 0x0000002400247308 */ /* 0x000fe20000000800 */
[----:B------:R-:W-:Y:S01]  /*18760*/  ISETP.GT.AND P4, PT, R142, 0x31, P2 ;  /* 0x000000318e00780c */ /* 0x000fe20001784270 */
[--C-:B------:R-:W-:Y:S01]  /*18770*/  FFMA.FTZ R60, R60, UR39, -R11.reuse ;  /* 0x000000273c3c7c23 */ /* 0x100fe2000801080b */
[----:B------:R-:W-:Y:S01]  /*18780*/  FSEL R37, R37, -INF , !P3 ;  /* 0xff80000025257808 */ /* 0x000fe20005800000 */
[--C-:B------:R-:W-:Y:S01]  /*18790*/  FFMA.FTZ R62, R62, UR39, -R11.reuse ;  /* 0x000000273e3e7c23 */ /* 0x100fe2000801080b */
[----:B------:R-:W-:Y:S01]  /*187a0*/  ISETP.LT.OR P4, PT, R143, 0x32, P4 ;  /* 0x000000328f00780c */ /* 0x000fe20002781670 */
[--C-:B------:R-:W-:Y:S01]  /*187b0*/  FFMA.FTZ R64, R64, UR39, -R11.reuse ;  /* 0x0000002740407c23 */ /* 0x100fe2000801080b */
[----:B------:R-:W-:Y:S01]  /*187c0*/  ISETP.GT.AND P3, PT, R142, 0x28, P2 ;  /* 0x000000288e00780c */ /* 0x000fe20001764270 */
[----:B------:R-:W-:Y:S01]  /*187d0*/  MUFU.EX2 R38, R38 ;  /* 0x0000002600267308 */ /* 0x000fe20000000800 */
[----:B------:R-:W-:Y:S01]  /*187e0*/  FSEL R47, R47, -INF , !P4 ;  /* 0xff8000002f2f7808 */ /* 0x000fe20006000000 */
[--C-:B------:R-:W-:Y:S01]  /*187f0*/  FFMA.FTZ R66, R66, UR39, -R11.reuse ;  /* 0x0000002742427c23 */ /* 0x100fe2000801080b */
[----:B------:R-:W-:Y:S01]  /*18800*/  ISETP.GT.AND P4, PT, R142, 0x39, P2 ;  /* 0x000000398e00780c */ /* 0x000fe20001784270 */
[--C-:B------:R-:W-:Y:S01]  /*18810*/  FFMA.FTZ R68, R68, UR39, -R11.reuse ;  /* 0x0000002744447c23 */ /* 0x100fe2000801080b */
[C---:B------:R-:W-:Y:S01]  /*18820*/  ISETP.LT.OR P3, PT, R143.reuse, 0x29, P3 ;  /* 0x000000298f00780c */ /* 0x040fe20001f61670 */
[--C-:B------:R-:W-:Y:S01]  /*18830*/  FFMA.FTZ R70, R70, UR39, -R11.reuse ;  /* 0x0000002746467c23 */ /* 0x100fe2000801080b */
[----:B------:R-:W-:Y:S01]  /*18840*/  ISETP.LT.OR P4, PT, R143, 0x3a, P4 ;  /* 0x0000003a8f00780c */ /* 0x000fe20002781670 */
[----:B------:R-:W-:Y:S01]  /*18850*/  MUFU.EX2 R40, R40 ;  /* 0x0000002800287308 */ /* 0x000fe20000000800 */
[----:B------:R-:W-:Y:S01]  /*18860*/  FSEL R41, R41, -INF , !P3 ;  /* 0xff80000029297808 */ /* 0x000fe20005800000 */
[--C-:B------:R-:W-:Y:S01]  /*18870*/  FFMA.FTZ R72, R72, UR39, -R11.reuse ;  /* 0x0000002748487c23 */ /* 0x100fe2000801080b */
[----:B------:R-:W-:Y:S01]  /*18880*/  FSEL R53, R53, -INF , !P4 ;  /* 0xff80000035357808 */ /* 0x000fe20006000000 */
[--C-:B------:R-:W-:Y:S01]  /*18890*/  FFMA.FTZ R74, R74, UR39, -R11.reuse ;  /* 0x000000274a4a7c23 */ /* 0x100fe2000801080b */
[----:B------:R-:W-:Y:S01]  /*188a0*/  ISETP.GT.AND P4, PT, R142, 0x41, P2 ;  /* 0x000000418e00780c */ /* 0x000fe20001784270 */
[--C-:B------:R-:W-:Y:S01]  /*188b0*/  FFMA.FTZ R76, R76, UR39, -R11.reuse ;  /* 0x000000274c4c7c23 */ /* 0x100fe2000801080b */
[----:B------:R-:W-:Y:S01]  /*188c0*/  ISETP.GT.AND P3, PT, R142, 0x30, P2 ;  /* 0x000000308e00780c */ /* 0x000fe20001764270 */
[----:B------:R-:W-:Y:S01]  /*188d0*/  MUFU.EX2 R42, R42 ;  /* 0x0000002a002a7308 */ /* 0x000fe20000000800 */
[C---:B------:R-:W-:Y:S01]  /*188e0*/  ISETP.LT.OR P4, PT, R143.reuse, 0x42, P4 ;  /* 0x000000428f00780c */ /* 0x040fe20002781670 */
[--C-:B------:R-:W-:Y:S01]  /*188f0*/  FFMA.FTZ R80, R80, UR39, -R11.reuse ;  /* 0x0000002750507c23 */ /* 0x100fe2000801080b */
[----:B------:R-:W-:Y:S01]  /*18900*/  ISETP.LT.OR P3, PT, R143, 0x31, P3 ;  /* 0x000000318f00780c */ /* 0x000fe20001f61670 */
[--C-:B------:R-:W-:Y:S01]  /*18910*/  FFMA.FTZ R141, R141, UR39, -R11.reuse ;  /* 0x000000278d8d7c23 */ /* 0x100fe2000801080b */
[----:B------:R-:W-:Y:S01]  /*18920*/  FSEL R57, R57, -INF , !P4 ;  /* 0xff80000039397808 */ /* 0x000fe20006000000 */
[--C-:B------:R-:W-:Y:S01]  /*18930*/  FFMA.FTZ R84, R84, UR39, -R11.reuse ;  /* 0x0000002754547c23 */ /* 0x100fe2000801080b */
[----:B------:R-:W-:Y:S01]  /*18940*/  ISETP.GT.AND P4, PT, R142, 0x49, P2 ;  /* 0x000000498e00780c */ /* 0x000fe20001784270 */
[----:B------:R-:W-:Y:S01]  /*18950*/  MUFU.EX2 R44, R44 ;  /* 0x0000002c002c7308 */ /* 0x000fe20000000800 */
[----:B------:R-:W-:Y:S01]  /*18960*/  FSEL R45, R45, -INF , !P3 ;  /* 0xff8000002d2d7808 */ /* 0x000fe20005800000 */
[----:B------:R-:W-:Y:S01]  /*18970*/  FFMA.FTZ R11, R85, UR39, -R11 ;  /* 0x00000027550b7c23 */ /* 0x000fe2000801080b */
[----:B------:R-:W-:-:S02]  /*18980*/  ISETP.LT.OR P4, PT, R143, 0x4a, P4 ;  /* 0x0000004a8f00780c */ /* 0x000fc40002781670 */
[C---:B------:R-:W-:Y:S02]  /*18990*/  ISETP.GT.AND P3, PT, R142.reuse, 0x38, P2 ;  /* 0x000000388e00780c */ /* 0x040fe40001764270 */
[----:B------:R-:W-:Y:S01]  /*189a0*/  FSEL R61, R61, -INF , !P4 ;  /* 0xff8000003d3d7808 */ /* 0x000fe20006000000 */
[----:B------:R-:W-:Y:S01]  /*189b0*/  MUFU.EX2 R46, R46 ;  /* 0x0000002e002e7308 */ /* 0x000fe20000000800 */
[----:B------:R-:W-:Y:S02]  /*189c0*/  ISETP.GT.AND P4, PT, R142, 0x51, P2 ;  /* 0x000000518e00780c */ /* 0x000fe40001784270 */
[C---:B------:R-:W-:Y:S02]  /*189d0*/  ISETP.LT.OR P3, PT, R143.reuse, 0x39, P3 ;  /* 0x000000398f00780c */ /* 0x040fe40001f61670 */
[----:B------:R-:W-:Y:S02]  /*189e0*/  ISETP.LT.OR P4, PT, R143, 0x52, P4 ;  /* 0x000000528f00780c */ /* 0x000fe40002781670 */
[----:B------:R-:W-:Y:S01]  /*189f0*/  FSEL R49, R49, -INF , !P3 ;  /* 0xff80000031317808 */ /* 0x000fe20005800000 */
[----:B------:R-:W-:Y:S01]  /*18a00*/  MUFU.EX2 R48, R48 ;  /* 0x0000003000307308 */ /* 0x000fe20000000800 */
[----:B------:R-:W-:-:S02]  /*18a10*/  FSEL R65, R65, -INF , !P4 ;  /* 0xff80000041417808 */ /* 0x000fc40006000000 */
[C---:B------:R-:W-:Y:S02]  /*18a20*/  ISETP.GT.AND P4, PT, R142.reuse, 0x59, P2 ;  /* 0x000000598e00780c */ /* 0x040fe40001784270 */
[C---:B------:R-:W-:Y:S02]  /*18a30*/  ISETP.GT.AND P3, PT, R142.reuse, 0x40, P2 ;  /* 0x000000408e00780c */ /* 0x040fe40001764270 */
[C---:B------:R-:W-:Y:S01]  /*18a40*/  ISETP.LT.OR P4, PT, R143.reuse, 0x5a, P4 ;  /* 0x0000005a8f00780c */ /* 0x040fe20002781670 */
[----:B------:R-:W-:Y:S01]  /*18a50*/  MUFU.EX2 R52, R52 ;  /* 0x0000003400347308 */ /* 0x000fe20000000800 */
[----:B------:R-:W-:Y:S02]  /*18a60*/  ISETP.LT.OR P3, PT, R143, 0x41, P3 ;  /* 0x000000418f00780c */ /* 0x000fe40001f61670 */
[----:B------:R-:W-:Y:S02]  /*18a70*/  FSEL R69, R69, -INF , !P4 ;  /* 0xff80000045457808 */ /* 0x000fe40006000000 */
[----:B------:R-:W-:-:S02]  /*18a80*/  ISETP.GT.AND P4, PT, R142, 0x61, P2 ;  /* 0x000000618e00780c */ /* 0x000fc40001784270 */
[----:B------:R-:W-:Y:S01]  /*18a90*/  FSEL R55, R55, -INF , !P3 ;  /* 0xff80000037377808 */ /* 0x000fe20005800000 */
[----:B------:R-:W-:Y:S01]  /*18aa0*/  MUFU.EX2 R54, R54 ;  /* 0x0000003600367308 */ /* 0x000fe20000000800 */
[----:B------:R-:W-:Y:S02]  /*18ab0*/  ISETP.LT.OR P4, PT, R143, 0x62, P4 ;  /* 0x000000628f00780c */ /* 0x000fe40002781670 */
[C---:B------:R-:W-:Y:S02]  /*18ac0*/  ISETP.GT.AND P3, PT, R142.reuse, 0x48, P2 ;  /* 0x000000488e00780c */ /* 0x040fe40001764270 */
[----:B------:R-:W-:Y:S02]  /*18ad0*/  FSEL R73, R73, -INF , !P4 ;  /* 0xff80000049497808 */ /* 0x000fe40006000000 */
[----:B------:R-:W-:Y:S01]  /*18ae0*/  ISETP.GT.AND P4, PT, R142, 0x69, P2 ;  /* 0x000000698e00780c */ /* 0x000fe20001784270 */
[----:B------:R-:W-:Y:S01]  /*18af0*/  MUFU.EX2 R56, R56 ;  /* 0x0000003800387308 */ /* 0x000fe20000000800 */
[----:B------:R-:W-:-:S02]  /*18b00*/  ISETP.LT.OR P3, PT, R143, 0x49, P3 ;  /* 0x000000498f00780c */ /* 0x000fc40001f61670 */
[----:B------:R-:W-:Y:S02]  /*18b10*/  ISETP.LT.OR P4, PT, R143, 0x6a, P4 ;  /* 0x0000006a8f00780c */ /* 0x000fe40002781670 */
[----:B------:R-:W-:Y:S02]  /*18b20*/  FSEL R59, R59, -INF , !P3 ;  /* 0xff8000003b3b7808 */ /* 0x000fe40005800000 */
[----:B------:R-:W-:Y:S01]  /*18b30*/  FSEL R77, R77, -INF , !P4 ;  /* 0xff8000004d4d7808 */ /* 0x000fe20006000000 */
[----:B------:R-:W-:Y:S01]  /*18b40*/  MUFU.EX2 R58, R58 ;  /* 0x0000003a003a7308 */ /* 0x000fe20000000800 */
[C---:B------:R-:W-:Y:S02]  /*18b50*/  ISETP.GT.AND P4, PT, R142.reuse, RZ, P2 ;  /* 0x000000ff8e00720c */ /* 0x040fe40001784270 */
[----:B------:R-:W-:Y:S02]  /*18b60*/  ISETP.GT.AND P3, PT, R142, 0x50, P2 ;  /* 0x000000508e00780c */ /* 0x000fe40001764270 */
[----:B------:R-:W-:-:S02]  /*18b70*/  ISETP.LT.OR P4, PT, R143, 0x1, P4 ;  /* 0x000000018f00780c */ /* 0x000fc40002781670 */
[----:B------:R-:W-:Y:S01]  /*18b80*/  ISETP.LT.OR P3, PT, R143, 0x51, P3 ;  /* 0x000000518f00780c */ /* 0x000fe20001f61670 */
[----:B------:R-:W-:Y:S01]  /*18b90*/  MUFU.EX2 R60, R60 ;  /* 0x0000003c003c7308 */ /* 0x000fe20000000800 */
[----:B------:R-:W-:Y:S02]  /*18ba0*/  FSEL R29, R13, -INF , !P4 ;  /* 0xff8000000d1d7808 */ /* 0x000fe40006000000 */
[----:B------:R-:W-:Y:S02]  /*18bb0*/  FSEL R63, R63, -INF , !P3 ;  /* 0xff8000003f3f7808 */ /* 0x000fe40005800000 */
[----:B------:R-:W-:Y:S02]  /*18bc0*/  FMNMX.FTZ R13, R29, R5, !PT ;  /* 0x000000051d0d7209 */ /* 0x000fe40007810000 */
        /* <DEDUP_REMOVED lines=8> */
[----:B------:R-:W-:Y:S02]  /*18c50*/  ISETP.GT.AND P3, PT, R142, 0x60, P2 ;  /* 0x000000608e00780c */ /* 0x000fe40001764270 */
[----:B------:R-:W-:-:S02]  /*18c60*/  FMNMX.FTZ R13, R30, R13, !PT ;  /* 0x0000000d1e0d7209 */ /* 0x000fc40007810000 */
[----:B------:R-:W-:Y:S01]  /*18c70*/  ISETP.LT.OR P3, PT, R143, 0x61, P3 ;  /* 0x000000618f00780c */ /* 0x000fe20001f61670 */
[----:B------:R-:W-:Y:S01]  /*18c80*/  MUFU.EX2 R66, R66 ;  /* 0x0000004200427308 */ /* 0x000fe20000000800 */
[----:B------:R-:W-:Y:S02]  /*18c90*/  FMNMX.FTZ R13, R31, R13, !PT ;  /* 0x0000000d1f0d7209 */ /* 0x000fe40007810000 */
        /* <DEDUP_REMOVED lines=20> */
[C---:B------:R-:W-:Y:S02]  /*18de0*/  ISETP.GT.AND P4, PT, R142.reuse, 0x78, P2 ;  /* 0x000000788e00780c */ /* 0x040fe40001784270 */
[----:B------:R-:W-:Y:S02]  /*18df0*/  FMNMX.FTZ R13, R49, R13, !PT ;  /* 0x0000000d310d7209 */ /* 0x000fe40007810000 */
[----:B------:R-:W-:Y:S01]  /*18e00*/  ISETP.LT.OR P3, PT, R143, 0x72, P3 ;  /* 0x000000728f00780c */ /* 0x000fe20001f61670 */
        /* <DEDUP_REMOVED lines=9> */
[----:B------:R-:W-:Y:S01]  /*18ea0*/  ISETP.LT.OR P2, PT, R143, 0x7a, P2 ;  /* 0x0000007a8f00780c */ /* 0x000fe20001741670 */
[----:B------:R-:W-:Y:S01]  /*18eb0*/  MUFU.EX2 R84, R84 ;  /* 0x0000005400547308 */ /* 0x000fe20000000800 */
[----:B------:R-:W-:-:S02]  /*18ec0*/  FMNMX.FTZ R13, R61, R13, !PT ;  /* 0x0000000d3d0d7209 */ /* 0x000fc40007810000 */
[----:B------:R-:W-:Y:S02]  /*18ed0*/  FSEL R81, R81, -INF , !P4 ;  /* 0xff80000051517808 */ /* 0x000fe40006000000 */
[----:B------:R-:W-:Y:S02]  /*18ee0*/  FMNMX.FTZ R13, R63, R13, !PT ;  /* 0x0000000d3f0d7209 */ /* 0x000fe40007810000 */
[----:B------:R-:W-:Y:S01]  /*18ef0*/  FSEL R82, R82, -INF , !P2 ;  /* 0xff80000052527808 */ /* 0x000fe20005000000 */
[----:B------:R-:W-:Y:S01]  /*18f00*/  MUFU.EX2 R11, R11 ;  /* 0x0000000b000b7308 */ /* 0x000fe20000000800 */
[----:B------:R-:W-:Y:S02]  /*18f10*/  FMNMX.FTZ R13, R65, R13, !PT ;  /* 0x0000000d410d7209 */ /* 0x000fe40007810000 */
[----:B------:R-:W-:Y:S02]  /*18f20*/  F2FP.BF16.F32.PACK_AB R24, R14, R24 ;  /* 0x000000180e18723e */ /* 0x000fe400000010ff */
        /* <DEDUP_REMOVED lines=10> */
[----:B------:R-:W3:Y:S02]  /*18fd0*/  SHFL.BFLY PT, R14, R13, 0x2, 0x1f ;  /* 0x0c401f000d0e7f89 */ /* 0x000ee400000e0000 */
[----:B---3--:R-:W-:-:S05]  /*18fe0*/  FMNMX.FTZ R13, R13, R14, !PT ;  /* 0x0000000e0d0d7209 */ /* 0x008fca0007810000 */
[----:B------:R-:W3:Y:S02]  /*18ff0*/  SHFL.BFLY PT, R14, R13, 0x1, 0x1f ;  /* 0x0c201f000d0e7f89 */ /* 0x000ee400000e0000 */
[----:B---3--:R-:W-:Y:S01]  /*19000*/  FMNMX.FTZ R13, R13, R14, !PT ;  /* 0x0000000e0d0d7209 */ /* 0x008fe20007810000 */
[C---:B0-----:R-:W-:Y:S01]  /*19010*/  FADD.FTZ R14, R26.reuse, R4 ;  /* 0x000000041a0e7221 */ /* 0x041fe20000010000 */
[----:B------:R-:W-:Y:S02]  /*19020*/  F2FP.BF16.F32.PACK_AB R26, R26, R28 ;  /* 0x0000001c1a1a723e */ /* 0x000fe400000010ff */
[C---:B------:R-:W-:Y:S01]  /*19030*/  FSETP.NEU.FTZ.AND P2, PT, R13.reuse, -INF , PT ;  /* 0xff8000000d00780b */ /* 0x040fe20003f5d000 */
[----:B------:R-:W-:Y:S01]  /*19040*/  FMUL.FTZ R4, R13, UR39 ;  /* 0x000000270d047c20 */ /* 0x000fe20008410000 */
[----:B-1----:R-:W-:-:S04]  /*19050*/  FADD.FTZ R14, R51, R14 ;  /* 0x0000000e330e7221 */ /* 0x002fc80000010000 */
        /* <DEDUP_REMOVED lines=21> */
[----:B------:R-:W-:-:S02]  /*191b0*/  FFMA.FTZ R79, R79, UR39, -R4 ;  /* 0x000000274f4f7c23 */ /* 0x000fc40008010804 */
        /* <DEDUP_REMOVED lines=10> */
[----:B------:R-:W-:Y:S01]  /*19260*/  FSEL R30, R13, RZ, P2 ;  /* 0x000000ff0d1e7208 */ /* 0x000fe20001000000 */
[----:B------:R-:W-:-:S05]  /*19270*/  FFMA.FTZ R27, R31, UR39, -R4 ;  /* 0x000000271f1b7c23 */ /* 0x000fca0008010804 */
[----:B------:R-:W0:Y:S01]  /*19280*/  MUFU.EX2 R24, R144 ;  /* 0x0000009000187308 */ /* 0x000e220000000800 */
[--C-:B------:R-:W-:Y:S01]  /*19290*/  FFMA.FTZ R31, R33, UR39, -R4.reuse ;  /* 0x00000027211f7c23 */ /* 0x100fe20008010804 */
[--C-:B------:R-:W-:Y:S01]  /*192a0*/  FFMA.FTZ R33, R35, UR39, -R4.reuse ;  /* 0x0000002723217c23 */ /* 0x100fe20008010804 */
[----:B------:R-:W-:Y:S01]  /*192b0*/  FADD.FTZ R30, -R30, R5 ;  /* 0x000000051e1e7221 */ /* 0x000fe20000010100 */
[--C-:B------:R-:W-:Y:S01]  /*192c0*/  FFMA.FTZ R35, R37, UR39, -R4.reuse ;  /* 0x0000002725237c23 */ /* 0x100fe20008010804 */
[--C-:B------:R-:W-:Y:S01]  /*192d0*/  FFMA.FTZ R37, R47, UR39, -R4.reuse ;  /* 0x000000272f257c23 */ /* 0x100fe20008010804 */
[--C-:B------:R-:W-:Y:S01]  /*192e0*/  FFMA.FTZ R47, R49, UR39, -R4.reuse ;  /* 0x00000027312f7c23 */ /* 0x100fe20008010804 */
[----:B------:R-:W-:Y:S01]  /*192f0*/  FMUL.FTZ R5, R30, UR39 ;  /* 0x000000271e057c20 */ /* 0x000fe20008410000 */
[----:B------:R-:W-:Y:S01]  /*19300*/  MUFU.EX2 R25, R25 ;  /* 0x0000001900197308 */ /* 0x000fe20000000800 */
[----:B------:R-:W-:-:S07]  /*19310*/  FFMA.FTZ R49, R57, UR39, -R4 ;  /* 0x0000002739317c23 */ /* 0x000fce0008010804 */
[----:B------:R-:W1:Y:S01]  /*19320*/  MUFU.EX2 R5, R5 ;  /* 0x0000000500057308 */ /* 0x000e620000000800 */
[C---:B0-----:R-:W-:Y:S01]  /*19330*/  FADD.FTZ R14, R24.reuse, R14 ;  /* 0x0000000e180e7221 */ /* 0x041fe20000010000 */
[----:B------:R-:W-:-:S06]  /*19340*/  F2FP.BF16.F32.PACK_AB R24, R24, R51 ;  /* 0x000000331818723e */ /* 0x000fcc00000010ff */
[----:B------:R-:W0:Y:S08]  /*19350*/  MUFU.EX2 R26, R32 ;  /* 0x00000020001a7308 */ /* 0x000e300000000800 */
[----:B------:R-:W3:Y:S01]  /*19360*/  MUFU.EX2 R27, R27 ;  /* 0x0000001b001b7308 */ /* 0x000ee20000000800 */
[----:B-1----:R-:W-:Y:S01]  /*19370*/  FFMA.FTZ R28, R5, R3, R28 ;  /* 0x00000003051c7223 */ /* 0x002fe2000001001c */
[--C-:B------:R-:W-:Y:S01]  /*19380*/  FFMA.FTZ R3, R53, UR39, -R4.reuse ;  /* 0x0000002735037c23 */ /* 0x100fe20008010804 */
[----:B------:R-:W-:-:S02]  /*19390*/  FFMA.FTZ R53, R59, UR39, -R4 ;  /* 0x000000273b357c23 */ /* 0x000fc40008010804 */
[----:B------:R-:W-:Y:S01]  /*193a0*/  FADD.FTZ R28, R15, R28 ;  /* 0x0000001c0f1c7221 */ /* 0x000fe20000010000 */
[--C-:B------:R-:W-:Y:S01]  /*193b0*/  FFMA.FTZ R15, R55, UR39, -R4.reuse ;  /* 0x00000027370f7c23 */ /* 0x100fe20008010804 */
[----:B------:R-:W-:Y:S01]  /*193c0*/  FFMA.FTZ R55, R61, UR39, -R4 ;  /* 0x000000273d377c23 */ /* 0x000fe20008010804 */
[----:B------:R-:W1:Y:S01]  /*193d0*/  MUFU.EX2 R31, R31 ;  /* 0x0000001f001f7308 */ /* 0x000e620000000800 */
[----:B------:R-:W-:Y:S01]  /*193e0*/  FADD.FTZ R29, R29, R28 ;  /* 0x0000001c1d1d7221 */ /* 0x000fe20000010000 */
[----:B0-----:R-:W-:Y:S01]  /*193f0*/  FADD.FTZ R28, R26, R14 ;  /* 0x0000000e1a1c7221 */ /* 0x001fe20000010000 */
[----:B------:R-:W-:Y:S01]  /*19400*/  F2FP.BF16.F32.PACK_AB R26, R34, R26 ;  /* 0x0000001a221a723e */ /* 0x000fe200000010ff */
[----:B------:R-:W-:Y:S01]  /*19410*/  FFMA.FTZ R4, R82, UR39, -R4 ;  /* 0x0000002752047c23 */ /* 0x000fe20008010804 */
[----:B------:R-:W-:Y:S01]  /*19420*/  FADD.FTZ R29, R50, R29 ;  /* 0x0000001d321d7221 */ /* 0x000fe20000010000 */
[----:B------:R-:W-:Y:S02]  /*19430*/  FADD.FTZ R28, R34, R28 ;  /* 0x0000001c221c7221 */ /* 0x000fe40000010000 */
[----:B------:R-:W0:Y:S01]  /*19440*/  MUFU.EX2 R33, R33 ;  /* 0x0000002100217308 */ /* 0x000e220000000800 */
[----:B------:R-:W-:Y:S01]  /*19450*/  FADD.FTZ R29, R25, R29 ;  /* 0x0000001d191d7221 */ /* 0x000fe20000010000 */
[----:B------:R-:W-:Y:S01]  /*19460*/  FADD.FTZ R28, R36, R28 ;  /* 0x0000001c241c7221 */ /* 0x000fe20000010000 */
[----:B---3--:R-:W-:-:S02]  /*19470*/  F2FP.BF16.F32.PACK_AB R25, R27, R25 ;  /* 0x000000191b19723e */ /* 0x008fc400000010ff */
[----:B------:R-:W-:Y:S01]  /*19480*/  FADD.FTZ R29, R27, R29 ;  /* 0x0000001d1b1d7221 */ /* 0x000fe20000010000 */
[C---:B------:R-:W-:Y:S01]  /*19490*/  FADD.FTZ R30, R38.reuse, R28 ;  /* 0x0000001c261e7221 */ /* 0x040fe20000010000 */
[----:B------:R-:W-:Y:S01]  /*194a0*/  F2FP.BF16.F32.PACK_AB R28, R38, R36 ;  /* 0x00000024261c723e */ /* 0x000fe200000010ff */
[----:B------:R-:W3:Y:S01]  /*194b0*/  MUFU.EX2 R35, R35 ;  /* 0x0000002300237308 */ /* 0x000ee20000000800 */
[----:B-1----:R-:W-:Y:S01]  /*194c0*/  FADD.FTZ R29, R31, R29 ;  /* 0x0000001d1f1d7221 */ /* 0x002fe20000010000 */
[----:B------:R-:W-:-:S04]  /*194d0*/  FADD.FTZ R30, R40, R30 ;  /* 0x0000001e281e7221 */ /* 0x000fc80000010000 */
[----:B------:R-:W-:Y:S02]  /*194e0*/  FADD.FTZ R30, R42, R30 ;  /* 0x0000001e2a1e7221 */ /* 0x000fe40000010000 */
[----:B------:R-:W1:Y:S01]  /*194f0*/  MUFU.EX2 R37, R37 ;  /* 0x0000002500257308 */ /* 0x000e620000000800 */
[C---:B0-----:R-:W-:Y:S01]  /*19500*/  FADD.FTZ R29, R33.reuse, R29 ;  /* 0x0000001d211d7221 */ /* 0x041fe20000010000 */
[----:B------:R-:W-:Y:S01]  /*19510*/  FADD.FTZ R30, R44, R30 ;  /* 0x0000001e2c1e7221 */ /* 0x000fe20000010000 */
[----:B------:R-:W-:-:S05]  /*19520*/  F2FP.BF16.F32.PACK_AB R27, R33, R31 ;  /* 0x0000001f211b723e */ /* 0x000fca00000010ff */
[----:B------:R-:W0:Y:S01]  /*19530*/  MUFU.EX2 R47, R47 ;  /* 0x0000002f002f7308 */ /* 0x000e220000000800 */
[----:B---3--:R-:W-:-:S07]  /*19540*/  FADD.FTZ R29, R35, R29 ;  /* 0x0000001d231d7221 */ /* 0x008fce0000010000 */
[----:B------:R-:W3:Y:S01]  /*19550*/  MUFU.EX2 R3, R3 ;  /* 0x0000000300037308 */ /* 0x000ee20000000800 */
[----:B------:R-:W-:-:S07]  /*19560*/  FADD.FTZ R29, R39, R29 ;  /* 0x0000001d271d7221 */ /* 0x000fce0000010000 */
[----:B------:R-:W4:Y:S01]  /*19570*/  MUFU.EX2 R15, R15 ;  /* 0x0000000f000f7308 */ /* 0x000f220000000800 */
[----:B------:R-:W-:-:S07]  /*19580*/  FADD.FTZ R29, R41, R29 ;  /* 0x0000001d291d7221 */ /* 0x000fce0000010000 */
[----:B------:R-:W5:Y:S01]  /*19590*/  MUFU.EX2 R49, R49 ;  /* 0x0000003100317308 */ /* 0x000f620000000800 */
[----:B------:R-:W-:Y:S01]  /*195a0*/  FADD.FTZ R51, R43, R29 ;  /* 0x0000001d2b337221 */ /* 0x000fe20000010000 */
[----:B------:R-:W-:Y:S01]  /*195b0*/  FADD.FTZ R29, R46, R30 ;  /* 0x0000001e2e1d7221 */ /* 0x000fe20000010000 */
[----:B------:R-:W-:Y:S01]  /*195c0*/  F2FP.BF16.F32.PACK_AB R30, R42, R40 ;  /* 0x000000282a1e723e */ /* 0x000fe200000010ff */
[----:B--2---:R2:W-:Y:S01]  /*195d0*/  STSM.16.M88.4 [R83], R24 ;  /* 0x0000001853007844 */ /* 0x0045e20000000200 */
[----:B------:R-:W-:Y:S01]  /*195e0*/  FADD.FTZ R51, R45, R51 ;  /* 0x000000332d337221 */ /* 0x000fe20000010000 */
[----:B------:R-:W-:Y:S02]  /*195f0*/  FADD.FTZ R29, R48, R29 ;  /* 0x0000001d301d7221 */ /* 0x000fe40000010000 */
[----:B------:R-:W2:Y:S01]  /*19600*/  MUFU.EX2 R53, R53 ;  /* 0x0000003500357308 */ /* 0x000ea20000000800 */
[----:B-1----:R-:W-:Y:S01]  /*19610*/  FADD.FTZ R51, R37, R51 ;  /* 0x0000003325337221 */ /* 0x002fe20000010000 */
[----:B------:R-:W-:-:S03]  /*19620*/  FADD.FTZ R40, R52, R29 ;  /* 0x0000001d34287221 */ /* 0x000fc60000010000 */
[----:B0-----:R-:W-:-:S03]  /*19630*/  FADD.FTZ R29, R47, R51 ;  /* 0x000000332f1d7221 */ /* 0x001fc60000010000 */
[----:B------:R-:W0:Y:S01]  /*19640*/  MUFU.EX2 R55, R55 ;  /* 0x0000003700377308 */ /* 0x000e220000000800 */
[----:B---3--:R-:W-:Y:S01]  /*19650*/  FADD.FTZ R31, R3, R29 ;  /* 0x0000001d031f7221 */ /* 0x008fe20000010000 */
[----:B------:R-:W-:Y:S01]  /*19660*/  F2FP.BF16.F32.PACK_AB R29, R39, R35 ;  /* 0x00000023271d723e */ /* 0x000fe200000010ff */
[----:B------:R-:W-:Y:S02]  /*19670*/  FADD.FTZ R40, R54, R40 ;  /* 0x0000002836287221 */ /* 0x000fe40000010000 */
[----:B----4-:R-:W-:Y:S01]  /*19680*/  FADD.FTZ R33, R15, R31 ;  /* 0x0000001f0f217221 */ /* 0x010fe20000010000 */
[----:B------:R-:W-:Y:S01]  /*19690*/  F2FP.BF16.F32.PACK_AB R31, R43, R41 ;  /* 0x000000292b1f723e */ /* 0x000fe200000010ff */
[----:B------:R-:W-:Y:S01]  /*196a0*/  FADD.FTZ R40, R56, R40 ;  /* 0x0000002838287221 */ /* 0x000fe20000010000 */
[----:B------:R-:W1:Y:S01]  /*196b0*/  MUFU.EX2 R14, R63 ;  /* 0x0000003f000e7308 */ /* 0x000e620000000800 */
[----:B------:R-:W3:Y:S01]  /*196c0*/  LDL R41, [R1+0x20] ;  /* 0x0000200001297983 */ /* 0x000ee20000100800 */
[----:B-----5:R-:W-:-:S06]  /*196d0*/  FADD.FTZ R42, R49, R33 ;  /* 0x00000021312a7221 */ /* 0x020fcc0000010000 */
[----:B------:R-:W4:Y:S01]  /*196e0*/  MUFU.EX2 R34, R65 ;  /* 0x0000004100227308 */ /* 0x000f220000000800 */
[----:B--2---:R-:W-:Y:S01]  /*196f0*/  FADD.FTZ R42, R53, R42 ;  /* 0x0000002a352a7221 */ /* 0x004fe20000010000 */
[----:B------:R-:W-:Y:S02]  /*19700*/  F2FP.BF16.F32.PACK_AB R44, R46, R44 ;  /* 0x0000002c2e2c723e */ /* 0x000fe400000010ff */
[----:B------:R-:W-:Y:S02]  /*19710*/  F2FP.BF16.F32.PACK_AB R45, R37, R45 ;  /* 0x0000002d252d723e */ /* 0x000fe400000010ff */
[----:B------:R-:W-:Y:S02]  /*19720*/  F2FP.BF16.F32.PACK_AB R47, R3, R47 ;  /* 0x0000002f032f723e */ /* 0x000fe400000010ff */
[----:B------:R-:W-:Y:S01]  /*19730*/  F2FP.BF16.F32.PACK_AB R24, R56, R54 ;  /* 0x000000363818723e */ /* 0x000fe200000010ff */
[----:B------:R-:W2:Y:S01]  /*19740*/  MUFU.EX2 R38, R67 ;  /* 0x0000004300267308 */ /* 0x000ea20000000800 */
[----:B------:R-:W-:-:S02]  /*19750*/  F2FP.BF16.F32.PACK_AB R46, R52, R48 ;  /* 0x00000030342e723e */ /* 0x000fc400000010ff */
[----:B------:R-:W-:Y:S02]  /*19760*/  F2FP.BF16.F32.PACK_AB R26, R60, R58 ;  /* 0x0000003a3c1a723e */ /* 0x000fe400000010ff */
[----:B------:R-:W-:Y:S02]  /*19770*/  F2FP.BF16.F32.PACK_AB R25, R49, R15 ;  /* 0x0000000f3119723e */ /* 0x000fe400000010ff */
[C---:B0-----:R-:W-:Y:S01]  /*19780*/  F2FP.BF16.F32.PACK_AB R27, R55.reuse, R53 ;  /* 0x00000035371b723e */ /* 0x041fe200000010ff */
[----:B------:R-:W-:Y:S01]  /*19790*/  FADD.FTZ R35, R55, R42 ;  /* 0x0000002a37237221 */ /* 0x000fe20000010000 */
[----:B------:R-:W-:Y:S01]  /*197a0*/  STSM.16.M88.4 [R139], R28 ;  /* 0x0000001c8b007844 */ /* 0x000fe20000000200 */
[----:B------:R-:W-:Y:S01]  /*197b0*/  FADD.FTZ R40, R58, R40 ;  /* 0x000000283a287221 */ /* 0x000fe20000010000 */
[----:B------:R-:W0:Y:S02]  /*197c0*/  MUFU.EX2 R50, R69 ;  /* 0x0000004500327308 */ /* 0x000e240000000800 */
[----:B------:R-:W-:Y:S01]  /*197d0*/  STSM.16.M88.4 [R138], R44 ;  /* 0x0000002c8a007844 */ /* 0x000fe20000000200 */
[----:B-1----:R-:W-:-:S03]  /*197e0*/  FADD.FTZ R35, R14, R35 ;  /* 0x000000230e237221 */ /* 0x002fc60000010000 */
[----:B------:R4:W-:Y:S02]  /*197f0*/  STSM.16.M88.4 [R137+0x27800], R24 ;  /* 0x0278001889007844 */ /* 0x0009e40000000200 */
[----:B------:R-:W1:Y:S08]  /*19800*/  MUFU.EX2 R36, R71 ;  /* 0x0000004700247308 */ /* 0x000e700000000800 */
[----:B------:R-:W5:Y:S01]  /*19810*/  MUFU.EX2 R73, R73 ;  /* 0x0000004900497308 */ /* 0x000f620000000800 */
[----:B----4-:R-:W-:-:S02]  /*19820*/  F2FP.BF16.F32.PACK_AB R25, R34, R14 ;  /* 0x0000000e2219723e */ /* 0x010fc400000010ff */
[----:B------:R-:W4:Y:S01]  /*19830*/  LDL R14, [R1+0x3c] ;  /* 0x00003c00010e7983 */ /* 0x000f220000100800 */
[----:B------:R-:W-:-:S04]  /*19840*/  FADD.FTZ R33, R60, R40 ;  /* 0x000000283c217221 */ /* 0x000fc80000010000 */
[----:B------:R-:W5:Y:S01]  /*19850*/  MUFU.EX2 R75, R75 ;  /* 0x0000004b004b7308 */ /* 0x000f620000000800 */
[----:B------:R-:W-:Y:S01]  /*19860*/  FADD.FTZ R33, R62, R33 ;  /* 0x000000213e217221 */ /* 0x000fe20000010000 */
[----:B------:R-:W-:-:S03]  /*19870*/  FADD.FTZ R35, R34, R35 ;  /* 0x0000002322237221 */ /* 0x000fc60000010000 */
[----:B------:R-:W-:Y:S01]  /*19880*/  FADD.FTZ R39, R64, R33 ;  /* 0x0000002140277221 */ /* 0x000fe20000010000 */
[----:B--2---:R-:W-:Y:S02]  /*19890*/  FADD.FTZ R35, R38, R35 ;  /* 0x0000002326237221 */ /* 0x004fe40000010000 */
[----:B------:R-:W2:Y:S01]  /*198a0*/  MUFU.EX2 R77, R77 ;  /* 0x0000004d004d7308 */ /* 0x000ea20000000800 */
[----:B------:R-:W-:Y:S01]  /*198b0*/  FADD.FTZ R39, R66, R39 ;  /* 0x0000002742277221 */ /* 0x000fe20000010000 */
[----:B0-----:R-:W-:-:S03]  /*198c0*/  FADD.FTZ R35, R50, R35 ;  /* 0x0000002332237221 */ /* 0x001fc60000010000 */
[----:B------:R-:W-:Y:S01]  /*198d0*/  FADD.FTZ R39, R68, R39 ;  /* 0x0000002744277221 */ /* 0x000fe20000010000 */
[----:B-1----:R-:W-:Y:S02]  /*198e0*/  FADD.FTZ R28, R36, R35 ;  /* 0x00000023241c7221 */ /* 0x002fe40000010000 */
[----:B------:R-:W0:Y:S01]  /*198f0*/  MUFU.EX2 R32, R80 ;  /* 0x0000005000207308 */ /* 0x000e220000000800 */
[----:B------:R-:W-:Y:S01]  /*19900*/  FADD.FTZ R39, R70, R39 ;  /* 0x0000002746277221 */ /* 0x000fe20000010000 */
[----:B-----5:R-:W-:-:S06]  /*19910*/  FADD.FTZ R28, R73, R28 ;  /* 0x0000001c491c7221 */ /* 0x020fcc0000010000 */
[----:B------:R-:W1:Y:S01]  /*19920*/  MUFU.EX2 R33, R78 ;  /* 0x0000004e00217308 */ /* 0x000e620000000800 */
[----:B------:R-:W-:-:S07]  /*19930*/  FADD.FTZ R39, R72, R39 ;  /* 0x0000002748277221 */ /* 0x000fce0000010000 */
[----:B------:R-:W5:Y:S08]  /*19940*/  MUFU.EX2 R40, R79 ;  /* 0x0000004f00287308 */ /* 0x000f700000000800 */
[----:B------:R-:W-:Y:S08]  /*19950*/  MUFU.EX2 R81, R81 ;  /* 0x0000005100517308 */ /* 0x000ff00000000800 */
[----:B------:R-:W5:Y:S01]  /*19960*/  MUFU.EX2 R52, R4 ;  /* 0x0000000400347308 */ /* 0x000f620000000800 */
[----:B------:R-:W-:Y:S01]  /*19970*/  FADD.FTZ R39, R74, R39 ;  /* 0x000000274a277221 */ /* 0x000fe20000010000 */
[----:B------:R-:W-:-:S03]  /*19980*/  FADD.FTZ R42, R75, R28 ;  /* 0x0000001c4b2a7221 */ /* 0x000fc60000010000 */
[----:B------:R-:W-:Y:S01]  /*19990*/  FADD.FTZ R39, R76, R39 ;  /* 0x000000274c277221 */ /* 0x000fe20000010000 */
[----:B--2---:R-:W-:Y:S01]  /*199a0*/  FADD.FTZ R42, R77, R42 ;  /* 0x0000002a4d2a7221 */ /* 0x004fe20000010000 */
[----:B------:R-:W-:Y:S02]  /*199b0*/  F2FP.BF16.F32.PACK_AB R24, R64, R62 ;  /* 0x0000003e4018723e */ /* 0x000fe400000010ff */
[----:B------:R-:W-:Y:S01]  /*199c0*/  F2FP.BF16.F32.PACK_AB R26, R68, R66 ;  /* 0x00000042441a723e */ /* 0x000fe200000010ff */
[----:B0-----:R-:W-:Y:S01]  /*199d0*/  FADD.FTZ R48, R32, R39 ;  /* 0x0000002720307221 */ /* 0x001fe20000010000 */
[----:B------:R-:W-:Y:S01]  /*199e0*/  F2FP.BF16.F32.PACK_AB R27, R50, R38 ;  /* 0x00000026321b723e */ /* 0x000fe200000010ff */
[----:B-1----:R-:W-:Y:S01]  /*199f0*/  FADD.FTZ R3, R33, R42 ;  /* 0x0000002a21037221 */ /* 0x002fe20000010000 */
[----:B------:R-:W-:Y:S02]  /*19a00*/  F2FP.BF16.F32.PACK_AB R28, R72, R70 ;  /* 0x00000046481c723e */ /* 0x000fe400000010ff */
[----:B------:R-:W-:-:S02]  /*19a10*/  F2FP.BF16.F32.PACK_AB R30, R76, R74 ;  /* 0x0000004a4c1e723e */ /* 0x000fc400000010ff */
[----:B------:R-:W-:Y:S02]  /*19a20*/  F2FP.BF16.F32.PACK_AB R29, R73, R36 ;  /* 0x00000024491d723e */ /* 0x000fe400000010ff */
[----:B------:R-:W-:Y:S02]  /*19a30*/  F2FP.BF16.F32.PACK_AB R31, R77, R75 ;  /* 0x0000004b4d1f723e */ /* 0x000fe400000010ff */
[----:B------:R-:W-:Y:S02]  /*19a40*/  F2FP.BF16.F32.PACK_AB R32, R141, R32 ;  /* 0x000000208d20723e */ /* 0x000fe400000010ff */
[----:B-----5:R-:W-:Y:S02]  /*19a50*/  F2FP.BF16.F32.PACK_AB R33, R40, R33 ;  /* 0x000000212821723e */ /* 0x020fe400000010ff */
[----:B------:R-:W-:Y:S02]  /*19a60*/  F2FP.BF16.F32.PACK_AB R34, R11, R84 ;  /* 0x000000540b22723e */ /* 0x000fe400000010ff */
[----:B------:R-:W-:Y:S01]  /*19a70*/  F2FP.BF16.F32.PACK_AB R35, R52, R81 ;  /* 0x000000513423723e */ /* 0x000fe200000010ff */
[----:B------:R-:W-:Y:S01]  /*19a80*/  FADD.FTZ R15, R141, R48 ;  /* 0x000000308d0f7221 */ /* 0x000fe20000010000 */
[----:B------:R-:W-:-:S03]  /*19a90*/  FADD.FTZ R4, R40, R3 ;  /* 0x0000000328047221 */ /* 0x000fc60000010000 */
[----:B------:R-:W-:Y:S01]  /*19aa0*/  FADD.FTZ R84, R84, R15 ;  /* 0x0000000f54547221 */ /* 0x000fe20000010000 */
[----:B------:R-:W-:Y:S01]  /*19ab0*/  FADD.FTZ R3, R81, R4 ;  /* 0x0000000451037221 */ /* 0x000fe20000010000 */
[-C--:B------:R-:W-:Y:S01]  /*19ac0*/  FMUL.FTZ R88, R88, R8.reuse ;  /* 0x0000000858587220 */ /* 0x080fe20000410000 */
[-C--:B------:R-:W-:Y:S01]  /*19ad0*/  FMUL.FTZ R89, R89, R8.reuse ;  /* 0x0000000859597220 */ /* 0x080fe20000410000 */
        /* <DEDUP_REMOVED lines=48> */
[----:B------:R-:W-:-:S02]  /*19de0*/  IMAD.MOV.U32 R11, RZ, RZ, R17 ;  /* 0x000000ffff0b7224 */ /* 0x000fc400078e0011 */
[----:B------:R-:W-:Y:S02]  /*19df0*/  IMAD.MOV.U32 R8, RZ, RZ, R12 ;  /* 0x000000ffff087224 */ /* 0x000fe400078e000c */
[----:B------:R-:W-:Y:S01]  /*19e00*/  IMAD.MOV.U32 R5, RZ, RZ, R13 ;  /* 0x000000ffff057224 */ /* 0x000fe200078e000d */
[----:B---3--:R0:W-:Y:S04]  /*19e10*/  STSM.16.M88.4 [R41], R24 ;  /* 0x0000001829007844 */ /* 0x0081e80000000200 */
[----:B------:R0:W-:Y:S04]  /*19e20*/  STSM.16.M88.4 [R139+0x6000], R28 ;  /* 0x0060001c8b007844 */ /* 0x0001e80000000200 */
[----:B------:R0:W-:Y:S01]  /*19e30*/  STSM.16.M88.4 [R138+0x6000], R32 ;  /* 0x006000208a007844 */ /* 0x0001e20000000200 */
[----:B------:R1:W-:Y:S06]  /*19e40*/  MEMBAR.ALL.CTA ;  /* 0x0000000000007992 */ /* 0x0003ec0000008000 */
[----:B-1----:R-:W1:Y:S01]  /*19e50*/  FENCE.VIEW.ASYNC.S ;  /* 0x00000000000073c6 */ /* 0x002e620000000000 */
[C---:B----4-:R-:W-:Y:S01]  /*19e60*/  ISETP.GT.AND P2, PT, R0.reuse, R14, PT ;  /* 0x0000000e0000720c */ /* 0x050fe20003f44270 */
[----:B------:R-:W-:-:S02]  /*19e70*/  VIADD R0, R0, 0xffffffff ;  /* 0xffffffff00007836 */ /* 0x000fc40000000000 */
[----:B------:R-:W-:Y:S01]  /*19e80*/  IMAD.MOV.U32 R14, RZ, RZ, R22 ;  /* 0x000000ffff0e7224 */ /* 0x000fe200078e0016 */
[----:B-1----:R-:W-:-:S09]  /*19e90*/  NOP ;  /* 0x0000000000007918 */ /* 0x002fd20000000000 */
[----:B0-----:R-:W-:Y:S05]  /*19ea0*/  @P2 BRA `(.L_x_1282) ;  /* 0xffffffc400242947 */ /* 0x001fea000383ffff */
.L_x_1264:
[----:B------:R-:W-:Y:S05]  /*19eb0*/  WARPSYNC.ALL ;  /* 0x0000000000007948 */ /* 0x000fea0003800000 */
[----:B------:R-:W-:Y:S06]  /*19ec0*/  BAR.ARV 0x8, 0x1a0 ;  /* 0x0206800000007b1d */ /* 0x000fec0000002000 */
[----:B------:R-:W-:Y:S05]  /*19ed0*/  @!P0 BRA `(.L_x_1283) ;  /* 0x0000000000048947 */ /* 0x000fea0003800000 */
[----:B------:R-:W-:Y:S01]  /*19ee0*/  BPT.TRAP 0x1 ;  /* 0x000000040000795c */ /* 0x000fe20000300000 */
.L_x_1283:
[----:B------:R-:W-:Y:S01]  /*19ef0*/  IMAD R11, R17, 0x8, R2 ;  /* 0x00000008110b7824 */ /* 0x000fe200078e0202 */
[----:B------:R-:W-:-:S04]  /*19f00*/  SHF.L.U32 R0, R22, 0x1f, RZ ;  /* 0x0000001f16007819 */ /* 0x000fc800000006ff */
[----:B------:R0:W1:Y:S01]  /*19f10*/  SYNCS.PHASECHK.TRANS64.TRYWAIT P2, [R11+URZ+0x2d850], R0 ;  /* 0x02d850000b0075a7 */ /* 0x000062000804017f */
[----:B------:R-:W-:Y:S05]  /*19f20*/  @!P0 BRA `(.L_x_1284) ;  /* 0x0000000000048947 */ /* 0x000fea0003800000 */
[----:B------:R-:W-:Y:S01]  /*19f30*/  BPT.TRAP 0x1 ;  /* 0x000000040000795c */ /* 0x000fe20000300000 */
.L_x_1284:
[----:B------:R-:W2:Y:S01]  /*19f40*/  LDL.LU R5, [R1+0x38] ;  /* 0x0000380001057983 */ /* 0x000ea20000300800 */
[----:B------:R-:W-:Y:S02]  /*19f50*/  VIADD R2, R2, 0x400 ;  /* 0x0000040002027836 */ /* 0x000fe40000000000 */
[----:B------:R-:W-:-:S03]  /*19f60*/  IMAD.MOV.U32 R9, RZ, RZ, 0x40000040 ;  /* 0x40000040ff097424 */ /* 0x000fc600078e00ff */
[----:B------:R-:W-:-:S04]  /*19f70*/  SHF.R.U32.HI R2, RZ, 0x4, R2 ;  /* 0x00000004ff027819 */ /* 0x000fc80000011602 */
[----:B------:R-:W-:-:S04]  /*19f80*/  LOP3.LUT R2, R2, 0x3fff, RZ, 0xc0, !PT ;  /* 0x00003fff02027812 */ /* 0x000fc800078ec0ff */
[----:B------:R-:W-:Y:S02]  /*19f90*/  LOP3.LUT R2, R2, 0x2000000, RZ, 0xfc, !PT ;  /* 0x0200000002027812 */ /* 0x000fe400078efcff */
[----:B--2---:R-:W-:Y:S01]  /*19fa0*/  LOP3.LUT R8, R5, 0x10000, RZ, 0xfc, !PT ;  /* 0x0001000005087812 */ /* 0x004fe200078efcff */
[----:B-1----:R-:W-:Y:S06]  /*19fb0*/  @P2 BRA `(.L_x_1285) ;  /* 0x0000000000082947 */ /* 0x002fec0003800000 */
[----:B------:R-:W1:Y:S02]  /*19fc0*/  SYNCS.PHASECHK.TRANS64.TRYWAIT P0, [R11+URZ+0x2d850], R0 ;  /* 0x02d850000b0075a7 */ /* 0x000e64000800017f */
[----:B-1----:R-:W-:Y:S05]  /*19fd0*/  @!P0 BRA `(.L_x_1286) ;  /* 0x0000008c00688947 */ /* 0x002fea0003800000 */
.L_x_1285:
[----:B------:R-:W-:Y:S01]  /*19fe0*/  IMAD R6, R17, 0x600, R2 ;  /* 0x0000060011067824 */ /* 0x000fe200078e0202 */
[----:B------:R-:W2:Y:S01]  /*19ff0*/  LDL.LU R24, [R1+0x4c] ;  /* 0x00004c0001187983 */ /* 0x000ea20000300800 */
[----:B------:R-:W-:Y:S01]  /*1a000*/  IMAD.MOV.U32 R7, RZ, RZ, -0x7fffffe0 ;  /* 0x80000020ff077424 */ /* 0x000fe200078e00ff */
[----:B------:R-:W-:Y:S05]  /*1a010*/  WARPSYNC.ALL ;  /* 0x0000000000007948 */ /* 0x000fea0003800000 */
[C---:B------:R-:W-:Y:S01]  /*1a020*/  R2UR UR4, R8.reuse ;  /* 0x00000000080472ca */ /* 0x040fe200000e0000 */
[----:B------:R-:W-:Y:S01]  /*1a030*/  WARPGROUP.ARRIVE ;  /* 0x00000000000079c5 */ /* 0x000fe20000000000 */
[----:B------:R-:W-:Y:S01]  /*1a040*/  R2UR UR5, R9 ;  /* 0x00000000090572ca */ /* 0x000fe200000e0000 */
[----:B------:R-:W-:Y:S01]  /*1a050*/  VIADD R20, R8, 0x2 ;  /* 0x0000000208147836 */ /* 0x000fe20000000000 */
[C---:B------:R-:W-:Y:S01]  /*1a060*/  R2UR UR6, R6.reuse ;  /* 0x00000000060672ca */ /* 0x040fe200000e0000 */
[----:B------:R-:W-:Y:S01]  /*1a070*/  VIADD R14, R6, 0x40 ;  /* 0x00000040060e7836 */ /* 0x000fe20000000000 */
[----:B------:R-:W-:Y:S01]  /*1a080*/  R2UR UR7, R7 ;  /* 0x00000000070772ca */ /* 0x000fe200000e0000 */
[----:B------:R-:W-:Y:S01]  /*1a090*/  IMAD.MOV.U32 R21, RZ, RZ, 0x40000040 ;  /* 0x40000040ff157424 */ /* 0x000fe200078e00ff */
[----:B------:R-:W3:Y:S01]  /*1a0a0*/  SHFL.BFLY PT, R5, R4, 0x2, 0x1f ;  /* 0x0c401f0004057f89 */ /* 0x000ee200000e0000 */
[----:B------:R-:W-:-:S02]  /*1a0b0*/  IMAD.MOV.U32 R15, RZ, RZ, -0x7fffffe0 ;  /* 0x80000020ff0f7424 */ /* 0x000fc400078e00ff */
[----:B------:R-:W-:Y:S01]  /*1a0c0*/  IMAD.MOV.U32 R9, RZ, RZ, 0x40000040 ;  /* 0x40000040ff097424 */ /* 0x000fe200078e00ff */
[----:B01----:R-:W0:Y:S01]  /*1a0d0*/  SHFL.BFLY PT, R0, R3, 0x2, 0x1f ;  /* 0x0c401f0003007f89 */ /* 0x003e2200000e0000 */
[----:B------:R-:W-:Y:S02]  /*1a0e0*/  IMAD.MOV.U32 R7, RZ, RZ, -0x7fffffe0 ;  /* 0x80000020ff077424 */ /* 0x000fe400078e00ff */
[----:B------:R-:W-:-:S04]  /*1a0f0*/  VIADD R17, R17, 0x1 ;  /* 0x0000000111117836 */ /* 0x000fc80000000000 */
[----:B------:R-:W-:Y:S01]  /*1a100*/  HGMMA.64x96x16.F32.BF16 R88, gdesc[UR4].tnspB, R88, gsb0 ;  /* 0x41600000045879f0 */ /* 0x000fe20008001858 */
[----:B------:R-:W-:Y:S01]  /*1a110*/  R2UR UR4, R20 ;  /* 0x00000000140472ca */ /* 0x000fe200000e0000 */
[----:B------:R-:W-:Y:S01]  /*1a120*/  VIADD R20, R8, 0x4 ;  /* 0x0000000408147836 */ /* 0x000fe20000000000 */
[----:B------:R-:W-:Y:S01]  /*1a130*/  R2UR UR5, R21 ;  /* 0x00000000150572ca */ /* 0x000fe200000e0000 */
[----:B------:R-:W-:Y:S01]  /*1a140*/  IMAD.MOV.U32 R21, RZ, RZ, 0x40000040 ;  /* 0x40000040ff157424 */ /* 0x000fe200078e00ff */
[----:B------:R-:W-:Y:S01]  /*1a150*/  R2UR UR6, R14 ;  /* 0x000000000e0672ca */ /* 0x000fe200000e0000 */
[----:B------:R-:W-:Y:S01]  /*1a160*/  VIADD R14, R6, 0x80 ;  /* 0x00000080060e7836 */ /* 0x000fe20000000000 */
[----:B------:R-:W-:Y:S01]  /*1a170*/  R2UR UR7, R15 ;  /* 0x000000000f0772ca */ /* 0x000fe200000e0000 */
[----:B------:R-:W-:Y:S01]  /*1a180*/  IMAD.MOV.U32 R15, RZ, RZ, -0x7fffffe0 ;  /* 0x80000020ff0f7424 */ /* 0x000fe200078e00ff */
[----:B------:R-:W-:Y:S01]  /*1a190*/  ISETP.NE.AND P2, PT, R17, 0x2, PT ;  /* 0x000000021100780c */ /* 0x000fe20003f45270 */
[----:B---3--:R-:W-:Y:S01]  /*1a1a0*/  FADD.FTZ R5, R5, R4 ;  /* 0x0000000405057221 */ /* 0x008fe20000010000 */
[----:B------:R-:W-:-:S02]  /*1a1b0*/  IMAD.MOV.U32 R4, RZ, RZ, RZ ;  /* 0x000000ffff047224 */ /* 0x000fc400078e00ff */
[----:B------:R-:W-:Y:S01]  /*1a1c0*/  SEL R17, R17, RZ, P2 ;  /* 0x000000ff11117207 */ /* 0x000fe20001000000 */
[----:B0-----:R-:W-:Y:S01]  /*1a1d0*/  FADD.FTZ R2, R0, R3 ;  /* 0x0000000300027221 */ /* 0x001fe20000010000 */
[----:B------:R-:W-:Y:S01]  /*1a1e0*/  SEL R3, RZ, 0x1, P2 ;  /* 0x00000001ff037807 */ /* 0x000fe20001000000 */
[----:B------:R-:W0:Y:S03]  /*1a1f0*/  SHFL.BFLY PT, R0, R5, 0x1, 0x1f ;  /* 0x0c201f0005007f89 */ /* 0x000e2600000e0000 */
[----:B------:R-:W-:Y:S01]  /*1a200*/  LOP3.LUT R22, R22, R3, RZ, 0x3c, !PT ;  /* 0x0000000316167212 */ /* 0x000fe200078e3cff */
[----:B------:R-:W-:Y:S01]  /*1a210*/  IMAD.MOV.U32 R3, RZ, RZ, -0x800000 ;  /* 0xff800000ff037424 */ /* 0x000fe200078e00ff */
[----:B------:R-:W-:Y:S02]  /*1a220*/  WARPGROUP.DEPBAR.LE gsb0, 0x0 ;  /* 0x00008000000079c5 */ /* 0x000fe40000010000 */
[----:B------:R-:W-:-:S06]  /*1a230*/  WARPGROUP.ARRIVE ;  /* 0x00000000000079c5 */ /* 0x000fcc0000000000 */
        /* <DEDUP_REMOVED lines=19> */
[----:B------:R-:W-:Y:S02]  /*1a370*/  IMAD.MOV.U32 R15, RZ, RZ, -0x7fffffe0 ;  /* 0x80000020ff0f7424 */ /* 0x000fe400078e00ff */
[----:B--2---:R-:W-:-:S05]  /*1a380*/  VIADD R24, R24, 0x1 ;  /* 0x0000000118187836 */ /* 0x004fca0000000000 */
[----:B------:R-:W-:Y:S01]  /*1a390*/  STL [R1+0x4c], R24 ;  /* 0x00004c1801007387 */ /* 0x000fe20000100800 */
        /* <DEDUP_REMOVED lines=34> */
[----:B------:R-:W-:Y:S01]  /*1a5c0*/  R2UR UR4, R8 ;  /* 0x00000000080472ca */ /* 0x000fe200000e0000 */
[----:B0-----:R-:W-:Y:S01]  /*1a5d0*/  FADD.FTZ R8, R5, R0 ;  /* 0x0000000005087221 */ /* 0x001fe20000010000 */
[----:B------:R-:W-:Y:S01]  /*1a5e0*/  R2UR UR5, R9 ;  /* 0x00000000090572ca */ /* 0x000fe200000e0000 */
[----:B------:R-:W-:Y:S01]  /*1a5f0*/  @!P1 VIADD R9, R11, 0x2d860 ;  /* 0x0002d8600b099836 */ /* 0x000fe20000000000 */
[----:B------:R-:W-:Y:S01]  /*1a600*/  R2UR UR6, R6 ;  /* 0x00000000060672ca */ /* 0x000fe200000e0000 */
[----:B------:R-:W-:Y:S01]  /*1a610*/  IMAD.U32 R5, RZ, RZ, UR39 ;  /* 0x00000027ff057e24 */ /* 0x000fe2000f8e00ff */
[----:B------:R-:W-:Y:S01]  /*1a620*/  R2UR UR7, R7 ;  /* 0x00000000070772ca */ /* 0x000fe200000e0000 */
[----:B------:R-:W-:Y:S01]  /*1a630*/  IMAD.U32 R11, RZ, RZ, UR39 ;  /* 0x00000027ff0b7e24 */ /* 0x000fe2000f8e00ff */
[----:B------:R-:W0:Y:S01]  /*1a640*/  SHFL.BFLY PT, R7, R2, 0x1, 0x1f ;  /* 0x0c201f0002077f89 */ /* 0x000e2200000e0000 */
[----:B------:R-:W-:Y:S01]  /*1a650*/  FSETP.NE.FTZ.AND P0, PT, R8, RZ, PT ;  /* 0x000000ff0800720b */ /* 0x000fe20003f15000 */
[----:B------:R-:W-:Y:S01]  /*1a660*/  IMAD.MOV.U32 R0, RZ, RZ, -0x800000 ;  /* 0xff800000ff007424 */ /* 0x000fe200078e00ff */
[----:B------:R-:W-:-:S11]  /*1a670*/  @!P1 PRMT R9, RZ, 0x654, R9 ;  /* 0x00000654ff099816 */ /* 0x000fd60000000009 */
[----:B------:R-:W1:Y:S01]  /*1a680*/  @P0 MUFU.LG2 R6, R8 ;  /* 0x0000000800060308 */ /* 0x000e620000000c00 */
[----:B------:R-:W-:-:S07]  /*1a690*/  @P0 FMUL.FTZ R5, R5, 0.69314718246459960938 ;  /* 0x3f31721805050820 */ /* 0x000fce0000410000 */
[----:B------:R-:W-:Y:S01]  /*1a6a0*/  @P0 MUFU.RCP R4, R8 ;  /* 0x0000000800040308 */ /* 0x000fe20000001000 */
[----:B0-----:R-:W-:Y:S01]  /*1a6b0*/  FADD.FTZ R10, R2, R7 ;  /* 0x00000007020a7221 */ /* 0x001fe20000010000 */
[----:B------:R-:W-:-:S04]  /*1a6c0*/  IMAD.MOV.U32 R2, RZ, RZ, RZ ;  /* 0x000000ffff027224 */ /* 0x000fc800078e00ff */
[----:B------:R-:W-:Y:S01]  /*1a6d0*/  FSETP.NE.FTZ.AND P3, PT, R10, RZ, PT ;  /* 0x000000ff0a00720b */ /* 0x000fe20003f75000 */
[----:B-1----:R-:W-:-:S04]  /*1a6e0*/  @P0 FMUL.FTZ R6, R6, 0.69314718246459960938 ;  /* 0x3f31721806060820 */ /* 0x002fc80000410000 */
[----:B------:R-:W-:Y:S01]  /*1a6f0*/  @P0 FFMA.FTZ R0, R5, R12, R6 ;  /* 0x0000000c05000223 */ /* 0x000fe20000010006 */
[----:B------:R-:W-:-:S07]  /*1a700*/  PLOP3.LUT P0, PT, PT, PT, PT, 0x8, 0x0 ;  /* 0x000000000000781c */ /* 0x000fce0003f0e170 */
[----:B------:R-:W0:Y:S01]  /*1a710*/  @P3 MUFU.LG2 R7, R10 ;  /* 0x0000000a00073308 */ /* 0x000e220000000c00 */
[----:B------:R-:W-:-:S07]  /*1a720*/  @P3 FMUL.FTZ R11, R11, 0.69314718246459960938 ;  /* 0x3f3172180b0b3820 */ /* 0x000fce0000410000 */
[----:B------:R-:W1:Y:S01]  /*1a730*/  @P3 MUFU.RCP R2, R10 ;  /* 0x0000000a00023308 */ /* 0x000e620000001000 */
[----:B0-----:R-:W-:-:S04]  /*1a740*/  @P3 FMUL.FTZ R8, R7, 0.69314718246459960938 ;  /* 0x3f31721807083820 */ /* 0x001fc80000410000 */
[----:B------:R-:W-:Y:S01]  /*1a750*/  @P3 FFMA.FTZ R3, R11, R13, R8 ;  /* 0x0000000d0b033223 */ /* 0x000fe20000010008 */
[----:B------:R-:W-:Y:S02]  /*1a760*/  WARPGROUP.DEPBAR.LE gsb0, 0x0 ;  /* 0x00008000000079c5 */ /* 0x000fe40000010000 */
[----:B------:R-:W-:-:S06]  /*1a770*/  WARPGROUP.ARRIVE ;  /* 0x00000000000079c5 */ /* 0x000fcc0000000000 */
[----:B------:R-:W-:Y:S03]  /*1a780*/  HGMMA.64x96x16.F32.BF16 R88, gdesc[UR4].tnspB, R88, gsb0 ;  /* 0x41600000045879f0 */ /* 0x000fe60008001858 */
        /* <DEDUP_REMOVED lines=49> */
[----:B0-----:R-:W-:-:S07]  /*1aaa0*/  FMUL.FTZ R135, R135, R2 ;  /* 0x0000000287877220 */ /* 0x001fce0000410000 */
.L_x_1171:
[----:B------:R-:W-:Y:S05]  /*1aab0*/  WARPSYNC.ALL ;  /* 0x0000000000007948 */ /* 0x000fea0003800000 */
[----:B------:R-:W0:Y:S08]  /*1aac0*/  S2UR UR5, SR_CgaCtaId ;  /* 0x00000000000579c3 */ /* 0x000e300000008800 */
[----:B------:R-:W-:Y:S06]  /*1aad0*/  BAR.SYNC.DEFER_BLOCKING 0x5, 0x1a0 ;  /* 0x0146800000007b1d */ /* 0x000fec0000010000 */
[----:B------:R-:W-:Y:S01]  /*1aae0*/  UMOV UR4, 0x400 ;  /* 0x0000040000047882 */ /* 0x000fe20000000000 */
[----:B------:R-:W-:Y:S01]  /*1aaf0*/  BSSY B0, `(.L_x_1287) ;  /* 0x0000190000007945 */ /* 0x000fe20003800000 */
[----:B------:R-:W1:Y:S01]  /*1ab00*/  S2R R46, SR_TID.X ;  /* 0x00000000002e7919 */ /* 0x000e620000002100 */
[----:B0-----:R-:W-:-:S06]  /*1ab10*/  ULEA UR4, UR5, UR4, 0x18 ;  /* 0x0000000405047291 */ /* 0x001fcc000f8ec03f */
[----:B------:R-:W-:-:S05]  /*1ab20*/  IMAD.U32 R2, RZ, RZ, UR4 ;  /* 0x00000004ff027e24 */ /* 0x000fca000f8e00ff */
[----:B------:R-:W0:Y:S01]  /*1ab30*/  LDS.128 R8, [R2+0x2d8d0] ;  /* 0x02d8d00002087984 */ /* 0x000e220000000c00 */
[----:B-1----:R-:W-:-:S05]  /*1ab40*/  VIADD R32, R46, 0xffffff80 ;  /* 0xffffff802e207836 */ /* 0x002fca0000000000 */
[----:B------:R-:W-:-:S04]  /*1ab50*/  SHF.R.S32.HI R33, RZ, 0x1f, R32 ;  /* 0x0000001fff217819 */ /* 0x000fc80000011420 */
[----:B------:R-:W-:-:S04]  /*1ab60*/  LEA.HI R20, R33, R32, RZ, 0x2 ;  /* 0x0000002021147211 */ /* 0x000fc800078f10ff */
[----:B------:R-:W-:Y:S02]  /*1ab70*/  LOP3.LUT R5, R20, 0x1ffffffc, RZ, 0xc0, !PT ;  /* 0x1ffffffc14057812 */ /* 0x000fe400078ec0ff */
[----:B------:R-:W-:-:S03]  /*1ab80*/  SHF.R.S32.HI R20, RZ, 0x2, R20 ;  /* 0x00000002ff147819 */ /* 0x000fc60000011414 */
[----:B------:R-:W-:-:S04]  /*1ab90*/  IMAD.IADD R5, R32, 0x1, -R5 ;  /* 0x0000000120057824 */ /* 0x000fc800078e0a05 */
[----:B------:R-:W-:Y:S01]  /*1aba0*/  IMAD.SHL.U32 R36, R5, 0x8, RZ ;  /* 0x0000000805247824 */ /* 0x000fe200078e00ff */
[----:B0-----:R0:W-:Y:S04]  /*1abb0*/  STL.64 [R1+0x30], R8 ;  /* 0x0000300801007387 */ /* 0x0011e80000100a00 */
[----:B------:R0:W-:Y:S01]  /*1abc0*/  STL.64 [R1+0x38], R10 ;  /* 0x0000380a01007387 */ /* 0x0001e20000100a00 */
[----:B------:R-:W-:Y:S06]  /*1abd0*/  BAR.ARV 0x4, 0x1a0 ;  /* 0x0106800000007b1d */ /* 0x000fec0000002000 */
[----:B------:R-:W-:Y:S05]  /*1abe0*/  @P0 BRA `(.L_x_1288) ;  /* 0x0000001000240947 */ /* 0x000fea0003800000 */
[----:B------:R-:W2:Y:S01]  /*1abf0*/  LDL R45, [R1+0x48] ;  /* 0x00004800012d7983 */ /* 0x000ea20000100800 */
[CC--:B------:R-:W-:Y:S01]  /*1ac00*/  LEA.HI R4, R33.reuse, R32.reuse, RZ, 0x4 ;  /* 0x0000002021047211 */ /* 0x0c0fe200078f20ff */
[----:B------:R-:W-:Y:S05]  /*1ac10*/  WARPSYNC.ALL ;  /* 0x0000000000007948 */ /* 0x000fea0003800000 */
[----:B------:R-:W1:Y:S01]  /*1ac20*/  S2R R5, SR_SWINHI ;  /* 0x0000000000057919 */ /* 0x000e620000002f00 */
[----:B0-----:R-:W-:Y:S01]  /*1ac30*/  SHF.R.S32.HI R11, RZ, 0x4, R4 ;  /* 0x00000004ff0b7819 */ /* 0x001fe20000011404 */
[----:B------:R-:W-:Y:S01]  /*1ac40*/  ULDC.64 UR4, c[0x0][0xbd8] ;  /* 0x0002f60000047ab9 */ /* 0x000fe20000000a00 */
[----:B------:R-:W-:-:S02]  /*1ac50*/  LEA.HI R10, R33, R32, RZ, 0x5 ;  /* 0x00000020210a7211 */ /* 0x000fc400078f28ff */
[C---:B------:R-:W-:Y:S02]  /*1ac60*/  LEA.HI R8, R4.reuse, R11, RZ, 0x1 ;  /* 0x0000000b04087211 */ /* 0x040fe400078f08ff */
[----:B------:R-:W-:Y:S02]  /*1ac70*/  LOP3.LUT R9, R4, 0xfffffff0, RZ, 0xc0, !PT ;  /* 0xfffffff004097812 */ /* 0x000fe400078ec0ff */
[----:B------:R-:W-:Y:S02]  /*1ac80*/  LOP3.LUT R8, R8, 0x1ffffffe, RZ, 0xc0, !PT ;  /* 0x1ffffffe08087812 */ /* 0x000fe400078ec0ff */
[----:B------:R-:W-:Y:S01]  /*1ac90*/  SHF.R.S32.HI R10, RZ, 0x5, R10 ;  /* 0x00000005ff0a7819 */ /* 0x000fe2000001140a */
[----:B------:R-:W-:Y:S01]  /*1aca0*/  IMAD.IADD R9, R32, 0x1, -R9 ;  /* 0x0000000120097824 */ /* 0x000fe200078e0a09 */
[----:B------:R-:W-:Y:S01]  /*1acb0*/  F2FP.BF16.F32.PACK_AB R6, R93, R6 ;  /* 0x000000065d06723e */ /* 0x000fe200000010ff */
[----:B------:R-:W-:Y:S01]  /*1acc0*/  IMAD.IADD R8, R11, 0x1, -R8 ;  /* 0x000000010b087824 */ /* 0x000fe200078e0a08 */
[----:B------:R-:W-:Y:S01]  /*1acd0*/  F2FP.BF16.F32.PACK_AB R26, R125, R26 ;  /* 0x0000001a7d1a723e */ /* 0x000fe200000010ff */
[----:B------:R-:W-:Y:S01]  /*1ace0*/  IMAD R9, R10, 0x10, R9 ;  /* 0x000000100a097824 */ /* 0x000fe200078e0209 */
[----:B------:R-:W-:Y:S01]  /*1acf0*/  F2FP.BF16.F32.PACK_AB R27, R34, R27 ;  /* 0x0000001b221b723e */ /* 0x000fe200000010ff */
[----:B------:R-:W-:Y:S01]  /*1ad00*/  IMAD.SHL.U32 R8, R8, 0x8, RZ ;  /* 0x0000000808087824 */ /* 0x000fe200078e00ff */
[----:B------:R-:W-:-:S02]  /*1ad10*/  MOV R28, R2 ;  /* 0x00000002001c7202 */ /* 0x000fc40000000f00 */
[----:B-1----:R-:W-:Y:S01]  /*1ad20*/  MOV R29, R5 ;  /* 0x00000005001d7202 */ /* 0x002fe20000000f00 */
[----:B------:R-:W-:-:S04]  /*1ad30*/  IMAD.U32 R5, R9, 0x20, R8 ;  /* 0x0000002009057824 */ /* 0x000fc800078e0008 */
[----:B------:R-:W-:Y:S01]  /*1ad40*/  IMAD.WIDE R4, R5, 0x2, R28 ;  /* 0x0000000205047825 */ /* 0x000fe200078e021c */
[----:B------:R-:W-:Y:S02]  /*1ad50*/  BAR.SYNC.DEFER_BLOCKING 0x1, 0x180 ;  /* 0x0046000000007b1d */ /* 0x000fe40000010000 */
[C---:B------:R-:W-:Y:S02]  /*1ad60*/  IADD3 R39, P1, R4.reuse, 0x6000, RZ ;  /* 0x0000600004277810 */ /* 0x040fe40007f3e0ff */
[C---:B------:R-:W-:Y:S02]  /*1ad70*/  IADD3 R31, P4, R4.reuse, 0x20, RZ ;  /* 0x00000020041f7810 */ /* 0x040fe40007f9e0ff */
[C---:B------:R-:W-:Y:S01]  /*1ad80*/  IADD3 R35, P3, R4.reuse, 0x3000, RZ ;  /* 0x0000300004237810 */ /* 0x040fe20007f7e0ff */
[--C-:B------:R-:W-:Y:S01]  /*1ad90*/  IMAD.X R15, RZ, RZ, R5.reuse, P1 ;  /* 0x000000ffff0f7224 */ /* 0x100fe200008e0605 */
[C---:B------:R-:W-:Y:S01]  /*1ada0*/  IADD3 R37, P2, R4.reuse, 0x3020, RZ ;  /* 0x0000302004257810 */ /* 0x040fe20007f5e0ff */
[--C-:B------:R-:W-:Y:S01]  /*1adb0*/  IMAD.X R9, RZ, RZ, R5.reuse, P4 ;  /* 0x000000ffff097224 */ /* 0x100fe200020e0605 */
[----:B------:R-:W-:Y:S01]  /*1adc0*/  LOP3.LUT R13, R4, 0x180, RZ, 0xc0, !PT ;  /* 0x00000180040d7812 */ /* 0x000fe200078ec0ff */
[----:B------:R-:W-:Y:S01]  /*1add0*/  IMAD.X R11, RZ, RZ, R5, P3 ;  /* 0x000000ffff0b7224 */ /* 0x000fe200018e0605 */
[----:B------:R-:W-:-:S02]  /*1ade0*/  ISETP.NE.U32.AND P1, PT, RZ, UR4, PT ;  /* 0x00000004ff007c0c */ /* 0x000fc4000bf25070 */
[----:B------:R-:W-:Y:S02]  /*1adf0*/  IADD3 R41, P0, R4, 0x6020, RZ ;  /* 0x0000602004297810 */ /* 0x000fe40007f1e0ff */
[----:B------:R-:W-:Y:S02]  /*1ae00*/  LOP3.LUT R8, R31, 0x180, RZ, 0xc0, !PT ;  /* 0x000001801f087812 */ /* 0x000fe400078ec0ff */
[----:B------:R-:W-:Y:S01]  /*1ae10*/  LOP3.LUT R10, R35, 0x180, RZ, 0xc0, !PT ;  /* 0x00000180230a7812 */ /* 0x000fe200078ec0ff */
[----:B------:R-:W-:Y:S01]  /*1ae20*/  IMAD.X R25, RZ, RZ, R5, P0 ;  /* 0x000000ffff197224 */ /* 0x000fe200000e0605 */
[----:B------:R-:W-:Y:S02]  /*1ae30*/  LOP3.LUT R12, R37, 0x180, RZ, 0xc0, !PT ;  /* 0x00000180250c7812 */ /* 0x000fe400078ec0ff */
[----:B------:R-:W-:Y:S02]  /*1ae40*/  LOP3.LUT R14, R39, 0x180, RZ, 0xc0, !PT ;  /* 0x00000180270e7812 */ /* 0x000fe400078ec0ff */
[----:B------:R-:W-:-:S02]  /*1ae50*/  SHF.R.U64 R13, R13, 0x3, RZ ;  /* 0x000000030d0d7819 */ /* 0x000fc400000012ff */
[----:B------:R-:W-:Y:S01]  /*1ae60*/  ISETP.NE.AND.EX P1, PT, RZ, UR5, PT, P1 ;  /* 0x00000005ff007c0c */ /* 0x000fe2000bf25310 */
[----:B------:R-:W-:Y:S01]  /*1ae70*/  ULDC.64 UR4, c[0x0][0xbe0] ;  /* 0x0002f80000047ab9 */ /* 0x000fe20000000a00 */
[----:B------:R-:W-:Y:S02]  /*1ae80*/  SHF.R.U64 R8, R8, 0x3, RZ ;  /* 0x0000000308087819 */ /* 0x000fe400000012ff */
[----:B------:R-:W-:Y:S02]  /*1ae90*/  SHF.R.U64 R10, R10, 0x3, RZ ;  /* 0x000000030a0a7819 */ /* 0x000fe400000012ff */
[----:B------:R-:W-:Y:S02]  /*1aea0*/  SHF.R.U64 R12, R12, 0x3, RZ ;  /* 0x000000030c0c7819 */ /* 0x000fe400000012ff */
[----:B------:R-:W-:Y:S02]  /*1aeb0*/  SHF.R.U64 R14, R14, 0x3, RZ ;  /* 0x000000030e0e7819 */ /* 0x000fe400000012ff */
[----:B------:R-:W-:Y:S01]  /*1aec0*/  LOP3.LUT R4, R13, R4, RZ, 0x3c, !PT ;  /* 0x000000040d047212 */ /* 0x000fe200078e3cff */
[----:B------:R-:W-:Y:S01]  /*1aed0*/  IMAD.X R13, RZ, RZ, R5, P2 ;  /* 0x000000ffff0d7224 */ /* 0x000fe200010e0605 */
[----:B------:R-:W-:-:S02]  /*1aee0*/  ISETP.NE.U32.AND P0, PT, RZ, UR4, PT ;  /* 0x00000004ff007c0c */ /* 0x000fc4000bf05070 */
[----:B------:R-:W-:Y:S02]  /*1aef0*/  LOP3.LUT R8, R8, R31, RZ, 0x3c, !PT ;  /* 0x0000001f08087212 */ /* 0x000fe400078e3cff */
[----:B------:R-:W-:Y:S02]  /*1af00*/  LOP3.LUT R24, R41, 0x180, RZ, 0xc0, !PT ;  /* 0x0000018029187812 */ /* 0x000fe400078ec0ff */
[----:B------:R-:W-:Y:S02]  /*1af10*/  LOP3.LUT R10, R10, R35, RZ, 0x3c, !PT ;  /* 0x000000230a0a7212 */ /* 0x000fe400078e3cff */
[----:B------:R-:W-:Y:S02]  /*1af20*/  LOP3.LUT R12, R12, R37, RZ, 0x3c, !PT ;  /* 0x000000250c0c7212 */ /* 0x000fe400078e3cff */
[----:B------:R-:W-:Y:S02]  /*1af30*/  LOP3.LUT R14, R14, R39, RZ, 0x3c, !PT ;  /* 0x000000270e0e7212 */ /* 0x000fe400078e3cff */
[----:B------:R-:W-:-:S02]  /*1af40*/  MOV R35, R4 ;  /* 0x0000000400237202 */ /* 0x000fc40000000f00 */
[----:B------:R-:W-:Y:S02]  /*1af50*/  ISETP.NE.AND.EX P0, PT, RZ, UR5, PT, P0 ;  /* 0x00000005ff007c0c */ /* 0x000fe4000bf05300 */
[----:B------:R-:W-:Y:S02]  /*1af60*/  F2FP.BF16.F32.PACK_AB R4, R30, R7 ;  /* 0x000000071e04723e */ /* 0x000fe400000010ff */
[----:B------:R-:W-:Y:S01]  /*1af70*/  SHF.R.U64 R24, R24, 0x3, RZ ;  /* 0x0000000318187819 */ /* 0x000fe200000012ff */
[----:B------:R-:W2:Y:S01]  /*1af80*/  LDC.64 R30, c[0x0][0xbd8] ;  /* 0x0002f600ff1e7b82 */ /* 0x000ea20000000a00 */
[----:B------:R-:W-:Y:S02]  /*1af90*/  F2FP.BF16.F32.PACK_AB R5, R91, R90 ;  /* 0x0000005a5b05723e */ /* 0x000fe400000010ff */
[----:B------:R-:W-:Y:S02]  /*1afa0*/  F2FP.BF16.F32.PACK_AB R7, R95, R94 ;  /* 0x0000005e5f07723e */ /* 0x000fe400000010ff */
[----:B------:R-:W-:-:S02]  /*1afb0*/  MOV R40, R8 ;  /* 0x0000000800287202 */ /* 0x000fc40000000f00 */
[----:B------:R-:W-:Y:S01]  /*1afc0*/  MOV R38, R10 ;  /* 0x0000000a00267202 */ /* 0x000fe20000000f00 */
[----:B------:R0:W-:Y:S01]  /*1afd0*/  STSM.16.M88.4 [R35], R4 ;  /* 0x0000000423007844 */ /* 0x0001e20000000200 */
[----:B------:R-:W-:Y:S02]  /*1afe0*/  MOV R39, R12 ;  /* 0x0000000c00277202 */ /* 0x000fe40000000f00 */
[----:B------:R-:W-:Y:S02]  /*1aff0*/  MOV R37, R14 ;  /* 0x0000000e00257202 */ /* 0x000fe40000000f00 */
[----:B------:R-:W-:Y:S02]  /*1b000*/  F2FP.BF16.F32.PACK_AB R8, R97, R96 ;  /* 0x000000606108723e */ /* 0x000fe400000010ff */
[----:B------:R-:W-:Y:S02]  /*1b010*/  F2FP.BF16.F32.PACK_AB R9, R99, R98 ;  /* 0x000000626309723e */ /* 0x000fe400000010ff */
[----:B------:R-:W-:-:S02]  /*1b020*/  F2FP.BF16.F32.PACK_AB R10, R101, R100 ;  /* 0x00000064650a723e */ /* 0x000fc400000010ff */
[----:B------:R-:W-:Y:S02]  /*1b030*/  F2FP.BF16.F32.PACK_AB R11, R103, R102 ;  /* 0x00000066670b723e */ /* 0x000fe400000010ff */
[----:B------:R-:W-:Y:S02]  /*1b040*/  F2FP.BF16.F32.PACK_AB R12, R21, R104 ;  /* 0x00000068150c723e */ /* 0x000fe400000010ff */
[----:B------:R-:W-:Y:S01]  /*1b050*/  F2FP.BF16.F32.PACK_AB R13, R107, R106 ;  /* 0x0000006a6b0d723e */ /* 0x000fe200000010ff */
[----:B------:R1:W-:Y:S01]  /*1b060*/  STSM.16.M88.4 [R40], R8 ;  /* 0x0000000828007844 */ /* 0x0003e20000000200 */
[----:B------:R-:W-:Y:S02]  /*1b070*/  F2FP.BF16.F32.PACK_AB R14, R109, R108 ;  /* 0x0000006c6d0e723e */ /* 0x000fe400000010ff */
[----:B------:R-:W-:Y:S02]  /*1b080*/  F2FP.BF16.F32.PACK_AB R15, R111, R110 ;  /* 0x0000006e6f0f723e */ /* 0x000fe400000010ff */
[----:B------:R-:W-:-:S02]  /*1b090*/  LOP3.LUT R24, R24, R41, RZ, 0x3c, !PT ;  /* 0x0000002918187212 */ /* 0x000fc400078e3cff */
[----:B------:R-:W-:Y:S01]  /*1b0a0*/  LEA.HI R33, R33, R32, RZ, 0x7 ;  /* 0x0000002021217211 */ /* 0x000fe200078f38ff */
[----:B------:R3:W-:Y:S01]  /*1b0b0*/  STSM.16.M88.4 [R38], R12 ;  /* 0x0000000c26007844 */ /* 0x0007e20000000200 */
[----:B0-----:R-:W-:Y:S02]  /*1b0c0*/  MOV R35, R24 ;  /* 0x0000001800237202 */ /* 0x001fe40000000f00 */
[----:B------:R-:W-:Y:S02]  /*1b0d0*/  F2FP.BF16.F32.PACK_AB R4, R113, R112 ;  /* 0x000000707104723e */ /* 0x000fe400000010ff */
[----:B------:R-:W-:Y:S02]  /*1b0e0*/  F2FP.BF16.F32.PACK_AB R5, R115, R114 ;  /* 0x000000727305723e */ /* 0x000fe400000010ff */
[----:B------:R-:W-:Y:S02]  /*1b0f0*/  F2FP.BF16.F32.PACK_AB R6, R117, R116 ;  /* 0x000000747506723e */ /* 0x000fe400000010ff */
[----:B------:R-:W-:-:S02]  /*1b100*/  F2FP.BF16.F32.PACK_AB R7, R119, R118 ;  /* 0x000000767707723e */ /* 0x000fc400000010ff */
[----:B------:R-:W-:Y:S02]  /*1b110*/  F2FP.BF16.F32.PACK_AB R24, R121, R120 ;  /* 0x000000787918723e */ /* 0x000fe400000010ff */
[----:B------:R-:W-:Y:S01]  /*1b120*/  F2FP.BF16.F32.PACK_AB R25, R123, R122 ;  /* 0x0000007a7b19723e */ /* 0x000fe200000010ff */
[----:B------:R0:W-:Y:S01]  /*1b130*/  STSM.16.M88.4 [R39], R4 ;  /* 0x0000000427007844 */ /* 0x0001e20000000200 */
[----:B-1----:R-:W-:Y:S01]  /*1b140*/  F2FP.BF16.F32.PACK_AB R8, R129, R128 ;  /* 0x000000808108723e */ /* 0x002fe200000010ff */
[----:B---3--:R-:W1:Y:S01]  /*1b150*/  @P0 LDC.64 R12, c[0x0][0xbe0] ;  /* 0x0002f800ff0c0b82 */ /* 0x008e620000000a00 */
[----:B------:R-:W-:Y:S01]  /*1b160*/  LOP3.LUT R15, R33, 0xffffff80, RZ, 0xc0, !PT ;  /* 0xffffff80210f7812 */ /* 0x000fe200078ec0ff */
[----:B------:R3:W-:Y:S01]  /*1b170*/  STSM.16.M88.4 [R37], R24 ;  /* 0x0000001825007844 */ /* 0x0007e20000000200 */
[----:B------:R-:W-:Y:S01]  /*1b180*/  F2FP.BF16.F32.PACK_AB R9, R131, R130 ;  /* 0x000000828309723e */ /* 0x000fe200000010ff */
[----:B------:R-:W-:Y:S01]  /*1b190*/  ULDC UR4, c[0x0][0xa88] ;  /* 0x0002a20000047ab9 */ /* 0x000fe20000000800 */
[----:B------:R-:W-:-:S02]  /*1b1a0*/  F2FP.BF16.F32.PACK_AB R10, R133, R132 ;  /* 0x00000084850a723e */ /* 0x000fc400000010ff */
[----:B------:R-:W-:Y:S01]  /*1b1b0*/  F2FP.BF16.F32.PACK_AB R11, R135, R134 ;  /* 0x00000086870b723e */ /* 0x000fe200000010ff */
[----:B------:R-:W-:Y:S02]  /*1b1c0*/  IMAD.IADD R15, R32, 0x1, -R15 ;  /* 0x00000001200f7824 */ /* 0x000fe400078e0a0f */
[----:B------:R-:W-:Y:S02]  /*1b1d0*/  IMAD.MOV.U32 R38, RZ, RZ, RZ ;  /* 0x000000ffff267224 */ /* 0x000fe400078e00ff */
[----:B------:R3:W-:Y:S01]  /*1b1e0*/  STSM.16.M88.4 [R35], R8 ;  /* 0x0000000823007844 */ /* 0x0007e20000000200 */
[----:B------:R-:W-:-:S04]  /*1b1f0*/  SHF.R.S32.HI R14, RZ, 0x1f, R15 ;  /* 0x0000001fff0e7819 */ /* 0x000fc8000001140f */
[----:B0-----:R-:W-:-:S04]  /*1b200*/  LEA.HI R4, R14, R15, RZ, 0x2 ;  /* 0x0000000f0e047211 */ /* 0x001fc800078f10ff */
[--C-:B------:R-:W-:Y:S02]  /*1b210*/  SHF.R.S32.HI R6, RZ, 0x2, R4.reuse ;  /* 0x00000002ff067819 */ /* 0x100fe40000011404 */
[----:B------:R-:W-:-:S04]  /*1b220*/  SHF.R.S32.HI R5, RZ, 0x1f, R4 ;  /* 0x0000001fff057819 */ /* 0x000fc80000011404 */
[----:B------:R-:W-:Y:S01]  /*1b230*/  LEA.HI R5, R5, R6, RZ, 0x3 ;  /* 0x0000000605057211 */ /* 0x000fe200078f18ff */
[----:B------:R-:W-:-:S03]  /*1b240*/  IMAD.U32 R42, RZ, RZ, UR4 ;  /* 0x00000004ff2a7e24 */ /* 0x000fc6000f8e00ff */
[----:B------:R-:W-:Y:S01]  /*1b250*/  LOP3.LUT R7, R5, 0xfffffff8, RZ, 0xc0, !PT ;  /* 0xfffffff805077812 */ /* 0x000fe200078ec0ff */
[C---:B--2---:R-:W-:Y:S01]  /*1b260*/  IMAD.WIDE R30, R45.reuse, 0x4, R30 ;  /* 0x000000042d1e7825 */ /* 0x044fe200078e021e */
[----:B------:R-:W-:Y:S03]  /*1b270*/  BAR.SYNC.DEFER_BLOCKING 0x1, 0x180 ;  /* 0x0046000000007b1d */ /* 0x000fe60000010000 */
[----:B-1----:R-:W-:-:S03]  /*1b280*/  @P0 IMAD.WIDE R4, R45, 0x4, R12 ;  /* 0x000000042d040825 */ /* 0x002fc600078e020c */
[----:B------:R3:W5:Y:S01]  /*1b290*/  @P1 LDG.E R38, desc[UR52][R30.64] ;  /* 0x000000341e261981 */ /* 0x000762000c1e1900 */
[----:B------:R-:W-:Y:S01]  /*1b2a0*/  SHF.R.S32.HI R33, RZ, 0x7, R33 ;  /* 0x00000007ff217819 */ /* 0x000fe20000011421 */
[----:B------:R-:W-:Y:S01]  /*1b2b0*/  IMAD.IADD R7, R6, 0x1, -R7 ;  /* 0x0000000106077824 */ /* 0x000fe200078e0a07 */
[----:B------:R-:W-:Y:S01]  /*1b2c0*/  LEA.HI R14, R14, R15, RZ, 0x5 ;  /* 0x0000000f0e0e7211 */ /* 0x000fe200078f28ff */
[----:B------:R3:W5:Y:S02]  /*1b2d0*/  @P0 LDG.E R42, desc[UR52][R4.64] ;  /* 0x00000034042a0981 */ /* 0x000764000c1e1900 */
[----:B------:R-:W-:Y:S01]  /*1b2e0*/  IMAD.HI R6, R33, 0x55555556, RZ ;  /* 0x5555555621067827 */ /* 0x000fe200078e02ff */
[----:B------:R-:W-:Y:S06]  /*1b2f0*/  @P0 BRA `(.L_x_1289) ;  /* 0x0000000000100947 */ /* 0x000fec0003800000 */
[----:B------:R-:W-:Y:S05]  /*1b300*/  @!P1 BRA `(.L_x_1289) ;  /* 0x00000000000c9947 */ /* 0x000fea0003800000 */
[----:B---3--:R-:W2:Y:S04]  /*1b310*/  LDG.E R5, desc[UR52][R30.64] ;  /* 0x000000341e057981 */ /* 0x008ea8000c1e1900 */
[----:B-----5:R-:W2:Y:S02]  /*1b320*/  LDG.E R42, desc[UR52][R30.64+0x4] ;  /* 0x000004341e2a7981 */ /* 0x020ea4000c1e1900 */
[----:B--2---:R-:W-:-:S07]  /*1b330*/  IMAD.IADD R42, R42, 0x1, -R5 ;  /* 0x000000012a2a7824 */ /* 0x004fce00078e0a05 */
.L_x_1289:
[----:B------:R-:W2:Y:S01]  /*1b340*/  LDL.LU R47, [R1+0x44] ;  /* 0x00004400012f7983 */ /* 0x000ea20000300800 */
[----:B------:R-:W-:Y:S01]  /*1b350*/  LEA.HI R6, R6, R6, RZ, 0x1 ;  /* 0x0000000606067211 */ /* 0x000fe200078f08ff */
[----:B------:R-:W-:Y:S02]  /*1b360*/  ULDC.64 UR4, c[0x0][0xb70] ;  /* 0x0002dc0000047ab9 */ /* 0x000fe40000000a00 */
[----:B------:R-:W4:Y:S01]  /*1b370*/  LDL.LU R46, [R1+0x50] ;  /* 0x00005000012e7983 */ /* 0x000f220000300800 */
[----:B------:R-:W-:Y:S01]  /*1b380*/  SHF.R.S32.HI R14, RZ, 0x5, R14 ;  /* 0x00000005ff0e7819 */ /* 0x000fe2000001140e */
[----:B------:R-:W-:Y:S01]  /*1b390*/  IMAD R33, R6, -0x3, R33 ;  /* 0xfffffffd06217824 */ /* 0x000fe200078e0221 */
[----:B-----5:R-:W-:Y:S02]  /*1b3a0*/  SHF.R.S32.HI R39, RZ, 0x1f, R38 ;  /* 0x0000001fff277819 */ /* 0x020fe40000011426 */
[----:B------:R-:W-:Y:S01]  /*1b3b0*/  SHF.R.S32.HI R6, RZ, 0x1f, R45 ;  /* 0x0000001fff067819 */ /* 0x000fe2000001142d */
[----:B------:R-:W-:Y:S01]  /*1b3c0*/  IMAD R14, R14, 0x10, R7 ;  /* 0x000000100e0e7824 */ /* 0x000fe200078e0207 */
[----:B------:R-:W-:Y:S01]  /*1b3d0*/  SEL R45, R45, RZ, !P1 ;  /* 0x000000ff2d2d7207 */ /* 0x000fe20004800000 */
[----:B------:R-:W-:Y:S01]  /*1b3e0*/  IMAD R7, R20, 0x20, R36 ;  /* 0x0000002014077824 */ /* 0x000fe200078e0224 */
[----:B------:R-:W-:Y:S01]  /*1b3f0*/  SEL R44, R6, RZ, !P1 ;  /* 0x000000ff062c7207 */ /* 0x000fe20004800000 */
[----:B---3--:R-:W-:Y:S01]  /*1b400*/  IMAD R11, R33, 0x40, R14 ;  /* 0x00000040210b7824 */ /* 0x008fe200078e020e */
[----:B------:R-:W-:Y:S01]  /*1b410*/  LOP3.LUT P0, RZ, R15, 0x3, RZ, 0xc0, !PT ;  /* 0x000000030fff7812 */ /* 0x000fe2000780c0ff */
[----:B------:R-:W-:-:S03]  /*1b420*/  IMAD.WIDE R28, R7, 0x2, R28 ;  /* 0x00000002071c7825 */ /* 0x000fc600078e021c */
[C---:B------:R-:W-:Y:S02]  /*1b430*/  IADD3 R13, P5, R28.reuse, 0x3000, RZ ;  /* 0x000030001c0d7810 */ /* 0x040fe40007fbe0ff */
[C---:B------:R-:W-:Y:S02]  /*1b440*/  IADD3 R25, P4, R28.reuse, 0x4800, RZ ;  /* 0x000048001c197810 */ /* 0x040fe40007f9e0ff */
[----:B------:R-:W-:Y:S02]  /*1b450*/  IADD3 R31, P3, R28, 0x6000, RZ ;  /* 0x000060001c1f7810 */ /* 0x000fe40007f7e0ff */
[----:B------:R-:W-:Y:S02]  /*1b460*/  LOP3.LUT R12, R13, 0x180, RZ, 0xc0, !PT ;  /* 0x000001800d0c7812 */ /* 0x000fe400078ec0ff */
[----:B------:R-:W-:Y:S02]  /*1b470*/  LOP3.LUT R24, R25, 0x180, RZ, 0xc0, !PT ;  /* 0x0000018019187812 */ /* 0x000fe400078ec0ff */
[----:B------:R-:W-:-:S02]  /*1b480*/  LOP3.LUT R30, R31, 0x180, RZ, 0xc0, !PT ;  /* 0x000001801f1e7812 */ /* 0x000fc400078ec0ff */
[----:B------:R-:W-:Y:S02]  /*1b490*/  SHF.R.U64 R12, R12, 0x3, RZ ;  /* 0x000000030c0c7819 */ /* 0x000fe400000012ff */
[----:B------:R-:W-:Y:S02]  /*1b4a0*/  SHF.R.U64 R24, R24, 0x3, RZ ;  /* 0x0000000318187819 */ /* 0x000fe400000012ff */
[----:B------:R-:W-:Y:S02]  /*1b4b0*/  SHF.R.U64 R30, R30, 0x3, RZ ;  /* 0x000000031e1e7819 */ /* 0x000fe400000012ff */
[----:B------:R-:W-:Y:S01]  /*1b4c0*/  LOP3.LUT R12, R12, R13, RZ, 0x3c, !PT ;  /* 0x0000000d0c0c7212 */ /* 0x000fe200078e3cff */
[--C-:B------:R-:W-:Y:S01]  /*1b4d0*/  IMAD.X R13, RZ, RZ, R29.reuse, P5 ;  /* 0x000000ffff0d7224 */ /* 0x100fe200028e061d */
[----:B------:R-:W-:Y:S01]  /*1b4e0*/  LOP3.LUT R24, R24, R25, RZ, 0x3c, !PT ;  /* 0x0000001918187212 */ /* 0x000fe200078e3cff */
[--C-:B------:R-:W-:Y:S01]  /*1b4f0*/  IMAD.X R25, RZ, RZ, R29.reuse, P4 ;  /* 0x000000ffff197224 */ /* 0x100fe200020e061d */
[----:B------:R-:W-:Y:S01]  /*1b500*/  LOP3.LUT R30, R30, R31, RZ, 0x3c, !PT ;  /* 0x0000001f1e1e7212 */ /* 0x000fe200078e3cff */
[----:B------:R-:W-:Y:S01]  /*1b510*/  IMAD.X R31, RZ, RZ, R29, P3 ;  /* 0x000000ffff1f7224 */ /* 0x000fe200018e061d */
[----:B------:R-:W-:Y:S01]  /*1b520*/  SHF.R.S32.HI R37, RZ, 0x1f, R36 ;  /* 0x0000001fff257819 */ /* 0x000fe20000011424 */
[----:B------:R-:W-:Y:S01]  /*1b530*/  BSSY B1, `(.L_x_1290) ;  /* 0x000005c000017945 */ /* 0x000fe20003800000 */
[----:B--2---:R-:W-:Y:S01]  /*1b540*/  SHF.R.S32.HI R43, RZ, 0x1f, R47 ;  /* 0x0000001fff2b7819 */ /* 0x004fe2000001142f */
[----:B----4-:R-:W-:-:S04]  /*1b550*/  IMAD R11, R46, 0xc0, R11 ;  /* 0x000000c02e0b7824 */ /* 0x010fc800078e020b */
[----:B------:R-:W-:Y:S01]  /*1b560*/  IMAD R4, R43, UR4, RZ ;  /* 0x000000042b047c24 */ /* 0x000fe2000f8e02ff */
[----:B------:R-:W-:-:S03]  /*1b570*/  SHF.R.S32.HI R7, RZ, 0x1f, R11 ;  /* 0x0000001fff077819 */ /* 0x000fc6000001140b */
[C---:B------:R-:W-:Y:S02]  /*1b580*/  IMAD R9, R47.reuse, UR5, R4 ;  /* 0x000000052f097c24 */ /* 0x040fe4000f8e0204 */
[----:B------:R-:W-:Y:S01]  /*1b590*/  IMAD.WIDE.U32 R4, R47, UR4, R38 ;  /* 0x000000042f047c25 */ /* 0x000fe2000f8e0026 */
[----:B------:R-:W-:-:S03]  /*1b5a0*/  ULDC.64 UR4, c[0x0][0xb78] ;  /* 0x0002de0000047ab9 */ /* 0x000fc60000000a00 */
[----:B------:R-:W-:Y:S01]  /*1b5b0*/  IMAD.IADD R5, R5, 0x1, R9 ;  /* 0x0000000105057824 */ /* 0x000fe200078e0209 */
[----:B------:R-:W-:Y:S01]  /*1b5c0*/  IADD3 R9, P2, R28, 0x1800, RZ ;  /* 0x000018001c097810 */ /* 0x000fe20007f5e0ff */
[----:B------:R-:W-:Y:S02]  /*1b5d0*/  IMAD R6, R44, UR4, RZ ;  /* 0x000000042c067c24 */ /* 0x000fe4000f8e02ff */
[----:B------:R-:W-:Y:S01]  /*1b5e0*/  IMAD.WIDE.U32 R4, R45, UR4, R4 ;  /* 0x000000042d047c25 */ /* 0x000fe2000f8e0004 */
[----:B------:R-:W-:-:S03]  /*1b5f0*/  LOP3.LUT R8, R9, 0x180, RZ, 0xc0, !PT ;  /* 0x0000018009087812 */ /* 0x000fc600078ec0ff */
[----:B------:R-:W-:Y:S01]  /*1b600*/  IMAD R6, R45, UR5, R6 ;  /* 0x000000052d067c24 */ /* 0x000fe2000f8e0206 */
[----:B------:R-:W-:Y:S01]  /*1b610*/  IADD3 R4, P1, R11, R4, RZ ;  /* 0x000000040b047210 */ /* 0x000fe20007f3e0ff */
[----:B------:R-:W-:Y:S01]  /*1b620*/  ULDC.64 UR4, c[0x0][0xb40] ;  /* 0x0002d00000047ab9 */ /* 0x000fe20000000a00 */
[----:B------:R-:W-:Y:S02]  /*1b630*/  SHF.R.U64 R8, R8, 0x3, RZ ;  /* 0x0000000308087819 */ /* 0x000fe400000012ff */
[----:B------:R-:W-:Y:S01]  /*1b640*/  IADD3.X R7, R7, R5, R6, P1, !PT ;  /* 0x0000000507077210 */ /* 0x000fe20000ffe406 */
[----:B------:R-:W-:Y:S01]  /*1b650*/  VIADD R5, R11, 0x8 ;  /* 0x000000080b057836 */ /* 0x000fe20000000000 */
[----:B------:R-:W-:Y:S02]  /*1b660*/  LEA R40, P1, R4, UR4, 0x2 ;  /* 0x0000000404287c11 */ /* 0x000fe4000f8210ff */
[----:B------:R-:W-:Y:S01]  /*1b670*/  LOP3.LUT R8, R8, R9, RZ, 0x3c, !PT ;  /* 0x0000000908087212 */ /* 0x000fe200078e3cff */
[----:B------:R-:W-:Y:S01]  /*1b680*/  IMAD.X R9, RZ, RZ, R29, P2 ;  /* 0x000000ffff097224 */ /* 0x000fe200010e061d */
[----:B------:R-:W-:Y:S01]  /*1b690*/  LEA.HI.X R41, R4, UR5, R7, 0x2, P1 ;  /* 0x0000000504297c11 */ /* 0x000fe200088f1407 */
[----:B------:R-:W-:Y:S01]  /*1b6a0*/  ULDC.64 UR4, c[0x0][0xaa0] ;  /* 0x0002a80000047ab9 */ /* 0x000fe20000000a00 */
[----:B------:R-:W-:-:S02]  /*1b6b0*/  IADD3 R7, P2, R28, 0x7800, RZ ;  /* 0x000078001c077810 */ /* 0x000fc40007f5e0ff */
[----:B------:R-:W-:Y:S02]  /*1b6c0*/  LOP3.LUT R4, R28, 0x180, RZ, 0xc0, !PT ;  /* 0x000001801c047812 */ /* 0x000fe400078ec0ff */
[-C--:B------:R-:W-:Y:S01]  /*1b6d0*/  ISETP.GE.OR P1, PT, R11, R42.reuse, P0 ;  /* 0x0000002a0b00720c */ /* 0x080fe20000726670 */
[----:B------:R-:W-:Y:S01]  /*1b6e0*/  IMAD.X R33, RZ, RZ, R29, P2 ;  /* 0x000000ffff217224 */ /* 0x000fe200010e061d */
[----:B------:R-:W-:Y:S02]  /*1b6f0*/  ISETP.GE.OR P0, PT, R5, R42, P0 ;  /* 0x0000002a0500720c */ /* 0x000fe40000706670 */
[----:B------:R-:W-:Y:S02]  /*1b700*/  LOP3.LUT R6, R7, 0x180, RZ, 0xc0, !PT ;  /* 0x0000018007067812 */ /* 0x000fe400078ec0ff */
[----:B------:R-:W-:Y:S02]  /*1b710*/  SHF.R.U64 R5, R4, 0x3, RZ ;  /* 0x0000000304057819 */ /* 0x000fe400000012ff */
[----:B------:R-:W-:-:S02]  /*1b720*/  SHF.R.U64 R6, R6, 0x3, RZ ;  /* 0x0000000306067819 */ /* 0x000fc400000012ff */
[----:B------:R-:W-:Y:S01]  /*1b730*/  LOP3.LUT R4, R5, R28, RZ, 0x3c, !PT ;  /* 0x0000001c05047212 */ /* 0x000fe200078e3cff */
[----:B------:R-:W-:Y:S01]  /*1b740*/  IMAD.MOV.U32 R5, RZ, RZ, R29 ;  /* 0x000000ffff057224 */ /* 0x000fe200078e001d */
[----:B------:R-:W-:Y:S01]  /*1b750*/  LOP3.LUT R32, R6, R7, RZ, 0x3c, !PT ;  /* 0x0000000706207212 */ /* 0x000fe200078e3cff */
[----:B------:R-:W-:Y:S04]  /*1b760*/  @!P1 STG.E desc[UR52][R40.64], R0 ;  /* 0x0000000028009986 */ /* 0x000fe8000c101934 */
[----:B------:R0:W-:Y:S01]  /*1b770*/  @!P0 STG.E desc[UR52][R40.64+0x20], R3 ;  /* 0x0000200328008986 */ /* 0x0001e2000c101934 */
[----:B------:R-:W-:-:S03]  /*1b780*/  IMAD R21, R39, UR4, RZ ;  /* 0x0000000427157c24 */ /* 0x000fc6000f8e02ff */
[----:B------:R-:W5:Y:S04]  /*1b790*/  LD.E.128 R4, desc[UR52][R4.64] ;  /* 0x0000003404047980 */ /* 0x000f68000c101d00 */
[----:B------:R-:W5:Y:S04]  /*1b7a0*/  LD.E.128 R8, desc[UR52][R8.64] ;  /* 0x0000003408087980 */ /* 0x000f68000c101d00 */
[----:B------:R-:W5:Y:S04]  /*1b7b0*/  LD.E.128 R12, desc[UR52][R12.64] ;  /* 0x000000340c0c7980 */ /* 0x000f68000c101d00 */
[----:B------:R-:W5:Y:S04]  /*1b7c0*/  LD.E.128 R24, desc[UR52][R24.64] ;  /* 0x0000003418187980 */ /* 0x000f68000c101d00 */
[----:B------:R-:W5:Y:S04]  /*1b7d0*/  LD.E.128 R28, desc[UR52][R30.64] ;  /* 0x000000341e1c7980 */ /* 0x000f68000c101d00 */
[----:B------:R-:W5:Y:S01]  /*1b7e0*/  LD.E.128 R32, desc[UR52][R32.64] ;  /* 0x0000003420207980 */ /* 0x000f62000c101d00 */
[C---:B0-----:R-:W-:Y:S01]  /*1b7f0*/  IMAD.WIDE.U32 R40, R38.reuse, UR4, R36 ;  /* 0x0000000426287c25 */ /* 0x041fe2000f8e0024 */
[----:B------:R-:W-:Y:S01]  /*1b800*/  @!PT LDS RZ, [RZ] ;  /* 0x00000000fffff984 */ /* 0x000fe20000000800 */
[----:B------:R-:W-:Y:S01]  /*1b810*/  @!PT LDS RZ, [RZ] ;  /* 0x00000000fffff984 */ /* 0x000fe20000000800 */
[----:B------:R-:W-:Y:S01]  /*1b820*/  @!PT LDS RZ, [RZ] ;  /* 0x00000000fffff984 */ /* 0x000fe20000000800 */
[----:B------:R-:W-:Y:S01]  /*1b830*/  @!PT LDS RZ, [RZ] ;  /* 0x00000000fffff984 */ /* 0x000fe20000000800 */
[----:B------:R0:W-:Y:S06]  /*1b840*/  MEMBAR.ALL.CTA ;  /* 0x0000000000007992 */ /* 0x0001ec0000008000 */
[----:B0-----:R-:W0:Y:S01]  /*1b850*/  FENCE.VIEW.ASYNC.S ;  /* 0x00000000000073c6 */ /* 0x001e220000000000 */
[----:B------:R-:W-:Y:S01]  /*1b860*/  IMAD R21, R38, UR5, R21 ;  /* 0x0000000526157c24 */ /* 0x000fe2000f8e0215 */
[----:B------:R-:W-:Y:S01]  /*1b870*/  ULDC.64 UR4, c[0x0][0xae0] ;  /* 0x0002b80000047ab9 */ /* 0x000fe20000000a00 */
[----:B------:R-:W-:-:S02]  /*1b880*/  IMAD R42, R46, -0xc0, R42 ;  /* 0xffffff402e2a7824 */ /* 0x000fc400078e022a */
[----:B------:R-:W-:Y:S02]  /*1b890*/  IMAD.IADD R41, R41, 0x1, R21 ;  /* 0x0000000129297824 */ /* 0x000fe400078e0215 */
[----:B------:R-:W-:Y:S01]  /*1b8a0*/  IMAD R21, R43, UR4, RZ ;  /* 0x000000042b157c24 */ /* 0x000fe2000f8e02ff */
[CC--:B------:R-:W-:Y:S01]  /*1b8b0*/  ISETP.GE.AND P0, PT, R20.reuse, R42.reuse, PT ;  /* 0x0000002a1400720c */ /* 0x0c0fe20003f06270 */
[----:B------:R-:W-:Y:S02]  /*1b8c0*/  VIADD R3, R20, 0x60 ;  /* 0x0000006014037836 */ /* 0x000fe40000000000 */
[----:B------:R-:W-:Y:S02]  /*1b8d0*/  VIADD R0, R2, 0x2d820 ;  /* 0x0002d82002007836 */ /* 0x000fe40000000000 */
[----:B------:R-:W-:Y:S01]  /*1b8e0*/  IMAD R21, R47, UR5, R21 ;  /* 0x000000052f157c24 */ /* 0x000fe2000f8e0215 */
[----:B------:R-:W-:Y:S01]  /*1b8f0*/  ISETP.GE.AND P3, PT, R3, R42, PT ;  /* 0x0000002a0300720c */ /* 0x000fe20003f66270 */
[----:B------:R-:W-:Y:S01]  /*1b900*/  IMAD.WIDE.U32 R38, R47, UR4, R40 ;  /* 0x000000042f267c25 */ /* 0x000fe2000f8e0028 */
[----:B------:R-:W-:Y:S01]  /*1b910*/  ULDC.64 UR4, c[0x0][0xae8] ;  /* 0x0002ba0000047ab9 */ /* 0x000fe20000000a00 */
[----:B------:R-:W-:-:S02]  /*1b920*/  PRMT R0, RZ, 0x654, R0 ;  /* 0x00000654ff007816 */ /* 0x000fc40000000000 */
[----:B------:R-:W-:Y:S01]  /*1b930*/  IMAD.IADD R39, R39, 0x1, R21 ;  /* 0x0000000127277824 */ /* 0x000fe200078e0215 */
[----:B------:R-:W-:Y:S01]  /*1b940*/  SHF.R.S32.HI R21, RZ, 0x1f, R20 ;  /* 0x0000001fff157819 */ /* 0x000fe20000011414 */
[----:B------:R-:W-:Y:S02]  /*1b950*/  IMAD R3, R44, UR4, RZ ;  /* 0x000000042c037c24 */ /* 0x000fe4000f8e02ff */
[C---:B------:R-:W-:Y:S01]  /*1b960*/  IMAD.WIDE.U32 R40, R45.reuse, UR4, R38 ;  /* 0x000000042d287c25 */ /* 0x040fe2000f8e0026 */
[----:B0-----:R0:W-:Y:S03]  /*1b970*/  SYNCS.ARRIVE.TRANS64.RED.A1T0 RZ, [R0+URZ], RZ ;  /* 0x000000ff00ff79a7 */ /* 0x0011e6000810043f */
[----:B------:R-:W-:Y:S02]  /*1b980*/  IMAD R3, R45, UR5, R3 ;  /* 0x000000052d037c24 */ /* 0x000fe4000f8e0203 */
        /* <DEDUP_REMOVED lines=22> */
.L_x_1291:
[----:B------:R-:W-:Y:S05]  /*1baf0*/  BSYNC B1 ;  /* 0x0000000000017941 */ /* 0x000fea0003800000 */
.L_x_1290:
        /* <DEDUP_REMOVED lines=24> */
.L_x_1288:
[----:B0-----:R-:W2:Y:S01]  /*1bc80*/  LDL R8, [R1+0x48] ;  /* 0x0000480001087983 */ /* 0x001ea20000100800 */
[----:B------:R-:W-:Y:S01]  /*1bc90*/  ULDC.64 UR4, c[0x0][0xbd8] ;  /* 0x0002f60000047ab9 */ /* 0x000fe20000000a00 */
[----:B------:R-:W2:Y:S01]  /*1bca0*/  LDC.64 R4, c[0x0][0xbd8] ;  /* 0x0002f600ff047b82 */ /* 0x000ea20000000a00 */
[----:B------:R-:W-:Y:S01]  /*1bcb0*/  ISETP.NE.U32.AND P0, PT, RZ, UR4, PT ;  /* 0x00000004ff007c0c */ /* 0x000fe2000bf05070 */
[----:B------:R-:W-:-:S03]  /*1bcc0*/  IMAD.MOV.U32 R3, RZ, RZ, RZ ;  /* 0x000000ffff037224 */ /* 0x000fc600078e00ff */
[----:B------:R-:W-:Y:S01]  /*1bcd0*/  ISETP.NE.AND.EX P0, PT, RZ, UR5, PT, P0 ;  /* 0x00000005ff007c0c */ /* 0x000fe2000bf05300 */
[----:B------:R-:W-:Y:S02]  /*1bce0*/  ULDC.64 UR4, c[0x0][0xbe0] ;  /* 0x0002f80000047ab9 */ /* 0x000fe40000000a00 */
[----:B------:R-:W-:-:S04]  /*1bcf0*/  ISETP.NE.U32.AND P1, PT, RZ, UR4, PT ;  /* 0x00000004ff007c0c */ /* 0x000fc8000bf25070 */
[----:B------:R-:W-:-:S13]  /*1bd00*/  ISETP.NE.AND.EX P1, PT, RZ, UR5, PT, P1 ;  /* 0x00000005ff007c0c */ /* 0x000fda000bf25310 */
[----:B------:R-:W0:Y:S01]  /*1bd10*/  @P1 LDC.64 R6, c[0x0][0xbe0] ;  /* 0x0002f800ff061b82 */ /* 0x000e220000000a00 */
[----:B------:R-:W-:Y:S02]  /*1bd20*/  ULDC UR4, c[0x0][0xa88] ;  /* 0x0002a20000047ab9 */ /* 0x000fe40000000800 */
[----:B------:R-:W-:Y:S02]  /*1bd30*/  IMAD.U32 R0, RZ, RZ, UR4 ;  /* 0x00000004ff007e24 */ /* 0x000fe4000f8e00ff */
[----:B--2---:R-:W-:-:S04]  /*1bd40*/  IMAD.WIDE R4, R8, 0x4, R4 ;  /* 0x0000000408047825 */ /* 0x004fc800078e0204 */
[----:B0-----:R-:W-:Y:S01]  /*1bd50*/  @P1 IMAD.WIDE R6, R8, 0x4, R6 ;  /* 0x0000000408061825 */ /* 0x001fe200078e0206 */
[----:B------:R0:W5:Y:S04]  /*1bd60*/  @P0 LDG.E R3, desc[UR52][R4.64] ;  /* 0x0000003404030981 */ /* 0x000168000c1e1900 */
[----:B------:R0:W5:Y:S01]  /*1bd70*/  @P1 LDG.E R0, desc[UR52][R6.64] ;  /* 0x0000003406001981 */ /* 0x000162000c1e1900 */
[----:B------:R-:W-:Y:S01]  /*1bd80*/  ISETP.GT.AND P2, PT, R32, 0xbf, PT ;  /* 0x000000bf2000780c */ /* 0x000fe20003f44270 */
[----:B------:R-:W-:-:S12]  /*1bd90*/  @P1 BRA `(.L_x_1293) ;  /* 0x0000000000101947 */ /* 0x000fd80003800000 */
[----:B------:R-:W-:Y:S05]  /*1bda0*/  @!P0 BRA `(.L_x_1293) ;  /* 0x00000000000c8947 */ /* 0x000fea0003800000 */
[----:B0-----:R-:W2:Y:S04]  /*1bdb0*/  LDG.E R7, desc[UR52][R4.64] ;  /* 0x0000003404077981 */ /* 0x001ea8000c1e1900 */
[----:B-----5:R-:W2:Y:S02]  /*1bdc0*/  LDG.E R0, desc[UR52][R4.64+0x4] ;  /* 0x0000043404007981 */ /* 0x020ea4000c1e1900 */
[----:B--2---:R-:W-:-:S07]  /*1bdd0*/  IMAD.IADD R0, R0, 0x1, -R7 ;  /* 0x0000000100007824 */ /* 0x004fce00078e0a07 */
.L_x_1293:
[----:B------:R-:W2:Y:S04]  /*1bde0*/  LDL R13, [R1+0x44] ;  /* 0x00004400010d7983 */ /* 0x000ea80000100800 */
[----:B------:R1:W5:Y:S01]  /*1bdf0*/  LDL R12, [R1+0x50] ;  /* 0x00005000010c7983 */ /* 0x0003620000100800 */
[----:B0-----:R-:W-:Y:S01]  /*1be00*/  SHF.R.S32.HI R4, RZ, 0x1f, R8 ;  /* 0x0000001fff047819 */ /* 0x001fe20000011408 */
[----:B------:R-:W-:Y:S01]  /*1be10*/  BSSY B1, `(.L_x_1294) ;  /* 0x000001c000017945 */ /* 0x000fe20003800000 */
[----:B------:R-:W-:Y:S02]  /*1be20*/  SEL R11, R8, RZ, !P0 ;  /* 0x000000ff080b7207 */ /* 0x000fe40004000000 */
[----:B------:R-:W-:Y:S02]  /*1be30*/  SHF.R.S32.HI R37, RZ, 0x1f, R36 ;  /* 0x0000001fff257819 */ /* 0x000fe40000011424 */
[----:B------:R-:W-:-:S02]  /*1be40*/  SEL R10, R4, RZ, !P0 ;  /* 0x000000ff040a7207 */ /* 0x000fc40004000000 */
[----:B-----5:R-:W-:Y:S02]  /*1be50*/  SHF.R.S32.HI R8, RZ, 0x1f, R3 ;  /* 0x0000001fff087819 */ /* 0x020fe40000011403 */
[----:B--2---:R-:W-:Y:S01]  /*1be60*/  SHF.R.S32.HI R9, RZ, 0x1f, R13 ;  /* 0x0000001fff097819 */ /* 0x004fe2000001140d */
[----:B-1----:R-:W-:Y:S06]  /*1be70*/  @P2 BRA `(.L_x_1295) ;  /* 0x0000000000542947 */ /* 0x002fec0003800000 */
[----:B------:R-:W-:-:S04]  /*1be80*/  IMAD R4, R12, 0xc0, R46 ;  /* 0x000000c00c047824 */ /* 0x000fc800078e022e */
        /* <DEDUP_REMOVED lines=20> */
.L_x_1295:
[----:B------:R-:W-:Y:S05]  /*1bfd0*/  BSYNC B1 ;  /* 0x0000000000017941 */ /* 0x000fea0003800000 */
.L_x_1294:
[----:B------:R-:W-:Y:S01]  /*1bfe0*/  ULDC.64 UR4, c[0x0][0xaa0] ;  /* 0x0002a80000047ab9 */ /* 0x000fe20000000a00 */
[----:B0-----:R-:W-:Y:S01]  /*1bff0*/  IMAD R7, R12, -0xc0, R0 ;  /* 0xffffff400c077824 */ /* 0x001fe200078e0200 */
[----:B------:R-:W-:Y:S01]  /*1c000*/  SHF.R.S32.HI R21, RZ, 0x1f, R20 ;  /* 0x0000001fff157819 */ /* 0x000fe20000011414 */
[----:B------:R-:W-:Y:S01]  /*1c010*/  IMAD R6, R8, UR4, RZ ;  /* 0x0000000408067c24 */ /* 0x000fe2000f8e02ff */
[----:B------:R-:W-:Y:S01]  /*1c020*/  BSSY B1, `(.L_x_1296) ;  /* 0x0000026000017945 */ /* 0x000fe20003800000 */
[----:B------:R-:W-:Y:S01]  /*1c030*/  IMAD.WIDE.U32 R4, R3, UR4, R36 ;  /* 0x0000000403047c25 */ /* 0x000fe2000f8e0024 */
[----:B------:R-:W-:-:S03]  /*1c040*/  ISETP.GE.AND P0, PT, R20, R7, PT ;  /* 0x000000071400720c */ /* 0x000fc60003f06270 */
[----:B------:R-:W-:Y:S01]  /*1c050*/  IMAD R3, R3, UR5, R6 ;  /* 0x0000000503037c24 */ /* 0x000fe2000f8e0206 */
[----:B------:R-:W-:Y:S01]  /*1c060*/  ULDC.64 UR4, c[0x0][0xae0] ;  /* 0x0002b80000047ab9 */ /* 0x000fe20000000a00 */
[----:B------:R-:W-:Y:S02]  /*1c070*/  VIADD R0, R20, 0x60 ;  /* 0x0000006014007836 */ /* 0x000fe40000000000 */
[----:B------:R-:W-:Y:S02]  /*1c080*/  IMAD R6, R9, UR4, RZ ;  /* 0x0000000409067c24 */ /* 0x000fe4000f8e02ff */
[----:B------:R-:W-:Y:S01]  /*1c090*/  IMAD.IADD R5, R5, 0x1, R3 ;  /* 0x0000000105057824 */ /* 0x000fe200078e0203 */
[----:B------:R-:W-:Y:S01]  /*1c0a0*/  ISETP.GE.AND P1, PT, R0, R7, PT ;  /* 0x000000070000720c */ /* 0x000fe20003f26270 */
[C---:B------:R-:W-:Y:S02]  /*1c0b0*/  IMAD R3, R13.reuse, UR5, R6 ;  /* 0x000000050d037c24 */ /* 0x040fe4000f8e0206 */
[----:B------:R-:W-:Y:S01]  /*1c0c0*/  IMAD.WIDE.U32 R4, R13, UR4, R4 ;  /* 0x000000040d047c25 */ /* 0x000fe2000f8e0004 */
[----:B------:R-:W-:-:S03]  /*1c0d0*/  ULDC.64 UR4, c[0x0][0xae8] ;  /* 0x0002ba0000047ab9 */ /* 0x000fc60000000a00 */
[----:B------:R-:W-:Y:S02]  /*1c0e0*/  IMAD.IADD R5, R5, 0x1, R3 ;  /* 0x0000000105057824 */ /* 0x000fe400078e0203 */
[----:B------:R-:W-:Y:S02]  /*1c0f0*/  IMAD R0, R10, UR4, RZ ;  /* 0x000000040a007c24 */ /* 0x000fe4000f8e02ff */
[----:B------:R-:W-:-:S04]  /*1c100*/  IMAD.WIDE.U32 R6, R11, UR4, R4 ;  /* 0x000000040b067c25 */ /* 0x000fc8000f8e0004 */
[----:B------:R-:W-:Y:S02]  /*1c110*/  IMAD R3, R11, UR5, R0 ;  /* 0x000000050b037c24 */ /* 0x000fe4000f8e0200 */
        /* <DEDUP_REMOVED lines=22> */
.L_x_1297:
[----:B------:R-:W-:Y:S05]  /*1c280*/  BSYNC B1 ;  /* 0x0000000000017941 */ /* 0x000fea0003800000 */
.L_x_1296:
        /* <DEDUP_REMOVED lines=22> */
.L_x_1292:
[----:B------:R-:W-:Y:S05]  /*1c3f0*/  BSYNC B0 ;  /* 0x0000000000007941 */ /* 0x000fea0003800000 */
.L_x_1287:
[----:B------:R-:W4:Y:S01]  /*1c400*/  LDL R0, [R1+0x3c] ;  /* 0x00003c0001007983 */ /* 0x000f220000100800 */
[----:B------:R-:W-:Y:S02]  /*1c410*/  ULDC UR4, c[0x0][0xc14] ;  /* 0x0003050000047ab9 */ /* 0x000fe40000000800 */
[----:B----4-:R-:W-:-:S13]  /*1c420*/  ISETP.GE.AND P0, PT, R0, UR4, PT ;  /* 0x0000000400007c0c */ /* 0x010fda000bf06270 */
[----:B------:R-:W-:Y:S05]  /*1c430*/  @!P0 BRA `(.L_x_1298) ;  /* 0xfffffe4c00288947 */ /* 0x000fea000383ffff */
[----:B------:R-:W-:Y:S05]  /*1c440*/  BRA `(.L_x_1089) ;  /* 0x0000005c00dc7947 */ /* 0x000fea0003800000 */
.L_x_1087:
[----:B------:R-:W-:-:S08]  /*1c450*/  NOP ;  /* 0x0000000000007918 */ /* 0x000fd00000000000 */
[----:B------:R-:W0:-:S00]  /*1c460*/  USETMAXREG.DEALLOC.CTAPOOL 0x20 ;  /* 0x00000020000079c8 */ /* 0x000e0000080e0500 */
[----:B0-----:R-:W-:-:S06]  /*1c470*/  LOP3.LUT R0, R0, 0x3, RZ, 0xc0, !PT ;  /* 0x0000000300007812 */ /* 0x001fcc00078ec0ff */
[----:B------:R-:W0:Y:S02]  /*1c480*/  SHFL.IDX PT, R0, R0, RZ, 0x1f ;  /* 0x00001fff00007589 */ /* 0x000e2400000e0000 */
[----:B0-----:R-:W-:-:S13]  /*1c490*/  ISETP.NE.AND P0, PT, R0, RZ, PT ;  /* 0x000000ff0000720c */ /* 0x001fda0003f05270 */
[----:B------:R-:W-:Y:S05]  /*1c4a0*/  @P0 BRA `(.L_x_1089) ;  /* 0x0000005c00c40947 */ /* 0x000fea0003800000 */
[----:B------:R-:W2:Y:S01]  /*1c4b0*/  LDL.LU R7, [R1] ;  /* 0x0000000001077983 */ /* 0x000ea20000300800 */
        /* <DEDUP_REMOVED lines=20> */
[----:B------:R-:W-:Y:S02]  /*1c600*/  IMAD.MOV.U32 R16, RZ, RZ, RZ ;  /* 0x000000ffff107224 */ /* 0x000fe400078e00ff */
        /* <DEDUP_REMOVED lines=25> */
[----:B------:R2:W-:Y:S01]  /*1c7a0*/  STL [R1], R7 ;  /* 0x0000000701007387 */ /* 0x0005e20000100800 */
[----:B0-----:R-:W-:-:S05]  /*1c7b0*/  IMAD R4, R4, UR4, RZ ;  /* 0x0000000404047c24 */ /* 0x001fca000f8e02ff */
[----:B-1----:R-:W-:Y:S01]  /*1c7c0*/  ISETP.GT.AND P0, PT, R4, UR6, PT ;  /* 0x0000000604007c0c */ /* 0x002fe2000bf04270 */
[----:B------:R-:W-:-:S12]  /*1c7d0*/  IMAD.MOV.U32 R3, RZ, RZ, R4 ;  /* 0x000000ffff037224 */ /* 0x000fd800078e0004 */
[----:B--2---:R-:W-:Y:S05]  /*1c7e0*/  @P0 BRA `(.L_x_1299) ;  /* 0x0000000000b80947 */ /* 0x004fea0003800000 */
[----:B------:R-:W-:Y:S01]  /*1c7f0*/  IMAD.MOV.U32 R4, RZ, RZ, R3 ;  /* 0x000000ffff047224 */ /* 0x000fe200078e0003 */
[----:B------:R-:W-:Y:S01]  /*1c800*/  ULDC UR5, c[0x0][0xc14] ;  /* 0x0003050000057ab9 */ /* 0x000fe20000000800 */
[----:B------:R-:W-:Y:S01]  /*1c810*/  IMAD.MOV.U32 R19, RZ, RZ, RZ ;  /* 0x000000ffff137224 */ /* 0x000fe200078e00ff */
[----:B------:R-:W-:Y:S01]  /*1c820*/  ULDC UR7, c[0x0][0xc14] ;  /* 0x0003050000077ab9 */ /* 0x000fe20000000800 */
[----:B------:R-:W-:-:S05]  /*1c830*/  ULDC UR4, c[0x0][0xc10] ;  /* 0x0003040000047ab9 */ /* 0x000fca0000000800 */
.L_x_1303:
[----:B------:R-:W-:Y:S02]  /*1c840*/  VIADD R0, R19, 0x1f ;  /* 0x0000001f13007836 */ /* 0x000fe40000000000 */
[----:B------:R-:W-:-:S03]  /*1c850*/  IMAD.U32 R19, RZ, RZ, UR7 ;  /* 0x00000007ff137e24 */ /* 0x000fc6000f8e00ff */
[----:B------:R-:W-:-:S13]  /*1c860*/  ISETP.GE.AND P0, PT, R0, UR5, PT ;  /* 0x0000000500007c0c */ /* 0x000fda000bf06270 */
[----:B------:R-:W-:Y:S05]  /*1c870*/  @P0 BRA `(.L_x_1300) ;  /* 0x0000000400d00947 */ /* 0x000fea0003800000 */
[----:B------:R-:W-:Y:S01]  /*1c880*/  IMAD.MOV.U32 R19, RZ, RZ, R0 ;  /* 0x000000ffff137224 */ /* 0x000fe200078e0000 */
[C---:B------:R-:W-:Y:S01]  /*1c890*/  ISETP.NE.AND P1, PT, R28.reuse, 0x1f, PT ;  /* 0x0000001f1c00780c */ /* 0x040fe20003f25270 */
[----:B------:R-:W-:Y:S01]  /*1c8a0*/  BSSY B0, `(.L_x_1301) ;  /* 0x0000008000007945 */ /* 0x000fe20003800000 */
[----:B------:R-:W-:Y:S02]  /*1c8b0*/  IMAD.MOV.U32 R0, RZ, RZ, RZ ;  /* 0x000000ffff007224 */ /* 0x000fe400078e00ff */
[----:B------:R-:W-:-:S05]  /*1c8c0*/  IMAD.IADD R5, R28, 0x1, R19 ;  /* 0x000000011c057824 */ /* 0x000fca00078e0213 */
[----:B------:R-:W-:-:S13]  /*1c8d0*/  ISETP.GE.OR P0, PT, R5, UR5, !P1 ;  /* 0x0000000505007c0c */ /* 0x000fda000cf06670 */
[----:B------:R-:W-:Y:S05]  /*1c8e0*/  @P0 BRA `(.L_x_1302) ;  /* 0x00000000000c0947 */ /* 0x000fea0003800000 */
[----:B------:R-:W0:Y:S02]  /*1c8f0*/  LDC.64 R2, c[0x0][0xc58] ;  /* 0x00031600ff027b82 */ /* 0x000e240000000a00 */
[----:B0-----:R-:W-:-:S05]  /*1c900*/  IMAD.WIDE R2, R5, 0x4, R2 ;  /* 0x0000000405027825 */ /* 0x001fca00078e0202 */
[----:B------:R0:W5:Y:S02]  /*1c910*/  LDG.E R0, desc[UR52][R2.64] ;  /* 0x0000003402007981 */ /* 0x000164000c1e1900 */
.L_x_1302:
[----:B------:R-:W-:Y:S05]  /*1c920*/  BSYNC B0 ;  /* 0x0000000000007941 */ /* 0x000fea0003800000 */
.L_x_1301:
[----:B0----5:R-:W0:Y:S01]  /*1c930*/  SHFL.UP PT, R2, R0, 0x1, RZ ;  /* 0x0420000000027989 */ /* 0x021e2200000e00ff */
[C---:B------:R-:W-:Y:S02]  /*1c940*/  ISETP.NE.AND P0, PT, R28.reuse, RZ, PT ;  /* 0x000000ff1c00720c */ /* 0x040fe40003f05270 */
[----:B------:R-:W-:Y:S02]  /*1c950*/  ISETP.GE.U32.AND P1, PT, R28, 0x2, PT ;  /* 0x000000021c00780c */ /* 0x000fe40003f26070 */
        /* <DEDUP_REMOVED lines=23> */
.L_x_1299:
        /* <DEDUP_REMOVED lines=20> */
.L_x_1304:
        /* <DEDUP_REMOVED lines=59> */
.L_x_1300:
[----:B------:R-:W-:Y:S02]  /*1cfc0*/  IMAD.MOV.U32 R17, RZ, RZ, RZ ;  /* 0x000000ffff117224 */ /* 0x000fe400078e00ff */
[----:B------:R-:W-:Y:S02]  /*1cfd0*/  IMAD.U32 R16, RZ, RZ, UR6 ;  /* 0x00000006ff107e24 */ /* 0x000fe4000f8e00ff */
[----:B------:R-:W-:-:S07]  /*1cfe0*/  IMAD.MOV.U32 R18, RZ, RZ, RZ ;  /* 0x000000ffff127224 */ /* 0x000fce00078e00ff */
.L_x_1305:
        /* <DEDUP_REMOVED lines=16> */
[----:B------:R-:W-:Y:S02]  /*1d0f0*/  IMAD.MOV.U32 R22, RZ, RZ, RZ ;  /* 0x000000ffff167224 */ /* 0x000fe400078e00ff */
[----:B------:R-:W-:-:S07]  /*1d100*/  IMAD.MOV.U32 R24, RZ, RZ, 0x1 ;  /* 0x00000001ff187424 */ /* 0x000fce00078e00ff */
.L_x_1408:
[----:B------:R-:W-:Y:S05]  /*1d110*/  YIELD ;  /* 0x0000000000007946 */ /* 0x000fea0003800000 */
[----:B------:R-:W-:Y:S01]  /*1d120*/  ULDC.64 UR4, c[0x0][0xa28] ;  /* 0x00028a0000047ab9 */ /* 0x000fe20000000a00 */
[----:B0-----:R-:W-:Y:S01]  /*1d130*/  IMAD.MOV.U32 R8, RZ, RZ, RZ ;  /* 0x000000ffff087224 */ /* 0x001fe200078e00ff */
[----:B------:R-:W-:Y:S01]  /*1d140*/  ISETP.NE.U32.AND P0, PT, RZ, UR4, PT ;  /* 0x00000004ff007c0c */ /* 0x000fe2000bf05070 */
[----:B0-----:R-:W-:Y:S01]  /*1d150*/  IMAD.MOV.U32 R0, RZ, RZ, RZ ;  /* 0x000000ffff007224 */ /* 0x001fe200078e00ff */
[----:B------:R-:W-:Y:S01]  /*1d160*/  ULDC.64 UR8, c[0x0][0xa08] ;  /* 0x0002820000087ab9 */ /* 0x000fe20000000a00 */
[----:B------:R-:W-:Y:S01]  /*1d170*/  ULDC.64 UR10, c[0x0][0xa10] ;  /* 0x00028400000a7ab9 */ /* 0x000fe20000000a00 */
[----:B------:R-:W-:Y:S01]  /*1d180*/  ISETP.NE.AND.EX P0, PT, RZ, UR5, PT, P0 ;  /* 0x00000005ff007c0c */ /* 0x000fe2000bf05300 */
[----:B------:R-:W-:-:S12]  /*1d190*/  ULDC.64 UR4, c[0x0][0xa00] ;  /* 0x0002800000047ab9 */ /* 0x000fd80000000a00 */
[----:B--2---:R-:W0:Y:S01]  /*1d1a0*/  @P0 LDC.64 R2, c[0x0][0xa28] ;  /* 0x00028a00ff020b82 */ /* 0x004e220000000a00 */
[----:B------:R-:W-:-:S04]  /*1d1b0*/  ISETP.NE.U32.AND P2, PT, RZ, UR4, PT ;  /* 0x00000004ff007c0c */ /* 0x000fc8000bf45070 */
[----:B------:R-:W-:Y:S01]  /*1d1c0*/  ISETP.NE.AND.EX P2, PT, RZ, UR5, PT, P2 ;  /* 0x00000005ff007c0c */ /* 0x000fe2000bf45320 */
[----:B------:R-:W-:Y:S01]  /*1d1d0*/  ULDC.64 UR4, c[0x0][0xa18] ;  /* 0x0002860000047ab9 */ /* 0x000fe20000000a00 */
[----:B0-----:R-:W-:-:S05]  /*1d1e0*/  @P0 IMAD.WIDE R2, R19, 0x4, R2 ;  /* 0x0000000413020825 */ /* 0x001fca00078e0202 */
[----:B------:R0:W5:Y:S01]  /*1d1f0*/  @P0 LDG.E R8, desc[UR52][R2.64] ;  /* 0x0000003402080981 */ /* 0x000162000c1e1900 */
[----:B------:R-:W-:Y:S01]  /*1d200*/  ISETP.NE.U32.AND P0, PT, RZ, UR4, PT ;  /* 0x00000004ff007c0c */ /* 0x000fe2000bf05070 */
[----:B0-----:R-:W0:Y:S03]  /*1d210*/  LDC.64 R2, c[0x0][0xa00] ;  /* 0x00028000ff027b82 */ /* 0x001e260000000a00 */
[----:B------:R-:W-:-:S13]  /*1d220*/  ISETP.NE.AND.EX P0, PT, RZ, UR5, PT, P0 ;  /* 0x00000005ff007c0c */ /* 0x000fda000bf05300 */
[----:B------:R-:W2:Y:S01]  /*1d230*/  @P0 LDC.64 R4, c[0x0][0xa18] ;  /* 0x00028600ff040b82 */ /* 0x000ea20000000a00 */
[----:B0-----:R-:W-:-:S05]  /*1d240*/  IMAD.WIDE R2, R19, 0x4, R2 ;  /* 0x0000000413027825 */ /* 0x001fca00078e0202 */
[----:B------:R-:W3:Y:S01]  /*1d250*/  @P2 LDG.E R0, desc[UR52][R2.64] ;  /* 0x0000003402002981 */ /* 0x000ee2000c1e1900 */
[----:B------:R-:W-:Y:S02]  /*1d260*/  ULDC UR4, c[0x0][0x288] ;  /* 0x0000a20000047ab9 */ /* 0x000fe40000000800 */
[----:B------:R-:W-:Y:S01]  /*1d270*/  IMAD.U32 R7, RZ, RZ, UR4 ;  /* 0x00000004ff077e24 */ /* 0x000fe2000f8e00ff */
[----:B------:R-:W-:Y:S01]  /*1d280*/  ULDC.64 UR4, c[0x0][0x3f8] ;  /* 0x0000fe0000047ab9 */ /* 0x000fe20000000a00 */
[----:B--2---:R-:W-:-:S05]  /*1d290*/  @P0 IMAD.WIDE R4, R19, 0x4, R4 ;  /* 0x0000000413040825 */ /* 0x004fca00078e0204 */
[----:B------:R0:W5:Y:S01]  /*1d2a0*/  @P0 LDG.E R7, desc[UR52][R4.64] ;  /* 0x0000003404070981 */ /* 0x000162000c1e1900 */
[----:B------:R-:W-:Y:S01]  /*1d2b0*/  UISETP.NE.U32.AND UP0, UPT, UR4, URZ, UPT ;  /* 0x0000003f0400728c */ /* 0x000fe2000bf05070 */
[----:B------:R-:W-:Y:S01]  /*1d2c0*/  ISETP.NE.U32.AND P1, PT, RZ, UR8, PT ;  /* 0x00000008ff007c0c */ /* 0x000fe2000bf25070 */
[----:B------:R-:W-:Y:S01]  /*1d2d0*/  ULDC UR6, c[0x0][0x338] ;  /* 0x0000ce0000067ab9 */ /* 0x000fe20000000800 */
[----:B------:R-:W-:Y:S01]  /*1d2e0*/  ULDC UR4, c[0x0][0x404] ;  /* 0x0001010000047ab9 */ /* 0x000fe20000000800 */
[----:B------:R-:W-:Y:S01]  /*1d2f0*/  UISETP.NE.AND.EX UP0, UPT, UR5, URZ, UPT, UP0 ;  /* 0x0000003f0500728c */ /* 0x000fe2000bf05300 */
[----:B------:R-:W-:Y:S01]  /*1d300*/  ISETP.NE.AND.EX P3, PT, RZ, UR9, PT, P1 ;  /* 0x00000009ff007c0c */ /* 0x000fe2000bf65310 */
[----:B------:R-:W-:Y:S01]  /*1d310*/  IMAD.U32 R6, RZ, RZ, UR6 ;  /* 0x00000006ff067e24 */ /* 0x000fe2000f8e00ff */
[----:B------:R-:W-:Y:S01]  /*1d320*/  ULDC UR5, c[0x0][0x2e0] ;  /* 0x0000b80000057ab9 */ /* 0x000fe20000000800 */
[----:B------:R-:W-:Y:S01]  /*1d330*/  USEL UR4, UR4, 0x1, UP0 ;  /* 0x0000000104047887 */ /* 0x000fe20008000000 */
[----:B------:R-:W-:-:S03]  /*1d340*/  ISETP.NE.U32.AND P1, PT, RZ, UR10, PT ;  /* 0x0000000aff007c0c */ /* 0x000fc6000bf25070 */
[----:B------:R-:W-:Y:S01]  /*1d350*/  UIMAD UR4, UR4, UR5, URZ ;  /* 0x00000005040472a4 */ /* 0x000fe2000f8e023f */
[----:B------:R-:W-:-:S05]  /*1d360*/  ISETP.NE.AND.EX P1, PT, RZ, UR11, PT, P1 ;  /* 0x0000000bff007c0c */ /* 0x000fca000bf25310 */
[----:B------:R-:W-:Y:S01]  /*1d370*/  IMAD.U32 R9, RZ, RZ, UR4 ;  /* 0x00000004ff097e24 */ /* 0x000fe2000f8e00ff */
[----:B---3--:R0:W-:Y:S01]  /*1d380*/  STL [R1+0x8], R0 ;  /* 0x0000080001007387 */ /* 0x0081e20000100800 */
[----:B------:R-:W-:Y:S06]  /*1d390*/  @P0 BRA `(.L_x_1307) ;  /* 0x0000000000100947 */ /* 0x000fec0003800000 */
[----:B------:R-:W-:Y:S05]  /*1d3a0*/  @!P2 BRA `(.L_x_1307) ;  /* 0x00000000000ca947 */ /* 0x000fea0003800000 */
[----:B0-----:R-:W2:Y:S04]  /*1d3b0*/  LDG.E R0, desc[UR52][R2.64] ;  /* 0x0000003402007981 */ /* 0x001ea8000c1e1900 */
[----:B-----5:R-:W2:Y:S02]  /*1d3c0*/  LDG.E R7, desc[UR52][R2.64+0x4] ;  /* 0x0000043402077981 */ /* 0x020ea4000c1e1900 */
[----:B--2---:R-:W-:-:S07]  /*1d3d0*/  IMAD.IADD R7, R7, 0x1, -R0 ;  /* 0x0000000107077824 */ /* 0x004fce00078e0a00 */
.L_x_1307:
[----:B0-----:R-:W0:Y:S01]  /*1d3e0*/  LDC.64 R4, c[0x0][0xa08] ;  /* 0x00028200ff047b82 */ /* 0x001e220000000a00 */
[----:B------:R-:W-:Y:S01]  /*1d3f0*/  IMAD.MOV.U32 R23, RZ, RZ, RZ ;  /* 0x000000ffff177224 */ /* 0x000fe200078e00ff */
[----:B------:R-:W-:-:S06]  /*1d400*/  ULDC.64 UR4, c[0x0][0xa20] ;  /* 0x0002880000047ab9 */ /* 0x000fcc0000000a00 */
[----:B------:R-:W2:Y:S01]  /*1d410*/  LDC.64 R2, c[0x0][0xa10] ;  /* 0x00028400ff027b82 */ /* 0x000ea20000000a00 */
[----:B------:R-:W-:Y:S02]  /*1d420*/  IMAD.MOV.U32 R0, RZ, RZ, RZ ;  /* 0x000000ffff007224 */ /* 0x000fe400078e00ff */
[----:B0-----:R-:W-:-:S05]  /*1d430*/  IMAD.WIDE R4, R19, 0x4, R4 ;  /* 0x0000000413047825 */ /* 0x001fca00078e0204 */
[----:B------:R-:W3:Y:S01]  /*1d440*/  @P3 LDG.E R23, desc[UR52][R4.64] ;  /* 0x0000003404173981 */ /* 0x000ee2000c1e1900 */
[----:B--2---:R-:W-:-:S05]  /*1d450*/  IMAD.WIDE R2, R19, 0x4, R2 ;  /* 0x0000000413027825 */ /* 0x004fca00078e0202 */
[----:B------:R0:W5:Y:S01]  /*1d460*/  @P1 LDG.E R0, desc[UR52][R2.64] ;  /* 0x0000003402001981 */ /* 0x000162000c1e1900 */
[----:B------:R-:W-:-:S04]  /*1d470*/  ISETP.NE.U32.AND P0, PT, RZ, UR4, PT ;  /* 0x00000004ff007c0c */ /* 0x000fc8000bf05070 */
[----:B------:R-:W-:Y:S01]  /*1d480*/  ISETP.NE.AND.EX P0, PT, RZ, UR5, PT, P0 ;  /* 0x00000005ff007c0c */ /* 0x000fe2000bf05300 */
[----:B---3-5:R-:W-:-:S12]  /*1d490*/  IMAD.IADD R23, R23, 0x1, R8 ;  /* 0x0000000117177824 */ /* 0x028fd800078e0208 */
[----:B0-----:R-:W-:Y:S05]  /*1d4a0*/  @!P0 BRA `(.L_x_1308) ;  /* 0x0000000000108947 */ /* 0x001fea0003800000 */
[----:B------:R-:W0:Y:S02]  /*1d4b0*/  LDC.64 R4, c[0x0][0xa20] ;  /* 0x00028800ff047b82 */ /* 0x000e240000000a00 */
[----:B0-----:R-:W-:-:S05]  /*1d4c0*/  IMAD.WIDE R4, R19, 0x4, R4 ;  /* 0x0000000413047825 */ /* 0x001fca00078e0204 */
[----:B------:R0:W5:Y:S01]  /*1d4d0*/  LDG.E R9, desc[UR52][R4.64] ;  /* 0x0000003404097981 */ /* 0x000162000c1e1900 */
[----:B------:R-:W-:Y:S05]  /*1d4e0*/  BRA `(.L_x_1309) ;  /* 0x0000000000107947 */ /* 0x000fea0003800000 */
.L_x_1308:
[----:B------:R-:W-:Y:S05]  /*1d4f0*/  @!P3 BRA `(.L_x_1309) ;  /* 0x00000000000cb947 */ /* 0x000fea0003800000 */
[----:B------:R-:W2:Y:S04]  /*1d500*/  LDG.E R10, desc[UR52][R4.64] ;  /* 0x00000034040a7981 */ /* 0x000ea8000c1e1900 */
[----:B------:R-:W2:Y:S02]  /*1d510*/  LDG.E R9, desc[UR52][R4.64+0x4] ;  /* 0x0000043404097981 */ /* 0x000ea4000c1e1900 */
[----:B--2---:R-:W-:-:S07]  /*1d520*/  IMAD.IADD R9, R9, 0x1, -R10 ;  /* 0x0000000109097824 */ /* 0x004fce00078e0a0a */
.L_x_1309:
[----:B0-----:R-:W2:Y:S04]  /*1d530*/  @P1 LDG.E R5, desc[UR52][R2.64] ;  /* 0x0000003402051981 */ /* 0x001ea8000c1e1900 */
[----:B------:R-:W2:Y:S01]  /*1d540*/  @P1 LDG.E R4, desc[UR52][R2.64+0x4] ;  /* 0x0000043402041981 */ /* 0x000ea2000c1e1900 */
[----:B-----5:R-:W-:Y:S02]  /*1d550*/  IMAD.IADD R10, R9, 0x1, -R8 ;  /* 0x00000001090a7824 */ /* 0x020fe400078e0a08 */
[----:B------:R-:W-:-:S05]  /*1d560*/  IMAD R14, R17, 0xc0, RZ ;  /* 0x000000c0110e7824 */ /* 0x000fca00078e02ff */
[----:B------:R-:W-:Y:S01]  /*1d570*/  IADD3 R11, -R7, 0xc0, R14 ;  /* 0x000000c0070b7810 */ /* 0x000fe20007ffe10e */
[----:B--2---:R-:W-:Y:S02]  /*1d580*/  @P1 IMAD.IADD R6, R4, 0x1, -R5 ;  /* 0x0000000104061824 */ /* 0x004fe400078e0a05 */
[----:B------:R-:W0:Y:S02]  /*1d590*/  LDC.64 R4, c[0x0][0x9e0] ;  /* 0x00027800ff047b82 */ /* 0x000e240000000a00 */
[----:B------:R-:W-:-:S04]  /*1d5a0*/  IMAD.IADD R12, R10, 0x1, R6 ;  /* 0x000000010a0c7824 */ /* 0x000fc800078e0206 */
[C---:B------:R-:W-:Y:S02]  /*1d5b0*/  VIADD R8, R12.reuse, 0x7f ;  /* 0x0000007f0c087836 */ /* 0x040fe40000000000 */
[----:B------:R-:W-:-:S03]  /*1d5c0*/  IMAD.IADD R2, R12, 0x1, R11 ;  /* 0x000000010c027824 */ /* 0x000fc600078e020b */
[----:B------:R-:W-:-:S04]  /*1d5d0*/  SHF.R.S32.HI R9, RZ, 0x1f, R8 ;  /* 0x0000001fff097819 */ /* 0x000fc80000011408 */
[----:B------:R-:W-:-:S04]  /*1d5e0*/  LEA.HI R9, R9, R8, RZ, 0x7 ;  /* 0x0000000809097211 */ /* 0x000fc800078f38ff */
[----:B------:R-:W-:Y:S02]  /*1d5f0*/  SHF.R.S32.HI R3, RZ, 0x7, R9 ;  /* 0x00000007ff037819 */ /* 0x000fe40000011409 */
[----:B0-----:R-:W-:Y:S01]  /*1d600*/  ISETP.GE.AND P2, PT, R5, 0x1, PT ;  /* 0x000000010500780c */ /* 0x001fe20003f46270 */
[----:B------:R-:W-:-:S12]  /*1d610*/  IMAD.IADD R11, R2, 0x1, R4 ;  /* 0x00000001020b7824 */ /* 0x000fd800078e0204 */
        /* <DEDUP_REMOVED lines=12> */
.L_x_1312:
[----:B------:R-:W-:-:S13]  /*1d6e0*/  ISETP.NE.AND P0, PT, R5, 0x1, PT ;  /* 0x000000010500780c */ /* 0x000fda0003f05270 */
[----:B------:R-:W0:Y:S02]  /*1d6f0*/  @P0 LDC.64 R8, c[0x0][0x9e8] ;  /* 0x00027a00ff080b82 */ /* 0x000e240000000a00 */
[----:B0-----:R-:W-:-:S05]  /*1d700*/  @P0 IMAD.HI.U32 R8, R4, R8, RZ ;  /* 0x0000000804080227 */ /* 0x001fca00078e00ff */
[----:B------:R-:W-:-:S07]  /*1d710*/  @P0 SHF.R.U32.HI R4, RZ, R9, R8 ;  /* 0x00000009ff040219 */ /* 0x000fce0000011608 */
.L_x_1313:
[----:B------:R-:W-:Y:S05]  /*1d720*/  BSYNC B0 ;  /* 0x0000000000007941 */ /* 0x000fea0003800000 */
.L_x_1311:
[----:B------:R-:W-:-:S05]  /*1d730*/  IMAD R4, R4, R5, R5 ;  /* 0x0000000504047224 */ /* 0x000fca00078e0205 */
[----:B------:R-:W-:-:S07]  /*1d740*/  VIMNMX R11, R11, R4, PT ;  /* 0x000000040b0b7248 */ /* 0x000fce0003fe0100 */
.L_x_1310:
        /* <DEDUP_REMOVED lines=15> */
.L_x_1316:
[----:B------:R-:W-:-:S13]  /*1d840*/  ISETP.NE.AND P0, PT, R5, 0x1, PT ;  /* 0x000000010500780c */ /* 0x000fda0003f05270 */
[----:B------:R-:W0:Y:S02]  /*1d850*/  @P0 LDC.64 R8, c[0x0][0x9e8] ;  /* 0x00027a00ff080b82 */ /* 0x000e240000000a00 */
[----:B0-----:R-:W-:-:S04]  /*1d860*/  @P0 IMAD.HI.U32 R12, R4, R8, RZ ;  /* 0x00000008040c0227 */ /* 0x001fc800078e00ff */
[----:B------:R-:W-:Y:S01]  /*1d870*/  IMAD.MOV.U32 R8, RZ, RZ, R4 ;  /* 0x000000ffff087224 */ /* 0x000fe200078e0004 */
[----:B------:R-:W-:-:S07]  /*1d880*/  @P0 SHF.R.U32.HI R8, RZ, R9, R12 ;  /* 0x00000009ff080219 */ /* 0x000fce000001160c */
.L_x_1317:
[----:B------:R-:W-:Y:S05]  /*1d890*/  BSYNC B0 ;  /* 0x0000000000007941 */ /* 0x000fea0003800000 */
.L_x_1315:
[----:B------:R-:W-:-:S05]  /*1d8a0*/  IMAD R8, R8, R5, RZ ;  /* 0x0000000508087224 */ /* 0x000fca00078e02ff */
[----:B------:R-:W-:-:S07]  /*1d8b0*/  VIMNMX R7, R7, R8, !PT ;  /* 0x0000000807077248 */ /* 0x000fce0007fe0100 */
.L_x_1314:
[----:B------:R-:W-:Y:S01]  /*1d8c0*/  VIADD R11, R11, 0x7f ;  /* 0x0000007f0b0b7836 */ /* 0x000fe20000000000 */
[----:B------:R-:W-:Y:S01]  /*1d8d0*/  SHF.R.S32.HI R12, RZ, 0x1f, R7 ;  /* 0x0000001fff0c7819 */ /* 0x000fe20000011407 */
[----:B------:R-:W-:Y:S01]  /*1d8e0*/  BSSY B0, `(.L_x_1318) ;  /* 0x00000d6000007945 */ /* 0x000fe20003800000 */
[----:B------:R-:W-:Y:S02]  /*1d8f0*/  PLOP3.LUT P2, PT, PT, PT, PT, 0x80, 0x0 ;  /* 0x000000000000781c */ /* 0x000fe40003f4f070 */
[----:B------:R-:W-:Y:S02]  /*1d900*/  SHF.R.S32.HI R8, RZ, 0x1f, R11 ;  /* 0x0000001fff087819 */ /* 0x000fe4000001140b */
[----:B------:R-:W-:Y:S02]  /*1d910*/  LEA.HI R12, R12, R7, RZ, 0x7 ;  /* 0x000000070c0c7211 */ /* 0x000fe400078f38ff */
[----:B------:R-:W-:Y:S02]  /*1d920*/  LEA.HI R8, R8, R11, RZ, 0x7 ;  /* 0x0000000b08087211 */ /* 0x000fe400078f38ff */
[----:B------:R-:W-:-:S02]  /*1d930*/  SHF.R.S32.HI R12, RZ, 0x7, R12 ;  /* 0x00000007ff0c7819 */ /* 0x000fc4000001140c */
[----:B------:R-:W-:Y:S02]  /*1d940*/  SHF.R.S32.HI R8, RZ, 0x7, R8 ;  /* 0x00000007ff087819 */ /* 0x000fe40000011408 */
[----:B------:R-:W-:Y:S02]  /*1d950*/  VIMNMX R5, RZ, R12, !PT ;  /* 0x0000000cff057248 */ /* 0x000fe40007fe0100 */
[----:B------:R-:W-:-:S03]  /*1d960*/  VIMNMX R7, R3, R8, PT ;  /* 0x0000000803077248 */ /* 0x000fc60003fe0100 */
[--C-:B------:R-:W-:Y:S02]  /*1d970*/  IMAD R5, R5, 0x80, -R10.reuse ;  /* 0x0000008005057824 */ /* 0x100fe400078e0a0a */
[----:B------:R-:W-:-:S03]  /*1d980*/  IMAD R7, R7, 0x80, -R10 ;  /* 0x0000008007077824 */ /* 0x000fc600078e0a0a */
[----:B------:R-:W-:Y:S02]  /*1d990*/  VIMNMX R5, RZ, R5, !PT ;  /* 0x00000005ff057248 */ /* 0x000fe40007fe0100 */
[----:B------:R-:W-:-:S04]  /*1d9a0*/  VIMNMX R6, R7, R6, PT ;  /* 0x0000000607067248 */ /* 0x000fc80003fe0100 */
[----:B------:R-:W-:-:S13]  /*1d9b0*/  ISETP.GT.AND P0, PT, R6, R5, PT ;  /* 0x000000050600720c */ /* 0x000fda0003f04270 */
[----:B------:R-:W-:Y:S01]  /*1d9c0*/  @P0 VIADD R7, R6, 0x7f ;  /* 0x0000007f06070836 */ /* 0x000fe20000000000 */
[----:B------:R-:W-:-:S04]  /*1d9d0*/  SHF.R.U32.HI R6, RZ, 0x7, R5 ;  /* 0x00000007ff067819 */ /* 0x000fc80000011605 */
[----:B------:R-:W-:-:S04]  /*1d9e0*/  @P0 SHF.R.S32.HI R8, RZ, 0x1f, R7 ;  /* 0x0000001fff080819 */ /* 0x000fc80000011407 */
[----:B------:R-:W-:Y:S01]  /*1d9f0*/  @P0 LEA.HI R8, R8, R7, RZ, 0x7 ;  /* 0x0000000708080211 */ /* 0x000fe200078f38ff */
[----:B------:R-:W-:-:S03]  /*1da00*/  IMAD.MOV.U32 R7, RZ, RZ, R6 ;  /* 0x000000ffff077224 */ /* 0x000fc600078e0006 */
[----:B------:R-:W-:-:S04]  /*1da10*/  @P0 SHF.R.S32.HI R7, RZ, 0x7, R8 ;  /* 0x00000007ff070819 */ /* 0x000fc80000011408 */
[----:B------:R-:W-:-:S13]  /*1da20*/  ISETP.GT.AND P0, PT, R7, R6, PT ;  /* 0x000000060700720c */ /* 0x000fda0003f04270 */
[----:B------:R-:W-:Y:S05]  /*1da30*/  @!P0 BRA `(.L_x_1319) ;  /* 0x0000000c00008947 */ /* 0x000fea0003800000 */
        /* <DEDUP_REMOVED lines=10> */
.L_x_1454:
[----:B------:R-:W-:-:S03]  /*1dae0*/  UMOV UR4, 0xffffffff ;  /* 0xffffffff00047882 */ /* 0x000fc60000000000 */
[----:B------:R-:W-:Y:S05]  /*1daf0*/  BRA.DIV UR4, `(.L_x_1321) ;  /* 0x0000005204e47947 */ /* 0x000fea000b800000 */
[----:B------:R-:W-:-:S13]  /*1db00*/  ELECT P6, URZ, PT ;  /* 0x00000000003f782f */ /* 0x000fda00038c0000 */
.L_x_1457:
        /* <DEDUP_REMOVED lines=12> */
.L_x_1458:
[----:B------:R-:W-:Y:S05]  /*1dbd0*/  BSYNC B1 ;  /* 0x0000000000017941 */ /* 0x000fea0003800000 */
.L_x_1322:
[----:B------:R-:W-:Y:S04]  /*1dbe0*/  BSSY B1, `(.L_x_1324) ;  /* 0x0000049000017945 */ /* 0x000fe80003800000 */
[----:B------:R-:W-:Y:S05]  /*1dbf0*/  @!P6 BRA `(.L_x_1325) ;  /* 0x00000004001ce947 */ /* 0x000fea0003800000 */
[----:B------:R-:W-:Y:S01]  /*1dc00*/  IMAD R10, R25, 0x8, R8 ;  /* 0x00000008190a7824 */ /* 0x000fe200078e0208 */
[----:B------:R-:W-:-:S04]  /*1dc10*/  SHF.L.U32 R13, R26, 0x1f, RZ ;  /* 0x0000001f1a0d7819 */ /* 0x000fc800000006ff */
[----:B------:R-:W2:Y:S02]  /*1dc20*/  SYNCS.PHASECHK.TRANS64.TRYWAIT P0, [R10+URZ+0x2d8a0], R13 ;  /* 0x02d8a00d0a0075a7 */ /* 0x000ea4000800017f */
[----:B--2---:R-:W-:Y:S05]  /*1dc30*/  @!P0 BRA `(.L_x_1326) ;  /* 0x0000005000c88947 */ /* 0x004fea0003800000 */
.L_x_1459:
[----:B0-----:R-:W0:Y:S02]  /*1dc40*/  S2R R11, SR_TID.X ;  /* 0x00000000000b7919 */ /* 0x001e240000002100 */
[----:B0-----:R-:W-:-:S04]  /*1dc50*/  LOP3.LUT R11, R11, 0x7f, RZ, 0xc0, !PT ;  /* 0x0000007f0b0b7812 */ /* 0x001fc800078ec0ff */
[----:B------:R-:W-:-:S13]  /*1dc60*/  ISETP.NE.AND P1, PT, R11, RZ, PT ;  /* 0x000000ff0b00720c */ /* 0x000fda0003f25270 */
[----:B------:R-:W-:Y:S05]  /*1dc70*/  @P1 BRA `(.L_x_1327) ;  /* 0x0000000000141947 */ /* 0x000fea0003800000 */
[----:B------:R-:W-:Y:S01]  /*1dc80*/  ISETP.NE.AND P0, PT, R28, RZ, PT ;  /* 0x000000ff1c00720c */ /* 0x000fe20003f05270 */
[----:B------:R-:W-:-:S04]  /*1dc90*/  IMAD.MOV.U32 R11, RZ, RZ, 0x6000 ;  /* 0x00006000ff0b7424 */ /* 0x000fc800078e00ff */
[----:B------:R0:W-:Y:S08]  /*1dca0*/  SYNCS.ARRIVE.TRANS64 RZ, [R10+URZ+0x2d890], R11 ;  /* 0x02d8900b0aff79a7 */ /* 0x0001f0000800003f */
[----:B------:R-:W-:Y:S05]  /*1dcb0*/  @!P0 BRA `(.L_x_1327) ;  /* 0x0000000000048947 */ /* 0x000fea0003800000 */
[----:B------:R-:W-:Y:S01]  /*1dcc0*/  BPT.TRAP 0x1 ;  /* 0x000000040000795c */ /* 0x000fe20000300000 */
.L_x_1327:
[----:B------:R-:W-:Y:S01]  /*1dcd0*/  IMAD R12, R25, 0x6000, R8 ;  /* 0x00006000190c7824 */ /* 0x000fe200078e0208 */
[----:B------:R-:W-:Y:S01]  /*1dce0*/  R2UR UR9, R10 ;  /* 0x000000000a0972ca */ /* 0x000fe200000e0000 */
[----:B0-----:R-:W-:Y:S01]  /*1dcf0*/  IMAD R11, R7, 0x80, R0 ;  /* 0x00000080070b7824 */ /* 0x001fe200078e0200 */
        /* <DEDUP_REMOVED lines=22> */
[----:B------:R0:W-:Y:S01]  /*1de60*/  UTMALDG.4D [UR8], [UR4], desc[UR6] ;  /* 0x00000608040075b4 */ /* 0x0001e20008019000 */
[----:B------:R-:W3:Y:S02]  /*1de70*/  SYNCS.PHASECHK.TRANS64.TRYWAIT P0, [R10+URZ+0x2d8c0], R13 ;  /* 0x02d8c00d0a0075a7 */ /* 0x000ee4000800017f */
[----:B0--3--:R-:W-:Y:S05]  /*1de80*/  @!P0 BRA `(.L_x_1328) ;  /* 0x0000005000488947 */ /* 0x009fea0003800000 */
.L_x_1460:
[----:B------:R-:W-:Y:S05]  /*1de90*/  @P1 BRA `(.L_x_1329) ;  /* 0x0000000000141947 */ /* 0x000fea0003800000 */
[----:B------:R-:W-:Y:S01]  /*1dea0*/  ISETP.NE.AND P0, PT, R28, RZ, PT ;  /* 0x000000ff1c00720c */ /* 0x000fe20003f05270 */
[----:B0-2---:R-:W-:-:S04]  /*1deb0*/  IMAD.MOV.U32 R13, RZ, RZ, 0x6000 ;  /* 0x00006000ff0d7424 */ /* 0x005fc800078e00ff */
[----:B------:R3:W-:Y:S08]  /*1dec0*/  SYNCS.ARRIVE.TRANS64 RZ, [R10+URZ+0x2d8b0], R13 ;  /* 0x02d8b00d0aff79a7 */ /* 0x0007f0000800003f */
[----:B------:R-:W-:Y:S05]  /*1ded0*/  @!P0 BRA `(.L_x_1329) ;  /* 0x0000000000048947 */ /* 0x000fea0003800000 */
[----:B------:R-:W-:Y:S01]  /*1dee0*/  BPT.TRAP 0x1 ;  /* 0x000000040000795c */ /* 0x000fe20000300000 */
.L_x_1329:
        /* <DEDUP_REMOVED lines=24> */
.L_x_1325:
[----:B------:R-:W-:Y:S05]  /*1e070*/  BSYNC B1 ;  /* 0x0000000000017941 */ /* 0x000fea0003800000 */
.L_x_1324:
[----:B------:R-:W-:Y:S01]  /*1e080*/  VIADD R25, R25, 0x1 ;  /* 0x0000000119197836 */ /* 0x000fe20000000000 */
[----:B------:R-:W-:Y:S01]  /*1e090*/  PLOP3.LUT P2, PT, PT, PT, PT, 0x8, 0x0 ;  /* 0x000000000000781c */ /* 0x000fe20003f4e170 */
[----:B------:R-:W-:-:S03]  /*1e0a0*/  VIADD R7, R7, 0xfffffffe ;  /* 0xfffffffe07077836 */ /* 0x000fc60000000000 */
[----:B------:R-:W-:-:S04]  /*1e0b0*/  ISETP.NE.AND P0, PT, R25, 0x2, PT ;  /* 0x000000021900780c */ /* 0x000fc80003f05270 */
[----:B------:R-:W-:Y:S02]  /*1e0c0*/  SEL R25, R25, RZ, P0 ;  /* 0x000000ff19197207 */ /* 0x000fe40000000000 */
[----:B0-----:R-:W-:Y:S02]  /*1e0d0*/  SEL R11, RZ, 0x1, P0 ;  /* 0x00000001ff0b7807 */ /* 0x001fe40000000000 */
[----:B------:R-:W-:Y:S02]  /*1e0e0*/  ISETP.GE.AND P0, PT, R7, R6, PT ;  /* 0x000000060700720c */ /* 0x000fe40003f06270 */
[----:B------:R-:W-:-:S11]  /*1e0f0*/  LOP3.LUT R26, R26, R11, RZ, 0x3c, !PT ;  /* 0x0000000b1a1a7212 */ /* 0x000fd600078e3cff */
[----:B------:R-:W-:Y:S05]  /*1e100*/  @!P0 BRA `(.L_x_1319) ;  /* 0x00000004004c8947 */ /* 0x000fea0003800000 */
.L_x_1336:
[----:B------:R-:W-:Y:S05]  /*1e110*/  YIELD ;  /* 0x0000000000007946 */ /* 0x000fea0003800000 */
[----:B------:R-:W-:Y:S04]  /*1e120*/  BSSY B1, `(.L_x_1330) ;  /* 0x0000048000017945 */ /* 0x000fe80003800000 */
[----:B------:R-:W-:Y:S05]  /*1e130*/  @!P6 BRA `(.L_x_1331) ;  /* 0x000000040018e947 */ /* 0x000fea0003800000 */
[----:B------:R-:W-:Y:S01]  /*1e140*/  IMAD R11, R25, 0x8, R8 ;  /* 0x00000008190b7824 */ /* 0x000fe200078e0208 */
[----:B--23--:R-:W-:-:S04]  /*1e150*/  SHF.L.U32 R10, R26, 0x1f, RZ ;  /* 0x0000001f1a0a7819 */ /* 0x00cfc800000006ff */
[----:B------:R-:W0:Y:S02]  /*1e160*/  SYNCS.PHASECHK.TRANS64.TRYWAIT P0, [R11+URZ+0x2d8a0], R10 ;  /* 0x02d8a00a0b0075a7 */ /* 0x000e24000800017f */
[----:B0-----:R-:W-:Y:S05]  /*1e170*/  @!P0 BRA `(.L_x_1332) ;  /* 0x0000004c00a08947 */ /* 0x001fea0003800000 */
.L_x_1461:
        /* <DEDUP_REMOVED lines=9> */
.L_x_1333:
[----:B------:R-:W-:Y:S01]  /*1e210*/  IMAD R13, R25, 0x6000, R8 ;  /* 0x00006000190d7824 */ /* 0x000fe200078e0208 */
[----:B------:R-:W-:Y:S01]  /*1e220*/  R2UR UR9, R11 ;  /* 0x000000000b0972ca */ /* 0x000fe200000e0000 */
[----:B--2---:R-:W-:Y:S01]  /*1e230*/  IMAD R12, R7, 0x80, R0 ;  /* 0x00000080070c7824 */ /* 0x004fe200078e0200 */
        /* <DEDUP_REMOVED lines=24> */
.L_x_1462:
[----:B------:R-:W-:Y:S05]  /*1e3c0*/  @P0 BRA `(.L_x_1335) ;  /* 0x0000000000140947 */ /* 0x000fea0003800000 */
[----:B------:R-:W-:Y:S01]  /*1e3d0*/  ISETP.NE.AND P1, PT, R28, RZ, PT ;  /* 0x000000ff1c00720c */ /* 0x000fe20003f25270 */
[----:B0-2---:R-:W-:-:S04]  /*1e3e0*/  IMAD.MOV.U32 R10, RZ, RZ, 0x6000 ;  /* 0x00006000ff0a7424 */ /* 0x005fc800078e00ff */
[----:B------:R3:W-:Y:S08]  /*1e3f0*/  SYNCS.ARRIVE.TRANS64 RZ, [R11+URZ+0x2d8b0], R10 ;  /* 0x02d8b00a0bff79a7 */ /* 0x0007f0000800003f */
[----:B------:R-:W-:Y:S05]  /*1e400*/  @!P1 BRA `(.L_x_1335) ;  /* 0x0000000000049947 */ /* 0x000fea0003800000 */
[----:B------:R-:W-:Y:S01]  /*1e410*/  BPT.TRAP 0x1 ;  /* 0x000000040000795c */ /* 0x000fe20000300000 */
.L_x_1335:
        /* <DEDUP_REMOVED lines=24> */
.L_x_1331:
[----:B------:R-:W-:Y:S05]  /*1e5a0*/  BSYNC B1 ;  /* 0x0000000000017941 */ /* 0x000fea0003800000 */
.L_x_1330:
[----:B------:R-:W-:Y:S02]  /*1e5b0*/  VIADD R25, R25, 0x1 ;  /* 0x0000000119197836 */ /* 0x000fe40000000000 */
[----:B0-23--:R-:W-:-:S03]  /*1e5c0*/  VIADD R10, R7, 0xffffffff ;  /* 0xffffffff070a7836 */ /* 0x00dfc60000000000 */
[----:B------:R-:W-:-:S04]  /*1e5d0*/  ISETP.NE.AND P0, PT, R25, 0x2, PT ;  /* 0x000000021900780c */ /* 0x000fc80003f05270 */
[----:B------:R-:W-:Y:S02]  /*1e5e0*/  SEL R11, RZ, 0x1, P0 ;  /* 0x00000001ff0b7807 */ /* 0x000fe40000000000 */
[----:B------:R-:W-:Y:S02]  /*1e5f0*/  SEL R25, R25, RZ, P0 ;  /* 0x000000ff19197207 */ /* 0x000fe40000000000 */
[----:B------:R-:W-:Y:S01]  /*1e600*/  ISETP.GT.AND P0, PT, R7, R6, PT ;  /* 0x000000060700720c */ /* 0x000fe20003f04270 */
[----:B------:R-:W-:Y:S01]  /*1e610*/  IMAD.MOV.U32 R7, RZ, RZ, R10 ;  /* 0x000000ffff077224 */ /* 0x000fe200078e000a */
[----:B------:R-:W-:-:S11]  /*1e620*/  LOP3.LUT R26, R26, R11, RZ, 0x3c, !PT ;  /* 0x0000000b1a1a7212 */ /* 0x000fd600078e3cff */
[----:B------:R-:W-:Y:S05]  /*1e630*/  @P0 BRA `(.L_x_1336) ;  /* 0xfffffff800b40947 */ /* 0x000fea000383ffff */
.L_x_1319:
[----:B------:R-:W-:Y:S05]  /*1e640*/  BSYNC B0 ;  /* 0x0000000000007941 */ /* 0x000fea0003800000 */
.L_x_1318:
[----:B------:R-:W0:Y:S01]  /*1e650*/  LDC.64 R6, c[0x0][0x9e0] ;  /* 0x00027800ff067b82 */ /* 0x000e220000000a00 */
[----:B------:R-:W-:Y:S07]  /*1e660*/  @!P2 WARPSYNC.ALL ;  /* 0x000000000000a948 */ /* 0x000fee0003800000 */
[----:B------:R-:W-:Y:S01]  /*1e670*/  @!P2 BAR.SYNC.DEFER_BLOCKING 0xc, 0x1a0 ;  /* 0x030680000000ab1d */ /* 0x000fe20000010000 */
        /* <DEDUP_REMOVED lines=14> */
.L_x_1339:
[----:B------:R-:W-:-:S13]  /*1e760*/  ISETP.NE.AND P1, PT, R7, 0x1, PT ;  /* 0x000000010700780c */ /* 0x000fda0003f25270 */
[----:B------:R-:W0:Y:S02]  /*1e770*/  @P1 LDC.64 R8, c[0x0][0x9e8] ;  /* 0x00027a00ff081b82 */ /* 0x000e240000000a00 */
[----:B0-----:R-:W-:-:S05]  /*1e780*/  @P1 IMAD.HI.U32 R8, R0, R8, RZ ;  /* 0x0000000800081227 */ /* 0x001fca00078e00ff */
[----:B------:R-:W-:-:S07]  /*1e790*/  @P1 SHF.R.U32.HI R0, RZ, R9, R8 ;  /* 0x00000009ff001219 */ /* 0x000fce0000011608 */
.L_x_1340:
[----:B------:R-:W-:Y:S05]  /*1e7a0*/  BSYNC B0 ;  /* 0x0000000000007941 */ /* 0x000fea0003800000 */
.L_x_1338:
[----:B------:R-:W-:-:S05]  /*1e7b0*/  IMAD R5, R0, R7, R7 ;  /* 0x0000000700057224 */ /* 0x000fca00078e0207 */
[----:B------:R-:W-:-:S07]  /*1e7c0*/  VIMNMX R6, R6, R5, PT ;  /* 0x0000000506067248 */ /* 0x000fce0003fe0100 */
.L_x_1337:
[----:B------:R-:W-:Y:S01]  /*1e7d0*/  VIADD R6, R6, 0x7f ;  /* 0x0000007f06067836 */ /* 0x000fe20000000000 */
[----:B------:R-:W-:-:S04]  /*1e7e0*/  ULDC UR4, c[0x0][0x9dc] ;  /* 0x0002770000047ab9 */ /* 0x000fc80000000800 */
[----:B------:R-:W-:-:S04]  /*1e7f0*/  SHF.R.S32.HI R5, RZ, 0x1f, R6 ;  /* 0x0000001fff057819 */ /* 0x000fc80000011406 */
[----:B------:R-:W-:-:S04]  /*1e800*/  LEA.HI R5, R5, R6, RZ, 0x7 ;  /* 0x0000000605057211 */ /* 0x000fc800078f38ff */
[----:B------:R-:W-:-:S04]  /*1e810*/  SHF.R.S32.HI R0, RZ, 0x7, R5 ;  /* 0x00000007ff007819 */ /* 0x000fc80000011405 */
[----:B------:R-:W-:Y:S01]  /*1e820*/  VIMNMX R8, R3, R0, PT ;  /* 0x0000000003087248 */ /* 0x000fe20003fe0100 */
[----:B------:R-:W-:-:S04]  /*1e830*/  VIADD R0, R4, -UR4 ;  /* 0x8000000404007c36 */ /* 0x000fc80008000000 */
[----:B------:R0:W-:Y:S01]  /*1e840*/  STL [R1], R8 ;  /* 0x0000000801007387 */ /* 0x0001e20000100800 */
[----:B------:R-:W-:Y:S05]  /*1e850*/  @!P0 BRA `(.L_x_1341) ;  /* 0x0000000000448947 */ /* 0x000fea0003800000 */
[----:B------:R-:W-:Y:S01]  /*1e860*/  ISETP.GT.AND P0, PT, R4, -0x1, PT ;  /* 0xffffffff0400780c */ /* 0x000fe20003f04270 */
[----:B------:R-:W-:-:S12]  /*1e870*/  BSSY B0, `(.L_x_1342) ;  /* 0x000000d000007945 */ /* 0x000fd80003800000 */
[----:B------:R-:W-:Y:S05]  /*1e880*/  @P0 BRA `(.L_x_1343) ;  /* 0x00000000001c0947 */ /* 0x000fea0003800000 */
[----:B------:R-:W-:Y:S02]  /*1e890*/  ISETP.NE.AND P0, PT, R7, 0x1, PT ;  /* 0x000000010700780c */ /* 0x000fe40003f05270 */
[----:B------:R-:W-:-:S11]  /*1e8a0*/  LOP3.LUT R5, RZ, R4, RZ, 0x33, !PT ;  /* 0x00000004ff057212 */ /* 0x000fd600078e33ff */
[----:B------:R-:W4:Y:S02]  /*1e8b0*/  @P0 LDC.64 R2, c[0x0][0x9e8] ;  /* 0x00027a00ff020b82 */ /* 0x000f240000000a00 */
[----:B----4-:R-:W-:-:S05]  /*1e8c0*/  @P0 IMAD.HI.U32 R2, R5, R2, RZ ;  /* 0x0000000205020227 */ /* 0x010fca00078e00ff */
[----:B------:R-:W-:-:S04]  /*1e8d0*/  @P0 SHF.R.U32.HI R5, RZ, R3, R2 ;  /* 0x00000003ff050219 */ /* 0x000fc80000011602 */
[----:B------:R-:W-:Y:S01]  /*1e8e0*/  LOP3.LUT R4, RZ, R5, RZ, 0x33, !PT ;  /* 0x00000005ff047212 */ /* 0x000fe200078e33ff */
[----:B------:R-:W-:Y:S06]  /*1e8f0*/  BRA `(.L_x_1344) ;  /* 0x0000000000107947 */ /* 0x000fec0003800000 */
.L_x_1343:
[----:B------:R-:W-:-:S13]  /*1e900*/  ISETP.NE.AND P0, PT, R7, 0x1, PT ;  /* 0x000000010700780c */ /* 0x000fda0003f05270 */
[----:B------:R-:W4:Y:S02]  /*1e910*/  @P0 LDC.64 R2, c[0x0][0x9e8] ;  /* 0x00027a00ff020b82 */ /* 0x000f240000000a00 */
[----:B----4-:R-:W-:-:S05]  /*1e920*/  @P0 IMAD.HI.U32 R2, R4, R2, RZ ;  /* 0x0000000204020227 */ /* 0x010fca00078e00ff */
[----:B------:R-:W-:-:S07]  /*1e930*/  @P0 SHF.R.U32.HI R4, RZ, R3, R2 ;  /* 0x00000003ff040219 */ /* 0x000fce0000011602 */
.L_x_1344:
[----:B------:R-:W-:Y:S05]  /*1e940*/  BSYNC B0 ;  /* 0x0000000000007941 */ /* 0x000fea0003800000 */
.L_x_1342:
[----:B------:R-:W-:-:S05]  /*1e950*/  IMAD R7, R4, R7, RZ ;  /* 0x0000000704077224 */ /* 0x000fca00078e02ff */
[----:B------:R-:W-:-:S07]  /*1e960*/  VIMNMX R0, R0, R7, !PT ;  /* 0x0000000700007248 */ /* 0x000fce0007fe0100 */
.L_x_1341:
        /* <DEDUP_REMOVED lines=9> */
[----:B------:R-:W4:Y:S01]  /*1ea00*/  S2R R7, SR_LANEID ;  /* 0x0000000000077919 */ /* 0x000f220000000000 */
[----:B------:R-:W-:Y:S01]  /*1ea10*/  VOTEU.ANY UR4, UPT, PT ;  /* 0x0000000000047886 */ /* 0x000fe200038e0100 */
[----:B------:R-:W5:Y:S01]  /*1ea20*/  LDC.64 R2, c[0x0][0xc38] ;  /* 0x00030e00ff027b82 */ /* 0x000f620000000a00 */
[----:B------:R-:W4:Y:S08]  /*1ea30*/  FLO.U32 R0, UR4 ;  /* 0x0000000400007d00 */ /* 0x000f3000080e0000 */
[----:B------:R-:W5:Y:S01]  /*1ea40*/  POPC R5, UR4 ;  /* 0x0000000400057d09 */ /* 0x000f620008000000 */
[----:B----4-:R-:W-:-:S13]  /*1ea50*/  ISETP.EQ.U32.AND P0, PT, R0, R7, PT ;  /* 0x000000070000720c */ /* 0x010fda0003f02070 */
[----:B-----5:R-:W4:Y:S01]  /*1ea60*/  @P0 ATOMG.E.ADD.STRONG.GPU PT, R3, desc[UR52][R2.64], R5 ;  /* 0x00000005020309a8 */ /* 0x020f2200081ee1f4 */
[----:B------:R-:W5:Y:S02]  /*1ea70*/  S2R R4, SR_LTMASK ;  /* 0x0000000000047919 */ /* 0x000f640000003900 */
[----:B-----5:R-:W-:-:S04]  /*1ea80*/  LOP3.LUT R4, R4, UR4, RZ, 0xc0, !PT ;  /* 0x0000000404047c12 */ /* 0x020fc8000f8ec0ff */
[----:B------:R-:W5:Y:S01]  /*1ea90*/  POPC R7, R4 ;  /* 0x0000000400077309 */ /* 0x000f620000000000 */
[----:B----4-:R-:W5:Y:S02]  /*1eaa0*/  SHFL.IDX PT, R0, R3, R0, 0x1f ;  /* 0x00001f0003007589 */ /* 0x010f6400000e0000 */
[----:B-----5:R-:W-:Y:S01]  /*1eab0*/  IADD3 R16, R0, UR37, R7 ;  /* 0x0000002500107c10 */ /* 0x020fe2000fffe007 */
[----:B------:R-:W-:Y:S06]  /*1eac0*/  BRA `(.L_x_1347) ;  /* 0x0000002800707947 */ /* 0x000fec0003800000 */
.L_x_1346:
[----:B------:R-:W4:Y:S01]  /*1ead0*/  S2R R0, SR_CgaCtaId ;  /* 0x0000000000007919 */ /* 0x000f220000008800 */
[----:B------:R-:W-:-:S04]  /*1eae0*/  MOV R27, 0x400 ;  /* 0x00000400001b7802 */ /* 0x000fc80000000f00 */
[----:B----4-:R-:W-:-:S05]  /*1eaf0*/  LEA R27, R0, R27, 0x18 ;  /* 0x0000001b001b7211 */ /* 0x010fca00078ec0ff */
        /* <DEDUP_REMOVED lines=8> */
[----:B------:R-:W4:Y:S01]  /*1eb80*/  LDC.64 R2, c[0x4][R2] ;  /* 0x0100000002027b82 */ /* 0x000f220000000a00 */
[----:B------:R-:W-:Y:S02]  /*1eb90*/  IMAD.U32 R5, RZ, RZ, UR7 ;  /* 0x00000007ff057e24 */ /* 0x000fe4000f8e00ff */
[----:B------:R-:W-:Y:S02]  /*1eba0*/  IMAD.U32 R6, RZ, RZ, UR8 ;  /* 0x00000008ff067e24 */ /* 0x000fe4000f8e00ff */
[----:B------:R-:W-:-:S02]  /*1ebb0*/  IMAD.U32 R7, RZ, RZ, UR9 ;  /* 0x00000009ff077e24 */ /* 0x000fc4000f8e00ff */
[----:B--23--:R-:W-:Y:S02]  /*1ebc0*/  IMAD.U32 R10, RZ, RZ, UR4 ;  /* 0x00000004ff0a7e24 */ /* 0x00cfe4000f8e00ff */
[----:B------:R-:W-:Y:S02]  /*1ebd0*/  IMAD.U32 R11, RZ, RZ, UR5 ;  /* 0x00000005ff0b7e24 */ /* 0x000fe4000f8e00ff */
[----:B0-----:R-:W-:Y:S02]  /*1ebe0*/  IMAD.MOV.U32 R8, RZ, RZ, 0x70 ;  /* 0x00000070ff087424 */ /* 0x001fe400078e00ff */
[----:B------:R-:W-:Y:S02]  /*1ebf0*/  IMAD.MOV.U32 R12, RZ, RZ, 0x1 ;  /* 0x00000001ff0c7424 */ /* 0x000fe400078e00ff */
[----:B------:R-:W-:-:S07]  /*1ec00*/  IMAD.MOV.U32 R13, RZ, RZ, RZ ;  /* 0x000000ffff0d7224 */ /* 0x000fce00078e00ff */
[----:B------:R-:W-:-:S07]  /*1ec10*/  LEPC R20, `(.L_x_1348) ;  /* 0x000000001014794e */ /* 0x000fce0000000000 */
[----:B-1--4-:R-:W-:Y:S05]  /*1ec20*/  CALL.ABS.NOINC R2 ;  /* 0x0000000002007343 */ /* 0x012fea0003c00000 */
.L_x_1348:
        /* <DEDUP_REMOVED lines=12> */
[----:B--23--:R-:W-:Y:S02]  /*1ecf0*/  IMAD.U32 R10, RZ, RZ, UR4 ;  /* 0x00000004ff0a7e24 */ /* 0x00cfe4000f8e00ff */
[----:B------:R-:W-:Y:S02]  /*1ed00*/  IMAD.U32 R11, RZ, RZ, UR5 ;  /* 0x00000005ff0b7e24 */ /* 0x000fe4000f8e00ff */
[----:B0-----:R-:W-:Y:S02]  /*1ed10*/  IMAD.MOV.U32 R8, RZ, RZ, 0x70 ;  /* 0x00000070ff087424 */ /* 0x001fe400078e00ff */
[----:B------:R-:W-:Y:S02]  /*1ed20*/  IMAD.MOV.U32 R12, RZ, RZ, 0x1 ;  /* 0x00000001ff0c7424 */ /* 0x000fe400078e00ff */
[----:B----4-:R-:W-:-:S07]  /*1ed30*/  IMAD.MOV.U32 R13, RZ, RZ, RZ ;  /* 0x000000ffff0d7224 */ /* 0x010fce00078e00ff */
[----:B------:R-:W-:-:S07]  /*1ed40*/  LEPC R20, `(.L_x_1350) ;  /* 0x000000001014794e */ /* 0x000fce0000000000 */
[----:B-1----:R-:W-:Y:S05]  /*1ed50*/  CALL.ABS.NOINC R2 ;  /* 0x0000000002007343 */ /* 0x002fea0003c00000 */
.L_x_1350:
        /* <DEDUP_REMOVED lines=16> */
.L_x_1349:
[----:B------:R-:W4:Y:S01]  /*1ee60*/  LDL.LU R20, [R1+0x8] ;  /* 0x0000080001147983 */ /* 0x000f220000300800 */
        /* <DEDUP_REMOVED lines=16> */
[----:B------:R-:W2:Y:S03]  /*1ef70*/  @P0 LDC R4, c[0x0][0x430] ;  /* 0x00010c00ff040b82 */ /* 0x000ea60000000800 */
[----:B------:R-:W-:-:S03]  /*1ef80*/  @!UP1 UIADD3.X UR9, URZ, UR39, URZ, UP0, !UPT ;  /* 0x000000273f099290 */ /* 0x000fc600087fe43f */
[----:B------:R-:W-:Y:S01]  /*1ef90*/  VOTEU.ALL UP0, P6 ;  /* 0x00000000003f7886 */ /* 0x000fe20003000000 */
[----:B0-----:R-:W-:-:S05]  /*1efa0*/  @P0 IMAD.HI.U32 R5, R18, R5, RZ ;  /* 0x0000000512050227 */ /* 0x001fca00078e00ff */
[----:B--2---:R-:W-:Y:S02]  /*1efb0*/  @P0 SHF.R.U32.HI R0, RZ, R4, R5 ;  /* 0x00000004ff000219 */ /* 0x004fe40000011605 */
[----:B------:R-:W-:-:S04]  /*1efc0*/  ISETP.NE.U32.AND P0, PT, RZ, UR4, PT ;  /* 0x00000004ff007c0c */ /* 0x000fc8000bf05070 */
[----:B------:R-:W-:-:S04]  /*1efd0*/  ISETP.NE.AND.EX P0, PT, RZ, UR5, PT, P0 ;  /* 0x00000005ff007c0c */ /* 0x000fc8000bf05300 */
[----:B------:R-:W-:Y:S01]  /*1efe0*/  SEL R9, R19, RZ, !P0 ;  /* 0x000000ff13097207 */ /* 0x000fe20004000000 */
[----:B-1--4-:R-:W-:-:S08]  /*1eff0*/  IMAD R17, R17, 0xc0, R20 ;  /* 0x000000c011117824 */ /* 0x012fd000078e0214 */
.L_x_1351:
        /* <DEDUP_REMOVED lines=14> */
.L_x_1352:
        /* <DEDUP_REMOVED lines=13> */
.L_x_1353:
        /* <DEDUP_REMOVED lines=9> */
[----:B------:R-:W2:Y:S01]  /*1f240*/  LDL R4, [R1] ;  /* 0x0000000001047983 */ /* 0x000ea20000100800 */
[----:B------:R-:W0:Y:S01]  /*1f250*/  LDC.64 R2, c[0x0][0x3f8] ;  /* 0x0000fe00ff027b82 */ /* 0x000e220000000a00 */
[----:B------:R-:W-:Y:S02]  /*1f260*/  ULDC.64 UR4, c[0x0][0xa08] ;  /* 0x0002820000047ab9 */ /* 0x000fe40000000a00 */
[----:B0-----:R-:W-:Y:S01]  /*1f270*/  LOP3.LUT P0, RZ, R2, UR4, RZ, 0xfc, !PT ;  /* 0x0000000402ff7c12 */ /* 0x001fe2000f80fcff */
[----:B------:R-:W-:-:S03]  /*1f280*/  UMOV UR4, 0xffffffff ;  /* 0xffffffff00047882 */ /* 0x000fc60000000000 */
[----:B------:R-:W-:-:S04]  /*1f290*/  LOP3.LUT P0, RZ, R3, UR5, RZ, 0xfc, P0 ;  /* 0x0000000503ff7c12 */ /* 0x000fc8000800fcff */
[----:B-----5:R-:W-:Y:S01]  /*1f2a0*/  SEL R8, R6, RZ, !P0 ;  /* 0x000000ff06087207 */ /* 0x020fe20004000000 */
[----:B--2---:R-:W-:Y:S01]  /*1f2b0*/  VIADD R7, R4, 0xffffffff ;  /* 0xffffffff04077836 */ /* 0x004fe20000000000 */
[----:B------:R-:W-:Y:S07]  /*1f2c0*/  BRA.DIV UR4, `(.L_x_1354) ;  /* 0x0000003e04747947 */ /* 0x000fee000b800000 */
.L_x_1465:
[----:B------:R-:W-:Y:S01]  /*1f2d0*/  UMOV UR4, 0xffffffff ;  /* 0xffffffff00047882 */ /* 0x000fe20000000000 */
[----:B------:R-:W-:Y:S02]  /*1f2e0*/  SHF.R.S32.HI R12, RZ, 0x1f, R6 ;  /* 0x0000001fff0c7819 */ /* 0x000fe40000011406 */
[----:B------:R-:W-:Y:S05]  /*1f2f0*/  BRA.DIV UR4, `(.L_x_1355) ;  /* 0x0000003e049c7947 */ /* 0x000fea000b800000 */
[----:B------:R-:W-:-:S13]  /*1f300*/  ELECT P6, URZ, PT ;  /* 0x00000000003f782f */ /* 0x000fda00038c0000 */
.L_x_1468:
[----:B------:R-:W-:Y:S05]  /*1f310*/  @!P6 BRA `(.L_x_1356) ;  /* 0x0000000000f4e947 */ /* 0x000fea0003800000 */
[----:B------:R-:W-:-:S04]  /*1f320*/  ISETP.NE.U32.AND P0, PT, R2, RZ, PT ;  /* 0x000000ff0200720c */ /* 0x000fc80003f05070 */
[----:B------:R-:W-:-:S13]  /*1f330*/  ISETP.NE.AND.EX P0, PT, R3, RZ, PT, P0 ;  /* 0x000000ff0300720c */ /* 0x000fda0003f05300 */
[----:B------:R-:W-:Y:S05]  /*1f340*/  @!P0 BRA `(.L_x_1357) ;  /* 0x0000000000448947 */ /* 0x000fea0003800000 */
[----:B---3--:R-:W0:Y:S01]  /*1f350*/  LDC R10, c[0x0][0x41c] ;  /* 0x00010700ff0a7b82 */ /* 0x008e220000000800 */
[----:B------:R-:W-:Y:S02]  /*1f360*/  ULDC.64 UR4, c[0x0][0x408] ;  /* 0x0001020000047ab9 */ /* 0x000fe40000000a00 */
[----:B------:R-:W-:-:S04]  /*1f370*/  IMAD R11, R12, UR4, RZ ;  /* 0x000000040c0b7c24 */ /* 0x000fc8000f8e02ff */
[----:B------:R-:W-:Y:S01]  /*1f380*/  IMAD R11, R6, UR5, R11 ;  /* 0x00000005060b7c24 */ /* 0x000fe2000f8e020b */
[----:B0-----:R-:W-:-:S13]  /*1f390*/  ISETP.NE.AND P0, PT, R10, 0x1, PT ;  /* 0x000000010a00780c */ /* 0x001fda0003f05270 */
[----:B------:R-:W0:Y:S02]  /*1f3a0*/  @P0 LDC.64 R4, c[0x0][0x420] ;  /* 0x00010800ff040b82 */ /* 0x000e240000000a00 */
[----:B0-----:R-:W-:-:S04]  /*1f3b0*/  @P0 IMAD.HI.U32 R8, R7, R4, RZ ;  /* 0x0000000407080227 */ /* 0x001fc800078e00ff */
[----:B------:R-:W-:Y:S01]  /*1f3c0*/  IMAD.MOV.U32 R4, RZ, RZ, R7 ;  /* 0x000000ffff047224 */ /* 0x000fe200078e0007 */
[----:B------:R-:W-:-:S05]  /*1f3d0*/  @P0 SHF.R.U32.HI R4, RZ, R5, R8 ;  /* 0x00000005ff040219 */ /* 0x000fca0000011608 */
[----:B------:R-:W-:-:S04]  /*1f3e0*/  IMAD.MOV R5, RZ, RZ, -R4 ;  /* 0x000000ffff057224 */ /* 0x000fc800078e0a04 */
[----:B------:R-:W-:Y:S01]  /*1f3f0*/  IMAD R7, R10, R5, R7 ;  /* 0x000000050a077224 */ /* 0x000fe200078e0207 */
[----:B------:R-:W-:-:S03]  /*1f400*/  SHF.R.S32.HI R5, RZ, 0x1f, R4 ;  /* 0x0000001fff057819 */ /* 0x000fc60000011404 */
[----:B------:R-:W-:-:S04]  /*1f410*/  IMAD.WIDE.U32 R4, R6, UR4, R4 ;  /* 0x0000000406047c25 */ /* 0x000fc8000f8e0004 */
[----:B------:R-:W-:Y:S01]  /*1f420*/  IMAD.IADD R5, R5, 0x1, R11 ;  /* 0x0000000105057824 */ /* 0x000fe200078e020b */
[----:B------:R-:W-:-:S04]  /*1f430*/  LEA R10, P0, R4, R2, 0x2 ;  /* 0x00000002040a7211 */ /* 0x000fc800078010ff */
[----:B------:R-:W-:-:S05]  /*1f440*/  LEA.HI.X R11, R4, R3, R5, 0x2, P0 ;  /* 0x00000003040b7211 */ /* 0x000fca00000f1405 */
[----:B------:R0:W5:Y:S04]  /*1f450*/  LDG.E R8, desc[UR52][R10.64] ;  /* 0x000000340a087981 */ /* 0x000168000c1e1900 */
.L_x_1357:
[----:B------:R-:W-:Y:S01]  /*1f460*/  IMAD R5, R22, 0x8, R27 ;  /* 0x0000000816057824 */ /* 0x000fe200078e021b */
[----:B------:R-:W-:-:S04]  /*1f470*/  SHF.L.U32 R4, R24, 0x1f, RZ ;  /* 0x0000001f18047819 */ /* 0x000fc800000006ff */
[----:B------:R-:W1:Y:S02]  /*1f480*/  SYNCS.PHASECHK.TRANS64.TRYWAIT P0, [R5+URZ+0x2d840], R4 ;  /* 0x02d84004050075a7 */ /* 0x000e64000800017f */
[----:B-1----:R-:W-:Y:S05]  /*1f490*/  @!P0 BRA `(.L_x_1358) ;  /* 0x0000003c00548947 */ /* 0x002fea0003800000 */
.L_x_1469:
[----:B0--3--:R-:W0:Y:S02]  /*1f4a0*/  S2R R10, SR_TID.X ;  /* 0x00000000000a7919 */ /* 0x009e240000002100 */
        /* <DEDUP_REMOVED lines=8> */
.L_x_1359:
        /* <DEDUP_REMOVED lines=27> */
[----:B0-----:R-:W-:Y:S01]  /*1f6e0*/  NOP ;  /* 0x0000000000007918 */ /* 0x001fe20000000000 */
.L_x_1356:
        /* <DEDUP_REMOVED lines=30> */
[----:B-1----:R-:W-:Y:S01]  /*1f8d0*/  @P0 R2UR UR13, R9 ;  /* 0x00000000090d02ca */ /* 0x002fe200000e0000 */
[----:B------:R-:W-:Y:S01]  /*1f8e0*/  UIADD3 UR8, UR24, 0x12400, URZ ;  /* 0x0001240018087890 */ /* 0x000fe2000fffe03f */
[----:B------:R-:W-:Y:S01]  /*1f8f0*/  @P0 R2UR UR12, R18 ;  /* 0x00000000120c02ca */ /* 0x000fe200000e0000 */
[----:B------:R-:W-:Y:S01]  /*1f900*/  UMOV UR10, 0x40 ;  /* 0x00000040000a7882 */ /* 0x000fe20000000000 */
[----:B------:R-:W-:-:S13]  /*1f910*/  @P0 R2UR UR11, R17 ;  /* 0x00000000110b02ca */ /* 0x000fda00000e0000 */
[----:B------:R4:W-:Y:S01]  /*1f920*/  UTMALDG.4D [UR8], [UR4], desc[UR22] ;  /* 0x00001608040075b4 */ /* 0x0009e20008019000 */
[----:B--2---:R-:W-:-:S05]  /*1f930*/  VIADD R5, R5, 0x1 ;  /* 0x0000000105057836 */ /* 0x004fca0000000000 */
[----:B0-----:R-:W-:Y:S01]  /*1f940*/  LEA.HI R4, R5, R5, RZ, 0x1 ;  /* 0x0000000505047211 */ /* 0x001fe200078f08ff */
[----:B------:R4:W-:Y:S03]  /*1f950*/  STL [R1+0x4], R5 ;  /* 0x0000040501007387 */ /* 0x0009e60000100800 */
[----:B------:R-:W-:-:S05]  /*1f960*/  LOP3.LUT R4, R4, 0xfffffffe, RZ, 0xc0, !PT ;  /* 0xfffffffe04047812 */ /* 0x000fca00078ec0ff */
[----:B------:R-:W-:-:S05]  /*1f970*/  IMAD.IADD R4, R5, 0x1, -R4 ;  /* 0x0000000105047824 */ /* 0x000fca00078e0a04 */
[----:B------:R-:W-:-:S04]  /*1f980*/  SHF.L.U32 R4, R4, 0x1f, RZ ;  /* 0x0000001f04047819 */ /* 0x000fc800000006ff */
[----:B------:R-:W0:Y:S02]  /*1f990*/  SYNCS.PHASECHK.TRANS64.TRYWAIT P0, [R27+URZ+0x2d820], R4 ;  /* 0x02d820041b0075a7 */ /* 0x000e24000800017f */
[----:B0---4-:R-:W-:Y:S05]  /*1f9a0*/  @!P0 BRA `(.L_x_1361) ;  /* 0x0000003800248947 */ /* 0x011fea0003800000 */
.L_x_1470:
[----:B------:R-:W-:Y:S05]  /*1f9b0*/  BSYNC B0 ;  /* 0x0000000000007941 */ /* 0x000fea0003800000 */
.L_x_1360:
[----:B------:R-:W2:Y:S01]  /*1f9c0*/  LDL R5, [R1] ;  /* 0x0000000001057983 */ /* 0x000ea20000100800 */
[----:B------:R-:W-:Y:S01]  /*1f9d0*/  BSSY B0, `(.L_x_1362) ;  /* 0x000016a000007945 */ /* 0x000fe20003800000 */
[----:B--2---:R-:W-:-:S05]  /*1f9e0*/  VIADD R9, R5, 0xfffffffe ;  /* 0xfffffffe05097836 */ /* 0x004fca0000000000 */
[----:B------:R-:W-:-:S13]  /*1f9f0*/  ISETP.GE.AND P0, PT, R9, R29, PT ;  /* 0x0000001d0900720c */ /* 0x000fda0003f06270 */
[----:B------:R-:W-:Y:S05]  /*1fa00*/  @!P0 BRA `(.L_x_1363) ;  /* 0x0000001400988947 */ /* 0x000fea0003800000 */
[----:B0-----:R-:W-:Y:S01]  /*1fa10*/  IMAD.MOV R4, RZ, RZ, -R5 ;  /* 0x000000ffff047224 */ /* 0x001fe200078e0a05 */
[----:B---3--:R-:W-:Y:S01]  /*1fa20*/  LOP3.LUT R13, RZ, R29, RZ, 0x33, !PT ;  /* 0x0000001dff0d7212 */ /* 0x008fe200078e33ff */
[----:B------:R-:W-:Y:S03]  /*1fa30*/  BSSY B1, `(.L_x_1364) ;  /* 0x0000079000017945 */ /* 0x000fe60003800000 */
[----:B------:R-:W-:-:S05]  /*1fa40*/  VIADDMNMX R13, R4, 0x1, R13, !PT ;  /* 0x00000001040d7846 */ /* 0x000fca000780010d */
        /* <DEDUP_REMOVED lines=33> */
.L_x_1368:
[----:B0-----:R-:W-:Y:S01]  /*1fc60*/  IMAD R3, R10, 0x8, R27 ;  /* 0x000000080a037824 */ /* 0x001fe200078e021b */
[----:B------:R-:W-:-:S04]  /*1fc70*/  SHF.L.U32 R2, R14, 0x1f, RZ ;  /* 0x0000001f0e027819 */ /* 0x000fc800000006ff */
[----:B------:R-:W0:Y:S02]  /*1fc80*/  SYNCS.PHASECHK.TRANS64.TRYWAIT P0, [R3+URZ+0x2d840], R2 ;  /* 0x02d84002030075a7 */ /* 0x000e24000800017f */
[----:B0-----:R-:W-:Y:S05]  /*1fc90*/  @!P0 BRA `(.L_x_1369) ;  /* 0x00000034007c8947 */ /* 0x001fea0003800000 */
.L_x_1471:
        /* <DEDUP_REMOVED lines=9> */
.L_x_1370:
        /* <DEDUP_REMOVED lines=31> */
.L_x_1472:
[----:B------:R-:W-:Y:S05]  /*1ff20*/  @P1 BRA `(.L_x_1372) ;  /* 0x0000000000181947 */ /* 0x000fea0003800000 */
[----:B------:R-:W-:Y:S01]  /*1ff30*/  ISETP.NE.AND P0, PT, R28, RZ, PT ;  /* 0x000000ff1c00720c */ /* 0x000fe20003f05270 */
[----:B0-----:R-:W-:Y:S02]  /*1ff40*/  IMAD R2, R22, 0x8, R27 ;  /* 0x0000000816027824 */ /* 0x001fe400078e021b */
[----:B------:R-:W-:-:S04]  /*1ff50*/  IMAD.MOV.U32 R3, RZ, RZ, 0x6000 ;  /* 0x00006000ff037424 */ /* 0x000fc800078e00ff */
[----:B------:R1:W-:Y:S06]  /*1ff60*/  SYNCS.ARRIVE.TRANS64 RZ, [R2+URZ+0x2d850], R3 ;  /* 0x02d8500302ff79a7 */ /* 0x0003ec000800003f */
[----:B------:R-:W-:Y:S05]  /*1ff70*/  @!P0 BRA `(.L_x_1372) ;  /* 0x0000000000048947 */ /* 0x000fea0003800000 */
[----:B------:R-:W-:Y:S01]  /*1ff80*/  BPT.TRAP 0x1 ;  /* 0x000000040000795c */ /* 0x000fe20000300000 */
.L_x_1372:
        /* <DEDUP_REMOVED lines=30> */
.L_x_1367:
[----:B------:R-:W-:Y:S05]  /*20170*/  BSYNC B2 ;  /* 0x0000000000027941 */ /* 0x000fea0003800000 */
.L_x_1366:
[----:B------:R-:W2:Y:S01]  /*20180*/  LDL R2, [R1] ;  /* 0x0000000001027983 */ /* 0x000ea20000100800 */
[----:B------:R-:W-:Y:S02]  /*20190*/  IMAD.MOV.U32 R22, RZ, RZ, R10 ;  /* 0x000000ffff167224 */ /* 0x000fe400078e000a */
[----:B------:R-:W-:Y:S02]  /*201a0*/  IMAD.MOV.U32 R24, RZ, RZ, R14 ;  /* 0x000000ffff187224 */ /* 0x000fe400078e000e */
[----:B--2---:R-:W-:-:S07]  /*201b0*/  VIADD R9, R2, 0xfffffffd ;  /* 0xfffffffd02097836 */ /* 0x004fce0000000000 */
.L_x_1365:
[----:B------:R-:W-:Y:S05]  /*201c0*/  BSYNC B1 ;  /* 0x0000000000017941 */ /* 0x000fea0003800000 */
.L_x_1364:
[----:B------:R-:W2:Y:S01]  /*201d0*/  LDL.LU R2, [R1] ;  /* 0x0000000001027983 */ /* 0x000ea20000300800 */
[----:B------:R-:W-:Y:S01]  /*201e0*/  VIADD R13, R13, 0xfffffffe ;  /* 0xfffffffe0d0d7836 */ /* 0x000fe20000000000 */
[----:B--2---:R-:W-:-:S04]  /*201f0*/  LOP3.LUT R2, RZ, R2, RZ, 0x33, !PT ;  /* 0x00000002ff027212 */ /* 0x004fc800078e33ff */
[----:B------:R-:W-:-:S13]  /*20200*/  ISETP.NE.AND P0, PT, R13, R2, PT ;  /* 0x000000020d00720c */ /* 0x000fda0003f05270 */
[----:B------:R-:W-:Y:S05]  /*20210*/  @!P0 BRA `(.L_x_1363) ;  /* 0x0000000c00948947 */ /* 0x000fea0003800000 */
[----:B------:R-:W-:-:S07]  /*20220*/  IMAD.MOV.U32 R4, RZ, RZ, R8 ;  /* 0x000000ffff047224 */ /* 0x000fce00078e0008 */
.L_x_1387:
[----:B------:R-:W-:Y:S01]  /*20230*/  VIADD R10, R22, 0x1 ;  /* 0x00000001160a7836 */ /* 0x000fe20000000000 */
[----:B------:R-:W-:Y:S05]  /*20240*/  YIELD ;  /* 0x0000000000007946 */ /* 0x000fea0003800000 */
[----:B------:R-:W-:Y:S01]  /*20250*/  ISETP.NE.AND P0, PT, R10, 0x2, PT ;  /* 0x000000020a00780c */ /* 0x000fe20003f05270 */
[----:B------:R-:W-:Y:S03]  /*20260*/  BSSY B1, `(.L_x_1373) ;  /* 0x000006c000017945 */ /* 0x000fe60003800000 */
[----:B0-----:R-:W-:-:S02]  /*20270*/  SEL R11, RZ, 0x1, P0 ;  /* 0x00000001ff0b7807 */ /* 0x001fc40000000000 */
[----:B------:R-:W-:Y:S02]  /*20280*/  SEL R10, R10, RZ, P0 ;  /* 0x000000ff0a0a7207 */ /* 0x000fe40000000000 */
[----:B------:R-:W-:Y:S01]  /*20290*/  LOP3.LUT R11, R24, R11, RZ, 0x3c, !PT ;  /* 0x0000000b180b7212 */ /* 0x000fe200078e3cff */
[----:B-1----:R-:W-:Y:S06]  /*202a0*/  @!P6 BRA `(.L_x_1374) ;  /* 0x00000004009ce947 */ /* 0x002fec0003800000 */
        /* <DEDUP_REMOVED lines=23> */
.L_x_1375:
[----:B------:R-:W-:Y:S01]  /*20420*/  IMAD R3, R10, 0x8, R27 ;  /* 0x000000080a037824 */ /* 0x000fe200078e021b */
[----:B------:R-:W-:-:S04]  /*20430*/  SHF.L.U32 R2, R11, 0x1f, RZ ;  /* 0x0000001f0b027819 */ /* 0x000fc800000006ff */
[----:B------:R-:W1:Y:S02]  /*20440*/  SYNCS.PHASECHK.TRANS64.TRYWAIT P0, [R3+URZ+0x2d840], R2 ;  /* 0x02d84002030075a7 */ /* 0x000e64000800017f */
[----:B-1----:R-:W-:Y:S05]  /*20450*/  @!P0 BRA `(.L_x_1376) ;  /* 0x0000002c00b48947 */ /* 0x002fea0003800000 */
.L_x_1473:
        /* <DEDUP_REMOVED lines=9> */
.L_x_1377:
        /* <DEDUP_REMOVED lines=31> */
.L_x_1474:
[----:B------:R-:W-:Y:S05]  /*206e0*/  @P0 BRA `(.L_x_1379) ;  /* 0x0000000000140947 */ /* 0x000fea0003800000 */
[----:B------:R-:W-:Y:S01]  /*206f0*/  ISETP.NE.AND P1, PT, R28, RZ, PT ;  /* 0x000000ff1c00720c */ /* 0x000fe20003f25270 */
[----:B------:R-:W-:-:S04]  /*20700*/  IMAD.MOV.U32 R2, RZ, RZ, 0x6000 ;  /* 0x00006000ff027424 */ /* 0x000fc800078e00ff */
[----:B------:R1:W-:Y:S08]  /*20710*/  SYNCS.ARRIVE.TRANS64 RZ, [R3+URZ+0x50], R2 ;  /* 0x0000500203ff79a7 */ /* 0x0003f0000800003f */
[----:B------:R-:W-:Y:S05]  /*20720*/  @!P1 BRA `(.L_x_1379) ;  /* 0x0000000000049947 */ /* 0x000fea0003800000 */
[----:B------:R-:W-:Y:S01]  /*20730*/  BPT.TRAP 0x1 ;  /* 0x000000040000795c */ /* 0x000fe20000300000 */
.L_x_1379:
        /* <DEDUP_REMOVED lines=30> */
.L_x_1374:
[----:B------:R-:W-:Y:S05]  /*20920*/  BSYNC B1 ;  /* 0x0000000000017941 */ /* 0x000fea0003800000 */
.L_x_1373:
[----:B------:R-:W-:Y:S01]  /*20930*/  VIADD R22, R10, 0x1 ;  /* 0x000000010a167836 */ /* 0x000fe20000000000 */
[----:B------:R-:W-:Y:S01]  /*20940*/  BSSY B1, `(.L_x_1380) ;  /* 0x000006f000017945 */ /* 0x000fe20003800000 */
[----:B------:R-:W-:-:S03]  /*20950*/  VIADD R13, R9, 0xffffffff ;  /* 0xffffffff090d7836 */ /* 0x000fc60000000000 */
[----:B------:R-:W-:-:S04]  /*20960*/  ISETP.NE.AND P0, PT, R22, 0x2, PT ;  /* 0x000000021600780c */ /* 0x000fc80003f05270 */
[----:B0-----:R-:W-:Y:S02]  /*20970*/  SEL R24, RZ, 0x1, P0 ;  /* 0x00000001ff187807 */ /* 0x001fe40000000000 */
        /* <DEDUP_REMOVED lines=14> */
[----:B-1----:R-:W0:Y:S02]  /*20a60*/  @P0 LDC.64 R2, c[0x0][0x420] ;  /* 0x00010800ff020b82 */ /* 0x002e240000000a00 */
        /* <DEDUP_REMOVED lines=11> */
.L_x_1382:
[----:B-1----:R-:W-:Y:S01]  /*20b20*/  IMAD R2, R22, 0x8, R27 ;  /* 0x0000000816027824 */ /* 0x002fe200078e021b */
[----:B------:R-:W-:-:S04]  /*20b30*/  SHF.L.U32 R3, R24, 0x1f, RZ ;  /* 0x0000001f18037819 */ /* 0x000fc800000006ff */
[----:B------:R-:W1:Y:S02]  /*20b40*/  SYNCS.PHASECHK.TRANS64.TRYWAIT P0, [R2+URZ+0x2d840], R3 ;  /* 0x02d84003020075a7 */ /* 0x000e64000800017f */
[----:B-1----:R-:W-:Y:S05]  /*20b50*/  @!P0 BRA `(.L_x_1383) ;  /* 0x00000028001c8947 */ /* 0x002fea0003800000 */
.L_x_1475:
        /* <DEDUP_REMOVED lines=9> */
.L_x_1384:
[----:B01----:R-:W-:Y:S01]  /*20bf0*/  VIADD R3, R27, 0x2d800 ;  /* 0x0002d8001b037836 */ /* 0x003fe20000000000 */
[----:B------:R-:W-:Y:S01]  /*20c00*/  R2UR UR11, R14 ;  /* 0x000000000e0b72ca */ /* 0x000fe200000e0000 */
[----:B------:R-:W-:Y:S01]  /*20c10*/  UIADD3 UR4, UP0, UR38, 0x370, URZ ;  /* 0x0000037026047890 */ /* 0x000fe2000ff1e03f */
[----:B------:R-:W-:Y:S01]  /*20c20*/  R2UR UR5, R23 ;  /* 0x00000000170572ca */ /* 0x000fe200000e0000 */
[----:B------:R-:W-:Y:S01]  /*20c30*/  IMAD R2, R22, 0x8, R3 ;  /* 0x0000000816027824 */ /* 0x000fe200078e0203 */
[----:B------:R-:W-:Y:S01]  /*20c40*/  R2UR UR12, R0 ;  /* 0x00000000000c72ca */ /* 0x000fe200000e0000 */
[----:B------:R-:W-:Y:S01]  /*20c50*/  UMOV UR10, URZ ;  /* 0x0000003f000a7c82 */ /* 0x000fe20008000000 */
[----:B-----5:R-:W-:Y:S01]  /*20c60*/  R2UR UR13, R4 ;  /* 0x00000000040d72ca */ /* 0x020fe200000e0000 */
[----:B------:R-:W-:Y:S01]  /*20c70*/  UMOV UR6, 0x0 ;  /* 0x0000000000067882 */ /* 0x000fe20000000000 */
[----:B------:R-:W-:Y:S01]  /*20c80*/  R2UR UR9, R2 ;  /* 0x00000000020972ca */ /* 0x000fe200000e0000 */
[----:B------:R-:W-:Y:S01]  /*20c90*/  IMAD R2, R22, 0x6000, R27 ;  /* 0x0000600016027824 */ /* 0x000fe200078e021b */
[----:B------:R-:W-:Y:S01]  /*20ca0*/  UMOV UR7, 0x14f00000 ;  /* 0x14f0000000077882 */ /* 0x000fe20000000000 */
[----:B------:R-:W-:Y:S01]  /*20cb0*/  UMOV UR17, 0x20 ;  /* 0x0000002000117882 */ /* 0x000fe20000000000 */
[----:B------:R-:W-:Y:S01]  /*20cc0*/  UMOV UR18, 0x40 ;  /* 0x0000004000127882 */ /* 0x000fe20000000000 */
[----:B------:R-:W-:-:S02]  /*20cd0*/  SHF.L.U32 R11, R11, 0x1f, RZ ;  /* 0x0000001f0b0b7819 */ /* 0x000fc400000006ff */
[----:B------:R-:W-:Y:S01]  /*20ce0*/  R2UR UR8, R2 ;  /* 0x00000000020872ca */ /* 0x000fe200000e0000 */
[----:B------:R-:W-:Y:S01]  /*20cf0*/  ULEA UR11, UR11, UR5, 0x7 ;  /* 0x000000050b0b7291 */ /* 0x000fe2000f8e383f */
[----:B------:R-:W-:Y:S01]  /*20d00*/  IMAD R2, R10, 0x8, R3 ;  /* 0x000000080a027824 */ /* 0x000fe200078e0203 */
[----:B------:R-:W-:-:S03]  /*20d10*/  UIADD3.X UR5, URZ, UR39, URZ, UP0, !UPT ;  /* 0x000000273f057290 */ /* 0x000fc600087fe43f */
[----:B------:R-:W-:-:S07]  /*20d20*/  UIADD3 UR9, UR9, 0x30, URZ ;  /* 0x0000003009097890 */ /* 0x000fce000fffe03f */
[----:B------:R-:W-:Y:S02]  /*20d30*/  UIADD3 UR14, UR8, 0x15400, URZ ;  /* 0x00015400080e7890 */ /* 0x000fe4000fffe03f */
[----:B------:R-:W-:Y:S02]  /*20d40*/  UIADD3 UR15, UR8, 0x17400, URZ ;  /* 0x00017400080f7890 */ /* 0x000fe4000fffe03f */
[----:B------:R-:W-:-:S03]  /*20d50*/  UIADD3 UR16, UR8, 0x19400, URZ ;  /* 0x0001940008107890 */ /* 0x000fc6000fffe03f */
[----:B------:R-:W-:Y:S02]  /*20d60*/  UMOV UR8, UR14 ;  /* 0x0000000e00087c82 */ /* 0x000fe40008000000 */
[----:B------:R0:W-:Y:S02]  /*20d70*/  UTMALDG.4D [UR8], [UR4], desc[UR6] ;  /* 0x00000608040075b4 */ /* 0x0001e40008019000 */
[----:B0-----:R-:W-:Y:S01]  /*20d80*/  UMOV UR8, UR15 ;  /* 0x0000000f00087c82 */ /* 0x001fe20008000000 */
[----:B------:R-:W-:Y:S02]  /*20d90*/  UMOV UR10, UR17 ;  /* 0x00000011000a7c82 */ /* 0x000fe40008000000 */
[----:B------:R0:W-:Y:S02]  /*20da0*/  UTMALDG.4D [UR8], [UR4], desc[UR6] ;  /* 0x00000608040075b4 */ /* 0x0001e40008019000 */
[----:B0-----:R-:W-:Y:S01]  /*20db0*/  UMOV UR8, UR16 ;  /* 0x0000001000087c82 */ /* 0x001fe20008000000 */
[----:B------:R-:W-:-:S02]  /*20dc0*/  UMOV UR10, UR18 ;  /* 0x00000012000a7c82 */ /* 0x000fc40008000000 */
[----:B------:R0:W-:Y:S01]  /*20dd0*/  UTMALDG.4D [UR8], [UR4], desc[UR6] ;  /* 0x00000608040075b4 */ /* 0x0001e20008019000 */
[----:B------:R-:W1:Y:S02]  /*20de0*/  SYNCS.PHASECHK.TRANS64.TRYWAIT P1, [R2+URZ+0x60], R11 ;  /* 0x0000600b020075a7 */ /* 0x000e64000802017f */
[----:B01----:R-:W-:Y:S05]  /*20df0*/  @!P1 BRA `(.L_x_1385) ;  /* 0x0000002400889947 */ /* 0x003fea0003800000 */
.L_x_1476:
[----:B------:R-:W-:Y:S05]  /*20e00*/  @P0 BRA `(.L_x_1386) ;  /* 0x0000000000140947 */ /* 0x000fea0003800000 */
[----:B------:R-:W-:Y:S01]  /*20e10*/  ISETP.NE.AND P1, PT, R28, RZ, PT ;  /* 0x000000ff1c00720c */ /* 0x000fe20003f25270 */
[----:B------:R-:W-:-:S04]  /*20e20*/  IMAD.MOV.U32 R3, RZ, RZ, 0x6000 ;  /* 0x00006000ff037424 */ /* 0x000fc800078e00ff */
[----:B------:R1:W-:Y:S08]  /*20e30*/  SYNCS.ARRIVE.TRANS64 RZ, [R2+URZ+0x50], R3 ;  /* 0x0000500302ff79a7 */ /* 0x0003f0000800003f */
[----:B------:R-:W-:Y:S05]  /*20e40*/  @!P1 BRA `(.L_x_1386) ;  /* 0x0000000000049947 */ /* 0x000fea0003800000 */
[----:B------:R-:W-:Y:S01]  /*20e50*/  BPT.TRAP 0x1 ;  /* 0x000000040000795c */ /* 0x000fe20000300000 */
.L_x_1386:
        /* <DEDUP_REMOVED lines=29> */
.L_x_1381:
[----:B------:R-:W-:Y:S05]  /*21030*/  BSYNC B1 ;  /* 0x0000000000017941 */ /* 0x000fea0003800000 */
.L_x_1380:
[----:B------:R-:W-:Y:S01]  /*21040*/  ISETP.GT.AND P0, PT, R13, R29, PT ;  /* 0x0000001d0d00720c */ /* 0x000fe20003f04270 */
[----:B------:R-:W-:-:S12]  /*21050*/  VIADD R9, R9, 0xfffffffe ;  /* 0xfffffffe09097836 */ /* 0x000fd80000000000 */
[----:B------:R-:W-:Y:S05]  /*21060*/  @P0 BRA `(.L_x_1387) ;  /* 0xfffffff000700947 */ /* 0x000fea000383ffff */
.L_x_1363:
[----:B------:R-:W-:Y:S05]  /*21070*/  BSYNC B0 ;  /* 0x0000000000007941 */ /* 0x000fea0003800000 */
.L_x_1362:
        /* <DEDUP_REMOVED lines=15> */
.L_x_1389:
[----:B------:R-:W-:Y:S05]  /*21170*/  BSYNC B0 ;  /* 0x0000000000007941 */ /* 0x000fea0003800000 */
.L_x_1388:
[----:B------:R-:W-:Y:S04]  /*21180*/  BSSY B0, `(.L_x_1390) ;  /* 0x000002b000007945 */ /* 0x000fe80003800000 */
[----:B------:R-:W-:Y:S05]  /*21190*/  @!P6 BRA `(.L_x_1391) ;  /* 0x0000000000a4e947 */ /* 0x000fea0003800000 */
[----:B-1----:R-:W-:Y:S01]  /*211a0*/  IMAD R3, R22, 0x8, R27 ;  /* 0x0000000816037824 */ /* 0x002fe200078e021b */
[----:B0-----:R-:W-:-:S04]  /*211b0*/  SHF.L.U32 R2, R24, 0x1f, RZ ;  /* 0x0000001f18027819 */ /* 0x001fc800000006ff */
[----:B------:R-:W0:Y:S02]  /*211c0*/  SYNCS.PHASECHK.TRANS64.TRYWAIT P0, [R3+URZ+0x2d860], R2 ;  /* 0x02d86002030075a7 */ /* 0x000e24000800017f */
[----:B0-----:R-:W-:Y:S05]  /*211d0*/  @!P0 BRA `(.L_x_1392) ;  /* 0x0000002000a48947 */ /* 0x001fea0003800000 */
.L_x_1477:
        /* <DEDUP_REMOVED lines=9> */
.L_x_1393:
        /* <DEDUP_REMOVED lines=28> */
.L_x_1391:
[----:B------:R-:W-:Y:S05]  /*21430*/  BSYNC B0 ;  /* 0x0000000000007941 */ /* 0x000fea0003800000 */
.L_x_1390:
[----:B------:R-:W-:-:S05]  /*21440*/  VIADD R22, R22, 0x1 ;  /* 0x0000000116167836 */ /* 0x000fca0000000000 */
[----:B------:R-:W-:-:S04]  /*21450*/  ISETP.NE.AND P0, PT, R22, 0x2, PT ;  /* 0x000000021600780c */ /* 0x000fc80003f05270 */
[----:B01----:R-:W-:Y:S02]  /*21460*/  SEL R3, RZ, 0x1, P0 ;  /* 0x00000001ff037807 */ /* 0x003fe40000000000 */
[----:B------:R-:W-:Y:S02]  /*21470*/  SEL R22, R22, RZ, P0 ;  /* 0x000000ff16167207 */ /* 0x000fe40000000000 */
[----:B------:R-:W-:-:S07]  /*21480*/  LOP3.LUT R24, R24, R3, RZ, 0x3c, !PT ;  /* 0x0000000318187212 */ /* 0x000fce00078e3cff */
.L_x_1347:
[----:B------:R-:W-:Y:S05]  /*21490*/  BSYNC B6 ;  /* 0x0000000000067941 */ /* 0x000fea0003800000 */
.L_x_1345:
[----:B------:R-:W-:-:S03]  /*214a0*/  UMOV UR4, 0xffffffff ;  /* 0xffffffff00047882 */ /* 0x000fc60000000000 */
[----:B------:R-:W-:Y:S05]  /*214b0*/  BRA.DIV UR4, `(.L_x_1394) ;  /* 0x0000002204007947 */ /* 0x000fea000b800000 */
[----:B------:R4:W0:Y:S04]  /*214c0*/  SHFL.IDX PT, R4, R16, RZ, 0x1f ;  /* 0x00001fff10047589 */ /* 0x00082800000e0000 */
[----:B------:R4:W0:Y:S02]  /*214d0*/  SHFL.IDX PT, R5, R16, 0x1, 0x1f ;  /* 0x00201f0010057f89 */ /* 0x00082400000e0000 */
.L_x_1481:
        /* <DEDUP_REMOVED lines=8> */
[----:B------:R-:W0:Y:S02]  /*21560*/  LDC.64 R2, c[0x0][0xc58] ;  /* 0x00031600ff027b82 */ /* 0x000e240000000a00 */
[----:B0-----:R-:W-:-:S06]  /*21570*/  IMAD.WIDE R2, R7, 0x4, R2 ;  /* 0x0000000407027825 */ /* 0x001fcc00078e0202 */
[----:B------:R0:W5:Y:S02]  /*21580*/  LDG.E R2, desc[UR52][R2.64] ;  /* 0x0000003402027981 */ /* 0x000164000c1e1900 */
.L_x_1396:
[----:B------:R-:W-:Y:S05]  /*21590*/  BSYNC B0 ;  /* 0x0000000000007941 */ /* 0x000fea0003800000 */
.L_x_1395:
[----:B------:R-:W-:-:S03]  /*215a0*/  UMOV UR4, 0xffffffff ;  /* 0xffffffff00047882 */ /* 0x000fc60000000000 */
[----:B------:R-:W-:Y:S05]  /*215b0*/  BRA.DIV UR4, `(.L_x_1397) ;  /* 0x00000022040c7947 */ /* 0x000fea000b800000 */
[----:B-----5:R-:W2:Y:S01]  /*215c0*/  SHFL.UP PT, R14, R2, 0x1, RZ ;  /* 0x04200000020e7989 */ /* 0x020ea200000e00ff */
[C---:B------:R-:W-:Y:S02]  /*215d0*/  ISETP.NE.AND P0, PT, R28.reuse, RZ, PT ;  /* 0x000000ff1c00720c */ /* 0x040fe40003f05270 */
[----:B------:R-:W-:Y:S02]  /*215e0*/  ISETP.GE.U32.AND P1, PT, R28, 0x2, PT ;  /* 0x000000021c00780c */ /* 0x000fe40003f26070 */
[----:B--23--:R-:W-:Y:S02]  /*215f0*/  SEL R13, R14, RZ, P0 ;  /* 0x000000ff0e0d7207 */ /* 0x00cfe40000000000 */
[----:B------:R-:W-:-:S03]  /*21600*/  ISETP.GE.U32.AND P0, PT, R28, 0x4, PT ;  /* 0x000000041c00780c */ /* 0x000fc60003f06070 */
[----:B------:R-:W-:-:S05]  /*21610*/  IMAD.IADD R13, R2, 0x1, R13 ;  /* 0x00000001020d7824 */ /* 0x000fca00078e020d */
[----:B------:R-:W2:Y:S02]  /*21620*/  SHFL.UP PT, R14, R13, 0x2, RZ ;  /* 0x044000000d0e7989 */ /* 0x000ea400000e00ff */
[----:B--2---:R-:W-:Y:S02]  /*21630*/  SEL R14, R14, RZ, P1 ;  /* 0x000000ff0e0e7207 */ /* 0x004fe40000800000 */
[----:B------:R-:W-:-:S03]  /*21640*/  ISETP.GE.U32.AND P1, PT, R28, 0x8, PT ;  /* 0x000000081c00780c */ /* 0x000fc60003f26070 */
[----:B0-----:R-:W-:-:S05]  /*21650*/  IMAD.IADD R3, R13, 0x1, R14 ;  /* 0x000000010d037824 */ /* 0x001fca00078e020e */
        /* <DEDUP_REMOVED lines=11> */
.L_x_1489:
[----:B------:R-:W-:Y:S02]  /*21710*/  ULDC UR4, c[0x0][0xc10] ;  /* 0x0003040000047ab9 */ /* 0x000fe40000000800 */
[----:B------:R-:W-:-:S04]  /*21720*/  IMAD.U32 R7, RZ, RZ, UR4 ;  /* 0x00000004ff077e24 */ /* 0x000fc8000f8e00ff */
[----:B--2---:R-:W-:-:S04]  /*21730*/  IMAD R14, R14, R7, RZ ;  /* 0x000000070e0e7224 */ /* 0x004fc800078e02ff */
[----:B------:R-:W-:-:S05]  /*21740*/  IMAD.IADD R5, R5, 0x1, R14 ;  /* 0x0000000105057824 */ /* 0x000fca00078e020e */
[----:B------:R-:W-:-:S13]  /*21750*/  ISETP.GT.AND P0, PT, R5, R4, PT ;  /* 0x000000040500720c */ /* 0x000fda0003f04270 */
[----:B------:R-:W-:Y:S05]  /*21760*/  @P0 BRA `(.L_x_1398) ;  /* 0x0000000000ac0947 */ /* 0x000fea0003800000 */
[----:B------:R-:W2:Y:S02]  /*21770*/  LDC R0, c[0x0][0xc14] ;  /* 0x00030500ff007b82 */ /* 0x000ea40000000800 */
.L_x_1403:
        /* <DEDUP_REMOVED lines=12> */
.L_x_1401:
[----:B------:R-:W-:Y:S05]  /*21840*/  BSYNC B0 ;  /* 0x0000000000007941 */ /* 0x000fea0003800000 */
.L_x_1400:
[----:B------:R-:W-:-:S03]  /*21850*/  UMOV UR4, 0xffffffff ;  /* 0xffffffff00047882 */ /* 0x000fc60000000000 */
[----:B------:R-:W-:Y:S05]  /*21860*/  BRA.DIV UR4, `(.L_x_1402) ;  /* 0x0000002204307947 */ /* 0x000fea000b800000 */
[----:B-----5:R-:W3:Y:S01]  /*21870*/  SHFL.UP PT, R14, R2, 0x1, RZ ;  /* 0x04200000020e7989 */ /* 0x020ee200000e00ff */
[C---:B------:R-:W-:Y:S02]  /*21880*/  ISETP.NE.AND P0, PT, R28.reuse, RZ, PT ;  /* 0x000000ff1c00720c */ /* 0x040fe40003f05270 */
[----:B------:R-:W-:Y:S02]  /*21890*/  ISETP.GE.U32.AND P1, PT, R28, 0x2, PT ;  /* 0x000000021c00780c */ /* 0x000fe40003f26070 */
[----:B---3--:R-:W-:Y:S02]  /*218a0*/  SEL R13, R14, RZ, P0 ;  /* 0x000000ff0e0d7207 */ /* 0x008fe40000000000 */
[----:B------:R-:W-:-:S03]  /*218b0*/  ISETP.GE.U32.AND P0, PT, R28, 0x4, PT ;  /* 0x000000041c00780c */ /* 0x000fc60003f06070 */
[----:B------:R-:W-:-:S05]  /*218c0*/  IMAD.IADD R13, R2, 0x1, R13 ;  /* 0x00000001020d7824 */ /* 0x000fca00078e020d */
        /* <DEDUP_REMOVED lines=15> */
.L_x_1497:
[----:B------:R-:W-:Y:S02]  /*219c0*/  ULDC UR4, c[0x0][0xc10] ;  /* 0x0003040000047ab9 */ /* 0x000fe40000000800 */
[----:B------:R-:W-:-:S04]  /*219d0*/  IMAD.U32 R7, RZ, RZ, UR4 ;  /* 0x00000004ff077e24 */ /* 0x000fc8000f8e00ff */
[----:B--2---:R-:W-:-:S04]  /*219e0*/  IMAD R14, R14, R7, RZ ;  /* 0x000000070e0e7224 */ /* 0x004fc800078e02ff */
[----:B------:R-:W-:-:S05]  /*219f0*/  IMAD.IADD R5, R14, 0x1, R5 ;  /* 0x000000010e057824 */ /* 0x000fca00078e0205 */
[----:B------:R-:W-:-:S13]  /*21a00*/  ISETP.GT.AND P0, PT, R5, R4, PT ;  /* 0x000000040500720c */ /* 0x000fda0003f04270 */
[----:B------:R-:W-:Y:S05]  /*21a10*/  @!P0 BRA `(.L_x_1403) ;  /* 0xfffffffc00588947 */ /* 0x000fea000383ffff */
.L_x_1398:
[----:B----4-:R-:W-:Y:S01]  /*21a20*/  IMAD.IADD R16, R5, 0x1, -R14 ;  /* 0x0000000105107824 */ /* 0x010fe200078e0a0e */
[----:B------:R-:W-:-:S03]  /*21a30*/  UMOV UR4, 0xffffffff ;  /* 0xffffffff00047882 */ /* 0x000fc60000000000 */
[----:B------:R-:W-:-:S05]  /*21a40*/  IMAD R3, R8, R7, R16 ;  /* 0x0000000708037224 */ /* 0x000fca00078e0210 */
[----:B------:R-:W-:Y:S01]  /*21a50*/  ISETP.GT.AND P6, PT, R3, R4, PT ;  /* 0x000000040300720c */ /* 0x000fe20003fc4270 */
[----:B------:R-:W-:-:S12]  /*21a60*/  BRA.DIV UR4, `(.L_x_1404) ;  /* 0x0000002204807947 */ /* 0x000fd8000b800000 */
[----:B------:R-:W-:-:S04]  /*21a70*/  VOTE.ANY R3, PT, !P6 ;  /* 0x0000000000037806 */ /* 0x000fc800070e0100 */
[----:B------:R-:W2:Y:S02]  /*21a80*/  POPC R5, R3 ;  /* 0x0000000300057309 */ /* 0x000ea40000000000 */
[----:B--2---:R2:W3:Y:S02]  /*21a90*/  SHFL.IDX PT, R17, R2, R5, 0x1f ;  /* 0x00001f0502117589 */ /* 0x0044e400000e0000 */
.L_x_1501:
[----:B------:R-:W-:Y:S01]  /*21aa0*/  ISETP.NE.AND P0, PT, R3, RZ, PT ;  /* 0x000000ff0300720c */ /* 0x000fe20003f05270 */
[----:B------:R-:W-:-:S12]  /*21ab0*/  IMAD.MOV.U32 R14, RZ, RZ, RZ ;  /* 0x000000ffff0e7224 */ /* 0x000fd800078e00ff */
[----:B------:R-:W-:Y:S05]  /*21ac0*/  @!P0 BRA `(.L_x_1405) ;  /* 0x0000000000108947 */ /* 0x000fea0003800000 */
[----:B------:R-:W-:Y:S01]  /*21ad0*/  UMOV UR4, 0xffffffff ;  /* 0xffffffff00047882 */ /* 0x000fe20000000000 */
[----:B------:R-:W-:Y:S02]  /*21ae0*/  VIADD R12, R5, 0xffffffff ;  /* 0xffffffff050c7836 */ /* 0x000fe40000000000 */
[----:B------:R-:W-:Y:S05]  /*21af0*/  BRA.DIV UR4, `(.L_x_1406) ;  /* 0x0000002204a47947 */ /* 0x000fea000b800000 */
[----:B------:R4:W0:Y:S02]  /*21b00*/  SHFL.IDX PT, R14, R8, R12, 0x1f ;  /* 0x00001f0c080e7589 */ /* 0x00082400000e0000 */
.L_x_1405:
[----:B--2---:R-:W2:Y:S01]  /*21b10*/  LDC.64 R2, c[0x0][0xc68] ;  /* 0x00031a00ff027b82 */ /* 0x004ea20000000a00 */
[----:B------:R-:W-:-:S04]  /*21b20*/  IMAD.IADD R19, R5, 0x1, R19 ;  /* 0x0000000105137824 */ /* 0x000fc800078e0213 */
[----:B--2---:R-:W-:-:S05]  /*21b30*/  IMAD.WIDE R2, R19, 0x4, R2 ;  /* 0x0000000413027825 */ /* 0x004fca00078e0202 */
[----:B------:R2:W3:Y:S01]  /*21b40*/  LDG.E R6, desc[UR52][R2.64] ;  /* 0x0000003402067981 */ /* 0x0004e2000c1e1900 */
[----:B0-----:R-:W-:Y:S02]  /*21b50*/  IMAD R16, R14, R7, R16 ;  /* 0x000000070e107224 */ /* 0x001fe400078e0210 */
[----:B--2---:R-:W-:Y:S02]  /*21b60*/  IMAD.MOV.U32 R2, RZ, RZ, RZ ;  /* 0x000000ffff027224 */ /* 0x004fe400078e00ff */
[----:B---3--:R-:W-:-:S05]  /*21b70*/  IMAD R5, R17, R6, RZ ;  /* 0x0000000611057224 */ /* 0x008fca00078e02ff */
[----:B----4-:R-:W-:-:S04]  /*21b80*/  IABS R8, R5 ;  /* 0x0000000500087213 */ /* 0x010fc80000000000 */
[----:B------:R-:W0:Y:S08]  /*21b90*/  I2F.RP R9, R8 ;  /* 0x0000000800097306 */ /* 0x000e300000209400 */
[----:B0-----:R-:W0:Y:S02]  /*21ba0*/  MUFU.RCP R9, R9 ;  /* 0x0000000900097308 */ /* 0x001e240000001000 */
[----:B0-----:R-:W-:Y:S01]  /*21bb0*/  VIADD R10, R9, 0xffffffe ;  /* 0x0ffffffe090a7836 */ /* 0x001fe20000000000 */
[----:B------:R-:W-:-:S05]  /*21bc0*/  IABS R9, R5 ;  /* 0x0000000500097213 */ /* 0x000fca0000000000 */
[----:B------:R-:W0:Y:S01]  /*21bd0*/  F2I.FTZ.U32.TRUNC.NTZ R3, R10 ;  /* 0x0000000a00037305 */ /* 0x000e22000021f000 */
[----:B------:R-:W-:Y:S02]  /*21be0*/  IMAD.MOV R9, RZ, RZ, -R9 ;  /* 0x000000ffff097224 */ /* 0x000fe400078e0a09 */
[----:B0-----:R-:W-:-:S04]  /*21bf0*/  IMAD.MOV R11, RZ, RZ, -R3 ;  /* 0x000000ffff0b7224 */ /* 0x001fc800078e0a03 */
[----:B------:R-:W-:-:S04]  /*21c00*/  IMAD R11, R11, R8, RZ ;  /* 0x000000080b0b7224 */ /* 0x000fc800078e02ff */
[----:B------:R-:W-:-:S04]  /*21c10*/  IMAD.HI.U32 R3, R3, R11, R2 ;  /* 0x0000000b03037227 */ /* 0x000fc800078e0002 */
[----:B------:R-:W-:-:S05]  /*21c20*/  IMAD.IADD R2, R4, 0x1, -R16 ;  /* 0x0000000104027824 */ /* 0x000fca00078e0a10 */
        /* <DEDUP_REMOVED lines=9> */
[----:B------:R-:W-:-:S03]  /*21cc0*/  ISETP.GE.AND P0, PT, R4, RZ, PT ;  /* 0x000000ff0400720c */ /* 0x000fc60003f06270 */
[----:B------:R-:W-:-:S10]  /*21cd0*/  IMAD.MOV.U32 R9, RZ, RZ, R3 ;  /* 0x000000ffff097224 */ /* 0x000fd400078e0003 */
[----:B------:R-:W-:Y:S01]  /*21ce0*/  @!P0 IMAD.MOV R9, RZ, RZ, -R9 ;  /* 0x000000ffff098224 */ /* 0x000fe200078e0a09 */
[----:B------:R-:W-:-:S13]  /*21cf0*/  ISETP.NE.AND P0, PT, R5, RZ, PT ;  /* 0x000000ff0500720c */ /* 0x000fda0003f05270 */
[----:B------:R-:W-:-:S05]  /*21d00*/  @!P0 LOP3.LUT R9, RZ, R5, RZ, 0x33, !PT ;  /* 0x00000005ff098212 */ /* 0x000fca00078e33ff */
[----:B------:R-:W-:Y:S02]  /*21d10*/  IMAD R4, R6, R9, RZ ;  /* 0x0000000906047224 */ /* 0x000fe400078e02ff */
[----:B------:R-:W-:Y:S02]  /*21d20*/  IMAD.MOV R9, RZ, RZ, -R9 ;  /* 0x000000ffff097224 */ /* 0x000fe400078e0a09 */
[----:B------:R-:W-:Y:S02]  /*21d30*/  IMAD.MOV R3, RZ, RZ, -R4 ;  /* 0x000000ffff037224 */ /* 0x000fe400078e0a04 */
[----:B------:R-:W-:-:S03]  /*21d40*/  IMAD R5, R5, R9, R2 ;  /* 0x0000000905057224 */ /* 0x000fc600078e0202 */
[----:B------:R-:W-:-:S04]  /*21d50*/  VIADDMNMX R6, R3, R7, R6, PT ;  /* 0x0000000703067246 */ /* 0x000fc80003800106 */
[----:B------:R-:W-:-:S04]  /*21d60*/  IABS R7, R6 ;  /* 0x0000000600077213 */ /* 0x000fc80000000000 */
[----:B------:R-:W0:Y:S08]  /*21d70*/  I2F.RP R8, R7 ;  /* 0x0000000700087306 */ /* 0x000e300000209400 */
[----:B0-----:R-:W0:Y:S02]  /*21d80*/  MUFU.RCP R8, R8 ;  /* 0x0000000800087308 */ /* 0x001e240000001000 */
[----:B0-----:R-:W-:Y:S01]  /*21d90*/  VIADD R3, R8, 0xffffffe ;  /* 0x0ffffffe08037836 */ /* 0x001fe20000000000 */
[----:B------:R-:W-:-:S05]  /*21da0*/  IABS R8, R6 ;  /* 0x0000000600087213 */ /* 0x000fca0000000000 */
[----:B------:R-:W0:Y:S01]  /*21db0*/  F2I.FTZ.U32.TRUNC.NTZ R3, R3 ;  /* 0x0000000300037305 */ /* 0x000e22000021f000 */
[----:B------:R-:W-:Y:S02]  /*21dc0*/  IMAD.MOV R8, RZ, RZ, -R8 ;  /* 0x000000ffff087224 */ /* 0x000fe400078e0a08 */
[----:B0-----:R-:W-:-:S04]  /*21dd0*/  IMAD.MOV R2, RZ, RZ, -R3 ;  /* 0x000000ffff027224 */ /* 0x001fc800078e0a03 */
[----:B------:R-:W-:Y:S02]  /*21de0*/  IMAD R9, R2, R7, RZ ;  /* 0x0000000702097224 */ /* 0x000fe400078e02ff */
[----:B------:R-:W-:-:S04]  /*21df0*/  IMAD.MOV.U32 R2, RZ, RZ, RZ ;  /* 0x000000ffff027224 */ /* 0x000fc800078e00ff */
[----:B------:R-:W-:Y:S01]  /*21e00*/  IMAD.HI.U32 R2, R3, R9, R2 ;  /* 0x0000000903027227 */ /* 0x000fe200078e0002 */
[----:B------:R-:W-:Y:S02]  /*21e10*/  IABS R9, R5 ;  /* 0x0000000500097213 */ /* 0x000fe40000000000 */
[C---:B------:R-:W-:Y:S01]  /*21e20*/  LOP3.LUT R3, R5.reuse, R6, RZ, 0x3c, !PT ;  /* 0x0000000605037212 */ /* 0x040fe200078e3cff */
[----:B------:R-:W-:Y:S02]  /*21e30*/  IMAD.IADD R5, R5, 0x1, R4 ;  /* 0x0000000105057824 */ /* 0x000fe400078e0204 */
[----:B------:R-:W-:-:S04]  /*21e40*/  IMAD.HI.U32 R2, R2, R9, RZ ;  /* 0x0000000902027227 */ /* 0x000fc800078e00ff */
[----:B------:R-:W-:-:S05]  /*21e50*/  IMAD R8, R2, R8, R9 ;  /* 0x0000000802087224 */ /* 0x000fca00078e0209 */
        /* <DEDUP_REMOVED lines=14> */
.L_x_1399:
[----:B------:R-:W-:Y:S01]  /*21f40*/  UMOV UR4, URZ ;  /* 0x0000003f00047c82 */ /* 0x000fe20008000000 */
[----:B------:R-:W-:Y:S01]  /*21f50*/  UMOV UR5, URZ ;  /* 0x0000003f00057c82 */ /* 0x000fe20008000000 */
[----:B------:R-:W-:Y:S01]  /*21f60*/  ULDC UR6, c[0x0][0xc14] ;  /* 0x0003050000067ab9 */ /* 0x000fe20000000800 */
[----:B----4-:R-:W-:Y:S02]  /*21f70*/  IMAD.MOV.U32 R16, RZ, RZ, R4 ;  /* 0x000000ffff107224 */ /* 0x010fe400078e0004 */
[----:B------:R-:W-:Y:S02]  /*21f80*/  IMAD.U32 R17, RZ, RZ, UR4 ;  /* 0x00000004ff117e24 */ /* 0x000fe4000f8e00ff */
[----:B------:R-:W-:Y:S02]  /*21f90*/  IMAD.U32 R18, RZ, RZ, UR5 ;  /* 0x00000005ff127e24 */ /* 0x000fe4000f8e00ff */
[----:B------:R-:W-:-:S07]  /*21fa0*/  IMAD.U32 R19, RZ, RZ, UR6 ;  /* 0x00000006ff137e24 */ /* 0x000fce000f8e00ff */
.L_x_1407:
        /* <DEDUP_REMOVED lines=10> */
.L_x_1306:
        /* <DEDUP_REMOVED lines=12> */
.L_x_1504:
[----:B------:R-:W-:Y:S05]  /*22110*/  BSYNC B0 ;  /* 0x0000000000007941 */ /* 0x000fea0003800000 */
.L_x_1409:
[----:B------:R-:W-:-:S03]  /*22120*/  UMOV UR4, 0xffffffff ;  /* 0xffffffff00047882 */ /* 0x000fc60000000000 */
[----:B------:R-:W-:Y:S05]  /*22130*/  BRA.DIV UR4, `(.L_x_1411) ;  /* 0x0000001e044c7947 */ /* 0x000fea000b800000 */
[----:B0-----:R-:W0:Y:S02]  /*22140*/  S2R R0, SR_TID.X ;  /* 0x0000000000007919 */ /* 0x001e240000002100 */
[----:B0-----:R-:W-:-:S04]  /*22150*/  SHF.R.U32.HI R0, RZ, 0x5, R0 ;  /* 0x00000005ff007819 */ /* 0x001fc80000011600 */
[----:B------:R-:W-:-:S05]  /*22160*/  LOP3.LUT R0, R0, 0x3, RZ, 0xc0, !PT ;  /* 0x0000000300007812 */ /* 0x000fca00078ec0ff */
[----:B------:R0:W2:Y:S02]  /*22170*/  SHFL.IDX PT, R14, R0, RZ, 0x1f ;  /* 0x00001fff000e7589 */ /* 0x0000a400000e0000 */
.L_x_1507:
[----:B--2---:R-:W-:-:S13]  /*22180*/  ISETP.NE.AND P0, PT, R14, RZ, PT ;  /* 0x000000ff0e00720c */ /* 0x004fda0003f05270 */
[----:B------:R-:W-:Y:S05]  /*22190*/  @P0 BRA `(.L_x_1089) ;  /* 0x0000000000880947 */ /* 0x000fea0003800000 */
[----:B------:R-:W-:-:S03]  /*221a0*/  UMOV UR4, 0xffffffff ;  /* 0xffffffff00047882 */ /* 0x000fc60000000000 */
[----:B------:R-:W-:Y:S05]  /*221b0*/  BRA.DIV UR4, `(.L_x_1412) ;  /* 0x0000001e04607947 */ /* 0x000fea000b800000 */
[----:B------:R-:W-:-:S13]  /*221c0*/  ELECT P6, URZ, PT ;  /* 0x00000000003f782f */ /* 0x000fda00038c0000 */
.L_x_1510:
[----:B------:R-:W-:Y:S05]  /*221d0*/  @!P6 BRA `(.L_x_1089) ;  /* 0x000000000078e947 */ /* 0x000fea0003800000 */
[----:B------:R-:W-:-:S06]  /*221e0*/  ULOP3.LUT UR4, UR36, 0x2, URZ, 0xfc, !UPT ;  /* 0x0000000224047892 */ /* 0x000fcc000f8efc3f */
[----:B0-----:R-:W-:-:S05]  /*221f0*/  IMAD.U32 R0, RZ, RZ, UR4 ;  /* 0x00000004ff007e24 */ /* 0x001fca000f8e00ff */
[----:B------:R-:W-:-:S13]  /*22200*/  ISETP.NE.AND P2, PT, R0, 0x3, PT ;  /* 0x000000030000780c */ /* 0x000fda0003f45270 */
[----:B------:R-:W-:Y:S05]  /*22210*/  @!P2 BRA `(.L_x_1413) ;  /* 0x000000000004a947 */ /* 0x000fea0003800000 */
[----:B------:R-:W-:Y:S01]  /*22220*/  BPT.TRAP 0x1 ;  /* 0x000000040000795c */ /* 0x000fe20000300000 */
.L_x_1413:
        /* <DEDUP_REMOVED lines=12> */
.L_x_1511:
[----:B------:R-:W2:Y:S02]  /*222f0*/  SYNCS.PHASECHK.TRANS64.TRYWAIT P0, [R3+URZ], R0 ;  /* 0x00000000030075a7 */ /* 0x000ea4000800017f */
[----:B--2---:R-:W-:Y:S05]  /*22300*/  @!P0 BRA `(.L_x_1415) ;  /* 0x0000001c00408947 */ /* 0x004fea0003800000 */
.L_x_1512:
[----:B------:R-:W-:Y:S05]  /*22310*/  @!P2 BRA `(.L_x_1416) ;  /* 0x000000000004a947 */ /* 0x000fea0003800000 */
[----:B------:R-:W-:Y:S01]  /*22320*/  BPT.TRAP 0x1 ;  /* 0x000000040000795c */ /* 0x000fe20000300000 */
.L_x_1416:
[----:B--2---:R-:W-:-:S04]  /*22330*/  VIADD R3, R9, 0x2d860 ;  /* 0x0002d86009037836 */ /* 0x004fc80000000000 */
[----:B------:R-:W-:-:S04]  /*22340*/  IMAD R5, R22, 0x8, R3 ;  /* 0x0000000816057824 */ /* 0x000fc800078e0203 */
[----:B------:R-:W2:Y:S02]  /*22350*/  SYNCS.PHASECHK.TRANS64.TRYWAIT P0, [R5+URZ], R2 ;  /* 0x00000002050075a7 */ /* 0x000ea4000800017f */
[----:B--2---:R-:W-:Y:S05]  /*22360*/  @!P0 BRA `(.L_x_1417) ;  /* 0x0000001c003c8947 */ /* 0x004fea0003800000 */
.L_x_1513:
[----:B------:R-:W-:-:S07]  /*22370*/  IMAD R3, R4, 0x8, R3 ;  /* 0x0000000804037824 */ /* 0x000fce00078e0203 */
.L_x_1418:
[----:B---3--:R3:W4:Y:S02]  /*22380*/  SYNCS.PHASECHK.TRANS64.TRYWAIT P0, [R3+URZ], R0 ;  /* 0x00000000030075a7 */ /* 0x008724000800017f */
[----:B----4-:R-:W-:Y:S05]  /*22390*/  @!P0 NANOSLEEP.SYNCS 0x989680 ;  /* 0x009896800000895d */ /* 0x010fea0003900000 */
[----:B------:R-:W4:Y:S02]  /*223a0*/  @!P0 SYNCS.PHASECHK.TRANS64 P0, [R3+URZ], R0 ;  /* 0x00000000030085a7 */ /* 0x000f24000800007f */
[----:B----4-:R-:W-:Y:S05]  /*223b0*/  @!P0 BRA `(.L_x_1418) ;  /* 0xfffffffc00f08947 */ /* 0x010fea000383ffff */
.L_x_1089:
[----:B------:R-:W-:Y:S05]  /*223c0*/  BSYNC B7 ;  /* 0x0000000000077941 */ /* 0x000fea0003800000 */
.L_x_1086:
[----:B------:R-:W-:Y:S05]  /*223d0*/  EXIT ;  /* 0x000000000000794d */ /* 0x000fea0003800000 */
.L_x_1113:
[----:B0-----:R0:W1:Y:S02]  /*223e0*/  SYNCS.PHASECHK.TRANS64.TRYWAIT P5, [R15+URZ+0x2d890], R86 ;  /* 0x02d890560f0075a7 */ /* 0x00106400080a017f */
[----:B-1----:R-:W-:Y:S05]  /*223f0*/  @!P5 NANOSLEEP.SYNCS 0x989680 ;  /* 0x009896800000d95d */ /* 0x002fea0003900000 */
[----:B------:R-:W1:Y:S02]  /*22400*/  @!P5 SYNCS.PHASECHK.TRANS64 P5, [R15+URZ+0x2d890], R86 ;  /* 0x02d890560f00d5a7 */ /* 0x000e6400080a007f */
[----:B-1----:R-:W-:Y:S05]  /*22410*/  @!P5 BRA `(.L_x_1113) ;  /* 0xfffffffc00f0d947 */ /* 0x002fea000383ffff */
[----:B------:R-:W-:Y:S05]  /*22420*/  BRA `(.L_x_1419) ;  /* 0xfffffe0c00a47947 */ /* 0x000fea000383ffff */
.L_x_1141:
[----:B0-----:R0:W1:Y:S02]  /*22430*/  SYNCS.PHASECHK.TRANS64.TRYWAIT P5, [R15+URZ+0x2d890], R86 ;  /* 0x02d890560f0075a7 */ /* 0x00106400080a017f */
[----:B-1----:R-:W-:Y:S05]  /*22440*/  @!P5 NANOSLEEP.SYNCS 0x989680 ;  /* 0x009896800000d95d */ /* 0x002fea0003900000 */
[----:B------:R-:W1:Y:S02]  /*22450*/  @!P5 SYNCS.PHASECHK.TRANS64 P5, [R15+URZ+0x2d890], R86 ;  /* 0x02d890560f00d5a7 */ /* 0x000e6400080a007f */
[----:B-1----:R-:W-:Y:S05]  /*22460*/  @!P5 BRA `(.L_x_1141) ;  /* 0xfffffffc00f0d947 */ /* 0x002fea000383ffff */
[----:B------:R-:W-:Y:S05]  /*22470*/  BRA `(.L_x_1420) ;  /* 0xfffffe2800807947 */ /* 0x000fea000383ffff */
.L_x_1154:
[----:B0-----:R0:W1:Y:S02]  /*22480*/  SYNCS.PHASECHK.TRANS64.TRYWAIT P4, [R15+URZ+0x2d890], R86 ;  /* 0x02d890560f0075a7 */ /* 0x001064000808017f */
[----:B-1----:R-:W-:Y:S05]  /*22490*/  @!P4 NANOSLEEP.SYNCS 0x989680 ;  /* 0x009896800000c95d */ /* 0x002fea0003900000 */
[----:B------:R-:W1:Y:S02]  /*224a0*/  @!P4 SYNCS.PHASECHK.TRANS64 P4, [R15+URZ+0x2d890], R86 ;  /* 0x02d890560f00c5a7 */ /* 0x000e64000808007f */
[----:B-1----:R-:W-:Y:S05]  /*224b0*/  @!P4 BRA `(.L_x_1154) ;  /* 0xfffffffc00f0c947 */ /* 0x002fea000383ffff */
[----:B------:R-:W-:Y:S05]  /*224c0*/  BRA `(.L_x_1421) ;  /* 0xfffffe4400247947 */ /* 0x000fea000383ffff */
.L_x_1158:
[----:B--2---:R2:W3:Y:S02]  /*224d0*/  SYNCS.PHASECHK.TRANS64.TRYWAIT P3, [R15+URZ+0x2d8b0], R86 ;  /* 0x02d8b0560f0075a7 */ /* 0x0044e4000806017f */
[----:B---3--:R-:W-:Y:S05]  /*224e0*/  @!P3 NANOSLEEP.SYNCS 0x989680 ;  /* 0x009896800000b95d */ /* 0x008fea0003900000 */
[----:B------:R-:W3:Y:S02]  /*224f0*/  @!P3 SYNCS.PHASECHK.TRANS64 P3, [R15+URZ+0x2d8b0], R86 ;  /* 0x02d8b0560f00b5a7 */ /* 0x000ee4000806007f */
[----:B---3--:R-:W-:Y:S05]  /*22500*/  @!P3 BRA `(.L_x_1158) ;  /* 0xfffffffc00f0b947 */ /* 0x008fea000383ffff */
[----:B------:R-:W-:Y:S05]  /*22510*/  BRA `(.L_x_1422) ;  /* 0xfffffe4400bc7947 */ /* 0x000fea000383ffff */
.L_x_1172:
[----:B------:R-:W-:Y:S01]  /*22520*/  BSSY B0, `(.L_x_1423) ;  /* 0x0000008000007945 */ /* 0x000fe20003800000 */
[----:B------:R-:W-:Y:S02]  /*22530*/  IMAD.MOV.U32 R13, RZ, RZ, R44 ;  /* 0x000000ffff0d7224 */ /* 0x000fe400078e002c */
[----:B------:R-:W-:Y:S02]  /*22540*/  IMAD.MOV.U32 R12, RZ, RZ, RZ ;  /* 0x000000ffff0c7224 */ /* 0x000fe400078e00ff */
[----:B------:R-:W-:Y:S02]  /*22550*/  IMAD.MOV.U32 R11, RZ, RZ, 0x1f ;  /* 0x0000001fff0b7424 */ /* 0x000fe400078e00ff */
[----:B------:R-:W-:-:S07]  /*22560*/  IMAD.MOV.U32 R15, RZ, RZ, -0x1 ;  /* 0xffffffffff0f7424 */ /* 0x000fce00078e00ff */
[----:B-----5:R-:W-:Y:S05]  /*22570*/  WARPSYNC.COLLECTIVE R15, `(.L_x_1424) ;  /* 0x000000000f087348 */ /* 0x020fea0003c00000 */
[----:B------:R0:W1:Y:S02]  /*22580*/  SHFL.IDX P6, R14, R13, R12, R11 ;  /* 0x0000000c0d0e7389 */ /* 0x00006400000c000b */
[----:B01---5:R-:W-:Y:S01]  /*22590*/  ENDCOLLECTIVE ;  /* 0x000000000000791b */ /* 0x023fe20003800000 */
.L_x_1424:
[----:B------:R-:W-:Y:S05]  /*225a0*/  BSYNC B0 ;  /* 0x0000000000007941 */ /* 0x000fea0003800000 */
.L_x_1423:
[----:B------:R1:W-:Y:S01]  /*225b0*/  STL [R1+0x4], R14 ;  /* 0x0000040e01007387 */ /* 0x0003e20000100800 */
[----:B------:R-:W-:Y:S05]  /*225c0*/  BRA `(.L_x_1425) ;  /* 0xfffffe4c00fc7947 */ /* 0x000fea000383ffff */
.L_x_1185:
[----:B------:R-:W-:Y:S01]  /*225d0*/  BSSY B1, `(.L_x_1426) ;  /* 0x0000007000017945 */ /* 0x000fe20003800000 */
[----:B------:R-:W-:Y:S02]  /*225e0*/  IMAD.MOV.U32 R12, RZ, RZ, RZ ;  /* 0x000000ffff0c7224 */ /* 0x000fe400078e00ff */
[----:B------:R-:W-:Y:S02]  /*225f0*/  IMAD.MOV.U32 R11, RZ, RZ, 0x1e1f ;  /* 0x00001e1fff0b7424 */ /* 0x000fe400078e00ff */
[----:B------:R-:W-:-:S07]  /*22600*/  IMAD.MOV.U32 R15, RZ, RZ, -0x1 ;  /* 0xffffffffff0f7424 */ /* 0x000fce00078e00ff */
[----:B------:R-:W-:Y:S05]  /*22610*/  WARPSYNC.COLLECTIVE R15, `(.L_x_1427) ;  /* 0x000000000f087348 */ /* 0x000fea0003c00000 */
[----:B------:R0:W1:Y:S02]  /*22620*/  SHFL.IDX P6, R14, R13, R12, R11 ;  /* 0x0000000c0d0e7389 */ /* 0x00006400000c000b */
[----:B01----:R-:W-:Y:S01]  /*22630*/  ENDCOLLECTIVE ;  /* 0x000000000000791b */ /* 0x003fe20003800000 */
.L_x_1427:
[----:B------:R-:W-:Y:S05]  /*22640*/  BSYNC B1 ;  /* 0x0000000000017941 */ /* 0x000fea0003800000 */
.L_x_1426:
[----:B------:R-:W-:Y:S05]  /*22650*/  BRA `(.L_x_1428) ;  /* 0xfffffe5c004c7947 */ /* 0x000fea000383ffff */
.L_x_1186:
        /* <DEDUP_REMOVED lines=8> */
.L_x_1430:
[----:B------:R-:W-:Y:S05]  /*226e0*/  BSYNC B1 ;  /* 0x0000000000017941 */ /* 0x000fea0003800000 */
.L_x_1429:
[----:B------:R-:W-:Y:S05]  /*226f0*/  BRA `(.L_x_1431) ;  /* 0xfffffe5c00307947 */ /* 0x000fea000383ffff */
.L_x_1187:
        /* <DEDUP_REMOVED lines=8> */
.L_x_1433:
[----:B------:R-:W-:Y:S05]  /*22780*/  BSYNC B1 ;  /* 0x0000000000017941 */ /* 0x000fea0003800000 */
.L_x_1432:
[----:B------:R-:W-:Y:S05]  /*22790*/  BRA `(.L_x_1434) ;  /* 0xfffffe5c00147947 */ /* 0x000fea000383ffff */
.L_x_1188:
        /* <DEDUP_REMOVED lines=8> */
.L_x_1436:
[----:B------:R-:W-:Y:S05]  /*22820*/  BSYNC B1 ;  /* 0x0000000000017941 */ /* 0x000fea0003800000 */
.L_x_1435:
[----:B------:R-:W-:Y:S05]  /*22830*/  BRA `(.L_x_1437) ;  /* 0xfffffe5800f87947 */ /* 0x000fea000383ffff */
.L_x_1190:
[----:B0-----:R0:W1:Y:S02]  /*22840*/  SYNCS.PHASECHK.TRANS64.TRYWAIT P1, [R2+URZ+0x2d800], R3 ;  /* 0x02d80003020075a7 */ /* 0x001064000802017f */
[----:B-1----:R-:W-:Y:S05]  /*22850*/  @!P1 NANOSLEEP.SYNCS 0x989680 ;  /* 0x009896800000995d */ /* 0x002fea0003900000 */
[----:B------:R-:W1:Y:S02]  /*22860*/  @!P1 SYNCS.PHASECHK.TRANS64 P1, [R2+URZ+0x2d800], R3 ;  /* 0x02d80003020095a7 */ /* 0x000e64000802007f */
[----:B-1----:R-:W-:Y:S05]  /*22870*/  @!P1 BRA `(.L_x_1190) ;  /* 0xfffffffc00f09947 */ /* 0x002fea000383ffff */
[----:B------:R-:W-:Y:S05]  /*22880*/  BRA `(.L_x_1438) ;  /* 0xfffffe5c00787947 */ /* 0x000fea000383ffff */
.L_x_1204:
[----:B------:R-:W-:Y:S01]  /*22890*/  BSSY B1, `(.L_x_1439) ;  /* 0x0000007000017945 */ /* 0x000fe20003800000 */
[----:B------:R-:W-:Y:S02]  /*228a0*/  IMAD.MOV.U32 R12, RZ, RZ, RZ ;  /* 0x000000ffff0c7224 */ /* 0x000fe400078e00ff */
[----:B------:R-:W-:Y:S02]  /*228b0*/  IMAD.MOV.U32 R11, RZ, RZ, 0x1e1f ;  /* 0x00001e1fff0b7424 */ /* 0x000fe400078e00ff */
[----:B------:R-:W-:-:S07]  /*228c0*/  IMAD.MOV.U32 R15, RZ, RZ, -0x1 ;  /* 0xffffffffff0f7424 */ /* 0x000fce00078e00ff */
[----:B------:R-:W-:Y:S05]  /*228d0*/  WARPSYNC.COLLECTIVE R15, `(.L_x_1440) ;  /* 0x000000000f087348 */ /* 0x000fea0003c00000 */
[----:B------:R0:W1:Y:S02]  /*228e0*/  SHFL.IDX P6, R14, R13, R12, R11 ;  /* 0x0000000c0d0e7389 */ /* 0x00006400000c000b */
[----:B01----:R-:W-:Y:S01]  /*228f0*/  ENDCOLLECTIVE ;  /* 0x000000000000791b */ /* 0x003fe20003800000 */
.L_x_1440:
[----:B------:R-:W-:Y:S05]  /*22900*/  BSYNC B1 ;  /* 0x0000000000017941 */ /* 0x000fea0003800000 */
.L_x_1439:
[----:B------:R-:W-:Y:S05]  /*22910*/  BRA `(.L_x_1441) ;  /* 0xfffffe7400fc7947 */ /* 0x000fea000383ffff */
.L_x_1205:
        /* <DEDUP_REMOVED lines=8> */
.L_x_1443:
[----:B------:R-:W-:Y:S05]  /*229a0*/  BSYNC B1 ;  /* 0x0000000000017941 */ /* 0x000fea0003800000 */
.L_x_1442:
[----:B------:R-:W-:Y:S05]  /*229b0*/  BRA `(.L_x_1444) ;  /* 0xfffffe7400e07947 */ /* 0x000fea000383ffff */
.L_x_1206:
        /* <DEDUP_REMOVED lines=8> */
.L_x_1446:
[----:B------:R-:W-:Y:S05]  /*22a40*/  BSYNC B1 ;  /* 0x0000000000017941 */ /* 0x000fea0003800000 */
.L_x_1445:
[----:B------:R-:W-:Y:S05]  /*22a50*/  BRA `(.L_x_1447) ;  /* 0xfffffe7400c47947 */ /* 0x000fea000383ffff */
.L_x_1207:
        /* <DEDUP_REMOVED lines=8> */
.L_x_1449:
[----:B------:R-:W-:Y:S05]  /*22ae0*/  BSYNC B1 ;  /* 0x0000000000017941 */ /* 0x000fea0003800000 */
.L_x_1448:
[----:B------:R-:W-:Y:S05]  /*22af0*/  BRA `(.L_x_1450) ;  /* 0xfffffe7400a87947 */ /* 0x000fea000383ffff */
.L_x_1209:
[----:B0-----:R0:W1:Y:S02]  /*22b00*/  SYNCS.PHASECHK.TRANS64.TRYWAIT P1, [R2+URZ+0x2d800], R9 ;  /* 0x02d80009020075a7 */ /* 0x001064000802017f */
[----:B-1----:R-:W-:Y:S05]  /*22b10*/  @!P1 NANOSLEEP.SYNCS 0x989680 ;  /* 0x009896800000995d */ /* 0x002fea0003900000 */
[----:B------:R-:W1:Y:S02]  /*22b20*/  @!P1 SYNCS.PHASECHK.TRANS64 P1, [R2+URZ+0x2d800], R9 ;  /* 0x02d80009020095a7 */ /* 0x000e64000802007f */
[----:B-1----:R-:W-:Y:S05]  /*22b30*/  @!P1 BRA `(.L_x_1209) ;  /* 0xfffffffc00f09947 */ /* 0x002fea000383ffff */
[----:B------:R-:W-:Y:S05]  /*22b40*/  BRA `(.L_x_1451) ;  /* 0xfffffe7800287947 */ /* 0x000fea000383ffff */
.L_x_1217:
[----:B--2---:R2:W3:Y:S02]  /*22b50*/  SYNCS.PHASECHK.TRANS64.TRYWAIT P2, [R0+URZ+0x2d830], R3 ;  /* 0x02d83003000075a7 */ /* 0x0044e4000804017f */
[----:B---3--:R-:W-:Y:S05]  /*22b60*/  @!P2 NANOSLEEP.SYNCS 0x989680 ;  /* 0x009896800000a95d */ /* 0x008fea0003900000 */
[----:B------:R-:W3:Y:S02]  /*22b70*/  @!P2 SYNCS.PHASECHK.TRANS64 P2, [R0+URZ+0x2d830], R3 ;  /* 0x02d830030000a5a7 */ /* 0x000ee4000804007f */
[----:B---3--:R-:W-:Y:S05]  /*22b80*/  @!P2 BRA `(.L_x_1217) ;  /* 0xfffffffc00f0a947 */ /* 0x008fea000383ffff */
[----:B------:R-:W-:Y:S05]  /*22b90*/  BRA `(.L_x_1216) ;  /* 0xfffffe9000347947 */ /* 0x000fea000383ffff */
.L_x_1235:
[----:B-1----:R1:W2:Y:S02]  /*22ba0*/  SYNCS.PHASECHK.TRANS64.TRYWAIT P3, [R9+URZ+0x2d830], R8 ;  /* 0x02d83008090075a7 */ /* 0x0022a4000806017f */
[----:B--2---:R-:W-:Y:S05]  /*22bb0*/  @!P3 NANOSLEEP.SYNCS 0x989680 ;  /* 0x009896800000b95d */ /* 0x004fea0003900000 */
[----:B------:R-:W2:Y:S02]  /*22bc0*/  @!P3 SYNCS.PHASECHK.TRANS64 P3, [R9+URZ+0x2d830], R8 ;  /* 0x02d830080900b5a7 */ /* 0x000ea4000806007f */
[----:B--2---:R-:W-:Y:S05]  /*22bd0*/  @!P3 BRA `(.L_x_1235) ;  /* 0xfffffffc00f0b947 */ /* 0x004fea000383ffff */
[----:B------:R-:W-:Y:S05]  /*22be0*/  BRA `(.L_x_1234) ;  /* 0xfffffecc00a47947 */ /* 0x000fea000383ffff */
.L_x_1239:
[----:B-1----:R1:W2:Y:S02]  /*22bf0*/  SYNCS.PHASECHK.TRANS64.TRYWAIT P2, [R9+URZ+0x2d850], R8 ;  /* 0x02d85008090075a7 */ /* 0x0022a4000804017f */
[----:B--2---:R-:W-:Y:S05]  /*22c00*/  @!P2 NANOSLEEP.SYNCS 0x989680 ;  /* 0x009896800000a95d */ /* 0x004fea0003900000 */
[----:B------:R-:W2:Y:S02]  /*22c10*/  @!P2 SYNCS.PHASECHK.TRANS64 P2, [R9+URZ+0x2d850], R8 ;  /* 0x02d850080900a5a7 */ /* 0x000ea4000804007f */
[----:B--2---:R-:W-:Y:S05]  /*22c20*/  @!P2 BRA `(.L_x_1239) ;  /* 0xfffffffc00f0a947 */ /* 0x004fea000383ffff */
[----:B------:R-:W-:Y:S05]  /*22c30*/  BRA `(.L_x_1236) ;  /* 0xfffffed000a87947 */ /* 0x000fea000383ffff */
.L_x_1258:
[----:B-1----:R1:W2:Y:S02]  /*22c40*/  SYNCS.PHASECHK.TRANS64.TRYWAIT P3, [R11+URZ+0x2d830], R12 ;  /* 0x02d8300c0b0075a7 */ /* 0x0022a4000806017f */
[----:B--2---:R-:W-:Y:S05]  /*22c50*/  @!P3 NANOSLEEP.SYNCS 0x989680 ;  /* 0x009896800000b95d */ /* 0x004fea0003900000 */
[----:B------:R-:W2:Y:S02]  /*22c60*/  @!P3 SYNCS.PHASECHK.TRANS64 P3, [R11+URZ+0x2d830], R12 ;  /* 0x02d8300c0b00b5a7 */ /* 0x000ea4000806007f */
[----:B--2---:R-:W-:Y:S05]  /*22c70*/  @!P3 BRA `(.L_x_1258) ;  /* 0xfffffffc00f0b947 */ /* 0x004fea000383ffff */
[----:B------:R-:W-:Y:S05]  /*22c80*/  BRA `(.L_x_1257) ;  /* 0xffffff0800e07947 */ /* 0x000fea000383ffff */
.L_x_1262:
[----:B-1----:R1:W2:Y:S02]  /*22c90*/  SYNCS.PHASECHK.TRANS64.TRYWAIT P2, [R11+URZ+0x2d850], R10 ;  /* 0x02d8500a0b0075a7 */ /* 0x0022a4000804017f */
[----:B--2---:R-:W-:Y:S05]  /*22ca0*/  @!P2 NANOSLEEP.SYNCS 0x989680 ;  /* 0x009896800000a95d */ /* 0x004fea0003900000 */
[----:B------:R-:W2:Y:S02]  /*22cb0*/  @!P2 SYNCS.PHASECHK.TRANS64 P2, [R11+URZ+0x2d850], R10 ;  /* 0x02d8500a0b00a5a7 */ /* 0x000ea4000804007f */
[----:B--2---:R-:W-:Y:S05]  /*22cc0*/  @!P2 BRA `(.L_x_1262) ;  /* 0xfffffffc00f0a947 */ /* 0x004fea000383ffff */
[----:B------:R-:W-:Y:S05]  /*22cd0*/  BRA `(.L_x_1259) ;  /* 0xffffff0c00e47947 */ /* 0x000fea000383ffff */
.L_x_1269:
[----:B-1----:R1:W2:Y:S02]  /*22ce0*/  SYNCS.PHASECHK.TRANS64.TRYWAIT P3, [R12+URZ+0x2d830], R13 ;  /* 0x02d8300d0c0075a7 */ /* 0x0022a4000806017f */
[----:B--2---:R-:W-:Y:S05]  /*22cf0*/  @!P3 NANOSLEEP.SYNCS 0x989680 ;  /* 0x009896800000b95d */ /* 0x004fea0003900000 */
[----:B------:R-:W2:Y:S02]  /*22d00*/  @!P3 SYNCS.PHASECHK.TRANS64 P3, [R12+URZ+0x2d830], R13 ;  /* 0x02d8300d0c00b5a7 */ /* 0x000ea4000806007f */
[----:B--2---:R-:W-:Y:S05]  /*22d10*/  @!P3 BRA `(.L_x_1269) ;  /* 0xfffffffc00f0b947 */ /* 0x004fea000383ffff */
[----:B------:R-:W-:Y:S05]  /*22d20*/  BRA `(.L_x_1268) ;  /* 0xffffff3400d47947 */ /* 0x000fea000383ffff */
.L_x_1273:
[----:B-1----:R1:W2:Y:S02]  /*22d30*/  SYNCS.PHASECHK.TRANS64.TRYWAIT P2, [R13+URZ+0x2d850], R12 ;  /* 0x02d8500c0d0075a7 */ /* 0x0022a4000804017f */
[----:B--2---:R-:W-:Y:S05]  /*22d40*/  @!P2 NANOSLEEP.SYNCS 0x989680 ;  /* 0x009896800000a95d */ /* 0x004fea0003900000 */
[----:B------:R-:W2:Y:S02]  /*22d50*/  @!P2 SYNCS.PHASECHK.TRANS64 P2, [R13+URZ+0x2d850], R12 ;  /* 0x02d8500c0d00a5a7 */ /* 0x000ea4000804007f */
[----:B--2---:R-:W-:Y:S05]  /*22d60*/  @!P2 BRA `(.L_x_1273) ;  /* 0xfffffffc00f0a947 */ /* 0x004fea000383ffff */
[----:B------:R-:W-:Y:S05]  /*22d70*/  BRA `(.L_x_1270) ;  /* 0xffffff3800d87947 */ /* 0x000fea000383ffff */
.L_x_1286:
[----:B-1----:R1:W2:Y:S02]  /*22d80*/  SYNCS.PHASECHK.TRANS64.TRYWAIT P0, [R11+URZ+0x2d850], R0 ;  /* 0x02d850000b0075a7 */ /* 0x0022a4000800017f */
[----:B--2---:R-:W-:Y:S05]  /*22d90*/  @!P0 NANOSLEEP.SYNCS 0x989680 ;  /* 0x009896800000895d */ /* 0x004fea0003900000 */
[----:B------:R-:W2:Y:S02]  /*22da0*/  @!P0 SYNCS.PHASECHK.TRANS64 P0, [R11+URZ+0x2d850], R0 ;  /* 0x02d850000b0085a7 */ /* 0x000ea4000800007f */
[----:B--2---:R-:W-:Y:S05]  /*22db0*/  @!P0 BRA `(.L_x_1286) ;  /* 0xfffffffc00f08947 */ /* 0x004fea000383ffff */
[----:B------:R-:W-:Y:S05]  /*22dc0*/  BRA `(.L_x_1285) ;  /* 0xffffff7000847947 */ /* 0x000fea000383ffff */
.L_x_1320:
[----:B------:R-:W0:Y:S01]  /*22dd0*/  S2R R13, SR_TID.X ;  /* 0x00000000000d7919 */ /* 0x000e220000002100 */
[----:B------:R-:W-:Y:S01]  /*22de0*/  BSSY B1, `(.L_x_1452) ;  /* 0x0000009000017945 */ /* 0x000fe20003800000 */
[----:B------:R-:W-:Y:S02]  /*22df0*/  IMAD.MOV.U32 R12, RZ, RZ, RZ ;  /* 0x000000ffff0c7224 */ /* 0x000fe400078e00ff */
[----:B------:R-:W-:Y:S02]  /*22e00*/  IMAD.MOV.U32 R11, RZ, RZ, 0x1f ;  /* 0x0000001fff0b7424 */ /* 0x000fe400078e00ff */
[----:B------:R-:W-:Y:S01]  /*22e10*/  IMAD.MOV.U32 R15, RZ, RZ, -0x1 ;  /* 0xffffffffff0f7424 */ /* 0x000fe200078e00ff */
[----:B0-----:R-:W-:-:S04]  /*22e20*/  SHF.R.U32.HI R13, RZ, 0x5, R13 ;  /* 0x00000005ff0d7819 */ /* 0x001fc8000001160d */
[----:B------:R-:W-:-:S07]  /*22e30*/  LOP3.LUT R13, R13, 0x3, RZ, 0xc0, !PT ;  /* 0x000000030d0d7812 */ /* 0x000fce00078ec0ff */
[----:B-1----:R-:W-:Y:S05]  /*22e40*/  WARPSYNC.COLLECTIVE R15, `(.L_x_1453) ;  /* 0x000000000f087348 */ /* 0x002fea0003c00000 */
[----:B------:R0:W2:Y:S02]  /*22e50*/  SHFL.IDX P6, R14, R13, R12, R11 ;  /* 0x0000000c0d0e7389 */ /* 0x0000a400000c000b */
[----:B012---:R-:W-:Y:S01]  /*22e60*/  ENDCOLLECTIVE ;  /* 0x000000000000791b */ /* 0x007fe20003800000 */
.L_x_1453:
[----:B------:R-:W-:Y:S05]  /*22e70*/  BSYNC B1 ;  /* 0x0000000000017941 */ /* 0x000fea0003800000 */
.L_x_1452:
[----:B------:R-:W-:Y:S05]  /*22e80*/  BRA `(.L_x_1454) ;  /* 0xffffffac00147947 */ /* 0x000fea000383ffff */
.L_x_1321:
[----:B------:R-:W-:Y:S01]  /*22e90*/  BSSY B1, `(.L_x_1455) ;  /* 0x0000006000017945 */ /* 0x000fe20003800000 */
[----:B------:R-:W-:-:S07]  /*22ea0*/  IMAD.MOV.U32 R15, RZ, RZ, -0x1 ;  /* 0xffffffffff0f7424 */ /* 0x000fce00078e00ff */
[----:B-1----:R-:W-:Y:S05]  /*22eb0*/  WARPSYNC.COLLECTIVE R15, `(.L_x_1456) ;  /* 0x000000000f0c7348 */ /* 0x002fea0003c00000 */
[----:B------:R-:W-:Y:S02]  /*22ec0*/  ELECT P6, UR62, PT ;  /* 0x00000000003e782f */ /* 0x000fe400038c0000 */
[----:B------:R-:W-:Y:S01]  /*22ed0*/  MOV R14, UR62 ;  /* 0x0000003e000e7c02 */ /* 0x000fe20008000f00 */
[----:B-1----:R-:W-:Y:S10]  /*22ee0*/  ENDCOLLECTIVE ;  /* 0x000000000000791b */ /* 0x002ff40003800000 */
.L_x_1456:
[----:B------:R-:W-:Y:S05]  /*22ef0*/  BSYNC B1 ;  /* 0x0000000000017941 */ /* 0x000fea0003800000 */
.L_x_1455:
[----:B------:R-:W-:Y:S05]  /*22f00*/  BRA `(.L_x_1457) ;  /* 0xffffffac00007947 */ /* 0x000fea000383ffff */
.L_x_1323:
[----:B0-----:R0:W2:Y:S02]  /*22f10*/  SYNCS.PHASECHK.TRANS64.TRYWAIT P0, [R8+URZ+0x2d820], R11 ;  /* 0x02d8200b080075a7 */ /* 0x0010a4000800017f */
[----:B--2---:R-:W-:Y:S05]  /*22f20*/  @!P0 NANOSLEEP.SYNCS 0x989680 ;  /* 0x009896800000895d */ /* 0x004fea0003900000 */
[----:B------:R-:W2:Y:S02]  /*22f30*/  @!P0 SYNCS.PHASECHK.TRANS64 P0, [R8+URZ+0x2d820], R11 ;  /* 0x02d8200b080085a7 */ /* 0x000ea4000800007f */
[----:B--2---:R-:W-:Y:S05]  /*22f40*/  @!P0 BRA `(.L_x_1323) ;  /* 0xfffffffc00f08947 */ /* 0x004fea000383ffff */
[----:B------:R-:W-:Y:S05]  /*22f50*/  BRA `(.L_x_1458) ;  /* 0xffffffac001c7947 */ /* 0x000fea000383ffff */
.L_x_1326:
[----:B--2---:R2:W3:Y:S02]  /*22f60*/  SYNCS.PHASECHK.TRANS64.TRYWAIT P0, [R10+URZ+0x2d8a0], R13 ;  /* 0x02d8a00d0a0075a7 */ /* 0x0044e4000800017f */
[----:B---3--:R-:W-:Y:S05]  /*22f70*/  @!P0 NANOSLEEP.SYNCS 0x989680 ;  /* 0x009896800000895d */ /* 0x008fea0003900000 */
[----:B------:R-:W3:Y:S02]  /*22f80*/  @!P0 SYNCS.PHASECHK.TRANS64 P0, [R10+URZ+0x2d8a0], R13 ;  /* 0x02d8a00d0a0085a7 */ /* 0x000ee4000800007f */
[----:B---3--:R-:W-:Y:S05]  /*22f90*/  @!P0 BRA `(.L_x_1326) ;  /* 0xfffffffc00f08947 */ /* 0x008fea000383ffff */
[----:B------:R-:W-:Y:S05]  /*22fa0*/  BRA `(.L_x_1459) ;  /* 0xffffffac00247947 */ /* 0x000fea000383ffff */
.L_x_1328:
[----:B0-----:R0:W3:Y:S02]  /*22fb0*/  SYNCS.PHASECHK.TRANS64.TRYWAIT P0, [R10+URZ+0x2d8c0], R13 ;  /* 0x02d8c00d0a0075a7 */ /* 0x0010e4000800017f */
[----:B---3--:R-:W-:Y:S05]  /*22fc0*/  @!P0 NANOSLEEP.SYNCS 0x989680 ;  /* 0x009896800000895d */ /* 0x008fea0003900000 */
[----:B------:R-:W3:Y:S02]  /*22fd0*/  @!P0 SYNCS.PHASECHK.TRANS64 P0, [R10+URZ+0x2d8c0], R13 ;  /* 0x02d8c00d0a0085a7 */ /* 0x000ee4000800007f */
[----:B---3--:R-:W-:Y:S05]  /*22fe0*/  @!P0 BRA `(.L_x_1328) ;  /* 0xfffffffc00f08947 */ /* 0x008fea000383ffff */
[----:B------:R-:W-:Y:S05]  /*22ff0*/  BRA `(.L_x_1460) ;  /* 0xffffffac00a47947 */ /* 0x000fea000383ffff */
.L_x_1332:
[----:B0-----:R0:W2:Y:S02]  /*23000*/  SYNCS.PHASECHK.TRANS64.TRYWAIT P0, [R11+URZ+0x2d8a0], R10 ;  /* 0x02d8a00a0b0075a7 */ /* 0x0010a4000800017f */
[----:B--2---:R-:W-:Y:S05]  /*23010*/  @!P0 NANOSLEEP.SYNCS 0x989680 ;  /* 0x009896800000895d */ /* 0x004fea0003900000 */
[----:B------:R-:W2:Y:S02]  /*23020*/  @!P0 SYNCS.PHASECHK.TRANS64 P0, [R11+URZ+0x2d8a0], R10 ;  /* 0x02d8a00a0b0085a7 */ /* 0x000ea4000800007f */
[----:B--2---:R-:W-:Y:S05]  /*23030*/  @!P0 BRA `(.L_x_1332) ;  /* 0xfffffffc00f08947 */ /* 0x004fea000383ffff */
[----:B------:R-:W-:Y:S05]  /*23040*/  BRA `(.L_x_1461) ;  /* 0xffffffb0004c7947 */ /* 0x000fea000383ffff */
.L_x_1334:
[----:B--2---:R2:W3:Y:S02]  /*23050*/  SYNCS.PHASECHK.TRANS64.TRYWAIT P1, [R11+URZ+0x2d8c0], R10 ;  /* 0x02d8c00a0b0075a7 */ /* 0x0044e4000802017f */
[----:B---3--:R-:W-:Y:S05]  /*23060*/  @!P1 NANOSLEEP.SYNCS 0x989680 ;  /* 0x009896800000995d */ /* 0x008fea0003900000 */
[----:B------:R-:W3:Y:S02]  /*23070*/  @!P1 SYNCS.PHASECHK.TRANS64 P1, [R11+URZ+0x2d8c0], R10 ;  /* 0x02d8c00a0b0095a7 */ /* 0x000ee4000802007f */
[----:B---3--:R-:W-:Y:S05]  /*23080*/  @!P1 BRA `(.L_x_1334) ;  /* 0xfffffffc00f09947 */ /* 0x008fea000383ffff */
[----:B------:R-:W-:Y:S05]  /*23090*/  BRA `(.L_x_1462) ;  /* 0xffffffb000c87947 */ /* 0x000fea000383ffff */
.L_x_1354:
[----:B------:R-:W0:Y:S01]  /*230a0*/  S2R R4, SR_TID.X ;  /* 0x0000000000047919 */ /* 0x000e220000002100 */
[----:B------:R-:W-:Y:S01]  /*230b0*/  BSSY B0, `(.L_x_1463) ;  /* 0x000000a000007945 */ /* 0x000fe20003800000 */
[----:B------:R-:W-:Y:S02]  /*230c0*/  IMAD.MOV.U32 R12, RZ, RZ, RZ ;  /* 0x000000ffff0c7224 */ /* 0x000fe400078e00ff */
[----:B------:R-:W-:Y:S02]  /*230d0*/  IMAD.MOV.U32 R11, RZ, RZ, 0x1f ;  /* 0x0000001fff0b7424 */ /* 0x000fe400078e00ff */
[----:B------:R-:W-:Y:S01]  /*230e0*/  IMAD.MOV.U32 R15, RZ, RZ, -0x1 ;  /* 0xffffffffff0f7424 */ /* 0x000fe200078e00ff */
[----:B0-----:R-:W-:-:S04]  /*230f0*/  SHF.R.U32.HI R4, RZ, 0x5, R4 ;  /* 0x00000005ff047819 */ /* 0x001fc80000011604 */
[----:B------:R-:W-:-:S05]  /*23100*/  LOP3.LUT R4, R4, 0x3, RZ, 0xc0, !PT ;  /* 0x0000000304047812 */ /* 0x000fca00078ec0ff */
[----:B---3--:R-:W-:-:S07]  /*23110*/  IMAD.MOV.U32 R13, RZ, RZ, R4 ;  /* 0x000000ffff0d7224 */ /* 0x008fce00078e0004 */
[----:B------:R-:W-:Y:S05]  /*23120*/  WARPSYNC.COLLECTIVE R15, `(.L_x_1464) ;  /* 0x000000000f087348 */ /* 0x000fea0003c00000 */
[----:B------:R0:W1:Y:S02]  /*23130*/  SHFL.IDX P6, R14, R13, R12, R11 ;  /* 0x0000000c0d0e7389 */ /* 0x00006400000c000b */
[----:B01----:R-:W-:Y:S01]  /*23140*/  ENDCOLLECTIVE ;  /* 0x000000000000791b */ /* 0x003fe20003800000 */
.L_x_1464:
[----:B------:R-:W-:Y:S05]  /*23150*/  BSYNC B0 ;  /* 0x0000000000007941 */ /* 0x000fea0003800000 */
.L_x_1463:
[----:B------:R-:W-:Y:S05]  /*23160*/  BRA `(.L_x_1465) ;  /* 0xffffffc000587947 */ /* 0x000fea000383ffff */
.L_x_1355:
[----:B------:R-:W-:Y:S01]  /*23170*/  BSSY B0, `(.L_x_1466) ;  /* 0x0000006000007945 */ /* 0x000fe20003800000 */
[----:B------:R-:W-:-:S07]  /*23180*/  IMAD.MOV.U32 R15, RZ, RZ, -0x1 ;  /* 0xffffffffff0f7424 */ /* 0x000fce00078e00ff */
[----:B---3--:R-:W-:Y:S05]  /*23190*/  WARPSYNC.COLLECTIVE R15, `(.L_x_1467) ;  /* 0x000000000f0c7348 */ /* 0x008fea0003c00000 */
[----:B------:R-:W-:Y:S02]  /*231a0*/  ELECT P6, UR62, PT ;  /* 0x00000000003e782f */ /* 0x000fe400038c0000 */
[----:B------:R-:W-:Y:S01]  /*231b0*/  MOV R14, UR62 ;  /* 0x0000003e000e7c02 */ /* 0x000fe20008000f00 */
[----:B---3--:R-:W-:Y:S10]  /*231c0*/  ENDCOLLECTIVE ;  /* 0x000000000000791b */ /* 0x008ff40003800000 */
.L_x_1467:
[----:B------:R-:W-:Y:S05]  /*231d0*/  BSYNC B0 ;  /* 0x0000000000007941 */ /* 0x000fea0003800000 */
.L_x_1466:
[----:B------:R-:W-:Y:S05]  /*231e0*/  BRA `(.L_x_1468) ;  /* 0xffffffc000487947 */ /* 0x000fea000383ffff */
.L_x_1358:
[----:B-1----:R1:W2:Y:S02]  /*231f0*/  SYNCS.PHASECHK.TRANS64.TRYWAIT P0, [R5+URZ+0x2d840], R4 ;  /* 0x02d84004050075a7 */ /* 0x0022a4000800017f */
[----:B--2---:R-:W-:Y:S05]  /*23200*/  @!P0 NANOSLEEP.SYNCS 0x989680 ;  /* 0x009896800000895d */ /* 0x004fea0003900000 */
[----:B------:R-:W2:Y:S02]  /*23210*/  @!P0 SYNCS.PHASECHK.TRANS64 P0, [R5+URZ+0x2d840], R4 ;  /* 0x02d84004050085a7 */ /* 0x000ea4000800007f */
[----:B--2---:R-:W-:Y:S05]  /*23220*/  @!P0 BRA `(.L_x_1358) ;  /* 0xfffffffc00f08947 */ /* 0x004fea000383ffff */
[----:B------:R-:W-:Y:S05]  /*23230*/  BRA `(.L_x_1469) ;  /* 0xffffffc000987947 */ /* 0x000fea000383ffff */
.L_x_1361:
[----:B0-----:R0:W1:Y:S02]  /*23240*/  SYNCS.PHASECHK.TRANS64.TRYWAIT P0, [R27+URZ+0x2d820], R4 ;  /* 0x02d820041b0075a7 */ /* 0x001064000800017f */
[----:B-1----:R-:W-:Y:S05]  /*23250*/  @!P0 NANOSLEEP.SYNCS 0x989680 ;  /* 0x009896800000895d */ /* 0x002fea0003900000 */
[----:B------:R-:W1:Y:S02]  /*23260*/  @!P0 SYNCS.PHASECHK.TRANS64 P0, [R27+URZ+0x2d820], R4 ;  /* 0x02d820041b0085a7 */ /* 0x000e64000800007f */
[----:B-1----:R-:W-:Y:S05]  /*23270*/  @!P0 BRA `(.L_x_1361) ;  /* 0xfffffffc00f08947 */ /* 0x002fea000383ffff */
[----:B------:R-:W-:Y:S05]  /*23280*/  BRA `(.L_x_1470) ;  /* 0xffffffc400c87947 */ /* 0x000fea000383ffff */
.L_x_1369:
[----:B0-----:R0:W1:Y:S02]  /*23290*/  SYNCS.PHASECHK.TRANS64.TRYWAIT P0, [R3+URZ+0x2d840], R2 ;  /* 0x02d84002030075a7 */ /* 0x001064000800017f */
[----:B-1----:R-:W-:Y:S05]  /*232a0*/  @!P0 NANOSLEEP.SYNCS 0x989680 ;  /* 0x009896800000895d */ /* 0x002fea0003900000 */
[----:B------:R-:W1:Y:S02]  /*232b0*/  @!P0 SYNCS.PHASECHK.TRANS64 P0, [R3+URZ+0x2d840], R2 ;  /* 0x02d84002030085a7 */ /* 0x000e64000800007f */
[----:B-1----:R-:W-:Y:S05]  /*232c0*/  @!P0 BRA `(.L_x_1369) ;  /* 0xfffffffc00f08947 */ /* 0x002fea000383ffff */
[----:B------:R-:W-:Y:S05]  /*232d0*/  BRA `(.L_x_1471) ;  /* 0xffffffc800707947 */ /* 0x000fea000383ffff */
.L_x_1371:
[----:B0-----:R0:W1:Y:S02]  /*232e0*/  SYNCS.PHASECHK.TRANS64.TRYWAIT P0, [R2+URZ+0x60], R5 ;  /* 0x00006005020075a7 */ /* 0x001064000800017f */
[----:B-1----:R-:W-:Y:S05]  /*232f0*/  @!P0 NANOSLEEP.SYNCS 0x989680 ;  /* 0x009896800000895d */ /* 0x002fea0003900000 */
[----:B------:R-:W1:Y:S02]  /*23300*/  @!P0 SYNCS.PHASECHK.TRANS64 P0, [R2+URZ+0x60], R5 ;  /* 0x00006005020085a7 */ /* 0x000e64000800007f */
[----:B-1----:R-:W-:Y:S05]  /*23310*/  @!P0 BRA `(.L_x_1371) ;  /* 0xfffffffc00f08947 */ /* 0x002fea000383ffff */
[----:B------:R-:W-:Y:S05]  /*23320*/  BRA `(.L_x_1472) ;  /* 0xffffffc800fc7947 */ /* 0x000fea000383ffff */
.L_x_1376:
[----:B-1----:R1:W2:Y:S02]  /*23330*/  SYNCS.PHASECHK.TRANS64.TRYWAIT P0, [R3+URZ+0x2d840], R2 ;  /* 0x02d84002030075a7 */ /* 0x0022a4000800017f */
[----:B--2---:R-:W-:Y:S05]  /*23340*/  @!P0 NANOSLEEP.SYNCS 0x989680 ;  /* 0x009896800000895d */ /* 0x004fea0003900000 */
[----:B------:R-:W2:Y:S02]  /*23350*/  @!P0 SYNCS.PHASECHK.TRANS64 P0, [R3+URZ+0x2d840], R2 ;  /* 0x02d84002030085a7 */ /* 0x000ea4000800007f */
[----:B--2---:R-:W-:Y:S05]  /*23360*/  @!P0 BRA `(.L_x_1376) ;  /* 0xfffffffc00f08947 */ /* 0x004fea000383ffff */
[----:B------:R-:W-:Y:S05]  /*23370*/  BRA `(.L_x_1473) ;  /* 0xffffffd000387947 */ /* 0x000fea000383ffff */
.L_x_1378:
[----:B0-----:R0:W1:Y:S02]  /*23380*/  SYNCS.PHASECHK.TRANS64.TRYWAIT P1, [R3+URZ+0x60], R24 ;  /* 0x00006018030075a7 */ /* 0x001064000802017f */
[----:B-1----:R-:W-:Y:S05]  /*23390*/  @!P1 NANOSLEEP.SYNCS 0x989680 ;  /* 0x009896800000995d */ /* 0x002fea0003900000 */
[----:B------:R-:W1:Y:S02]  /*233a0*/  @!P1 SYNCS.PHASECHK.TRANS64 P1, [R3+URZ+0x60], R24 ;  /* 0x00006018030095a7 */ /* 0x000e64000802007f */
[----:B-1----:R-:W-:Y:S05]  /*233b0*/  @!P1 BRA `(.L_x_1378) ;  /* 0xfffffffc00f09947 */ /* 0x002fea000383ffff */
[----:B------:R-:W-:Y:S05]  /*233c0*/  BRA `(.L_x_1474) ;  /* 0xffffffd000c47947 */ /* 0x000fea000383ffff */
.L_x_1383:
[----:B-1----:R1:W2:Y:S02]  /*233d0*/  SYNCS.PHASECHK.TRANS64.TRYWAIT P0, [R2+URZ+0x2d840], R3 ;  /* 0x02d84003020075a7 */ /* 0x0022a4000800017f */
[----:B--2---:R-:W-:Y:S05]  /*233e0*/  @!P0 NANOSLEEP.SYNCS 0x989680 ;  /* 0x009896800000895d */ /* 0x004fea0003900000 */
[----:B------:R-:W2:Y:S02]  /*233f0*/  @!P0 SYNCS.PHASECHK.TRANS64 P0, [R2+URZ+0x2d840], R3 ;  /* 0x02d84003020085a7 */ /* 0x000ea4000800007f */
[----:B--2---:R-:W-:Y:S05]  /*23400*/  @!P0 BRA `(.L_x_1383) ;  /* 0xfffffffc00f08947 */ /* 0x004fea000383ffff */
[----:B------:R-:W-:Y:S05]  /*23410*/  BRA `(.L_x_1475) ;  /* 0xffffffd400d07947 */ /* 0x000fea000383ffff */
.L_x_1385:
[----:B0-----:R0:W1:Y:S02]  /*23420*/  SYNCS.PHASECHK.TRANS64.TRYWAIT P1, [R2+URZ+0x60], R11 ;  /* 0x0000600b020075a7 */ /* 0x001064000802017f */
[----:B-1----:R-:W-:Y:S05]  /*23430*/  @!P1 NANOSLEEP.SYNCS 0x989680 ;  /* 0x009896800000995d */ /* 0x002fea0003900000 */
[----:B------:R-:W1:Y:S02]  /*23440*/  @!P1 SYNCS.PHASECHK.TRANS64 P1, [R2+URZ+0x60], R11 ;  /* 0x0000600b020095a7 */ /* 0x000e64000802007f */
[----:B-1----:R-:W-:Y:S05]  /*23450*/  @!P1 BRA `(.L_x_1385) ;  /* 0xfffffffc00f09947 */ /* 0x002fea000383ffff */
[----:B------:R-:W-:Y:S05]  /*23460*/  BRA `(.L_x_1476) ;  /* 0xffffffd800647947 */ /* 0x000fea000383ffff */
.L_x_1392:
[----:B0-----:R0:W1:Y:S02]  /*23470*/  SYNCS.PHASECHK.TRANS64.TRYWAIT P0, [R3+URZ+0x2d860], R2 ;  /* 0x02d86002030075a7 */ /* 0x001064000800017f */
[----:B-1----:R-:W-:Y:S05]  /*23480*/  @!P0 NANOSLEEP.SYNCS 0x989680 ;  /* 0x009896800000895d */ /* 0x002fea0003900000 */
[----:B------:R-:W1:Y:S02]  /*23490*/  @!P0 SYNCS.PHASECHK.TRANS64 P0, [R3+URZ+0x2d860], R2 ;  /* 0x02d86002030085a7 */ /* 0x000e64000800007f */
[----:B-1----:R-:W-:Y:S05]  /*234a0*/  @!P0 BRA `(.L_x_1392) ;  /* 0xfffffffc00f08947 */ /* 0x002fea000383ffff */
[----:B------:R-:W-:Y:S05]  /*234b0*/  BRA `(.L_x_1477) ;  /* 0xffffffdc00487947 */ /* 0x000fea000383ffff */
.L_x_1394:
[----:B------:R-:W-:Y:S01]  /*234c0*/  BSSY B0, `(.L_x_1478) ;  /* 0x0000008000007945 */ /* 0x000fe20003800000 */
[----:B--23--:R-:W-:Y:S02]  /*234d0*/  IMAD.MOV.U32 R13, RZ, RZ, R16 ;  /* 0x000000ffff0d7224 */ /* 0x00cfe400078e0010 */
[----:B------:R-:W-:Y:S02]  /*234e0*/  IMAD.MOV.U32 R12, RZ, RZ, RZ ;  /* 0x000000ffff0c7224 */ /* 0x000fe400078e00ff */
[----:B------:R-:W-:Y:S02]  /*234f0*/  IMAD.MOV.U32 R11, RZ, RZ, 0x1f ;  /* 0x0000001fff0b7424 */ /* 0x000fe400078e00ff */
[----:B------:R-:W-:-:S07]  /*23500*/  IMAD.MOV.U32 R15, RZ, RZ, -0x1 ;  /* 0xffffffffff0f7424 */ /* 0x000fce00078e00ff */
[----:B01----:R-:W-:Y:S05]  /*23510*/  WARPSYNC.COLLECTIVE R15, `(.L_x_1479) ;  /* 0x000000000f087348 */ /* 0x003fea0003c00000 */
[----:B------:R2:W3:Y:S02]  /*23520*/  SHFL.IDX P6, R14, R13, R12, R11 ;  /* 0x0000000c0d0e7389 */ /* 0x0004e400000c000b */
[----:B0123--:R-:W-:Y:S01]  /*23530*/  ENDCOLLECTIVE ;  /* 0x000000000000791b */ /* 0x00ffe20003800000 */
.L_x_1479:
[----:B------:R-:W-:Y:S05]  /*23540*/  BSYNC B0 ;  /* 0x0000000000007941 */ /* 0x000fea0003800000 */
.L_x_1478:
        /* <DEDUP_REMOVED lines=8> */
.L_x_1480:
[----:B------:R-:W-:Y:S01]  /*235d0*/  IMAD.MOV.U32 R5, RZ, RZ, R14 ;  /* 0x000000ffff057224 */ /* 0x000fe200078e000e */
[----:B------:R-:W-:Y:S06]  /*235e0*/  BRA `(.L_x_1481) ;  /* 0xffffffdc00bc7947 */ /* 0x000fec000383ffff */
.L_x_1397:
[----:B------:R-:W-:Y:S01]  /*235f0*/  BSSY B0, `(.L_x_1482) ;  /* 0x0000008000007945 */ /* 0x000fe20003800000 */
[----:B--23-5:R-:W-:Y:S02]  /*23600*/  IMAD.MOV.U32 R13, RZ, RZ, R2 ;  /* 0x000000ffff0d7224 */ /* 0x02cfe400078e0002 */
[----:B------:R-:W-:Y:S02]  /*23610*/  IMAD.MOV.U32 R12, RZ, RZ, 0x1 ;  /* 0x00000001ff0c7424 */ /* 0x000fe400078e00ff */
[----:B------:R-:W-:Y:S02]  /*23620*/  IMAD.MOV.U32 R11, RZ, RZ, RZ ;  /* 0x000000ffff0b7224 */ /* 0x000fe400078e00ff */
[----:B------:R-:W-:-:S07]  /*23630*/  IMAD.MOV.U32 R15, RZ, RZ, -0x1 ;  /* 0xffffffffff0f7424 */ /* 0x000fce00078e00ff */
[----:B01--4-:R-:W-:Y:S05]  /*23640*/  WARPSYNC.COLLECTIVE R15, `(.L_x_1483) ;  /* 0x000000000f087348 */ /* 0x013fea0003c00000 */
[----:B------:R2:W3:Y:S02]  /*23650*/  SHFL.UP P6, R14, R13, R12, R11 ;  /* 0x0400000c0d0e7389 */ /* 0x0004e400000c000b */
[----:B01234-:R-:W-:Y:S01]  /*23660*/  ENDCOLLECTIVE ;  /* 0x000000000000791b */ /* 0x01ffe20003800000 */
.L_x_1483:
[----:B------:R-:W-:Y:S05]  /*23670*/  BSYNC B0 ;  /* 0x0000000000007941 */ /* 0x000fea0003800000 */
.L_x_1482:
[----:B------:R-:W-:Y:S01]  /*23680*/  ISETP.NE.AND P0, PT, R28, RZ, PT ;  /* 0x000000ff1c00720c */ /* 0x000fe20003f05270 */
        /* <DEDUP_REMOVED lines=9> */
.L_x_1484:
        /* <DEDUP_REMOVED lines=8> */
.L_x_1485:
        /* <DEDUP_REMOVED lines=8> */
.L_x_1486:
        /* <DEDUP_REMOVED lines=8> */
.L_x_1487:
        /* <DEDUP_REMOVED lines=8> */
.L_x_1488:
[----:B------:R-:W-:Y:S05]  /*23920*/  BRA `(.L_x_1489) ;  /* 0xffffffdc00787947 */ /* 0x000fea000383ffff */
.L_x_1402:
[----:B------:R-:W-:Y:S01]  /*23930*/  BSSY B0, `(.L_x_1490) ;  /* 0x0000008000007945 */ /* 0x000fe20003800000 */
[----:B-----5:R-:W-:Y:S02]  /*23940*/  IMAD.MOV.U32 R13, RZ, RZ, R2 ;  /* 0x000000ffff0d7224 */ /* 0x020fe400078e0002 */
[----:B------:R-:W-:Y:S02]  /*23950*/  IMAD.MOV.U32 R12, RZ, RZ, 0x1 ;  /* 0x00000001ff0c7424 */ /* 0x000fe400078e00ff */
[----:B------:R-:W-:Y:S02]  /*23960*/  IMAD.MOV.U32 R11, RZ, RZ, RZ ;  /* 0x000000ffff0b7224 */ /* 0x000fe400078e00ff */
[----:B------:R-:W-:-:S07]  /*23970*/  IMAD.MOV.U32 R15, RZ, RZ, -0x1 ;  /* 0xffffffffff0f7424 */ /* 0x000fce00078e00ff */
[----:B012-4-:R-:W-:Y:S05]  /*23980*/  WARPSYNC.COLLECTIVE R15, `(.L_x_1491) ;  /* 0x000000000f087348 */ /* 0x017fea0003c00000 */
[----:B------:R3:W0:Y:S02]  /*23990*/  SHFL.UP P6, R14, R13, R12, R11 ;  /* 0x0400000c0d0e7389 */ /* 0x00062400000c000b */
[----:B01234-:R-:W-:Y:S01]  /*239a0*/  ENDCOLLECTIVE ;  /* 0x000000000000791b */ /* 0x01ffe20003800000 */
.L_x_1491:
[----:B------:R-:W-:Y:S05]  /*239b0*/  BSYNC B0 ;  /* 0x0000000000007941 */ /* 0x000fea0003800000 */
.L_x_1490:
        /* <DEDUP_REMOVED lines=10> */
.L_x_1492:
        /* <DEDUP_REMOVED lines=8> */
.L_x_1493:
        /* <DEDUP_REMOVED lines=8> */
.L_x_1494:
        /* <DEDUP_REMOVED lines=8> */
.L_x_1495:
        /* <DEDUP_REMOVED lines=8> */
.L_x_1496:
[----:B------:R-:W-:Y:S05]  /*23c60*/  BRA `(.L_x_1497) ;  /* 0xffffffdc00547947 */ /* 0x000fea000383ffff */
.L_x_1404:
[----:B------:R-:W-:Y:S01]  /*23c70*/  BSSY B0, `(.L_x_1498) ;  /* 0x0000006000007945 */ /* 0x000fe20003800000 */
[----:B------:R-:W-:Y:S01]  /*23c80*/  PLOP3.LUT P6, PT, P6, PT, PT, 0x8, 0x0 ;  /* 0x000000000000781c */ /* 0x000fe200037ce170 */
[----:B------:R-:W-:-:S12]  /*23c90*/  IMAD.MOV.U32 R15, RZ, RZ, -0x1 ;  /* 0xffffffffff0f7424 */ /* 0x000fd800078e00ff */
[----:B01----:R-:W-:Y:S05]  /*23ca0*/  WARPSYNC.COLLECTIVE R15, `(.L_x_1499) ;  /* 0x000000000f087348 */ /* 0x003fea0003c00000 */
[----:B------:R-:W-:Y:S01]  /*23cb0*/  VOTE.ANY R14, PT, P6 ;  /* 0x00000000000e7806 */ /* 0x000fe200030e0100 */
[----:B01----:R-:W-:Y:S06]  /*23cc0*/  ENDCOLLECTIVE ;  /* 0x000000000000791b */ /* 0x003fec0003800000 */
.L_x_1499:
[----:B------:R-:W-:Y:S05]  /*23cd0*/  BSYNC B0 ;  /* 0x0000000000007941 */ /* 0x000fea0003800000 */
.L_x_1498:
        /* <DEDUP_REMOVED lines=9> */
.L_x_1500:
[----:B------:R-:W-:Y:S01]  /*23d70*/  IMAD.MOV.U32 R17, RZ, RZ, R14 ;  /* 0x000000ffff117224 */ /* 0x000fe200078e000e */
[----:B------:R-:W-:Y:S06]  /*23d80*/  BRA `(.L_x_1501) ;  /* 0xffffffdc00447947 */ /* 0x000fec000383ffff */
.L_x_1406:
[----:B------:R-:W-:Y:S01]  /*23d90*/  BSSY B0, `(.L_x_1502) ;  /* 0x0000007000007945 */ /* 0x000fe20003800000 */
[----:B------:R-:W-:Y:S02]  /*23da0*/  IMAD.MOV.U32 R13, RZ, RZ, R8 ;  /* 0x000000ffff0d7224 */ /* 0x000fe400078e0008 */
[----:B------:R-:W-:Y:S02]  /*23db0*/  IMAD.MOV.U32 R11, RZ, RZ, 0x1f ;  /* 0x0000001fff0b7424 */ /* 0x000fe400078e00ff */
[----:B------:R-:W-:-:S07]  /*23dc0*/  IMAD.MOV.U32 R15, RZ, RZ, -0x1 ;  /* 0xffffffffff0f7424 */ /* 0x000fce00078e00ff */
[----:B0123--:R-:W-:Y:S05]  /*23dd0*/  WARPSYNC.COLLECTIVE R15, `(.L_x_1503) ;  /* 0x000000000f087348 */ /* 0x00ffea0003c00000 */
[----:B------:R4:W0:Y:S02]  /*23de0*/  SHFL.IDX P6, R14, R13, R12, R11 ;  /* 0x0000000c0d0e7389 */ /* 0x00082400000c000b */
[----:B01234-:R-:W-:Y:S01]  /*23df0*/  ENDCOLLECTIVE ;  /* 0x000000000000791b */ /* 0x01ffe20003800000 */
.L_x_1503:
[----:B------:R-:W-:Y:S05]  /*23e00*/  BSYNC B0 ;  /* 0x0000000000007941 */ /* 0x000fea0003800000 */
.L_x_1502:
[----:B------:R-:W-:Y:S05]  /*23e10*/  BRA `(.L_x_1405) ;  /* 0xffffffdc003c7947 */ /* 0x000fea000383ffff */
.L_x_1410:
[----:B0-----:R0:W2:Y:S02]  /*23e20*/  SYNCS.PHASECHK.TRANS64.TRYWAIT P0, [R9+URZ+0x2d820], R0 ;  /* 0x02d82000090075a7 */ /* 0x0010a4000800017f */
[----:B--2---:R-:W-:Y:S05]  /*23e30*/  @!P0 NANOSLEEP.SYNCS 0x989680 ;  /* 0x009896800000895d */ /* 0x004fea0003900000 */
[----:B------:R-:W2:Y:S02]  /*23e40*/  @!P0 SYNCS.PHASECHK.TRANS64 P0, [R9+URZ+0x2d820], R0 ;  /* 0x02d82000090085a7 */ /* 0x000ea4000800007f */
[----:B--2---:R-:W-:Y:S05]  /*23e50*/  @!P0 BRA `(.L_x_1410) ;  /* 0xfffffffc00f08947 */ /* 0x004fea000383ffff */
[----:B------:R-:W-:Y:S05]  /*23e60*/  BRA `(.L_x_1504) ;  /* 0xffffffe000a87947 */ /* 0x000fea000383ffff */
.L_x_1411:
        /* <DEDUP_REMOVED lines=11> */
.L_x_1506:
[----:B------:R-:W-:Y:S05]  /*23f20*/  BSYNC B0 ;  /* 0x0000000000007941 */ /* 0x000fea0003800000 */
.L_x_1505:
[----:B------:R-:W-:Y:S05]  /*23f30*/  BRA `(.L_x_1507) ;  /* 0xffffffe000907947 */ /* 0x000fea000383ffff */
.L_x_1412:
[----:B------:R-:W-:Y:S01]  /*23f40*/  BSSY B0, `(.L_x_1508) ;  /* 0x0000006000007945 */ /* 0x000fe20003800000 */
[----:B------:R-:W-:-:S07]  /*23f50*/  IMAD.MOV.U32 R15, RZ, RZ, -0x1 ;  /* 0xffffffffff0f7424 */ /* 0x000fce00078e00ff */
[----:B01----:R-:W-:Y:S05]  /*23f60*/  WARPSYNC.COLLECTIVE R15, `(.L_x_1509) ;  /* 0x000000000f0c7348 */ /* 0x003fea0003c00000 */
[----:B------:R-:W-:Y:S02]  /*23f70*/  ELECT P6, UR62, PT ;  /* 0x00000000003e782f */ /* 0x000fe400038c0000 */
[----:B------:R-:W-:Y:S01]  /*23f80*/  MOV R14, UR62 ;  /* 0x0000003e000e7c02 */ /* 0x000fe20008000f00 */
[----:B01----:R-:W-:Y:S10]  /*23f90*/  ENDCOLLECTIVE ;  /* 0x000000000000791b */ /* 0x003ff40003800000 */
.L_x_1509:
[----:B------:R-:W-:Y:S05]  /*23fa0*/  BSYNC B0 ;  /* 0x0000000000007941 */ /* 0x000fea0003800000 */
.L_x_1508:
[----:B------:R-:W-:Y:S05]  /*23fb0*/  BRA `(.L_x_1510) ;  /* 0xffffffe000847947 */ /* 0x000fea000383ffff */
.L_x_1414:
[----:B0-----:R0:W2:Y:S02]  /*23fc0*/  SYNCS.PHASECHK.TRANS64.TRYWAIT P0, [R7+URZ], R2 ;  /* 0x00000002070075a7 */ /* 0x0010a4000800017f */
[----:B--2---:R-:W-:Y:S05]  /*23fd0*/  @!P0 NANOSLEEP.SYNCS 0x989680 ;  /* 0x009896800000895d */ /* 0x004fea0003900000 */
[----:B------:R-:W2:Y:S02]  /*23fe0*/  @!P0 SYNCS.PHASECHK.TRANS64 P0, [R7+URZ], R2 ;  /* 0x00000002070085a7 */ /* 0x000ea4000800007f */
[----:B--2---:R-:W-:Y:S05]  /*23ff0*/  @!P0 BRA `(.L_x_1414) ;  /* 0xfffffffc00f08947 */ /* 0x004fea000383ffff */
[----:B------:R-:W-:Y:S05]  /*24000*/  BRA `(.L_x_1511) ;  /* 0xffffffe000b87947 */ /* 0x000fea000383ffff */
.L_x_1415:
[----:B--2---:R2:W3:Y:S02]  /*24010*/  SYNCS.PHASECHK.TRANS64.TRYWAIT P0, [R3+URZ], R0 ;  /* 0x00000000030075a7 */ /* 0x0044e4000800017f */
[----:B---3--:R-:W-:Y:S05]  /*24020*/  @!P0 NANOSLEEP.SYNCS 0x989680 ;  /* 0x009896800000895d */ /* 0x008fea0003900000 */
[----:B------:R-:W3:Y:S02]  /*24030*/  @!P0 SYNCS.PHASECHK.TRANS64 P0, [R3+URZ], R0 ;  /* 0x00000000030085a7 */ /* 0x000ee4000800007f */
[----:B---3--:R-:W-:Y:S05]  /*24040*/  @!P0 BRA `(.L_x_1415) ;  /* 0xfffffffc00f08947 */ /* 0x008fea000383ffff */
[----:B------:R-:W-:Y:S05]  /*24050*/  BRA `(.L_x_1512) ;  /* 0xffffffe000ac7947 */ /* 0x000fea000383ffff */
.L_x_1417:
[----:B--2---:R2:W3:Y:S02]  /*24060*/  SYNCS.PHASECHK.TRANS64.TRYWAIT P0, [R5+URZ], R2 ;  /* 0x00000002050075a7 */ /* 0x0044e4000800017f */
[----:B---3--:R-:W-:Y:S05]  /*24070*/  @!P0 NANOSLEEP.SYNCS 0x989680 ;  /* 0x009896800000895d */ /* 0x008fea0003900000 */
[----:B------:R-:W3:Y:S02]  /*24080*/  @!P0 SYNCS.PHASECHK.TRANS64 P0, [R5+URZ], R2 ;  /* 0x00000002050085a7 */ /* 0x000ee4000800007f */
[----:B---3--:R-:W-:Y:S05]  /*24090*/  @!P0 BRA `(.L_x_1417) ;  /* 0xfffffffc00f08947 */ /* 0x008fea000383ffff */
[----:B------:R-:W-:Y:S05]  /*240a0*/  BRA `(.L_x_1513) ;  /* 0xffffffe000b07947 */ /* 0x000fea000383ffff */
.L_x_1514:
        /* <DEDUP_REMOVED lines=13> */
.L_x_2209:


//--------------------- .text._ZN7cutlass13device_kernelIN5flash11enable_sm90INS1_16FlashAttnFwdSm90INS1_25CollectiveMainloopFwdSm90ILi2EN4cute5tupleIJNS5_1CILi1EEES8_S8_EEENS6_IJNS7_ILi192EEENS7_ILi144EEENS7_ILi96EEEEEELi96ENS_10bfloat16_tEfNS_4arch4Sm90ELb1ELb0ELb1ELb0ELb0ELb0ELb0ELb0ELb1ELb0ELb0ELb0EEENS1_21CollectiveEpilogueFwdINS6_IJSA_SC_SB_EEES9_SE_SG_Li384ELb0ELb0ELb0ELb0EEENS1_30DynamicPersistentTileSchedulerILi384ELi32ELb0ELb0ELb1EEEEEEEEEvNT_6ParamsE --------------------------
	.section	.text._ZN7cutlass13device_kernelIN5flash11enable_sm90INS1_16FlashAttnFwdSm90INS1_25CollectiveMainloopFwdSm90ILi2EN4cute5tupleIJNS5_1CILi1EEES8_S8_EEENS6_IJNS7_ILi192EEENS7_ILi144EEENS7_ILi96EEEEEELi96ENS_10bfloat16_tEfNS_4arch4Sm90ELb1ELb0ELb1ELb0ELb0ELb0ELb0ELb0ELb1ELb0ELb0ELb0EEENS1_21CollectiveEpilogueFwdINS6_IJSA_SC_SB_EEES9_SE_SG_Li384ELb0ELb0ELb0ELb0EEENS1_30DynamicPersistentTileSchedulerILi384ELi32ELb0ELb0ELb1EEEEEEEEEvNT_6ParamsE,"ax",@progbits
	.align	128
.text._ZN7cutlass13device_kernelIN5flash11enable_sm90INS1_16FlashAttnFwdSm90INS1_25CollectiveMainloopFwdSm90ILi2EN4cute5tupleIJNS5_1CILi1EEES8_S8_EEENS6_IJNS7_ILi192EEENS7_ILi144EEENS7_ILi96EEEEEELi96ENS_10bfloat16_tEfNS_4arch4Sm90ELb1ELb0ELb1ELb0ELb0ELb0ELb0ELb0ELb1ELb0ELb0ELb0EEENS1_21CollectiveEpilogueFwdINS6_IJSA_SC_SB_EEES9_SE_SG_Li384ELb0ELb0ELb0ELb0EEENS1_30DynamicPersistentTileSchedulerILi384ELi32ELb0ELb0ELb1EEEEEEEEEvNT_6ParamsE:
        .type           _ZN7cutlass13device_kernelIN5flash11enable_sm90INS1_16FlashAttnFwdSm90INS1_25CollectiveMainloopFwdSm90ILi2EN4cute5tupleIJNS5_1CILi1EEES8_S8_EEENS6_IJNS7_ILi192EEENS7_ILi144EEENS7_ILi96EEEEEELi96ENS_10bfloat16_tEfNS_4arch4Sm90ELb1ELb0ELb1ELb0ELb0ELb0ELb0ELb0ELb1ELb0ELb0ELb0EEENS1_21CollectiveEpilogueFwdINS6_IJSA_SC_SB_EEES9_SE_SG_Li384ELb0ELb0ELb0ELb0EEENS1_30DynamicPersistentTileSchedulerILi384ELi32ELb0ELb0ELb1EEEEEEEEEvNT_6ParamsE,@function
        .size           _ZN7cutlass13device_kernelIN5flash11enable_sm90INS1_16FlashAttnFwdSm90INS1_25CollectiveMainloopFwdSm90ILi2EN4cute5tupleIJNS5_1CILi1EEES8_S8_EEENS6_IJNS7_ILi192EEENS7_ILi144EEENS7_ILi96EEEEEELi96ENS_10bfloat16_tEfNS_4arch4Sm90ELb1ELb0ELb1ELb0ELb0ELb0ELb0ELb0ELb1ELb0ELb0ELb0EEENS1_21CollectiveEpilogueFwdINS6_IJSA_SC_SB_EEES9_SE_SG_Li384ELb0ELb0ELb0ELb0EEENS1_30DynamicPersistentTileSchedulerILi384ELi32ELb0ELb0ELb1EEEEEEEEEvNT_6ParamsE,(.L_x_2210 - _ZN7cutlass13device_kernelIN5flash11enable_sm90INS1_16FlashAttnFwdSm90INS1_25CollectiveMainloopFwdSm90ILi2EN4cute5tupleIJNS5_1CILi1EEES8_S8_EEENS6_IJNS7_ILi192EEENS7_ILi144EEENS7_ILi96EEEEEELi96ENS_10bfloat16_tEfNS_4arch4Sm90ELb1ELb0ELb1ELb0ELb0ELb0ELb0ELb0ELb1ELb0ELb0ELb0EEENS1_21CollectiveEpilogueFwdINS6_IJSA_SC_SB_EEES9_SE_SG_Li384ELb0ELb0ELb0ELb0EEENS1_30DynamicPersistentTileSchedulerILi384ELi32ELb0ELb0ELb1EEEEEEEEEvNT_6ParamsE)
        .other          _ZN7cutlass13device_kernelIN5flash11enable_sm90INS1_16FlashAttnFwdSm90INS1_25CollectiveMainloopFwdSm90ILi2EN4cute5tupleIJNS5_1CILi1EEES8_S8_EEENS6_IJNS7_ILi192EEENS7_ILi144EEENS7_ILi96EEEEEELi96ENS_10bfloat16_tEfNS_4arch4Sm90ELb1ELb0ELb1ELb0ELb0ELb0ELb0ELb0ELb1ELb0ELb0ELb0EEENS1_21CollectiveEpilogueFwdINS6_IJSA_SC_SB_EEES9_SE_SG_Li384ELb0ELb0ELb0ELb0EEENS1_30DynamicPersistentTileSchedulerILi384ELi32ELb0ELb0ELb1EEEEEEEEEvNT_6ParamsE,@"STO_CUDA_ENTRY STV_DEFAULT"
_ZN7cutlass13device_kernelIN5flash11enable_sm90INS1_16FlashAttnFwdSm90INS1_25CollectiveMainloopFwdSm90ILi2EN4cute5tupleIJNS5_1CILi1EEES8_S8_EEENS6_IJNS7_ILi192EEENS7_ILi144EEENS7_ILi96EEEEEELi96ENS_10bfloat16_tEfNS_4arch4Sm90ELb1ELb0ELb1ELb0ELb0ELb0ELb0ELb0ELb1ELb0ELb0ELb0EEENS1_21CollectiveEpilogueFwdINS6_IJSA_SC_SB_EEES9_SE_SG_Li384ELb0ELb0ELb0ELb0EEENS1_30DynamicPersistentTileSchedulerILi384ELi32ELb0ELb0ELb1EEEEEEEEEvNT_6ParamsE:
[----:B------:R-:W1:Y:S01]  /*0000*/  LDC R1, c[0x0][0x28] ;  /* 0x00000a00ff017b82 */ /* 0x000e620000000800 */
[----:B------:R-:W2:Y:S01]  /*0010*/  S2R R2, SR_TID.X ;  /* 0x0000000000027919 */ /* 0x000ea20000002100 */
[----:B------:R-:W-:Y:S01]  /*0020*/  ELECT P0, URZ, PT ;  /* 0x00000000003f782f */ /* 0x000fe20003800000 */
[----:B------:R-:W-:Y:S01]  /*0030*/  BSSY B0, `(.L_x_1515) ;  /* 0x0000013000007945 */ /* 0x000fe20003800000 */
[----:B--2---:R-:W-:-:S05]  /*0040*/  SHF.R.U32.HI R0, RZ, 0x5, R2 ;  /* 0x00000005ff007819 */ /* 0x004fca0000011602 */
        /* <DEDUP_REMOVED lines=17> */
.L_x_1516:
[----:B------:R-:W-:Y:S05]  /*0160*/  BSYNC B0 ;  /* 0x0000000000007941 */ /* 0x000fea0003800000 */
.L_x_1515:
        /* <DEDUP_REMOVED lines=36> */
.L_x_1517:
        /* <DEDUP_REMOVED lines=22> */
.L_x_1518:
        /* <DEDUP_REMOVED lines=18> */
.L_x_1519:
        /* <DEDUP_REMOVED lines=22> */
.L_x_1520:
        /* <DEDUP_REMOVED lines=22> */
.L_x_1521:
[----:B---3--:R-:W-:Y:S01]  /*08f0*/  ISETP.NE.AND P0, PT, R3, RZ, PT ;  /* 0x000000ff0300720c */ /* 0x008fe20003f05270 */
[----:B------:R-:W-:Y:S01]  /*0900*/  IMAD.MOV.U32 R17, RZ, RZ, 0x1 ;  /* 0x00000001ff117424 */ /* 0x000fe200078e00ff */
[----:B------:R-:W-:Y:S01]  /*0910*/  NOP ;  /* 0x0000000000007918 */ /* 0x000fe20000000000 */
[----:B------:R-:W-:-:S03]  /*0920*/  LOP3.LUT R18, R2, 0x7f, RZ, 0xc0, !PT ;  /* 0x0000007f02127812 */ /* 0x000fc600078ec0ff */
[----:B------:R-:W-:Y:S01]  /*0930*/  SEL R17, R17, 0x2, !P0 ;  /* 0x0000000211117807 */ /* 0x000fe20004000000 */
[----:B-12-4-:R-:W-:Y:S06]  /*0940*/  BAR.SYNC.DEFER_BLOCKING 0x0 ;  /* 0x0000000000007b1d */ /* 0x016fec0000010000 */
[----:B------:R-:W-:Y:S05]  /*0950*/  @!P0 BRA `(.L_x_1522) ;  /* 0x000000f800508947 */ /* 0x000fea0003800000 */
.L_x_1523:
        /* <DEDUP_REMOVED lines=16> */
[----:B------:R-:W-:Y:S01]  /*0a60*/  LOP3.LUT R144, R17, 0x1, RZ, 0xfc, !PT ;  /* 0x0000000111907812 */ /* 0x000fe200078efcff */
[----:B------:R-:W-:Y:S01]  /*0a70*/  IMAD.MOV.U32 R18, RZ, RZ, RZ ;  /* 0x000000ffff127224 */ /* 0x000fe200078e00ff */
[----:B------:R-:W-:Y:S01]  /*0a80*/  SHF.R.S32.HI R3, RZ, 0x1f, R0 ;  /* 0x0000001fff037819 */ /* 0x000fe20000011400 */
[----:B------:R-:W-:-:S03]  /*0a90*/  UMOV UR46, URZ ;  /* 0x0000003f002e7c82 */ /* 0x000fc60008000000 */
[CC--:B------:R-:W-:Y:S01]  /*0aa0*/  LEA.HI R6, R3.reuse, R0.reuse, RZ, 0x4 ;  /* 0x0000000003067211 */ /* 0x0c0fe200078f20ff */
[----:B------:R-:W2:Y:S01]  /*0ab0*/  S2UR UR6, SR_SWINHI ;  /* 0x00000000000679c3 */ /* 0x000ea20000002f00 */
[CC--:B------:R-:W-:Y:S02]  /*0ac0*/  LEA.HI R4, R3.reuse, R0.reuse, RZ, 0x7 ;  /* 0x0000000003047211 */ /* 0x0c0fe400078f38ff */
[----:B------:R-:W-:Y:S02]  /*0ad0*/  LEA.HI R8, R3, R0, RZ, 0x5 ;  /* 0x0000000003087211 */ /* 0x000fe400078f28ff */
[----:B------:R-:W-:Y:S02]  /*0ae0*/  SHF.R.S32.HI R7, RZ, 0x4, R6 ;  /* 0x00000004ff077819 */ /* 0x000fe40000011406 */
[----:B------:R-:W-:Y:S02]  /*0af0*/  LOP3.LUT R3, R6, 0xfffffff0, RZ, 0xc0, !PT ;  /* 0xfffffff006037812 */ /* 0x000fe400078ec0ff */
[----:B------:R-:W-:-:S02]  /*0b00*/  SHF.R.S32.HI R5, RZ, 0x7, R4 ;  /* 0x00000007ff057819 */ /* 0x000fc40000011404 */
[----:B------:R-:W-:Y:S01]  /*0b10*/  LOP3.LUT R9, R4, 0xffffff80, RZ, 0xc0, !PT ;  /* 0xffffff8004097812 */ /* 0x000fe200078ec0ff */
[----:B------:R-:W-:Y:S01]  /*0b20*/  IMAD.IADD R3, R0, 0x1, -R3 ;  /* 0x0000000100037824 */ /* 0x000fe200078e0a03 */
[----:B------:R-:W-:Y:S01]  /*0b30*/  LEA.HI R4, R6, R7, RZ, 0x1 ;  /* 0x0000000706047211 */ /* 0x000fe200078f08ff */
[----:B------:R-:W-:Y:S01]  /*0b40*/  IMAD.HI R10, R5, 0x55555556, RZ ;  /* 0x55555556050a7827 */ /* 0x000fe200078e02ff */
[----:B------:R-:W-:Y:S01]  /*0b50*/  SHF.R.S32.HI R8, RZ, 0x5, R8 ;  /* 0x00000005ff087819 */ /* 0x000fe20000011408 */
[----:B-1----:R-:W-:Y:S01]  /*0b60*/  ULEA UR47, UR4, UR47, 0x18 ;  /* 0x0000002f042f7291 */ /* 0x002fe2000f8ec03f */
[----:B------:R-:W-:Y:S01]  /*0b70*/  LOP3.LUT R4, R4, 0x1ffffffe, RZ, 0xc0, !PT ;  /* 0x1ffffffe04047812 */ /* 0x000fe200078ec0ff */
[----:B------:R-:W-:Y:S01]  /*0b80*/  IMAD.IADD R9, R0, 0x1, -R9 ;  /* 0x0000000100097824 */ /* 0x000fe200078e0a09 */
[--C-:B------:R-:W-:Y:S01]  /*0b90*/  SHF.R.S32.HI R0, RZ, 0x1f, R3.reuse ;  /* 0x0000001fff007819 */ /* 0x100fe20000011403 */
[----:B------:R-:W-:Y:S01]  /*0ba0*/  IMAD R14, R8, 0x10, R3 ;  /* 0x00000010080e7824 */ /* 0x000fe200078e0203 */
[----:B------:R-:W-:Y:S01]  /*0bb0*/  LEA.HI R10, R10, R10, RZ, 0x1 ;  /* 0x0000000a0a0a7211 */ /* 0x000fe200078f08ff */
[----:B------:R-:W-:Y:S01]  /*0bc0*/  IMAD.IADD R7, R7, 0x1, -R4 ;  /* 0x0000000107077824 */ /* 0x000fe200078e0a04 */
[CC--:B------:R-:W-:Y:S01]  /*0bd0*/  LEA.HI R4, R0.reuse, R3.reuse, RZ, 0x2 ;  /* 0x0000000300047211 */ /* 0x0c0fe200078f10ff */
[----:B------:R-:W-:Y:S01]  /*0be0*/  UMOV UR4, UR47 ;  /* 0x0000002f00047c82 */ /* 0x000fe20008000000 */
[----:B--2---:R-:W-:Y:S01]  /*0bf0*/  UMOV UR5, UR6 ;  /* 0x0000000600057c82 */ /* 0x004fe20008000000 */
[----:B------:R-:W-:Y:S01]  /*0c00*/  LEA.HI R0, R0, R3, RZ, 0x3 ;  /* 0x0000000300007211 */ /* 0x000fe200078f18ff */
[----:B------:R-:W-:Y:S01]  /*0c10*/  IMAD R10, R10, -0x3, R5 ;  /* 0xfffffffd0a0a7824 */ /* 0x000fe200078e0205 */
[----:B------:R-:W-:Y:S01]  /*0c20*/  SHF.R.S32.HI R6, RZ, 0x1f, R9 ;  /* 0x0000001fff067819 */ /* 0x000fe20000011409 */
[----:B------:R-:W-:Y:S01]  /*0c30*/  IMAD.U32 R150, RZ, RZ, UR4 ;  /* 0x00000004ff967e24 */ /* 0x000fe2000f8e00ff */
[----:B------:R-:W-:Y:S01]  /*0c40*/  SHF.L.U32 R5, R0, 0x4, RZ ;  /* 0x0000000400057819 */ /* 0x000fe200000006ff */
[----:B------:R-:W-:Y:S01]  /*0c50*/  IMAD.U32 R151, RZ, RZ, UR5 ;  /* 0x00000005ff977e24 */ /* 0x000fe2000f8e00ff */
[----:B------:R-:W-:Y:S01]  /*0c60*/  LOP3.LUT R0, R4, 0x7fffffc, RZ, 0xc0, !PT ;  /* 0x07fffffc04007812 */ /* 0x000fe200078ec0ff */
[----:B------:R-:W-:Y:S01]  /*0c70*/  UMOV UR5, URZ ;  /* 0x0000003f00057c82 */ /* 0x000fe20008000000 */
[----:B------:R-:W-:Y:S01]  /*0c80*/  SHF.R.S32.HI R4, RZ, 0x2, R4 ;  /* 0x00000002ff047819 */ /* 0x000fe20000011404 */
[----:B------:R-:W-:Y:S01]  /*0c90*/  IMAD.U32 R148, RZ, RZ, UR5 ;  /* 0x00000005ff947e24 */ /* 0x000fe2000f8e00ff */
[----:B------:R-:W-:Y:S01]  /*0ca0*/  LEA.HI R11, R6, R9, RZ, 0x2 ;  /* 0x00000009060b7211 */ /* 0x000fe200078f10ff */
[----:B------:R-:W-:Y:S01]  /*0cb0*/  IMAD.IADD R0, R3, 0x1, -R0 ;  /* 0x0000000103007824 */ /* 0x000fe200078e0a00 */
[----:B------:R-:W-:Y:S01]  /*0cc0*/  SHF.L.U32 R7, R7, 0x3, RZ ;  /* 0x0000000307077819 */ /* 0x000fe200000006ff */
[----:B------:R-:W-:Y:S01]  /*0cd0*/  IMAD.SHL.U32 R4, R4, 0x40, RZ ;  /* 0x0000004004047824 */ /* 0x000fe200078e00ff */
[--C-:B------:R-:W-:Y:S01]  /*0ce0*/  SHF.R.S32.HI R12, RZ, 0x2, R11.reuse ;  /* 0x00000002ff0c7819 */ /* 0x100fe2000001140b */
[----:B------:R-:W-:Y:S01]  /*0cf0*/  UMOV UR4, UR7 ;  /* 0x0000000700047c82 */ /* 0x000fe20008000000 */
[----:B------:R-:W-:Y:S01]  /*0d00*/  SHF.R.S32.HI R13, RZ, 0x1f, R11 ;  /* 0x0000001fff0d7819 */ /* 0x000fe2000001140b */
[----:B------:R-:W-:Y:S01]  /*0d10*/  IMAD.U32 R3, R14, 0x20, R7 ;  /* 0x000000200e037824 */ /* 0x000fe200078e0007 */
[----:B------:R-:W-:-:S02]  /*0d20*/  LOP3.LUT R4, R4, 0x40, RZ, 0xc0, !PT ;  /* 0x0000004004047812 */ /* 0x000fc400078ec0ff */
[----:B------:R-:W-:Y:S01]  /*0d30*/  LOP3.LUT R5, R5, 0x7fffff80, RZ, 0xc0, !PT ;  /* 0x7fffff8005057812 */ /* 0x000fe200078ec0ff */
[----:B------:R-:W-:Y:S01]  /*0d40*/  IMAD.WIDE R150, R3, 0x2, R150 ;  /* 0x0000000203967825 */ /* 0x000fe200078e0296 */
[----:B------:R-:W-:Y:S02]  /*0d50*/  LEA.HI R13, R13, R12, RZ, 0x3 ;  /* 0x0000000c0d0d7211 */ /* 0x000fe400078f18ff */
[----:B------:R-:W-:Y:S01]  /*0d60*/  LOP3.LUT R7, R4, 0x8, R7, 0xf8, !PT ;  /* 0x0000000804077812 */ /* 0x000fe200078ef807 */
[----:B------:R-:W-:Y:S01]  /*0d70*/  IMAD R5, R8, 0x100, R5 ;  /* 0x0000010008057824 */ /* 0x000fe200078e0205 */
[----:B------:R-:W-:Y:S02]  /*0d80*/  SHF.R.U32.HI R4, RZ, 0x3, R4 ;  /* 0x00000003ff047819 */ /* 0x000fe40000011604 */
[----:B------:R-:W-:Y:S01]  /*0d90*/  LOP3.LUT R13, R13, 0xfffffff8, RZ, 0xc0, !PT ;  /* 0xfffffff80d0d7812 */ /* 0x000fe200078ec0ff */
[----:B------:R-:W-:Y:S01]  /*0da0*/  IMAD R5, R0, 0x10, R5 ;  /* 0x0000001000057824 */ /* 0x000fe200078e0205 */
[----:B------:R-:W-:-:S02]  /*0db0*/  LEA.HI R6, R6, R9, RZ, 0x5 ;  /* 0x0000000906067211 */ /* 0x000fc400078f28ff */
[----:B------:R-:W-:Y:S01]  /*0dc0*/  LOP3.LUT R4, R7, R4, RZ, 0x3c, !PT ;  /* 0x0000000407047212 */ /* 0x000fe200078e3cff */
[----:B------:R-:W-:Y:S01]  /*0dd0*/  IMAD.IADD R13, R12, 0x1, -R13 ;  /* 0x000000010c0d7824 */ /* 0x000fe200078e0a0d */
[----:B------:R-:W-:Y:S02]  /*0de0*/  SHF.R.S32.HI R6, RZ, 0x5, R6 ;  /* 0x00000005ff067819 */ /* 0x000fe40000011406 */
[----:B------:R-:W-:Y:S01]  /*0df0*/  LOP3.LUT R8, R11, 0x7ffffffc, RZ, 0xc0, !PT ;  /* 0x7ffffffc0b087812 */ /* 0x000fe200078ec0ff */
[----:B------:R-:W-:Y:S02]  /*0e00*/  IMAD.IADD R4, R4, 0x1, R5 ;  /* 0x0000000104047824 */ /* 0x000fe400078e0205 */
[----:B------:R-:W-:Y:S01]  /*0e10*/  IMAD R13, R6, 0x10, R13 ;  /* 0x00000010060d7824 */ /* 0x000fe200078e020d */
[----:B------:R-:W-:Y:S02]  /*0e20*/  IADD3 R19, R9, -R8, RZ ;  /* 0x8000000809137210 */ /* 0x000fe40007ffe0ff */
[----:B------:R-:W-:Y:S01]  /*0e30*/  LEA R22, R4, UR47, 0x1 ;  /* 0x0000002f04167c11 */ /* 0x000fe2000f8e08ff */
[----:B------:R-:W-:-:S07]  /*0e40*/  IMAD R23, R10, 0x40, R13 ;  /* 0x000000400a177824 */ /* 0x000fce00078e020d */
.L_x_1566:
        /* <DEDUP_REMOVED lines=18> */
[----:B------:R-:W-:Y:S02]  /*0f70*/  UIMAD UR4, UR9, UR6, URZ ;  /* 0x00000006090472a4 */ /* 0x000fe4000f8e023f */
[----:B------:R-:W-:Y:S01]  /*0f80*/  IMAD.U32 R147, RZ, RZ, UR9 ;  /* 0x00000009ff937e24 */ /* 0x000fe2000f8e00ff */
[----:B------:R-:W-:Y:S09]  /*0f90*/  BRA `(.L_x_1525) ;  /* 0x0000000000207947 */ /* 0x000ff20003800000 */
.L_x_1524:
[----:B------:R-:W-:Y:S01]  /*0fa0*/  ULDC UR6, c[0x0][0xdc4] ;  /* 0x0003710000067ab9 */ /* 0x000fe20000000800 */
[----:B------:R-:W-:Y:S01]  /*0fb0*/  UMOV UR9, UR7 ;  /* 0x0000000700097c82 */ /* 0x000fe20008000000 */
[----:B------:R-:W-:-:S11]  /*0fc0*/  UISETP.NE.AND UP0, UPT, UR6, 0x1, UPT ;  /* 0x000000010600788c */ /* 0x000fd6000bf05270 */
[----:B------:R-:W-:Y:S02]  /*0fd0*/  @UP0 ULDC.64 UR10, c[0x0][0xdc8] ;  /* 0x00037200000a0ab9 */ /* 0x000fe40000000a00 */
[----:B------:R-:W-:-:S04]  /*0fe0*/  UIMAD.WIDE.U32 UR4, UR7, UR10, URZ ;  /* 0x0000000a070472a5 */ /* 0x000fc8000f8e003f */
[----:B------:R-:W-:-:S04]  /*0ff0*/  @UP0 USHF.R.U32.HI UR9, URZ, UR11, UR5 ;  /* 0x0000000b3f090299 */ /* 0x000fc80008011605 */
[----:B------:R-:W-:Y:S02]  /*1000*/  UIMAD UR4, UR9, UR6, URZ ;  /* 0x00000006090472a4 */ /* 0x000fe4000f8e023f */
[----:B------:R-:W-:-:S10]  /*1010*/  MOV R147, UR9 ;  /* 0x0000000900937c02 */ /* 0x000fd40008000f00 */
.L_x_1525:
[----:B------:R-:W-:Y:S01]  /*1020*/  R2UR UR5, R147 ;  /* 0x00000000930572ca */ /* 0x000fe200000e0000 */
[----:B------:R-:W1:Y:S01]  /*1030*/  LDC R4, c[0x0][0x288] ;  /* 0x0000a200ff047b82 */ /* 0x000e620000000800 */
[----:B------:R-:W-:Y:S01]  /*1040*/  ULDC UR6, c[0x0][0xdac] ;  /* 0x00036b0000067ab9 */ /* 0x000fe20000000800 */
[----:B------:R-:W-:Y:S01]  /*1050*/  ULDC.64 UR10, c[0x0][0x3f8] ;  /* 0x0000fe00000a7ab9 */ /* 0x000fe20000000a00 */
[----:B------:R-:W-:Y:S01]  /*1060*/  ULDC UR43, c[0x0][0xdb8] ;  /* 0x00036e00002b7ab9 */ /* 0x000fe20000000800 */
[----:B------:R-:W-:Y:S01]  /*1070*/  UISETP.NE.U32.AND UP0, UPT, UR10, URZ, UPT ;  /* 0x0000003f0a00728c */ /* 0x000fe2000bf05070 */
[----:B------:R-:W-:Y:S01]  /*1080*/  PLOP3.LUT P0, PT, PT, PT, PT, 0x80, 0x0 ;  /* 0x000000000000781c */ /* 0x000fe20003f0f070 */
[----:B------:R-:W-:Y:S01]  /*1090*/  UIADD3 UR4, UR7, -UR4, URZ ;  /* 0x8000000407047290 */ /* 0x000fe2000fffe03f */
[----:B------:R-:W-:Y:S01]  /*10a0*/  MOV R71, RZ ;  /* 0x000000ff00477202 */ /* 0x000fe20000000f00 */
[----:B------:R-:W2:Y:S01]  /*10b0*/  LDC R65, c[0x0][0x2e0] ;  /* 0x0000b800ff417b82 */ /* 0x000ea20000000800 */
[----:B------:R-:W-:Y:S01]  /*10c0*/  UISETP.NE.AND.EX UP0, UPT, UR11, URZ, UPT, UP0 ;  /* 0x0000003f0b00728c */ /* 0x000fe2000bf05300 */
[----:B------:R-:W-:-:S02]  /*10d0*/  CS2R R38, SRZ ;  /* 0x0000000000267805 */ /* 0x000fc4000001ff00 */
[----:B------:R-:W-:Y:S01]  /*10e0*/  CS2R R20, SRZ ;  /* 0x0000000000147805 */ /* 0x000fe2000001ff00 */
[----:B------:R-:W-:Y:S01]  /*10f0*/  ULOP3.LUT UR5, URZ, UR5, URZ, 0x33, !UPT ;  /* 0x000000053f057292 */ /* 0x000fe2000f8e333f */
[----:B------:R-:W-:Y:S02]  /*1100*/  CS2R R42, SRZ ;  /* 0x00000000002a7805 */ /* 0x000fe4000001ff00 */
[----:B------:R-:W-:Y:S02]  /*1110*/  CS2R R28, SRZ ;  /* 0x00000000001c7805 */ /* 0x000fe4000001ff00 */
[----:B------:R-:W-:Y:S01]  /*1120*/  CS2R R24, SRZ ;  /* 0x0000000000187805 */ /* 0x000fe2000001ff00 */
[----:B------:R-:W-:Y:S01]  /*1130*/  UIADD3 UR5, UR5, UR6, URZ ;  /* 0x0000000605057290 */ /* 0x000fe2000fffe03f */
[----:B------:R-:W-:Y:S02]  /*1140*/  CS2R R44, SRZ ;  /* 0x00000000002c7805 */ /* 0x000fe4000001ff00 */
[----:B------:R-:W-:Y:S01]  /*1150*/  CS2R R32, SRZ ;  /* 0x0000000000207805 */ /* 0x000fe2000001ff00 */
[----:B------:R-:W-:Y:S01]  /*1160*/  ULDC UR6, c[0x0][0x404] ;  /* 0x0001010000067ab9 */ /* 0x000fe20000000800 */
[----:B------:R-:W-:Y:S01]  /*1170*/  UIMAD UR42, UR5, 0xc0, URZ ;  /* 0x000000c0052a78a4 */ /* 0x000fe2000f8e023f */
[----:B------:R-:W-:Y:S01]  /*1180*/  CS2R R46, SRZ ;  /* 0x00000000002e7805 */ /* 0x000fe2000001ff00 */
[----:B------:R-:W-:Y:S01]  /*1190*/  USEL UR5, UR6, 0x1, UP0 ;  /* 0x0000000106057887 */ /* 0x000fe20008000000 */
[----:B------:R-:W-:Y:S01]  /*11a0*/  CS2R R48, SRZ ;  /* 0x0000000000307805 */ /* 0x000fe2000001ff00 */
[----:B------:R-:W-:Y:S01]  /*11b0*/  UISETP.NE.AND UP0, UPT, UR43, 0x1, UPT ;  /* 0x000000012b00788c */ /* 0x000fe2000bf05270 */
[----:B------:R-:W-:Y:S01]  /*11c0*/  CS2R R14, SRZ ;  /* 0x00000000000e7805 */ /* 0x000fe2000001ff00 */
[----:B------:R-:W-:Y:S01]  /*11d0*/  IMAD.U32 R17, RZ, RZ, UR42 ;  /* 0x0000002aff117e24 */ /* 0x000fe2000f8e00ff */
[----:B------:R-:W-:Y:S01]  /*11e0*/  CS2R R12, SRZ ;  /* 0x00000000000c7805 */ /* 0x000fe2000001ff00 */
[----:B------:R-:W-:Y:S01]  /*11f0*/  IMAD.MOV.U32 R50, RZ, RZ, RZ ;  /* 0x000000ffff327224 */ /* 0x000fe200078e00ff */
[----:B------:R-:W-:-:S02]  /*1200*/  CS2R R52, SRZ ;  /* 0x0000000000347805 */ /* 0x000fc4000001ff00 */
[----:B------:R-:W-:Y:S02]  /*1210*/  CS2R R40, SRZ ;  /* 0x0000000000287805 */ /* 0x000fe4000001ff00 */
[----:B-1----:R-:W-:Y:S01]  /*1220*/  IADD3 R4, R17, 0x14f, -R4 ;  /* 0x0000014f11047810 */ /* 0x002fe20007ffe804 */
[----:B--2---:R-:W-:Y:S01]  /*1230*/  IMAD R65, R65, UR5, RZ ;  /* 0x0000000541417c24 */ /* 0x004fe2000f8e02ff */
[----:B------:R-:W-:Y:S01]  /*1240*/  ULDC UR5, c[0x0][0xdc4] ;  /* 0x0003710000057ab9 */ /* 0x000fe20000000800 */
[----:B------:R-:W-:Y:S01]  /*1250*/  CS2R R36, SRZ ;  /* 0x0000000000247805 */ /* 0x000fe2000001ff00 */
[----:B------:R-:W-:Y:S01]  /*1260*/  UIMAD UR8, UR8, UR5, UR4 ;  /* 0x00000005080872a4 */ /* 0x000fe2000f8e0204 */
[C---:B------:R-:W-:Y:S01]  /*1270*/  VIADD R0, R65.reuse, 0x8f ;  /* 0x0000008f41007836 */ /* 0x040fe20000000000 */
[----:B------:R-:W-:Y:S01]  /*1280*/  @UP0 ULDC UR6, c[0x0][0xdc0] ;  /* 0x0003700000060ab9 */ /* 0x000fe20000000800 */
[----:B------:R-:W-:Y:S01]  /*1290*/  IMAD.IADD R4, R65, 0x1, R4 ;  /* 0x0000000141047824 */ /* 0x000fe200078e0204 */
[----:B------:R-:W-:Y:S01]  /*12a0*/  @UP0 ULDC UR4, c[0x0][0xdbc] ;  /* 0x00036f0000040ab9 */ /* 0x000fe20000000800 */
[----:B------:R-:W-:Y:S01]  /*12b0*/  IMAD.HI R0, R0, 0x38e38e39, RZ ;  /* 0x38e38e3900007827 */ /* 0x000fe200078e02ff */
[----:B------:R-:W-:Y:S01]  /*12c0*/  UIMAD.WIDE.U32 UR4, UR8, UR4, URZ ;  /* 0x00000004080472a5 */ /* 0x000fe2000f8e003f */
[----:B------:R-:W-:Y:S01]  /*12d0*/  CS2R R56, SRZ ;  /* 0x0000000000387805 */ /* 0x000fe2000001ff00 */
[----:B------:R-:W-:Y:S01]  /*12e0*/  UMOV UR44, UR8 ;  /* 0x00000008002c7c82 */ /* 0x000fe20008000000 */
[----:B------:R-:W-:Y:S01]  /*12f0*/  IMAD.HI R4, R4, 0x38e38e39, RZ ;  /* 0x38e38e3904047827 */ /* 0x000fe200078e02ff */
[----:B------:R-:W-:Y:S01]  /*1300*/  SHF.R.U32.HI R3, RZ, 0x1f, R0 ;  /* 0x0000001fff037819 */ /* 0x000fe20000011600 */
[----:B------:R-:W-:Y:S01]  /*1310*/  @UP0 USHF.R.U32.HI UR44, URZ, UR6, UR5 ;  /* 0x000000063f2c0299 */ /* 0x000fe20008011605 */
[----:B------:R-:W-:-:S02]  /*1320*/  CS2R R60, SRZ ;  /* 0x00000000003c7805 */ /* 0x000fc4000001ff00 */
[----:B------:R-:W-:Y:S02]  /*1330*/  CS2R R74, SRZ ;  /* 0x00000000004a7805 */ /* 0x000fe4000001ff00 */
[----:B------:R-:W-:Y:S01]  /*1340*/  SHF.R.U32.HI R5, RZ, 0x1f, R4 ;  /* 0x0000001fff057819 */ /* 0x000fe20000011604 */
[----:B------:R-:W-:Y:S01]  /*1350*/  UIADD3 UR4, -UR44, URZ, URZ ;  /* 0x0000003f2c047290 */ /* 0x000fe2000fffe13f */
[----:B------:R-:W-:Y:S01]  /*1360*/  LEA.HI.SX32 R3, R0, R3, 0x1b ;  /* 0x0000000300037211 */ /* 0x000fe200078fdaff */
[----:B------:R-:W-:Y:S01]  /*1370*/  IMAD.MOV.U32 R0, RZ, RZ, RZ ;  /* 0x000000ffff007224 */ /* 0x000fe200078e00ff */
[----:B------:R-:W-:Y:S01]  /*1380*/  LEA.HI.SX32 R64, R4, R5, 0x1b ;  /* 0x0000000504407211 */ /* 0x000fe200078fdaff */
[----:B------:R-:W-:Y:S01]  /*1390*/  UIMAD UR43, UR43, UR4, UR8 ;  /* 0x000000042b2b72a4 */ /* 0x000fe2000f8e0208 */
[----:B------:R-:W-:Y:S02]  /*13a0*/  CS2R R72, SRZ ;  /* 0x0000000000487805 */ /* 0x000fe4000001ff00 */
[----:B------:R-:W-:-:S02]  /*13b0*/  CS2R R68, SRZ ;  /* 0x0000000000447805 */ /* 0x000fc4000001ff00 */
[----:B------:R-:W-:Y:S01]  /*13c0*/  VIMNMX R64, R3, R64, PT ;  /* 0x0000004003407248 */ /* 0x000fe20003fe0100 */
[----:B------:R-:W-:Y:S01]  /*13d0*/  IMAD.MOV.U32 R3, RZ, RZ, RZ ;  /* 0x000000ffff037224 */ /* 0x000fe200078e00ff */
[----:B------:R-:W-:Y:S02]  /*13e0*/  CS2R R6, SRZ ;  /* 0x0000000000067805 */ /* 0x000fe4000001ff00 */
[----:B------:R-:W-:Y:S02]  /*13f0*/  CS2R R76, SRZ ;  /* 0x00000000004c7805 */ /* 0x000fe4000001ff00 */
[----:B------:R-:W-:Y:S01]  /*1400*/  ISETP.GE.AND P1, PT, R64, 0x1, PT ;  /* 0x000000014000780c */ /* 0x000fe20003f26270 */
[----:B------:R-:W-:Y:S02]  /*1410*/  IMAD.MOV.U32 R9, RZ, RZ, RZ ;  /* 0x000000ffff097224 */ /* 0x000fe400078e00ff */
[----:B------:R-:W-:Y:S02]  /*1420*/  IMAD.MOV.U32 R11, RZ, RZ, RZ ;  /* 0x000000ffff0b7224 */ /* 0x000fe400078e00ff */
[----:B------:R-:W-:-:S02]  /*1430*/  IMAD.MOV.U32 R78, RZ, RZ, RZ ;  /* 0x000000ffff4e7224 */ /* 0x000fc400078e00ff */
[----:B------:R-:W-:-:S06]  /*1440*/  IMAD.MOV.U32 R80, RZ, RZ, RZ ;  /* 0x000000ffff507224 */ /* 0x000fcc00078e00ff */
[----:B------:R-:W-:Y:S05]  /*1450*/  @!P1 BRA `(.L_x_1526) ;  /* 0x000000dc00949947 */ /* 0x000fea0003800000 */
[----:B------:R-:W-:Y:S01]  /*1460*/  IADD3 R0, R2, -0x80, RZ ;  /* 0xffffff8002007810 */ /* 0x000fe20007ffe0ff */
[----:B------:R-:W-:-:S03]  /*1470*/  UIADD3 UR6, UR47, 0x24300, URZ ;  /* 0x000243002f067890 */ /* 0x000fc6000fffe03f */
[----:B------:R-:W-:Y:S01]  /*1480*/  SHF.R.S32.HI R3, RZ, 0x1f, R0 ;  /* 0x0000001fff037819 */ /* 0x000fe20000011400 */
[----:B------:R-:W-:-:S03]  /*1490*/  ULOP3.LUT UP0, URZ, UR6, 0x9f, URZ, 0xc0, !UPT ;  /* 0x0000009f063f7892 */ /* 0x000fc6000f80c03f */
[----:B------:R-:W-:-:S03]  /*14a0*/  LEA.HI R3, R3, R0, RZ, 0x7 ;  /* 0x0000000003037211 */ /* 0x000fc600078f38ff */
[----:B------:R-:W-:Y:S02]  /*14b0*/  PLOP3.LUT P0, PT, PT, PT, UP0, 0x80, 0x0 ;  /* 0x000000000000781c */ /* 0x000fe40003f0f008 */
[----:B------:R-:W-:-:S06]  /*14c0*/  SHF.R.S32.HI R3, RZ, 0x7, R3 ;  /* 0x00000007ff037819 */ /* 0x000fcc0000011403 */
[----:B------:R-:W1:Y:S02]  /*14d0*/  SHFL.IDX PT, R3, R3, RZ, 0x1f ;  /* 0x00001fff03037589 */ /* 0x000e6400000e0000 */
[----:B-1----:R-:W-:-:S13]  /*14e0*/  R2UR UR7, R3 ;  /* 0x00000000030772ca */ /* 0x002fda00000e0000 */
[----:B------:R-:W-:Y:S02]  /*14f0*/  UIMAD.WIDE UR4, UR7, 0x55555556, URZ ;  /* 0x55555556070478a5 */ /* 0x000fe4000f8e023f */
[----:B------:R-:W-:Y:S02]  /*1500*/  IMAD.U32 R146, RZ, RZ, UR7 ;  /* 0x00000007ff927e24 */ /* 0x000fe4000f8e00ff */
[----:B------:R-:W-:-:S04]  /*1510*/  ULEA.HI UR5, UR5, UR5, URZ, 0x1 ;  /* 0x0000000505057291 */ /* 0x000fc8000f8f083f */
[----:B------:R-:W-:-:S04]  /*1520*/  UIMAD UR5, UR5, -0x3, UR7 ;  /* 0xfffffffd050578a4 */ /* 0x000fc8000f8e0207 */
[----:B------:R-:W-:Y:S02]  /*1530*/  ULEA UR4, UR5, UR47, 0xc ;  /* 0x0000002f05047291 */ /* 0x000fe4000f8e603f */
[----:B------:R-:W-:Y:S02]  /*1540*/  ULEA UR5, UR5, UR6, 0xb ;  /* 0x0000000605057291 */ /* 0x000fe4000f8e583f */
[----:B------:R-:W-:Y:S02]  /*1550*/  UIADD3 UR4, UR4, 0xda00, URZ ;  /* 0x0000da0004047890 */ /* 0x000fe4000fffe03f */
[----:B------:R-:W-:Y:S02]  /*1560*/  USHF.R.U32.HI UR5, URZ, 0x4, UR5 ;  /* 0x000000043f057899 */ /* 0x000fe40008011605 */
[----:B------:R-:W-:Y:S02]  /*1570*/  USHF.R.U32.HI UR4, URZ, 0x4, UR4 ;  /* 0x000000043f047899 */ /* 0x000fe40008011604 */
[----:B------:R-:W-:-:S02]  /*1580*/  ULOP3.LUT UR5, UR5, 0x3fff, URZ, 0xc0, !UPT ;  /* 0x00003fff05057892 */ /* 0x000fc4000f8ec03f */
[----:B------:R-:W-:-:S04]  /*1590*/  ULOP3.LUT UR36, UR4, 0x3fff, URZ, 0xc0, !UPT ;  /* 0x00003fff04247892 */ /* 0x000fc8000f8ec03f */
[----:B------:R-:W-:Y:S01]  /*15a0*/  IMAD.U32 R145, RZ, RZ, UR5 ;  /* 0x00000005ff917e24 */ /* 0x000fe2000f8e00ff */
[----:B------:R-:W-:Y:S07]  /*15b0*/  @!P0 BRA `(.L_x_1527) ;  /* 0x0000000000408947 */ /* 0x000fee0003800000 */
        /* <DEDUP_REMOVED lines=9> */
[----:B------:R-:W-:Y:S02]  /*1650*/  IMAD.U32 R6, RZ, RZ, UR4 ;  /* 0x00000004ff067e24 */ /* 0x000fe4000f8e00ff */
[----:B------:R-:W-:-:S02]  /*1660*/  IMAD.U32 R11, RZ, RZ, UR7 ;  /* 0x00000007ff0b7e24 */ /* 0x000fc4000f8e00ff */
[----:B------:R-:W-:Y:S02]  /*1670*/  IMAD.MOV.U32 R8, RZ, RZ, 0x70 ;  /* 0x00000070ff087424 */ /* 0x000fe400078e00ff */
[----:B------:R-:W-:Y:S02]  /*1680*/  IMAD.MOV.U32 R12, RZ, RZ, 0x1 ;  /* 0x00000001ff0c7424 */ /* 0x000fe400078e00ff */
[----:B-1----:R-:W-:-:S07]  /*1690*/  IMAD.MOV.U32 R13, RZ, RZ, RZ ;  /* 0x000000ffff0d7224 */ /* 0x002fce00078e00ff */
[----:B------:R-:W-:-:S07]  /*16a0*/  LEPC R20, `(.L_x_1527) ;  /* 0x000000001014794e */ /* 0x000fce0000000000 */
[----:B--2---:R-:W-:Y:S05]  /*16b0*/  CALL.ABS.NOINC R14 ;  /* 0x000000000e007343 */ /* 0x004fea0003c00000 */
.L_x_1527:
[----:B------:R-:W-:Y:S02]  /*16c0*/  LEA.HI R0, R18, R18, RZ, 0x1 ;  /* 0x0000001212007211 */ /* 0x000fe400078f08ff */
[----:B------:R-:W-:Y:S02]  /*16d0*/  ISETP.NE.AND P0, PT, R144, 0x3, PT ;  /* 0x000000039000780c */ /* 0x000fe40003f05270 */
[----:B------:R-:W-:-:S04]  /*16e0*/  LOP3.LUT R3, R0, 0xfffffffe, RZ, 0xc0, !PT ;  /* 0xfffffffe00037812 */ /* 0x000fc800078ec0ff */
[----:B------:R-:W-:-:S04]  /*16f0*/  IADD3 R0, R18, -R3, RZ ;  /* 0x8000000312007210 */ /* 0x000fc80007ffe0ff */
[----:B------:R-:W-:-:S04]  /*1700*/  SHF.L.U32 R0, R0, 0x1f, RZ ;  /* 0x0000001f00007819 */ /* 0x000fc800000006ff */
[----:B------:R-:W1:Y:S02]  /*1710*/  SYNCS.PHASECHK.TRANS64.TRYWAIT P1, [UR47+0x31c00], R0 ;  /* 0x031c0000ff0075a7 */ /* 0x000e64000802016f */
[----:B-1----:R-:W-:Y:S05]  /*1720*/  @!P1 BRA `(.L_x_1528) ;  /* 0x0000011800d89947 */ /* 0x002fea0003800000 */
.L_x_1625:
[----:B------:R-:W-:Y:S05]  /*1730*/  @!P0 BRA `(.L_x_1529) ;  /* 0x0000000000048947 */ /* 0x000fea0003800000 */
[----:B------:R-:W-:Y:S01]  /*1740*/  BPT.TRAP 0x1 ;  /* 0x000000040000795c */ /* 0x000fe20000300000 */
.L_x_1529:
[----:B------:R-:W-:Y:S01]  /*1750*/  R2UR UR4, R148 ;  /* 0x00000000940472ca */ /* 0x000fe200000e0000 */
[----:B-1----:R-:W-:-:S05]  /*1760*/  IMAD.U32 R0, RZ, RZ, UR46 ;  /* 0x0000002eff007e24 */ /* 0x002fca000f8e00ff */
[----:B------:R-:W-:-:S07]  /*1770*/  LEA R0, R0, UR47, 0x3 ;  /* 0x0000002f00007c11 */ /* 0x000fce000f8e18ff */
[----:B------:R-:W-:-:S05]  /*1780*/  IMAD.U32 R3, RZ, RZ, UR4 ;  /* 0x00000004ff037e24 */ /* 0x000fca000f8e00ff */
[----:B------:R-:W-:-:S04]  /*1790*/  SHF.L.U32 R3, R3, 0x1f, RZ ;  /* 0x0000001f03037819 */ /* 0x000fc800000006ff */
[----:B------:R1:W2:Y:S01]  /*17a0*/  SYNCS.PHASECHK.TRANS64.TRYWAIT P2, [R0+URZ+0x31c30], R3 ;  /* 0x031c3003000075a7 */ /* 0x0002a2000804017f */
[----:B------:R-:W-:Y:S05]  /*17b0*/  @!P0 BRA `(.L_x_1530) ;  /* 0x0000000000048947 */ /* 0x000fea0003800000 */
[----:B------:R-:W-:Y:S01]  /*17c0*/  BPT.TRAP 0x1 ;  /* 0x000000040000795c */ /* 0x000fe20000300000 */
.L_x_1530:
[----:B------:R-:W-:Y:S01]  /*17d0*/  LOP3.LUT P1, RZ, R2, 0x7f, RZ, 0xc0, !PT ;  /* 0x0000007f02ff7812 */ /* 0x000fe2000782c0ff */
[----:B------:R-:W-:Y:S01]  /*17e0*/  IMAD.MOV.U32 R71, RZ, RZ, RZ ;  /* 0x000000ffff477224 */ /* 0x000fe200078e00ff */
[----:B--2---:R-:W-:Y:S11]  /*17f0*/  @P2 BRA `(.L_x_1531) ;  /* 0x0000000000082947 */ /* 0x004ff60003800000 */
[----:B------:R-:W2:Y:S02]  /*1800*/  SYNCS.PHASECHK.TRANS64.TRYWAIT P2, [R0+URZ+0x31c30], R3 ;  /* 0x031c3003000075a7 */ /* 0x000ea4000804017f */
[----:B--2---:R-:W-:Y:S05]  /*1810*/  @!P2 BRA `(.L_x_1532) ;  /* 0x0000011800b4a947 */ /* 0x004fea0003800000 */
.L_x_1531:
[----:B------:R-:W-:Y:S05]  /*1820*/  WARPSYNC.ALL ;  /* 0x0000000000007948 */ /* 0x000fea0003800000 */
[----:B------:R-:W-:Y:S01]  /*1830*/  UIADD3 UR4, UR47, 0x16a00, URZ ;  /* 0x00016a002f047890 */ /* 0x000fe2000fffe03f */
[----:B------:R-:W-:Y:S01]  /*1840*/  WARPGROUP.ARRIVE ;  /* 0x00000000000079c5 */ /* 0x000fe20000000000 */
[----:B------:R-:W-:Y:S01]  /*1850*/  UMOV UR5, 0x80000020 ;  /* 0x8000002000057882 */ /* 0x000fe20000000000 */
[----:B------:R-:W-:Y:S01]  /*1860*/  UMOV UR7, 0x80000020 ;  /* 0x8000002000077882 */ /* 0x000fe20000000000 */
[----:B------:R-:W-:Y:S01]  /*1870*/  USHF.R.U32.HI UR4, URZ, 0x4, UR4 ;  /* 0x000000043f047899 */ /* 0x000fe20008011604 */
[----:B------:R-:W3:Y:S01]  /*1880*/  LDC R14, c[0x0][0x288] ;  /* 0x0000a200ff0e7b82 */ /* 0x000ee20000000800 */
[----:B------:R-:W-:Y:S01]  /*1890*/  UMOV UR9, UR5 ;  /* 0x0000000500097c82 */ /* 0x000fe20008000000 */
[----:B------:R-:W-:Y:S01]  /*18a0*/  UMOV UR11, 0x80000020 ;  /* 0x80000020000b7882 */ /* 0x000fe20000000000 */
[----:B------:R-:W-:Y:S01]  /*18b0*/  ULOP3.LUT UR4, UR4, 0x3fff, URZ, 0xc0, !UPT ;  /* 0x00003fff04047892 */ /* 0x000fe2000f8ec03f */
[----:B------:R-:W-:Y:S01]  /*18c0*/  UMOV UR13, UR5 ;  /* 0x00000005000d7c82 */ /* 0x000fe20008000000 */
[----:B------:R-:W-:-:S02]  /*18d0*/  UMOV UR15, 0x80000020 ;  /* 0x80000020000f7882 */ /* 0x000fc40000000000 */
[----:B------:R-:W-:Y:S02]  /*18e0*/  ULOP3.LUT UR41, UR4, 0x10000, URZ, 0xfc, !UPT ;  /* 0x0001000004297892 */ /* 0x000fe4000f8efc3f */
[----:B------:R-:W-:Y:S02]  /*18f0*/  ULOP3.LUT UR4, UR36, 0x10000, URZ, 0xfc, !UPT ;  /* 0x0001000024047892 */ /* 0x000fe4000f8efc3f */
[----:B------:R-:W-:Y:S01]  /*1900*/  UIMAD UR6, UR46, 0x6c0, UR41 ;  /* 0x000006c02e0678a4 */ /* 0x000fe2000f8e0229 */
[----:B------:R-:W-:Y:S01]  /*1910*/  UMOV UR17, UR5 ;  /* 0x0000000500117c82 */ /* 0x000fe20008000000 */
[----:B------:R-:W-:Y:S02]  /*1920*/  UMOV UR19, 0x80000020 ;  /* 0x8000002000137882 */ /* 0x000fe40000000000 */
[----:B------:R-:W-:Y:S01]  /*1930*/  UIADD3 UR10, UR6, 0x40, URZ ;  /* 0x00000040060a7890 */ /* 0x000fe2000fffe03f */
[----:B------:R-:W-:Y:S01]  /*1940*/  UMOV UR8, UR4 ;  /* 0x0000000400087c82 */ /* 0x000fe20008000000 */
[----:B------:R-:W-:-:S03]  /*1950*/  UIADD3 UR14, UR6, 0x80, URZ ;  /* 0x00000080060e7890 */ /* 0x000fc6000fffe03f */
[----:B------:R-:W-:Y:S01]  /*1960*/  HGMMA.64x16x16.F32.BF16 R96, gdesc[UR4], RZ, !UPT, gsb0 ;  /* 0x00200000046079f0 */ /* 0x000fe2000c0018ff */
[----:B------:R-:W-:Y:S01]  /*1970*/  UMOV UR12, UR4 ;  /* 0x00000004000c7c82 */ /* 0x000fe20008000000 */
[----:B------:R-:W-:Y:S01]  /*1980*/  UIADD3 UR18, UR6, 0xc0, URZ ;  /* 0x000000c006127890 */ /* 0x000fe2000fffe03f */
[----:B------:R-:W-:Y:S01]  /*1990*/  UMOV UR16, UR4 ;  /* 0x0000000400107c82 */ /* 0x000fe20008000000 */
        /* <DEDUP_REMOVED lines=16> */
[----:B------:R-:W-:-:S02]  /*1aa0*/  UIADD3 UR7, UR4, 0x2, URZ ;  /* 0x0000000204077890 */ /* 0x000fc4000fffe03f */
[----:B------:R-:W-:Y:S01]  /*1ab0*/  UIADD3 UR38, UR6, 0x280, URZ ;  /* 0x0000028006267890 */ /* 0x000fe2000fffe03f */
[----:B------:R-:W-:Y:S01]  /*1ac0*/  UMOV UR39, 0x80000020 ;  /* 0x8000002000277882 */ /* 0x000fe20000000000 */
[----:B------:R-:W-:Y:S01]  /*1ad0*/  UIADD3 UR50, UR6, 0x282, URZ ;  /* 0x0000028206327890 */ /* 0x000fe2000fffe03f */
[----:B------:R-:W-:Y:S01]  /*1ae0*/  UMOV UR51, 0x80000020 ;  /* 0x8000002000337882 */ /* 0x000fe20000000000 */
        /* <DEDUP_REMOVED lines=12> */
[----:B------:R-:W-:Y:S02]  /*1bb0*/  UIADD3 UR12, UR6, 0x2, URZ ;  /* 0x00000002060c7890 */ /* 0x000fe4000fffe03f */
[----:B------:R-:W-:Y:S01]  /*1bc0*/  UIADD3 UR14, UR6, 0x82, URZ ;  /* 0x00000082060e7890 */ /* 0x000fe2000fffe03f */
[----:B------:R-:W-:Y:S01]  /*1bd0*/  UMOV UR15, 0x80000020 ;  /* 0x80000020000f7882 */ /* 0x000fe20000000000 */
[----:B------:R-:W-:Y:S02]  /*1be0*/  WARPGROUP.DEPBAR.LE gsb0, 0x0 ;  /* 0x00008000000079c5 */ /* 0x000fe40000010000 */
        /* <DEDUP_REMOVED lines=27> */
[----:B------:R-:W-:Y:S01]  /*1da0*/  UMOV UR8, UR7 ;  /* 0x0000000700087c82 */ /* 0x000fe20008000000 */
[----:B------:R-:W-:Y:S01]  /*1db0*/  UMOV UR9, 0x80000020 ;  /* 0x8000002000097882 */ /* 0x000fe20000000000 */
[----:B------:R-:W-:Y:S01]  /*1dc0*/  UMOV UR10, UR12 ;  /* 0x0000000c000a7c82 */ /* 0x000fe20008000000 */
[----:B------:R-:W-:Y:S01]  /*1dd0*/  UMOV UR11, 0x80000020 ;  /* 0x80000020000b7882 */ /* 0x000fe20000000000 */
[----:B------:R-:W-:Y:S01]  /*1de0*/  UMOV UR12, UR8 ;  /* 0x00000008000c7c82 */ /* 0x000fe20008000000 */
        /* <DEDUP_REMOVED lines=11> */
[----:B------:R-:W-:Y:S01]  /*1ea0*/  UIADD3 UR7, UR4, 0x300, URZ ;  /* 0x0000030004077890 */ /* 0x000fe2000fffe03f */
[----:B------:R-:W-:-:S02]  /*1eb0*/  WARPGROUP.DEPBAR.LE gsb0, 0x0 ;  /* 0x00008000000079c5 */ /* 0x000fc40000010000 */
        /* <DEDUP_REMOVED lines=14> */
[----:B------:R-:W-:Y:S01]  /*1fa0*/  UMOV UR13, 0x80000020 ;  /* 0x80000020000d7882 */ /* 0x000fe20000000000 */
[----:B------:R-:W-:Y:S01]  /*1fb0*/  UMOV UR15, 0x80000020 ;  /* 0x80000020000f7882 */ /* 0x000fe20000000000 */
[----:B------:R-:W-:Y:S01]  /*1fc0*/  UMOV UR36, UR12 ;  /* 0x0000000c00247c82 */ /* 0x000fe20008000000 */
[----:B------:R-:W-:Y:S01]  /*1fd0*/  UMOV UR37, UR13 ;  /* 0x0000000d00257c82 */ /* 0x000fe20008000000 */
[----:B------:R-:W-:Y:S01]  /*1fe0*/  UIADD3 UR7, UR4, 0x302, URZ ;  /* 0x0000030204077890 */ /* 0x000fe2000fffe03f */
        /* <DEDUP_REMOVED lines=177> */
[----:B------:R-:W-:Y:S01]  /*2b00*/  ULDC UR7, c[0x0][0x9d8] ;  /* 0x0002760000077ab9 */ /* 0x000fe20000000800 */
        /* <DEDUP_REMOVED lines=32> */
[----:B-12---:R-:W-:Y:S01]  /*2d10*/  FMUL.FTZ R3, R99, UR7 ;  /* 0x0000000763037c20 */ /* 0x006fe20008410000 */
[----:B------:R-:W-:Y:S01]  /*2d20*/  FMUL.FTZ R4, R98, UR7 ;  /* 0x0000000762047c20 */ /* 0x000fe20008410000 */
[----:B------:R-:W-:-:S04]  /*2d30*/  FMUL.FTZ R5, R102, UR7 ;  /* 0x0000000766057c20 */ /* 0x000fc80008410000 */
[----:B------:R-:W1:Y:S08]  /*2d40*/  MUFU.TANH R69, R69 ;  /* 0x0000004500457308 */ /* 0x000e700000002400 */
[----:B------:R-:W2:Y:S08]  /*2d50*/  MUFU.TANH R70, R70 ;  /* 0x0000004600467308 */ /* 0x000eb00000002400 */
[----:B------:R-:W5:Y:S08]  /*2d60*/  MUFU.TANH R96, R96 ;  /* 0x0000006000607308 */ /* 0x000f700000002400 */
        /* <DEDUP_REMOVED lines=57> */
[----:B------:R-:W-:Y:S08]  /*3100*/  MUFU.TANH R75, R75 ;  /* 0x0000004b004b7308 */ /* 0x000ff00000002400 */
[----:B------:R-:W5:Y:S08]  /*3110*/  MUFU.TANH R74, R74 ;  /* 0x0000004a004a7308 */ /* 0x000f700000002400 */
[----:B------:R-:W-:Y:S08]  /*3120*/  MUFU.TANH R11, R11 ;  /* 0x0000000b000b7308 */ /* 0x000ff00000002400 */
[----:B------:R-:W-:Y:S01]  /*3130*/  MUFU.TANH R12, R12 ;  /* 0x0000000c000c7308 */ /* 0x000fe20000002400 */
[----:B------:R-:W-:-:S02]  /*3140*/  WARPGROUP.DEPBAR.LE gsb0, 0x0 ;  /* 0x00008000000079c5 */ /* 0x000fc40000010000 */
[----:B------:R-:W-:Y:S01]  /*3150*/  WARPGROUP.ARRIVE ;  /* 0x00000000000079c5 */ /* 0x000fe20000000000 */
[----:B------:R-:W-:Y:S01]  /*3160*/  FMUL.FTZ R78, R61, UR7 ;  /* 0x000000073d4e7c20 */ /* 0x000fe20008410000 */
[----:B------:R-:W-:Y:S02]  /*3170*/  IMAD R61, R64, -0x90, R65 ;  /* 0xffffff70403d7824 */ /* 0x000fe400078e0241 */
[----:B------:R-:W-:Y:S01]  /*3180*/  FMUL.FTZ R77, R56, UR7 ;  /* 0x00000007384d7c20 */ /* 0x000fe20008410000 */
[----:B------:R-:W-:Y:S01]  /*3190*/  FMUL.FTZ R56, R58, UR7 ;  /* 0x000000073a387c20 */ /* 0x000fe20008410000 */
[----:B------:R-:W-:Y:S01]  /*31a0*/  FMUL.FTZ R58, R62, UR7 ;  /* 0x000000073e3a7c20 */ /* 0x000fe20008410000 */
[----:B------:R-:W-:Y:S01]  /*31b0*/  HGMMA.64x16x16.F32.BF16 R48, gdesc[UR24], R48, gsb0 ;  /* 0x00200000183079f0 */ /* 0x000fe20008001830 */
[----:B------:R-:W-:Y:S01]  /*31c0*/  UIADD3 UR26, UR6, 0x602, URZ ;  /* 0x00000602061a7890 */ /* 0x000fe2000fffe03f */
[----:B---3--:R-:W-:Y:S01]  /*31d0*/  IADD3 R62, -R14, 0x91, R61 ;  /* 0x000000910e3e7810 */ /* 0x008fe20007ffe13d */
[----:B------:R-:W-:Y:S01]  /*31e0*/  UMOV UR27, 0x80000020 ;  /* 0x80000020001b7882 */ /* 0x000fe20000000000 */
[----:B------:R-:W-:Y:S01]  /*31f0*/  FMUL.FTZ R79, R60, UR7 ;  /* 0x000000073c4f7c20 */ /* 0x000fe20008410000 */
[----:B------:R-:W-:-:S02]  /*3200*/  VIADD R60, R61, 0x90 ;  /* 0x000000903d3c7836 */ /* 0x000fc40000000000 */
[----:B------:R-:W-:Y:S01]  /*3210*/  FMUL.FTZ R76, R57, UR7 ;  /* 0x00000007394c7c20 */ /* 0x000fe20008410000 */
[C---:B------:R-:W-:Y:S01]  /*3220*/  IMAD R101, R19.reuse, -0x2, R62 ;  /* 0xfffffffe13657824 */ /* 0x040fe200078e023e */
[----:B------:R-:W3:Y:S01]  /*3230*/  MUFU.TANH R77, R77 ;  /* 0x0000004d004d7308 */ /* 0x000ee20000002400 */
[----:B------:R-:W-:Y:S02]  /*3240*/  IMAD R60, R19, -0x2, R60 ;  /* 0xfffffffe133c7824 */ /* 0x000fe400078e023c */
[----:B------:R-:W-:Y:S01]  /*3250*/  FMUL.FTZ R57, R59, UR7 ;  /* 0x000000073b397c20 */ /* 0x000fe20008410000 */
[----:B------:R-:W-:Y:S02]  /*3260*/  VIADD R62, R23, UR42 ;  /* 0x0000002a173e7c36 */ /* 0x000fe40008000000 */
[----:B------:R-:W-:Y:S01]  /*3270*/  FMUL.FTZ R59, R63, UR7 ;  /* 0x000000073f3b7c20 */ /* 0x000fe20008410000 */
[----:B------:R-:W-:Y:S01]  /*3280*/  IADD3 R14, -R14, UR42, R65 ;  /* 0x0000002a0e0e7c10 */ /* 0x000fe2000fffe141 */
[----:B------:R-:W-:Y:S01]  /*3290*/  IMAD.MOV.U32 R65, RZ, RZ, R71 ;  /* 0x000000ffff417224 */ /* 0x000fe200078e0047 */
[----:B------:R-:W-:Y:S01]  /*32a0*/  VIADDMNMX R72, R62, R101, R60, PT ;  /* 0x000000653e487246 */ /* 0x000fe2000380013c */
[----:B------:R-:W3:Y:S01]  /*32b0*/  MUFU.TANH R76, R76 ;  /* 0x0000004c004c7308 */ /* 0x000ee20000002400 */
[----:B------:R-:W-:Y:S01]  /*32c0*/  IADD3 R101, R101, 0x8, R62 ;  /* 0x0000000865657810 */ /* 0x000fe20007ffe03e */
[----:B------:R-:W-:Y:S01]  /*32d0*/  IMAD.HI R14, R14, 0x38e38e39, RZ ;  /* 0x38e38e390e0e7827 */ /* 0x000fe200078e02ff */
[----:B------:R-:W-:-:S02]  /*32e0*/  ISETP.GT.AND P3, PT, R72, RZ, PT ;  /* 0x000000ff4800720c */ /* 0x000fc40003f64270 */
[C---:B------:R-:W-:Y:S02]  /*32f0*/  ISETP.GT.AND P4, PT, R72.reuse, 0x1, PT ;  /* 0x000000014800780c */ /* 0x040fe40003f84270 */
[----:B------:R-:W-:Y:S01]  /*3300*/  ISETP.GT.AND P5, PT, R72, 0x8, PT ;  /* 0x000000084800780c */ /* 0x000fe20003fa4270 */
[----:B------:R-:W3:Y:S01]  /*3310*/  MUFU.TANH R79, R79 ;  /* 0x0000004f004f7308 */ /* 0x000ee20000002400 */
[----:B----4-:R-:W-:Y:S02]  /*3320*/  FSEL R109, R68, -INF , P3 ;  /* 0xff800000446d7808 */ /* 0x010fe40001800000 */
[----:B-1----:R-:W-:Y:S02]  /*3330*/  FSEL R115, R69, -INF , P4 ;  /* 0xff80000045737808 */ /* 0x002fe40002000000 */
[----:B------:R-:W-:Y:S02]  /*3340*/  ISETP.GT.AND P6, PT, R72, 0x9, PT ;  /* 0x000000094800780c */ /* 0x000fe40003fc4270 */
[----:B--2---:R-:W-:Y:S01]  /*3350*/  FSEL R117, R70, -INF , P5 ;  /* 0xff80000046757808 */ /* 0x004fe20002800000 */
[----:B------:R-:W1:Y:S01]  /*3360*/  MUFU.TANH R78, R78 ;  /* 0x0000004e004e7308 */ /* 0x000e620000002400 */
[----:B------:R-:W-:-:S02]  /*3370*/  ISETP.GT.AND P2, PT, R72, 0x10, PT ;  /* 0x000000104800780c */ /* 0x000fc40003f44270 */
[----:B-----5:R-:W-:Y:S02]  /*3380*/  FSEL R123, R96, -INF , P6 ;  /* 0xff800000607b7808 */ /* 0x020fe40003000000 */
[----:B------:R-:W-:Y:S02]  /*3390*/  ISETP.GT.AND P3, PT, R72, 0x11, PT ;  /* 0x000000114800780c */ /* 0x000fe40003f64270 */
[----:B------:R-:W-:Y:S01]  /*33a0*/  FSEL R121, R88, -INF , P2 ;  /* 0xff80000058797808 */ /* 0x000fe20001000000 */
[----:B------:R-:W-:Y:S01]  /*33b0*/  MUFU.TANH R13, R13 ;  /* 0x0000000d000d7308 */ /* 0x000fe20000002400 */
[C---:B------:R-:W-:Y:S02]  /*33c0*/  ISETP.GT.AND P4, PT, R72.reuse, 0x18, PT ;  /* 0x000000184800780c */ /* 0x040fe40003f84270 */
[----:B------:R-:W-:Y:S02]  /*33d0*/  FSEL R119, R89, -INF , P3 ;  /* 0xff80000059777808 */ /* 0x000fe40001800000 */
[----:B------:R-:W-:-:S02]  /*33e0*/  ISETP.GT.AND P5, PT, R72, 0x19, PT ;  /* 0x000000194800780c */ /* 0x000fc40003fa4270 */
[----:B------:R-:W-:Y:S01]  /*33f0*/  FSEL R113, R90, -INF , P4 ;  /* 0xff8000005a717808 */ /* 0x000fe20002000000 */
[----:B------:R-:W-:Y:S01]  /*3400*/  MUFU.TANH R15, R15 ;  /* 0x0000000f000f7308 */ /* 0x000fe20000002400 */
[----:B------:R-:W-:Y:S01]  /*3410*/  ISETP.GT.AND P6, PT, R72, 0x20, PT ;  /* 0x000000204800780c */ /* 0x000fe20003fc4270 */
[----:B------:R-:W-:Y:S02]  /*3420*/  WARPGROUP.DEPBAR.LE gsb0, 0x0 ;  /* 0x00008000000079c5 */ /* 0x000fe40000010000 */
[----:B------:R-:W-:Y:S01]  /*3430*/  WARPGROUP.ARRIVE ;  /* 0x00000000000079c5 */ /* 0x000fe20000000000 */
[----:B------:R-:W-:Y:S01]  /*3440*/  FMUL.FTZ R48, R48, UR7 ;  /* 0x0000000730307c20 */ /* 0x000fe20008410000 */
[----:B------:R-:W-:Y:S01]  /*3450*/  FSEL R111, R91, -INF , P5 ;  /* 0xff8000005b6f7808 */ /* 0x000fe20002800000 */
[----:B------:R-:W-:Y:S01]  /*3460*/  FMUL.FTZ R49, R49, UR7 ;  /* 0x0000000731317c20 */ /* 0x000fe20008410000 */
[----:B------:R-:W-:Y:S01]  /*3470*/  ISETP.GT.AND P2, PT, R72, 0x21, PT ;  /* 0x000000214800780c */ /* 0x000fe20003f44270 */
[----:B------:R2:W4:Y:S01]  /*3480*/  MUFU.TANH R83, R48 ;  /* 0x0000003000537308 */ /* 0x0005220000002400 */
[----:B------:R-:W-:Y:S01]  /*3490*/  HGMMA.64x16x16.F32.BF16 R40, gdesc[UR24], R40, gsb0 ;  /* 0x00200000182879f0 */ /* 0x000fe20008001828 */
[----:B------:R-:W-:Y:S01]  /*34a0*/  UIADD3 UR26, UR6, 0x642, URZ ;  /* 0x00000642061a7890 */ /* 0x000fe2000fffe03f */
[----:B------:R-:W-:Y:S01]  /*34b0*/  FSEL R107, R80, -INF , P6 ;  /* 0xff800000506b7808 */ /* 0x000fe20003000000 */
[----:B------:R-:W-:Y:S01]  /*34c0*/  UMOV UR27, 0x80000020 ;  /* 0x80000020001b7882 */ /* 0x000fe20000000000 */
[----:B------:R-:W-:Y:S01]  /*34d0*/  ISETP.GT.AND P3, PT, R72, 0x28, PT ;  /* 0x000000284800780c */ /* 0x000fe20003f64270 */
[----:B------:R-:W-:Y:S01]  /*34e0*/  FMUL.FTZ R53, R53, UR7 ;  /* 0x0000000735357c20 */ /* 0x000fe20008410000 */
[----:B------:R-:W-:Y:S01]  /*34f0*/  FSEL R105, R81, -INF , P2 ;  /* 0xff80000051697808 */ /* 0x000fe20001000000 */
[----:B------:R5:W4:Y:S01]  /*3500*/  MUFU.TANH R84, R49 ;  /* 0x0000003100547308 */ /* 0x000b220000002400 */
[----:B--2---:R-:W-:Y:S01]  /*3510*/  FMUL.FTZ R48, R50, UR7 ;  /* 0x0000000732307c20 */ /* 0x004fe20008410000 */
[----:B------:R-:W-:Y:S01]  /*3520*/  FMNMX.FTZ R50, R109, R115, !PT ;  /* 0x000000736d327209 */ /* 0x000fe20007810000 */
[----:B------:R-:W-:Y:S01]  /*3530*/  FMUL.FTZ R52, R52, UR7 ;  /* 0x0000000734347c20 */ /* 0x000fe20008410000 */
[----:B------:R-:W-:Y:S01]  /*3540*/  ISETP.GT.AND P4, PT, R72, 0x29, PT ;  /* 0x000000294800780c */ /* 0x000fe20003f84270 */
[----:B------:R-:W-:Y:S01]  /*3550*/  ULDC UR6, c[0x0][0x988] ;  /* 0x0002620000067ab9 */ /* 0x000fe20000000800 */
[----:B------:R-:W-:-:S02]  /*3560*/  FMNMX.FTZ R50, R117, R50, !PT ;  /* 0x0000003275327209 */ /* 0x000fc40007810000 */
[----:B------:R-:W-:Y:S01]  /*3570*/  FSEL R103, R103, -INF , P3 ;  /* 0xff80000067677808 */ /* 0x000fe20001800000 */
[----:B-----5:R-:W-:Y:S01]  /*3580*/  FMUL.FTZ R49, R51, UR7 ;  /* 0x0000000733317c20 */ /* 0x020fe20008410000 */
[----:B------:R-:W-:Y:S01]  /*3590*/  FMNMX.FTZ R50, R123, R50, !PT ;  /* 0x000000327b327209 */ /* 0x000fe20007810000 */
[----:B------:R-:W2:Y:S01]  /*35a0*/  MUFU.TANH R52, R52 ;  /* 0x0000003400347308 */ /* 0x000ea20000002400 */
[C---:B------:R-:W-:Y:S02]  /*35b0*/  ISETP.GT.AND P5, PT, R72.reuse, 0x30, PT ;  /* 0x000000304800780c */ /* 0x040fe40003fa4270 */
[----:B------:R-:W-:Y:S02]  /*35c0*/  FMNMX.FTZ R50, R121, R50, !PT ;  /* 0x0000003279327209 */ /* 0x000fe40007810000 */
[----:B------:R-:W-:Y:S02]  /*35d0*/  FSEL R99, R99, -INF , P4 ;  /* 0xff80000063637808 */ /* 0x000fe40002000000 */
[----:B------:R-:W-:Y:S01]  /*35e0*/  FMNMX.FTZ R68, R119, R50, !PT ;  /* 0x0000003277447209 */ /* 0x000fe20007810000 */
[----:B------:R-:W-:Y:S01]  /*35f0*/  MUFU.TANH R20, R20 ;  /* 0x0000001400147308 */ /* 0x000fe20000002400 */
[----:B------:R-:W-:-:S02]  /*3600*/  ISETP.GT.AND P2, PT, R72, 0x31, PT ;  /* 0x000000314800780c */ /* 0x000fc40003f44270 */
[----:B------:R-:W-:Y:S02]  /*3610*/  FMNMX.FTZ R68, R113, R68, !PT ;  /* 0x0000004471447209 */ /* 0x000fe40007810000 */
[----:B------:R-:W-:Y:S02]  /*3620*/  FSEL R51, R82, -INF , P5 ;  /* 0xff80000052337808 */ /* 0x000fe40002800000 */
[----:B------:R-:W-:Y:S01]  /*3630*/  FMNMX.FTZ R68, R111, R68, !PT ;  /* 0x000000446f447209 */ /* 0x000fe20007810000 */
[----:B------:R5:W2:Y:S01]  /*3640*/  MUFU.TANH R50, R53 ;  /* 0x0000003500327308 */ /* 0x000aa20000002400 */
[----:B------:R-:W-:Y:S02]  /*3650*/  ISETP.GT.AND P3, PT, R72, 0x38, PT ;  /* 0x000000384800780c */ /* 0x000fe40003f64270 */
[----:B------:R-:W-:Y:S02]  /*3660*/  FMNMX.FTZ R68, R107, R68, !PT ;  /* 0x000000446b447209 */ /* 0x000fe40007810000 */
[----:B------:R-:W-:-:S02]  /*3670*/  MOV R82, UR6 ;  /* 0x0000000600527c02 */ /* 0x000fc40008000f00 */
[----:B------:R-:W-:Y:S01]  /*3680*/  FMNMX.FTZ R70, R105, R68, !PT ;  /* 0x0000004469467209 */ /* 0x000fe20007810000 */
[----:B------:R-:W-:Y:S01]  /*3690*/  MUFU.TANH R21, R21 ;  /* 0x0000001500157308 */ /* 0x000fe20000002400 */
[----:B------:R-:W-:Y:S02]  /*36a0*/  VIMNMX R60, R60, R101, PT ;  /* 0x000000653c3c7248 */ /* 0x000fe40003fe0100 */
[----:B------:R-:W-:Y:S02]  /*36b0*/  FMNMX.FTZ R70, R103, R70, !PT ;  /* 0x0000004667467209 */ /* 0x000fe40007810000 */
[----:B------:R-:W-:Y:S02]  /*36c0*/  ISETP.GT.AND P4, PT, R60, 0x8, PT ;  /* 0x000000083c00780c */ /* 0x000fe40003f84270 */
[----:B------:R-:W-:Y:S01]  /*36d0*/  FMNMX.FTZ R70, R99, R70, !PT ;  /* 0x0000004663467209 */ /* 0x000fe20007810000 */
[----:B------:R-:W-:Y:S01]  /*36e0*/  MUFU.TANH R66, R66 ;  /* 0x0000004200427308 */ /* 0x000fe20000002400 */
[----:B------:R-:W-:-:S02]  /*36f0*/  WARPGROUP.DEPBAR.LE gsb0, 0x0 ;  /* 0x00008000000079c5 */ /* 0x000fc40000010000 */
[----:B------:R-:W-:Y:S01]  /*3700*/  WARPGROUP.ARRIVE ;  /* 0x00000000000079c5 */ /* 0x000fe20000000000 */
[----:B-----5:R-:W-:Y:S01]  /*3710*/  FMUL.FTZ R53, R41, UR7 ;  /* 0x0000000729357c20 */ /* 0x020fe20008410000 */
[----:B------:R-:W-:Y:S01]  /*3720*/  FSEL R41, R73, -INF , P2 ;  /* 0xff80000049297808 */ /* 0x000fe20001000000 */
[----:B------:R-:W-:Y:S01]  /*3730*/  FMUL.FTZ R69, R45, UR7 ;  /* 0x000000072d457c20 */ /* 0x000fe20008410000 */
[----:B------:R-:W-:Y:S01]  /*3740*/  FMNMX.FTZ R70, R51, R70, !PT ;  /* 0x0000004633467209 */ /* 0x000fe20007810000 */
[----:B------:R5:W-:Y:S01]  /*3750*/  MUFU.TANH R68, R53 ;  /* 0x0000003500447308 */ /* 0x000be20000002400 */
[----:B------:R-:W-:Y:S01]  /*3760*/  HGMMA.64x16x16.F32.BF16 R32, gdesc[UR24], R32, gsb0 ;  /* 0x00200000182079f0 */ /* 0x000fe20008001820 */
        /* <DEDUP_REMOVED lines=10> */
[----:B------:R-:W-:-:S02]  /*3810*/  ISETP.GT.AND P3, PT, R72, 0x40, PT ;  /* 0x000000404800780c */ /* 0x000fc40003f64270 */
[----:B------:R-:W-:Y:S02]  /*3820*/  FMNMX.FTZ R70, R53, R70, !PT ;  /* 0x0000004635467209 */ /* 0x000fe40007810000 */
[----:B---3--:R-:W-:Y:S01]  /*3830*/  FSEL R63, R77, -INF , P3 ;  /* 0xff8000004d3f7808 */ /* 0x008fe20001800000 */
[----:B------:R-:W3:Y:S01]  /*3840*/  MUFU.TANH R40, R40 ;  /* 0x0000002800287308 */ /* 0x000ee20000002400 */
[----:B------:R-:W-:Y:S02]  /*3850*/  FMNMX.FTZ R70, R45, R70, !PT ;  /* 0x000000462d467209 */ /* 0x000fe40007810000 */
[----:B------:R-:W-:Y:S02]  /*3860*/  ISETP.GT.AND P3, PT, R72, 0x48, PT ;  /* 0x000000484800780c */ /* 0x000fe40003f64270 */
[----:B------:R-:W-:Y:S02]  /*3870*/  FSEL R61, R76, -INF , P2 ;  /* 0xff8000004c3d7808 */ /* 0x000fe40001000000 */
[----:B------:R-:W-:Y:S01]  /*3880*/  FMNMX.FTZ R74, R63, R70, !PT ;  /* 0x000000463f4a7209 */ /* 0x000fe20007810000 */
[----:B------:R-:W-:Y:S01]  /*3890*/  MUFU.TANH R44, R44 ;  /* 0x0000002c002c7308 */ /* 0x000fe20000002400 */
[----:B------:R-:W-:-:S02]  /*38a0*/  ISETP.GT.AND P2, PT, R72, 0x49, PT ;  /* 0x000000494800780c */ /* 0x000fc40003f44270 */
[----:B------:R-:W-:Y:S02]  /*38b0*/  FSEL R79, R79, -INF , P3 ;  /* 0xff8000004f4f7808 */ /* 0x000fe40001800000 */
[----:B------:R-:W-:Y:S02]  /*38c0*/  FMNMX.FTZ R74, R61, R74, !PT ;  /* 0x0000004a3d4a7209 */ /* 0x000fe40007810000 */
[----:B------:R-:W-:Y:S01]  /*38d0*/  ISETP.GT.AND P3, PT, R72, 0x50, PT ;  /* 0x000000504800780c */ /* 0x000fe20003f64270 */
[----:B------:R-:W-:Y:S01]  /*38e0*/  MUFU.TANH R67, R67 ;  /* 0x0000004300437308 */ /* 0x000fe20000002400 */
[----:B-1----:R-:W-:Y:S02]  /*38f0*/  FSEL R69, R78, -INF , P2 ;  /* 0xff8000004e457808 */ /* 0x002fe40001000000 */
[----:B------:R-:W-:Y:S02]  /*3900*/  FMNMX.FTZ R74, R79, R74, !PT ;  /* 0x0000004a4f4a7209 */ /* 0x000fe40007810000 */
[----:B------:R-:W-:-:S02]  /*3910*/  ISETP.GT.AND P2, PT, R72, 0x51, PT ;  /* 0x000000514800780c */ /* 0x000fc40003f44270 */
[----:B----4-:R-:W-:Y:S01]  /*3920*/  FSEL R73, R83, -INF , P3 ;  /* 0xff80000053497808 */ /* 0x010fe20001800000 */
[----:B------:R-:W-:Y:S01]  /*3930*/  MUFU.TANH R56, R56 ;  /* 0x0000003800387308 */ /* 0x000fe20000002400 */
[----:B------:R-:W-:Y:S02]  /*3940*/  FMNMX.FTZ R74, R69, R74, !PT ;  /* 0x0000004a454a7209 */ /* 0x000fe40007810000 */
[----:B------:R-:W-:Y:S02]  /*3950*/  ISETP.GT.AND P3, PT, R72, 0x58, PT ;  /* 0x000000584800780c */ /* 0x000fe40003f64270 */
[----:B------:R-:W-:-:S03]  /*3960*/  FMNMX.FTZ R76, R73, R74, !PT ;  /* 0x0000004a494c7209 */ /* 0x000fc60007810000 */
[----:B------:R-:W-:Y:S01]  /*3970*/  MUFU.TANH R57, R57 ;  /* 0x0000003900397308 */ /* 0x000fe20000002400 */
[----:B------:R-:W-:Y:S02]  /*3980*/  WARPGROUP.DEPBAR.LE gsb0, 0x0 ;  /* 0x00008000000079c5 */ /* 0x000fe40000010000 */
[----:B------:R-:W-:Y:S01]  /*3990*/  WARPGROUP.ARRIVE ;  /* 0x00000000000079c5 */ /* 0x000fe20000000000 */
[----:B------:R-:W-:Y:S01]  /*39a0*/  FMUL.FTZ R70, R33, UR7 ;  /* 0x0000000721467c20 */ /* 0x000fe20008410000 */
[----:B------:R-:W-:Y:S01]  /*39b0*/  FSEL R33, R84, -INF , P2 ;  /* 0xff80000054217808 */ /* 0x000fe20001000000 */
[----:B------:R-:W-:Y:S01]  /*39c0*/  FMUL.FTZ R74, R37, UR7 ;  /* 0x00000007254a7c20 */ /* 0x000fe20008410000 */
[----:B------:R-:W-:Y:S01]  /*39d0*/  ISETP.GT.AND P2, PT, R72, 0x59, PT ;  /* 0x000000594800780c */ /* 0x000fe20003f44270 */
[----:B------:R-:W-:Y:S01]  /*39e0*/  FMUL.FTZ R32, R32, UR7 ;  /* 0x0000000720207c20 */ /* 0x000fe20008410000 */
[----:B------:R-:W-:Y:S01]  /*39f0*/  HGMMA.64x16x16.F32.BF16 R24, gdesc[UR28], R24, gsb0 ;  /* 0x002000001c1879f0 */ /* 0x000fe20008001818 */
[----:B--2---:R-:W-:Y:S01]  /*3a00*/  FSEL R37, R52, -INF , P3 ;  /* 0xff80000034257808 */ /* 0x004fe20001800000 */
[----:B------:R-:W-:Y:S01]  /*3a10*/  FMUL.FTZ R36, R36, UR7 ;  /* 0x0000000724247c20 */ /* 0x000fe20008410000 */
[----:B------:R-:W-:Y:S01]  /*3a20*/  FMNMX.FTZ R76, R33, R76, !PT ;  /* 0x0000004c214c7209 */ /* 0x000fe20007810000 */
[----:B------:R-:W1:Y:S01]  /*3a30*/  MUFU.TANH R70, R70 ;  /* 0x0000004600467308 */ /* 0x000e620000002400 */
[----:B------:R-:W-:Y:S01]  /*3a40*/  ISETP.GT.AND P3, PT, R72, 0x60, PT ;  /* 0x000000604800780c */ /* 0x000fe20003f64270 */
[----:B------:R-:W-:Y:S01]  /*3a50*/  FMUL.FTZ R52, R47, UR7 ;  /* 0x000000072f347c20 */ /* 0x000fe20008410000 */
[----:B------:R-:W-:Y:S01]  /*3a60*/  FSEL R77, R50, -INF , P2 ;  /* 0xff800000324d7808 */ /* 0x000fe20001000000 */
[----:B------:R-:W-:Y:S01]  /*3a70*/  FMUL.FTZ R50, R43, UR7 ;  /* 0x000000072b327c20 */ /* 0x000fe20008410000 */
[----:B------:R-:W-:-:S02]  /*3a80*/  FMNMX.FTZ R76, R37, R76, !PT ;  /* 0x0000004c254c7209 */ /* 0x000fc40007810000 */
[----:B------:R-:W-:Y:S01]  /*3a90*/  ISETP.GT.AND P2, PT, R72, 0x61, PT ;  /* 0x000000614800780c */ /* 0x000fe20003f44270 */
[----:B------:R-:W-:Y:S01]  /*3aa0*/  MUFU.TANH R32, R32 ;  /* 0x0000002000207308 */ /* 0x000fe20000002400 */
[----:B---3--:R-:W-:Y:S02]  /*3ab0*/  FSEL R81, R40, -INF , P3 ;  /* 0xff80000028517808 */ /* 0x008fe40001800000 */
[----:B------:R-:W-:Y:S02]  /*3ac0*/  FMNMX.FTZ R76, R77, R76, !PT ;  /* 0x0000004c4d4c7209 */ /* 0x000fe40007810000 */
[----:B------:R-:W-:Y:S02]  /*3ad0*/  ISETP.GT.AND P3, PT, R72, 0x68, PT ;  /* 0x000000684800780c */ /* 0x000fe40003f64270 */
[----:B------:R-:W-:Y:S01]  /*3ae0*/  FSEL R83, R68, -INF , P2 ;  /* 0xff80000044537808 */ /* 0x000fe20001000000 */
[----:B------:R-:W-:Y:S01]  /*3af0*/  MUFU.TANH R36, R36 ;  /* 0x0000002400247308 */ /* 0x000fe20000002400 */
[----:B------:R-:W-:Y:S01]  /*3b00*/  FMNMX.FTZ R76, R81, R76, !PT ;  /* 0x0000004c514c7209 */ /* 0x000fe20007810000 */
[----:B------:R-:W-:Y:S01]  /*3b10*/  FMUL.FTZ R68, R38, UR7 ;  /* 0x0000000726447c20 */ /* 0x000fe20008410000 */
[----:B------:R-:W-:-:S02]  /*3b20*/  ISETP.GT.AND P2, PT, R72, 0x69, PT ;  /* 0x000000694800780c */ /* 0x000fc40003f44270 */
[----:B------:R-:W-:Y:S02]  /*3b30*/  FMNMX.FTZ R76, R83, R76, !PT ;  /* 0x0000004c534c7209 */ /* 0x000fe40007810000 */
[----:B------:R-:W-:Y:S01]  /*3b40*/  FSEL R85, R85, -INF , P2 ;  /* 0xff80000055557808 */ /* 0x000fe20001000000 */
[----:B------:R-:W2:Y:S01]  /*3b50*/  MUFU.TANH R74, R74 ;  /* 0x0000004a004a7308 */ /* 0x000ea20000002400 */
[----:B------:R-:W-:-:S04]  /*3b60*/  ISETP.GT.AND P2, PT, R72, 0x71, PT ;  /* 0x000000714800780c */ /* 0x000fc80003f44270 */
[----:B-1----:R-:W-:Y:S01]  /*3b70*/  FSEL R87, R70, -INF , P2 ;  /* 0xff80000046577808 */ /* 0x002fe20001000000 */
[----:B------:R-:W-:Y:S01]  /*3b80*/  FMUL.FTZ R70, R35, UR7 ;  /* 0x0000000723467c20 */ /* 0x000fe20008410000 */
[----:B------:R-:W-:Y:S01]  /*3b90*/  ISETP.GT.AND P2, PT, R72, 0x79, PT ;  /* 0x000000794800780c */ /* 0x000fe20003f44270 */
[----:B------:R-:W-:Y:S08]  /*3ba0*/  MUFU.TANH R58, R58 ;  /* 0x0000003a003a7308 */ /* 0x000ff00000002400 */
[----:B------:R-:W-:Y:S01]  /*3bb0*/  MUFU.TANH R59, R59 ;  /* 0x0000003b003b7308 */ /* 0x000fe20000002400 */
[----:B--2---:R-:W-:Y:S01]  /*3bc0*/  FSEL R91, R74, -INF , P2 ;  /* 0xff8000004a5b7808 */ /* 0x004fe20001000000 */
[----:B------:R-:W-:Y:S01]  /*3bd0*/  FMUL.FTZ R74, R39, UR7 ;  /* 0x00000007274a7c20 */ /* 0x000fe20008410000 */
[----:B------:R-:W-:-:S02]  /*3be0*/  ISETP.GT.AND P2, PT, R72, 0x81, PT ;  /* 0x000000814800780c */ /* 0x000fc40003f44270 */
[----:B------:R-:W-:Y:S01]  /*3bf0*/  FSEL R39, R5, -INF , P4 ;  /* 0xff80000005277808 */ /* 0x000fe20002000000 */
[----:B------:R-:W-:Y:S02]  /*3c00*/  WARPGROUP.DEPBAR.LE gsb0, 0x0 ;  /* 0x00008000000079c5 */ /* 0x000fe40000010000 */
[----:B------:R-:W-:Y:S01]  /*3c10*/  FMUL.FTZ R40, R25, UR7 ;  /* 0x0000000719287c20 */ /* 0x000fe20008410000 */
[----:B------:R-:W-:Y:S01]  /*3c20*/  FSEL R25, R44, -INF , P3 ;  /* 0xff8000002c197808 */ /* 0x000fe20001800000 */
[----:B------:R-:W-:Y:S01]  /*3c30*/  FMUL.FTZ R24, R24, UR7 ;  /* 0x0000000718187c20 */ /* 0x000fe20008410000 */
[----:B------:R-:W-:Y:S01]  /*3c40*/  ISETP.GT.AND P3, PT, R72, 0x70, PT ;  /* 0x000000704800780c */ /* 0x000fe20003f64270 */
[----:B------:R-:W-:Y:S01]  /*3c50*/  FMUL.FTZ R28, R28, UR7 ;  /* 0x000000071c1c7c20 */ /* 0x000fe20008410000 */
[----:B------:R-:W-:Y:S01]  /*3c60*/  FMNMX.FTZ R76, R25, R76, !PT ;  /* 0x0000004c194c7209 */ /* 0x000fe20007810000 */
[----:B------:R1:W2:Y:S01]  /*3c70*/  MUFU.TANH R95, R40 ;  /* 0x00000028005f7308 */ /* 0x0002a20000002400 */
[----:B------:R-:W-:Y:S01]  /*3c80*/  FSEL R89, R32, -INF , P3 ;  /* 0xff80000020597808 */ /* 0x000fe20001800000 */
[----:B------:R-:W-:Y:S01]  /*3c90*/  FMUL.FTZ R32, R29, UR7 ;  /* 0x000000071d207c20 */ /* 0x000fe20008410000 */
[----:B------:R-:W-:Y:S01]  /*3ca0*/  FMNMX.FTZ R76, R85, R76, !PT ;  /* 0x0000004c554c7209 */ /* 0x000fe20007810000 */
[----:B------:R-:W-:Y:S01]  /*3cb0*/  FMUL.FTZ R44, R55, UR7 ;  /* 0x00000007372c7c20 */ /* 0x000fe20008410000 */
[----:B------:R-:W-:Y:S01]  /*3cc0*/  ISETP.GT.AND P3, PT, R72, 0x78, PT ;  /* 0x000000784800780c */ /* 0x000fe20003f64270 */
[----:B------:R-:W-:Y:S01]  /*3cd0*/  FMUL.FTZ R78, R30, UR7 ;  /* 0x000000071e4e7c20 */ /* 0x000fe20008410000 */
[----:B------:R-:W-:Y:S01]  /*3ce0*/  FMNMX.FTZ R76, R89, R76, !PT ;  /* 0x0000004c594c7209 */ /* 0x000fe20007810000 */
[----:B------:R-:W3:Y:S01]  /*3cf0*/  MUFU.TANH R24, R24 ;  /* 0x0000001800187308 */ /* 0x000ee20000002400 */
[----:B------:R-:W-:Y:S01]  /*3d00*/  FSEL R29, R36, -INF , P3 ;  /* 0xff800000241d7808 */ /* 0x000fe20001800000 */
[----:B-1----:R-:W-:Y:S01]  /*3d10*/  FMUL.FTZ R40, R54, UR7 ;  /* 0x0000000736287c20 */ /* 0x002fe20008410000 */
[----:B------:R-:W-:Y:S01]  /*3d20*/  FMNMX.FTZ R76, R87, R76, !PT ;  /* 0x0000004c574c7209 */ /* 0x000fe20007810000 */
[----:B------:R-:W-:Y:S01]  /*3d30*/  FMUL.FTZ R54, R34, UR7 ;  /* 0x0000000722367c20 */ /* 0x000fe20008410000 */
[----:B------:R-:W-:Y:S01]  /*3d40*/  ISETP.GT.AND P3, PT, R72, 0x80, PT ;  /* 0x000000804800780c */ /* 0x000fe20003f64270 */
[----:B------:R-:W-:Y:S01]  /*3d50*/  FMUL.FTZ R80, R31, UR7 ;  /* 0x000000071f507c20 */ /* 0x000fe20008410000 */
[----:B------:R-:W-:Y:S01]  /*3d60*/  FMNMX.FTZ R76, R29, R76, !PT ;  /* 0x0000004c1d4c7209 */ /* 0x000fe20007810000 */
[----:B------:R-:W1:Y:S01]  /*3d70*/  MUFU.TANH R28, R28 ;  /* 0x0000001c001c7308 */ /* 0x000e620000002400 */
[----:B--2---:R-:W-:-:S02]  /*3d80*/  FSEL R95, R95, -INF , P2 ;  /* 0xff8000005f5f7808 */ /* 0x004fc40001000000 */
[----:B------:R-:W-:Y:S02]  /*3d90*/  FMNMX.FTZ R76, R91, R76, !PT ;  /* 0x0000004c5b4c7209 */ /* 0x000fe40007810000 */
[----:B------:R-:W-:-:S03]  /*3da0*/  ISETP.GT.AND P2, PT, R72, 0x89, PT ;  /* 0x000000894800780c */ /* 0x000fc60003f44270 */
[----:B------:R-:W2:Y:S01]  /*3db0*/  MUFU.TANH R32, R32 ;  /* 0x0000002000207308 */ /* 0x000ea20000002400 */
[----:B---3--:R-:W-:Y:S02]  /*3dc0*/  FSEL R93, R24, -INF , P3 ;  /* 0xff800000185d7808 */ /* 0x008fe40001800000 */
[----:B------:R-:W-:Y:S01]  /*3dd0*/  ISETP.GT.AND P3, PT, R72, 0x88, PT ;  /* 0x000000884800780c */ /* 0x000fe20003f64270 */
[----:B------:R-:W-:Y:S01]  /*3de0*/  FMUL.FTZ R72, R26, UR7 ;  /* 0x000000071a487c20 */ /* 0x000fe20008410000 */
[----:B------:R-:W-:-:S03]  /*3df0*/  FMNMX.FTZ R76, R93, R76, !PT ;  /* 0x0000004c5d4c7209 */ /* 0x000fc60007810000 */
[----:B------:R-:W3:Y:S01]  /*3e00*/  MUFU.TANH R48, R48 ;  /* 0x0000003000307308 */ /* 0x000ee20000002400 */
[----:B-1----:R-:W-:Y:S02]  /*3e10*/  FSEL R55, R28, -INF , P3 ;  /* 0xff8000001c377808 */ /* 0x002fe40001800000 */
[----:B------:R-:W-:Y:S02]  /*3e20*/  FMNMX.FTZ R76, R95, R76, !PT ;  /* 0x0000004c5f4c7209 */ /* 0x000fe40007810000 */
[----:B------:R-:W-:Y:S02]  /*3e30*/  ISETP.GT.AND P3, PT, R60, 0x1, PT ;  /* 0x000000013c00780c */ /* 0x000fe40003f64270 */
[----:B------:R-:W-:Y:S01]  /*3e40*/  FMNMX.FTZ R76, R55, R76, !PT ;  /* 0x0000004c374c7209 */ /* 0x000fe20007810000 */
[----:B------:R-:W1:Y:S01]  /*3e50*/  MUFU.TANH R49, R49 ;  /* 0x0000003100317308 */ /* 0x000e620000002400 */
[----:B--2---:R-:W-:-:S04]  /*3e60*/  FSEL R97, R32, -INF , P2 ;  /* 0xff80000020617808 */ /* 0x004fc80001000000 */
[----:B------:R-:W-:-:S03]  /*3e70*/  FMNMX.FTZ R76, R97, R76, !PT ;  /* 0x0000004c614c7209 */ /* 0x000fc60007810000 */
[----:B------:R-:W2:Y:S02]  /*3e80*/  MUFU.TANH R40, R40 ;  /* 0x0000002800287308 */ /* 0x000ea40000002400 */
[----:B------:R-:W4:Y:S06]  /*3e90*/  SHFL.BFLY PT, R75, R76, 0x2, 0x1f ;  /* 0x0c401f004c4b7f89 */ /* 0x000f2c00000e0000 */
[----:B------:R-:W5:Y:S08]  /*3ea0*/  MUFU.TANH R44, R44 ;  /* 0x0000002c002c7308 */ /* 0x000f700000002400 */
[----:B------:R-:W5:Y:S08]  /*3eb0*/  MUFU.TANH R42, R42 ;  /* 0x0000002a002a7308 */ /* 0x000f700000002400 */
[----:B------:R-:W5:Y:S01]  /*3ec0*/  MUFU.TANH R50, R50 ;  /* 0x0000003200327308 */ /* 0x000f620000002400 */
[----:B----4-:R-:W-:Y:S01]  /*3ed0*/  FMNMX.FTZ R24, R76, R75, !PT ;  /* 0x0000004b4c187209 */ /* 0x010fe20007810000 */
[----:B------:R-:W-:-:S04]  /*3ee0*/  FMUL.FTZ R76, R27, UR7 ;  /* 0x000000071b4c7c20 */ /* 0x000fc80008410000 */
[----:B------:R-:W4:Y:S02]  /*3ef0*/  SHFL.BFLY PT, R75, R24, 0x1, 0x1f ;  /* 0x0c201f00184b7f89 */ /* 0x000f2400000e0000 */
[----:B------:R-:W5:Y:S08]  /*3f00*/  MUFU.TANH R46, R46 ;  /* 0x0000002e002e7308 */ /* 0x000f700000002400 */
[----:B------:R-:W5:Y:S08]  /*3f10*/  MUFU.TANH R52, R52 ;  /* 0x0000003400347308 */ /* 0x000f700000002400 */
[----:B------:R-:W5:Y:S01]  /*3f20*/  MUFU.TANH R54, R54 ;  /* 0x0000003600367308 */ /* 0x000f620000002400 */
[----:B----4-:R-:W-:-:S07]  /*3f30*/  FMNMX.FTZ R75, R24, R75, !PT ;  /* 0x0000004b184b7209 */ /* 0x010fce0007810000 */
[----:B------:R-:W4:Y:S01]  /*3f40*/  MUFU.TANH R70, R70 ;  /* 0x0000004600467308 */ /* 0x000f220000002400 */
[C---:B------:R-:W-:Y:S01]  /*3f50*/  FSETP.NEU.FTZ.AND P2, PT, R75.reuse, -INF , PT ;  /* 0xff8000004b00780b */ /* 0x040fe20003f5d000 */
[----:B------:R-:W-:-:S06]  /*3f60*/  FMUL.FTZ R24, R75, R82 ;  /* 0x000000524b187220 */ /* 0x000fcc0000410000 */
[----:B------:R-:W4:Y:S01]  /*3f70*/  MUFU.TANH R68, R68 ;  /* 0x0000004400447308 */ /* 0x000f220000002400 */
[----:B------:R-:W-:Y:S02]  /*3f80*/  FSEL R24, R24, RZ, P2 ;  /* 0x000000ff18187208 */ /* 0x000fe40001000000 */
[----:B------:R-:W-:-:S03]  /*3f90*/  ISETP.GT.AND P2, PT, R60, RZ, PT ;  /* 0x000000ff3c00720c */ /* 0x000fc60003f44270 */
[-CC-:B------:R-:W-:Y:S01]  /*3fa0*/  FFMA.FTZ R26, R109, R82.reuse, -R24.reuse ;  /* 0x000000526d1a7223 */ /* 0x180fe20000010818 */
[----:B------:R-:W-:Y:S01]  /*3fb0*/  FSEL R35, R4, -INF , P2 ;  /* 0xff80000004237808 */ /* 0x000fe20001000000 */
[-CC-:B------:R-:W-:Y:S01]  /*3fc0*/  FFMA.FTZ R5, R113, R82.reuse, -R24.reuse ;  /* 0x0000005271057223 */ /* 0x180fe20000010818 */
[----:B------:R-:W-:Y:S01]  /*3fd0*/  FSEL R4, R3, -INF , P3 ;  /* 0xff80000003047808 */ /* 0x000fe20001800000 */
[-CC-:B------:R-:W-:Y:S01]  /*3fe0*/  FFMA.FTZ R28, R117, R82.reuse, -R24.reuse ;  /* 0x00000052751c7223 */ /* 0x180fe20000010818 */
[C---:B------:R-:W-:Y:S01]  /*3ff0*/  ISETP.GT.AND P2, PT, R60.reuse, 0x9, PT ;  /* 0x000000093c00780c */ /* 0x040fe20003f44270 */
[--C-:B------:R-:W-:Y:S01]  /*4000*/  FFMA.FTZ R3, R119, R82, -R24.reuse ;  /* 0x0000005277037223 */ /* 0x100fe20000010818 */
[----:B------:R-:W-:Y:S01]  /*4010*/  FMNMX.FTZ R32, R35, R4, !PT ;  /* 0x0000000423207209 */ /* 0x000fe20007810000 */
[-CC-:B------:R-:W-:Y:S01]  /*4020*/  FFMA.FTZ R36, R53, R82.reuse, -R24.reuse ;  /* 0x0000005235247223 */ /* 0x180fe20000010818 */
[----:B------:R-:W-:Y:S01]  /*4030*/  ISETP.GT.AND P3, PT, R60, 0x10, PT ;  /* 0x000000103c00780c */ /* 0x000fe20003f64270 */
[-CC-:B------:R-:W-:Y:S01]  /*4040*/  FFMA.FTZ R27, R115, R82.reuse, -R24.reuse ;  /* 0x00000052731b7223 */ /* 0x180fe20000010818 */
[----:B------:R-:W-:Y:S01]  /*4050*/  FSEL R43, R6, -INF , P2 ;  /* 0xff800000062b7808 */ /* 0x000fe20001000000 */
        /* <DEDUP_REMOVED lines=8> */
[----:B------:R-:W4:Y:S01]  /*40e0*/  MUFU.TANH R74, R74 ;  /* 0x0000004a004a7308 */ /* 0x000f220000002400 */
[C---:B------:R-:W-:Y:S01]  /*40f0*/  ISETP.GT.AND P3, PT, R60.reuse, 0x18, PT ;  /* 0x000000183c00780c */ /* 0x040fe20003f64270 */
[-CC-:B------:R-:W-:Y:S01]  /*4100*/  FFMA.FTZ R34, R51, R82.reuse, -R24.reuse ;  /* 0x0000005233227223 */ /* 0x180fe20000010818 */
[----:B------:R-:W-:Y:S01]  /*4110*/  FSEL R101, R7, -INF , P2 ;  /* 0xff80000007657808 */ /* 0x000fe20001000000 */
[--C-:B------:R-:W-:Y:S01]  /*4120*/  FFMA.FTZ R7, R107, R82, -R24.reuse ;  /* 0x000000526b077223 */ /* 0x100fe20000010818 */
[----:B------:R-:W-:Y:S01]  /*4130*/  FMNMX.FTZ R32, R47, R32, !PT ;  /* 0x000000202f207209 */ /* 0x000fe20007810000 */
[-CC-:B------:R-:W-:Y:S01]  /*4140*/  FFMA.FTZ R51, R69, R82.reuse, -R24.reuse ;  /* 0x0000005245337223 */ /* 0x180fe20000010818 */
[C---:B------:R-:W-:Y:S01]  /*4150*/  ISETP.GT.AND P2, PT, R60.reuse, 0x19, PT ;  /* 0x000000193c00780c */ /* 0x040fe20003f44270 */
[----:B------:R-:W4:Y:S01]  /*4160*/  MUFU.TANH R72, R72 ;  /* 0x0000004800487308 */ /* 0x000f220000002400 */
        /* <DEDUP_REMOVED lines=16> */
[----:B------:R-:W-:Y:S01]  /*4270*/  ISETP.GT.AND P3, PT, R60, 0x28, PT ;  /* 0x000000283c00780c */ /* 0x000fe20003f64270 */
[----:B------:R-:W4:Y:S01]  /*4280*/  MUFU.TANH R78, R78 ;  /* 0x0000004e004e7308 */ /* 0x000f220000002400 */
[----:B------:R-:W-:Y:S01]  /*4290*/  FSEL R107, R12, -INF , P2 ;  /* 0xff8000000c6b7808 */ /* 0x000fe20001000000 */
[----:B------:R-:W-:Y:S01]  /*42a0*/  FFMA.FTZ R55, R55, R82, -R24 ;  /* 0x0000005237377223 */ /* 0x000fe20000010818 */
[----:B------:R-:W-:-:S02]  /*42b0*/  FMNMX.FTZ R32, R11, R32, !PT ;  /* 0x000000200b207209 */ /* 0x000fc40007810000 */
[C---:B------:R-:W-:Y:S02]  /*42c0*/  ISETP.GT.AND P2, PT, R60.reuse, 0x29, PT ;  /* 0x000000293c00780c */ /* 0x040fe40003f44270 */
[----:B------:R-:W-:Y:S01]  /*42d0*/  FSEL R13, R13, -INF , P3 ;  /* 0xff8000000d0d7808 */ /* 0x000fe20001800000 */
[----:B------:R-:W4:Y:S01]  /*42e0*/  MUFU.TANH R80, R80 ;  /* 0x0000005000507308 */ /* 0x000f220000002400 */
[----:B------:R-:W-:Y:S02]  /*42f0*/  FMNMX.FTZ R8, R107, R32, !PT ;  /* 0x000000206b087209 */ /* 0x000fe40007810000 */
[C---:B------:R-:W-:Y:S02]  /*4300*/  ISETP.GT.AND P3, PT, R60.reuse, 0x30, PT ;  /* 0x000000303c00780c */ /* 0x040fe40003f64270 */
[----:B------:R-:W-:Y:S02]  /*4310*/  FSEL R15, R15, -INF , P2 ;  /* 0xff8000000f0f7808 */ /* 0x000fe40001000000 */
[----:B------:R-:W-:Y:S01]  /*4320*/  FMNMX.FTZ R8, R13, R8, !PT ;  /* 0x000000080d087209 */ /* 0x000fe20007810000 */
[----:B------:R4:W-:Y:S01]  /*4330*/  MUFU.EX2 R32, R10 ;  /* 0x0000000a00207308 */ /* 0x0009e20000000800 */
[----:B------:R-:W-:-:S02]  /*4340*/  ISETP.GT.AND P2, PT, R60, 0x31, PT ;  /* 0x000000313c00780c */ /* 0x000fc40003f44270 */
[----:B------:R-:W-:Y:S01]  /*4350*/  FSEL R105, R20, -INF , P3 ;  /* 0xff80000014697808 */ /* 0x000fe20001800000 */
[--C-:B------:R-:W-:Y:S01]  /*4360*/  FFMA.FTZ R20, R103, R82, -R24.reuse ;  /* 0x0000005267147223 */ /* 0x100fe20000010818 */
[----:B------:R-:W-:Y:S02]  /*4370*/  FMNMX.FTZ R8, R15, R8, !PT ;  /* 0x000000080f087209 */ /* 0x000fe40007810000 */
[C---:B------:R-:W-:Y:S01]  /*4380*/  ISETP.GT.AND P3, PT, R60.reuse, 0x38, PT ;  /* 0x000000383c00780c */ /* 0x040fe20003f64270 */
[----:B------:R-:W-:Y:S01]  /*4390*/  MUFU.EX2 R26, R26 ;  /* 0x0000001a001a7308 */ /* 0x000fe20000000800 */
[----:B------:R-:W-:Y:S01]  /*43a0*/  FSEL R103, R21, -INF , P2 ;  /* 0xff80000015677808 */ /* 0x000fe20001000000 */
[----:B------:R-:W-:Y:S01]  /*43b0*/  FFMA.FTZ R21, R99, R82, -R24 ;  /* 0x0000005263157223 */ /* 0x000fe20000010818 */
[----:B------:R-:W-:Y:S02]  /*43c0*/  FMNMX.FTZ R8, R105, R8, !PT ;  /* 0x0000000869087209 */ /* 0x000fe40007810000 */
[----:B------:R-:W-:-:S02]  /*43d0*/  ISETP.GT.AND P2, PT, R60, 0x39, PT ;  /* 0x000000393c00780c */ /* 0x000fc40003f44270 */
[----:B------:R-:W-:Y:S01]  /*43e0*/  FSEL R111, R66, -INF , P3 ;  /* 0xff800000426f7808 */ /* 0x000fe20001800000 */
[----:B------:R-:W4:Y:S01]  /*43f0*/  MUFU.EX2 R27, R27 ;  /* 0x0000001b001b7308 */ /* 0x000f220000000800 */
[----:B------:R-:W-:Y:S02]  /*4400*/  FMNMX.FTZ R8, R103, R8, !PT ;  /* 0x0000000867087209 */ /* 0x000fe40007810000 */
[C---:B------:R-:W-:Y:S02]  /*4410*/  ISETP.GT.AND P3, PT, R60.reuse, 0x40, PT ;  /* 0x000000403c00780c */ /* 0x040fe40003f64270 */
[----:B------:R-:W-:Y:S02]  /*4420*/  FSEL R67, R67, -INF , P2 ;  /* 0xff80000043437808 */ /* 0x000fe40001000000 */
[----:B------:R-:W-:Y:S01]  /*4430*/  FMNMX.FTZ R8, R111, R8, !PT ;  /* 0x000000086f087209 */ /* 0x000fe20007810000 */
[----:B------:R-:W-:Y:S01]  /*4440*/  MUFU.EX2 R28, R28 ;  /* 0x0000001c001c7308 */ /* 0x000fe20000000800 */
[----:B------:R-:W-:-:S02]  /*4450*/  ISETP.GT.AND P2, PT, R60, 0x41, PT ;  /* 0x000000413c00780c */ /* 0x000fc40003f44270 */
[----:B------:R-:W-:Y:S01]  /*4460*/  FSEL R99, R56, -INF , P3 ;  /* 0xff80000038637808 */ /* 0x000fe20001800000 */
[----:B------:R-:W-:Y:S01]  /*4470*/  FFMA.FTZ R56, R97, R82, -R24 ;  /* 0x0000005261387223 */ /* 0x000fe20000010818 */
[----:B------:R-:W-:Y:S02]  /*4480*/  FMNMX.FTZ R8, R67, R8, !PT ;  /* 0x0000000843087209 */ /* 0x000fe40007810000 */
[C---:B------:R-:W-:Y:S01]  /*4490*/  ISETP.GT.AND P3, PT, R60.reuse, 0x48, PT ;  /* 0x000000483c00780c */ /* 0x040fe20003f64270 */
[----:B------:R-:W-:Y:S01]  /*44a0*/  MUFU.EX2 R31, R31 ;  /* 0x0000001f001f7308 */ /* 0x000fe20000000800 */
[----:B------:R-:W-:Y:S02]  /*44b0*/  FSEL R57, R57, -INF , P2 ;  /* 0xff80000039397808 */ /* 0x000fe40001000000 */
[----:B------:R-:W-:Y:S02]  /*44c0*/  FMNMX.FTZ R8, R99, R8, !PT ;  /* 0x0000000863087209 */ /* 0x000fe40007810000 */
[----:B------:R-:W-:-:S02]  /*44d0*/  ISETP.GT.AND P2, PT, R60, 0x49, PT ;  /* 0x000000493c00780c */ /* 0x000fc40003f44270 */
[----:B------:R-:W-:Y:S01]  /*44e0*/  FSEL R113, R58, -INF , P3 ;  /* 0xff8000003a717808 */ /* 0x000fe20001800000 */
[----:B------:R-:W-:Y:S01]  /*44f0*/  MUFU.EX2 R30, R30 ;  /* 0x0000001e001e7308 */ /* 0x000fe20000000800 */
[----:B------:R-:W-:Y:S02]  /*4500*/  FMNMX.FTZ R8, R57, R8, !PT ;  /* 0x0000000839087209 */ /* 0x000fe40007810000 */
[C---:B------:R-:W-:Y:S02]  /*4510*/  ISETP.GT.AND P3, PT, R60.reuse, 0x50, PT ;  /* 0x000000503c00780c */ /* 0x040fe40003f64270 */
[----:B------:R-:W-:Y:S02]  /*4520*/  FSEL R117, R59, -INF , P2 ;  /* 0xff8000003b757808 */ /* 0x000fe40001000000 */
[----:B------:R-:W-:Y:S01]  /*4530*/  FMNMX.FTZ R8, R113, R8, !PT ;  /* 0x0000000871087209 */ /* 0x000fe20007810000 */
[----:B------:R-:W-:Y:S01]  /*4540*/  MUFU.EX2 R3, R3 ;  /* 0x0000000300037308 */ /* 0x000fe20000000800 */
[----:B------:R-:W-:-:S02]  /*4550*/  ISETP.GT.AND P2, PT, R60, 0x51, PT ;  /* 0x000000513c00780c */ /* 0x000fc40003f44270 */
[----:B---3--:R-:W-:Y:S01]  /*4560*/  FSEL R59, R48, -INF , P3 ;  /* 0xff800000303b7808 */ /* 0x008fe20001800000 */
[--C-:B------:R-:W-:Y:S01]  /*4570*/  FFMA.FTZ R48, R77, R82, -R24.reuse ;  /* 0x000000524d307223 */ /* 0x100fe20000010818 */
[----:B------:R-:W-:Y:S02]  /*4580*/  FMNMX.FTZ R8, R117, R8, !PT ;  /* 0x0000000875087209 */ /* 0x000fe40007810000 */
[C---:B------:R-:W-:Y:S01]  /*4590*/  ISETP.GT.AND P3, PT, R60.reuse, 0x58, PT ;  /* 0x000000583c00780c */ /* 0x040fe20003f64270 */
[----:B------:R-:W-:Y:S01]  /*45a0*/  MUFU.EX2 R5, R5 ;  /* 0x0000000500057308 */ /* 0x000fe20000000800 */
[----:B-1----:R-:W-:Y:S01]  /*45b0*/  FSEL R119, R49, -INF , P2 ;  /* 0xff80000031777808 */ /* 0x002fe20001000000 */
[----:B------:R-:W-:Y:S01]  /*45c0*/  FFMA.FTZ R49, R61, R82, -R24 ;  /* 0x000000523d317223 */ /* 0x000fe20000010818 */
[----:B------:R-:W-:Y:S02]  /*45d0*/  FMNMX.FTZ R8, R59, R8, !PT ;  /* 0x000000083b087209 */ /* 0x000fe40007810000 */
[----:B------:R-:W-:-:S02]  /*45e0*/  ISETP.GT.AND P2, PT, R60, 0x59, PT ;  /* 0x000000593c00780c */ /* 0x000fc40003f44270 */
[----:B--2---:R-:W-:Y:S01]  /*45f0*/  FSEL R53, R40, -INF , P3 ;  /* 0xff80000028357808 */ /* 0x004fe20001800000 */
[--C-:B------:R-:W-:Y:S01]  /*4600*/  FFMA.FTZ R40, R79, R82, -R24.reuse ;  /* 0x000000524f287223 */ /* 0x100fe20000010818 */
[----:B------:R-:W-:Y:S01]  /*4610*/  FMNMX.FTZ R8, R119, R8, !PT ;  /* 0x0000000877087209 */ /* 0x000fe20007810000 */
[----:B------:R-:W-:Y:S01]  /*4620*/  MUFU.EX2 R6, R6 ;  /* 0x0000000600067308 */ /* 0x000fe20000000800 */
[----:B------:R-:W-:Y:S02]  /*4630*/  ISETP.GT.AND P3, PT, R60, 0x60, PT ;  /* 0x000000603c00780c */ /* 0x000fe40003f64270 */
[----:B-----5:R-:W-:Y:S01]  /*4640*/  FSEL R115, R44, -INF , P2 ;  /* 0xff8000002c737808 */ /* 0x020fe20001000000 */
[--C-:B------:R-:W-:Y:S01]  /*4650*/  FFMA.FTZ R44, R81, R82, -R24.reuse ;  /* 0x00000052512c7223 */ /* 0x100fe20000010818 */
[----:B------:R-:W-:Y:S01]  /*4660*/  FMNMX.FTZ R8, R53, R8, !PT ;  /* 0x0000000835087209 */ /* 0x000fe20007810000 */
[-CC-:B------:R-:W-:Y:S01]  /*4670*/  FFMA.FTZ R81, R91, R82.reuse, -R24.reuse ;  /* 0x000000525b517223 */ /* 0x180fe20000010818 */
[----:B------:R-:W-:Y:S01]  /*4680*/  ISETP.GT.AND P2, PT, R60, 0x61, PT ;  /* 0x000000613c00780c */ /* 0x000fe20003f44270 */
[----:B------:R-:W-:Y:S01]  /*4690*/  MUFU.EX2 R7, R7 ;  /* 0x0000000700077308 */ /* 0x000fe20000000800 */
[----:B------:R-:W-:Y:S01]  /*46a0*/  FSEL R121, R42, -INF , P3 ;  /* 0xff8000002a797808 */ /* 0x000fe20001800000 */
[--C-:B------:R-:W-:Y:S01]  /*46b0*/  FFMA.FTZ R42, R73, R82, -R24.reuse ;  /* 0x00000052492a7223 */ /* 0x100fe20000010818 */
[----:B------:R-:W-:Y:S01]  /*46c0*/  FMNMX.FTZ R8, R115, R8, !PT ;  /* 0x0000000873087209 */ /* 0x000fe20007810000 */
[----:B------:R-:W-:Y:S01]  /*46d0*/  FFMA.FTZ R73, R85, R82, -R24 ;  /* 0x0000005255497223 */ /* 0x000fe20000010818 */
[----:B------:R-:W-:-:S02]  /*46e0*/  ISETP.GT.AND P3, PT, R60, 0x68, PT ;  /* 0x000000683c00780c */ /* 0x000fc40003f64270 */
[----:B------:R-:W-:Y:S01]  /*46f0*/  FSEL R63, R50, -INF , P2 ;  /* 0xff800000323f7808 */ /* 0x000fe20001000000 */
[--C-:B------:R-:W-:Y:S01]  /*4700*/  FFMA.FTZ R50, R89, R82, -R24.reuse ;  /* 0x0000005259327223 */ /* 0x100fe20000010818 */
[----:B------:R-:W-:Y:S01]  /*4710*/  FMNMX.FTZ R8, R121, R8, !PT ;  /* 0x0000000879087209 */ /* 0x000fe20007810000 */
[----:B------:R-:W-:Y:S01]  /*4720*/  MUFU.EX2 R20, R20 ;  /* 0x0000001400147308 */ /* 0x000fe20000000800 */
[----:B------:R-:W-:Y:S02]  /*4730*/  ISETP.GT.AND P2, PT, R60, 0x69, PT ;  /* 0x000000693c00780c */ /* 0x000fe40003f44270 */
[----:B------:R-:W-:Y:S01]  /*4740*/  FSEL R123, R46, -INF , P3 ;  /* 0xff8000002e7b7808 */ /* 0x000fe20001800000 */
[--C-:B------:R-:W-:Y:S01]  /*4750*/  FFMA.FTZ R46, R25, R82, -R24.reuse ;  /* 0x00000052192e7223 */ /* 0x100fe20000010818 */
[----:B------:R-:W-:Y:S02]  /*4760*/  FMNMX.FTZ R8, R63, R8, !PT ;  /* 0x000000083f087209 */ /* 0x000fe40007810000 */
[----:B------:R-:W-:Y:S01]  /*4770*/  ISETP.GT.AND P3, PT, R60, 0x70, PT ;  /* 0x000000703c00780c */ /* 0x000fe20003f64270 */
[----:B------:R-:W-:Y:S01]  /*4780*/  MUFU.EX2 R21, R21 ;  /* 0x0000001500157308 */ /* 0x000fe20000000800 */
[----:B------:R-:W-:Y:S01]  /*4790*/  FSEL R61, R52, -INF , P2 ;  /* 0xff800000343d7808 */ /* 0x000fe20001000000 */
[----:B------:R-:W-:Y:S01]  /*47a0*/  FFMA.FTZ R52, R29, R82, -R24 ;  /* 0x000000521d347223 */ /* 0x000fe20000010818 */
[----:B------:R-:W-:-:S02]  /*47b0*/  FMNMX.FTZ R8, R123, R8, !PT ;  /* 0x000000087b087209 */ /* 0x000fc40007810000 */
[----:B------:R-:W-:Y:S02]  /*47c0*/  ISETP.GT.AND P2, PT, R60, 0x71, PT ;  /* 0x000000713c00780c */ /* 0x000fe40003f44270 */
[----:B------:R-:W-:Y:S01]  /*47d0*/  FSEL R125, R54, -INF , P3 ;  /* 0xff800000367d7808 */ /* 0x000fe20001800000 */
[----:B------:R-:W-:Y:S01]  /*47e0*/  FFMA.FTZ R54, R93, R82, -R24 ;  /* 0x000000525d367223 */ /* 0x000fe20000010818 */
[----:B------:R-:W-:Y:S01]  /*47f0*/  FMNMX.FTZ R8, R61, R8, !PT ;  /* 0x000000083d087209 */ /* 0x000fe20007810000 */
[----:B------:R-:W-:Y:S01]  /*4800*/  MUFU.EX2 R34, R34 ;  /* 0x0000002200227308 */ /* 0x000fe20000000800 */
[----:B------:R-:W-:Y:S02]  /*4810*/  ISETP.GT.AND P3, PT, R60, 0x78, PT ;  /* 0x000000783c00780c */ /* 0x000fe40003f64270 */
[----:B----4-:R-:W-:Y:S02]  /*4820*/  FSEL R79, R70, -INF , P2 ;  /* 0xff800000464f7808 */ /* 0x010fe40001000000 */
[----:B------:R-:W-:-:S02]  /*4830*/  FMNMX.FTZ R8, R125, R8, !PT ;  /* 0x000000087d087209 */ /* 0x000fc40007810000 */
[----:B------:R-:W-:Y:S01]  /*4840*/  ISETP.GT.AND P2, PT, R60, 0x79, PT ;  /* 0x000000793c00780c */ /* 0x000fe20003f44270 */
[----:B------:R-:W-:Y:S01]  /*4850*/  MUFU.EX2 R41, R41 ;  /* 0x0000002900297308 */ /* 0x000fe20000000800 */
[----:B------:R-:W-:Y:S02]  /*4860*/  FSEL R127, R68, -INF , P3 ;  /* 0xff800000447f7808 */ /* 0x000fe40001800000 */
[----:B------:R-:W-:Y:S02]  /*4870*/  FMNMX.FTZ R8, R79, R8, !PT ;  /* 0x000000084f087209 */ /* 0x000fe40007810000 */
[----:B------:R-:W-:Y:S02]  /*4880*/  ISETP.GT.AND P3, PT, R60, 0x80, PT ;  /* 0x000000803c00780c */ /* 0x000fe40003f64270 */
[----:B------:R-:W-:Y:S01]  /*4890*/  FSEL R129, R74, -INF , P2 ;  /* 0xff8000004a817808 */ /* 0x000fe20001000000 */
[----:B------:R-:W-:Y:S01]  /*48a0*/  MUFU.EX2 R36, R36 ;  /* 0x0000002400247308 */ /* 0x000fe20000000800 */
[----:B------:R-:W-:-:S02]  /*48b0*/  FMNMX.FTZ R8, R127, R8, !PT ;  /* 0x000000087f087209 */ /* 0x000fc40007810000 */
[----:B------:R-:W-:Y:S02]  /*48c0*/  ISETP.GT.AND P2, PT, R60, 0x81, PT ;  /* 0x000000813c00780c */ /* 0x000fe40003f44270 */
[----:B------:R-:W-:Y:S02]  /*48d0*/  FSEL R131, R72, -INF , P3 ;  /* 0xff80000048837808 */ /* 0x000fe40001800000 */
[----:B------:R-:W-:Y:S01]  /*48e0*/  FMNMX.FTZ R8, R129, R8, !PT ;  /* 0x0000000881087209 */ /* 0x000fe20007810000 */
[----:B------:R-:W-:Y:S01]  /*48f0*/  MUFU.EX2 R45, R45 ;  /* 0x0000002d002d7308 */ /* 0x000fe20000000800 */
[----:B------:R-:W-:Y:S02]  /*4900*/  ISETP.GT.AND P3, PT, R60, 0x88, PT ;  /* 0x000000883c00780c */ /* 0x000fe40003f64270 */
[----:B------:R-:W-:Y:S02]  /*4910*/  FSEL R133, R76, -INF , P2 ;  /* 0xff8000004c857808 */ /* 0x000fe40001000000 */
[----:B------:R-:W-:-:S02]  /*4920*/  FMNMX.FTZ R8, R131, R8, !PT ;  /* 0x0000000883087209 */ /* 0x000fc40007810000 */
[----:B------:R-:W-:Y:S01]  /*4930*/  ISETP.GT.AND P2, PT, R60, 0x89, PT ;  /* 0x000000893c00780c */ /* 0x000fe20003f44270 */
[----:B------:R-:W-:Y:S01]  /*4940*/  MUFU.EX2 R38, R38 ;  /* 0x0000002600267308 */ /* 0x000fe20000000800 */
[----:B------:R-:W-:Y:S02]  /*4950*/  FSEL R135, R78, -INF , P3 ;  /* 0xff8000004e877808 */ /* 0x000fe40001800000 */
[----:B------:R-:W-:Y:S02]  /*4960*/  FMNMX.FTZ R8, R133, R8, !PT ;  /* 0x0000000885087209 */ /* 0x000fe40007810000 */
[----:B------:R-:W-:Y:S02]  /*4970*/  FSEL R137, R80, -INF , P2 ;  /* 0xff80000050897808 */ /* 0x000fe40001000000 */
[----:B------:R-:W-:Y:S01]  /*4980*/  FMNMX.FTZ R8, R135, R8, !PT ;  /* 0x0000000887087209 */ /* 0x000fe20007810000 */
[----:B------:R-:W-:Y:S03]  /*4990*/  MUFU.EX2 R49, R49 ;  /* 0x0000003100317308 */ /* 0x000fe60000000800 */
[----:B------:R-:W-:-:S05]  /*49a0*/  FMNMX.FTZ R8, R137, R8, !PT ;  /* 0x0000000889087209 */ /* 0x000fca0007810000 */
[----:B------:R-:W1:Y:S01]  /*49b0*/  SHFL.BFLY PT, R77, R8, 0x2, 0x1f ;  /* 0x0c401f00084d7f89 */ /* 0x000e6200000e0000 */
[----:B------:R-:W-:Y:S08]  /*49c0*/  MUFU.EX2 R40, R40 ;  /* 0x0000002800287308 */ /* 0x000ff00000000800 */
[----:B------:R-:W-:Y:S08]  /*49d0*/  MUFU.EX2 R51, R51 ;  /* 0x0000003300337308 */ /* 0x000ff00000000800 */
[----:B------:R-:W-:Y:S01]  /*49e0*/  MUFU.EX2 R42, R42 ;  /* 0x0000002a002a7308 */ /* 0x000fe20000000800 */
[----:B-1----:R-:W-:Y:S01]  /*49f0*/  FMNMX.FTZ R10, R8, R77, !PT ;  /* 0x0000004d080a7209 */ /* 0x002fe20007810000 */
[----:B------:R-:W-:Y:S01]  /*4a00*/  FFMA.FTZ R77, R87, R82, -R24 ;  /* 0x00000052574d7223 */ /* 0x000fe20000010818 */
[----:B------:R-:W-:-:S05]  /*4a10*/  F2FP.BF16.F32.PACK_AB R8, R27, R26 ;  /* 0x0000001a1b08723e */ /* 0x000fca00000010ff */
[----:B------:R-:W-:Y:S01]  /*4a20*/  MUFU.EX2 R33, R33 ;  /* 0x0000002100217308 */ /* 0x000fe20000000800 */
[----:B------:R-:W1:Y:S07]  /*4a30*/  SHFL.BFLY PT, R155, R10, 0x1, 0x1f ;  /* 0x0c201f000a9b7f89 */ /* 0x000e6e00000e0000 */
[----:B------:R-:W-:Y:S08]  /*4a40*/  MUFU.EX2 R37, R37 ;  /* 0x0000002500257308 */ /* 0x000ff00000000800 */
[----:B------:R-:W-:Y:S08]  /*4a50*/  MUFU.EX2 R48, R48 ;  /* 0x0000003000307308 */ /* 0x000ff00000000800 */
[----:B------:R-:W-:Y:S01]  /*4a60*/  MUFU.EX2 R44, R44 ;  /* 0x0000002c002c7308 */ /* 0x000fe20000000800 */
[----:B-1----:R-:W-:-:S04]  /*4a70*/  FMNMX.FTZ R155, R10, R155, !PT ;  /* 0x0000009b0a9b7209 */ /* 0x002fc80007810000 */
[C---:B------:R-:W-:Y:S01]  /*4a80*/  FSETP.NEU.FTZ.AND P2, PT, R155.reuse, -INF , PT ;  /* 0xff8000009b00780b */ /* 0x040fe20003f5d000 */
[----:B------:R-:W-:Y:S02]  /*4a90*/  FMUL.FTZ R12, R155, R82 ;  /* 0x000000529b0c7220 */ /* 0x000fe40000410000 */
[----:B------:R-:W-:Y:S03]  /*4aa0*/  MUFU.EX2 R69, R69 ;  /* 0x0000004500457308 */ /* 0x000fe60000000800 */
[----:B------:R-:W-:-:S05]  /*4ab0*/  FSEL R12, R12, RZ, P2 ;  /* 0x000000ff0c0c7208 */ /* 0x000fca0001000000 */
[----:B------:R-:W-:Y:S01]  /*4ac0*/  MUFU.EX2 R46, R46 ;  /* 0x0000002e002e7308 */ /* 0x000fe20000000800 */
[-CC-:B------:R-:W-:Y:S01]  /*4ad0*/  FFMA.FTZ R35, R35, R82.reuse, -R12.reuse ;  /* 0x0000005223237223 */ /* 0x180fe2000001080c */
[-CC-:B------:R-:W-:Y:S01]  /*4ae0*/  FFMA.FTZ R4, R4, R82.reuse, -R12.reuse ;  /* 0x0000005204047223 */ /* 0x180fe2000001080c */
[-CC-:B------:R-:W-:Y:S01]  /*4af0*/  FFMA.FTZ R39, R39, R82.reuse, -R12.reuse ;  /* 0x0000005227277223 */ /* 0x180fe2000001080c */
[-CC-:B------:R-:W-:Y:S01]  /*4b00*/  FFMA.FTZ R25, R9, R82.reuse, -R12.reuse ;  /* 0x0000005209197223 */ /* 0x180fe2000001080c */
[-C--:B------:R-:W-:Y:S01]  /*4b10*/  FFMA.FTZ R43, R43, R82.reuse, -R12 ;  /* 0x000000522b2b7223 */ /* 0x080fe2000001080c */
[----:B------:R-:W-:Y:S01]  /*4b20*/  SHF.R.U32.HI R9, RZ, 0x1f, R14 ;  /* 0x0000001fff097819 */ /* 0x000fe2000001160e */
[-CC-:B------:R-:W-:Y:S01]  /*4b30*/  FFMA.FTZ R24, R47, R82.reuse, -R12.reuse ;  /* 0x000000522f187223 */ /* 0x180fe2000001080c */
[----:B------:R1:W-:Y:S01]  /*4b40*/  MUFU.EX2 R72, R35 ;  /* 0x0000002300487308 */ /* 0x0003e20000000800 */
[-CC-:B------:R-:W-:Y:S01]  /*4b50*/  FFMA.FTZ R29, R101, R82.reuse, -R12.reuse ;  /* 0x00000052651d7223 */ /* 0x180fe2000001080c */
[----:B------:R-:W-:Y:S01]  /*4b60*/  LEA.HI.SX32 R9, R14, R9, 0x1b ;  /* 0x000000090e097211 */ /* 0x000fe200078fdaff */
[-CC-:B------:R-:W-:Y:S01]  /*4b70*/  FFMA.FTZ R58, R109, R82.reuse, -R12.reuse ;  /* 0x000000526d3a7223 */ /* 0x180fe2000001080c */
[-CC-:B------:R-:W-:Y:S01]  /*4b80*/  FFMA.FTZ R62, R15, R82.reuse, -R12.reuse ;  /* 0x000000520f3e7223 */ /* 0x180fe2000001080c */
[-CC-:B------:R-:W-:Y:S01]  /*4b90*/  FFMA.FTZ R60, R107, R82.reuse, -R12.reuse ;  /* 0x000000526b3c7223 */ /* 0x180fe2000001080c */
[-CC-:B------:R-:W-:Y:S01]  /*4ba0*/  FFMA.FTZ R66, R103, R82.reuse, -R12.reuse ;  /* 0x0000005267427223 */ /* 0x180fe2000001080c */
[-CC-:B------:R-:W-:Y:S01]  /*4bb0*/  FFMA.FTZ R68, R111, R82.reuse, -R12.reuse ;  /* 0x000000526f447223 */ /* 0x180fe2000001080c */
[----:B------:R2:W3:Y:S01]  /*4bc0*/  MUFU.EX2 R85, R4 ;  /* 0x0000000400557308 */ /* 0x0004e20000000800 */
[----:B-1----:R-:W-:Y:S01]  /*4bd0*/  FFMA.FTZ R35, R11, R82, -R12 ;  /* 0x000000520b237223 */ /* 0x002fe2000001080c */
[----:B------:R-:W-:-:S02]  /*4be0*/  VIADD R11, R64, 0xfffffffe ;  /* 0xfffffffe400b7836 */ /* 0x000fc40000000000 */
[-CC-:B------:R-:W-:Y:S01]  /*4bf0*/  FFMA.FTZ R67, R67, R82.reuse, -R12.reuse ;  /* 0x0000005243437223 */ /* 0x180fe2000001080c */
[-CC-:B------:R-:W-:Y:S01]  /*4c00*/  FFMA.FTZ R47, R99, R82.reuse, -R12.reuse ;  /* 0x00000052632f7223 */ /* 0x180fe2000001080c */
[-CC-:B------:R-:W-:Y:S01]  /*4c10*/  FFMA.FTZ R70, R57, R82.reuse, -R12.reuse ;  /* 0x0000005239467223 */ /* 0x180fe2000001080c */
[-CC-:B------:R-:W-:Y:S01]  /*4c20*/  FFMA.FTZ R57, R113, R82.reuse, -R12.reuse ;  /* 0x0000005271397223 */ /* 0x180fe2000001080c */
[----:B------:R-:W-:Y:S01]  /*4c30*/  R2UR UR61, R11 ;  /* 0x000000000b3d72ca */ /* 0x000fe200000e0000 */
[----:B------:R1:W4:Y:S01]  /*4c40*/  MUFU.EX2 R74, R39 ;  /* 0x00000027004a7308 */ /* 0x0003220000000800 */
[----:B--2---:R-:W-:Y:S02]  /*4c50*/  @!P1 VIADD R4, R0, 0x31c40 ;  /* 0x00031c4000049836 */ /* 0x004fe40000000000 */
[-CC-:B------:R-:W-:Y:S01]  /*4c60*/  FFMA.FTZ R117, R117, R82.reuse, -R12.reuse ;  /* 0x0000005275757223 */ /* 0x180fe2000001080c */
[-CC-:B------:R-:W-:Y:S01]  /*4c70*/  FFMA.FTZ R59, R59, R82.reuse, -R12.reuse ;  /* 0x000000523b3b7223 */ /* 0x180fe2000001080c */
[-CC-:B------:R-:W-:Y:S01]  /*4c80*/  FFMA.FTZ R64, R119, R82.reuse, -R12.reuse ;  /* 0x0000005277407223 */ /* 0x180fe2000001080c */
[-C--:B------:R-:W-:Y:S01]  /*4c90*/  FFMA.FTZ R53, R53, R82.reuse, -R12 ;  /* 0x0000005235357223 */ /* 0x080fe2000001080c */
[----:B------:R-:W-:Y:S01]  /*4ca0*/  @!P1 PRMT R4, RZ, 0x654, R4 ;  /* 0x00000654ff049816 */ /* 0x000fe20000000004 */
[-CC-:B------:R-:W-:Y:S01]  /*4cb0*/  FFMA.FTZ R121, R121, R82.reuse, -R12.reuse ;  /* 0x0000005279797223 */ /* 0x180fe2000001080c */
[----:B------:R2:W5:Y:S01]  /*4cc0*/  MUFU.EX2 R87, R43 ;  /* 0x0000002b00577308 */ /* 0x0005620000000800 */
[-CC-:B-1----:R-:W-:Y:S01]  /*4cd0*/  FFMA.FTZ R39, R13, R82.reuse, -R12.reuse ;  /* 0x000000520d277223 */ /* 0x182fe2000001080c */
[----:B------:R1:W-:Y:S01]  /*4ce0*/  @!P1 SYNCS.ARRIVE.TRANS64.RED.A1T0 RZ, [R4+URZ], RZ ;  /* 0x000000ff04ff99a7 */ /* 0x0003e2000810043f */
[-CC-:B------:R-:W-:Y:S01]  /*4cf0*/  FFMA.FTZ R123, R123, R82.reuse, -R12.reuse ;  /* 0x000000527b7b7223 */ /* 0x180fe2000001080c */
[-CC-:B------:R-:W-:Y:S01]  /*4d00*/  FFMA.FTZ R125, R125, R82.reuse, -R12.reuse ;  /* 0x000000527d7d7223 */ /* 0x180fe2000001080c */
[-CC-:B------:R-:W-:Y:S01]  /*4d10*/  FFMA.FTZ R79, R79, R82.reuse, -R12.reuse ;  /* 0x000000524f4f7223 */ /* 0x180fe2000001080c */
[-CC-:B------:R-:W-:Y:S01]  /*4d20*/  FFMA.FTZ R127, R127, R82.reuse, -R12.reuse ;  /* 0x000000527f7f7223 */ /* 0x180fe2000001080c */
[-CC-:B------:R-:W-:Y:S01]  /*4d30*/  FFMA.FTZ R129, R129, R82.reuse, -R12.reuse ;  /* 0x0000005281817223 */ /* 0x180fe2000001080c */
[----:B------:R-:W5:Y:S01]  /*4d40*/  MUFU.EX2 R24, R24 ;  /* 0x0000001800187308 */ /* 0x000f620000000800 */
[-CC-:B--2---:R-:W-:Y:S01]  /*4d50*/  FFMA.FTZ R43, R105, R82.reuse, -R12.reuse ;  /* 0x00000052692b7223 */ /* 0x184fe2000001080c */
[----:B-1----:R-:W-:Y:S01]  /*4d60*/  VIMNMX R4, RZ, R9, !PT ;  /* 0x00000009ff047248 */ /* 0x002fe20007fe0100 */
[----:B------:R-:W-:Y:S01]  /*4d70*/  FADD.FTZ R9, R26, R27 ;  /* 0x0000001b1a097221 */ /* 0x000fe20000010000 */
[-CC-:B------:R-:W-:Y:S01]  /*4d80*/  FFMA.FTZ R26, R61, R82.reuse, -R12.reuse ;  /* 0x000000523d1a7223 */ /* 0x180fe2000001080c */
[----:B------:R-:W-:Y:S01]  /*4d90*/  FFMA.FTZ R131, R131, R82, -R12 ;  /* 0x0000005283837223 */ /* 0x000fe2000001080c */
[----:B------:R-:W-:Y:S01]  /*4da0*/  ISETP.GE.AND P2, PT, R11, R4, PT ;  /* 0x000000040b00720c */ /* 0x000fe20003f46270 */
[----:B---3--:R-:W-:Y:S01]  /*4db0*/  FADD.FTZ R11, R72, R85 ;  /* 0x00000055480b7221 */ /* 0x008fe20000010000 */
[----:B------:R-:W1:Y:S01]  /*4dc0*/  MUFU.EX2 R29, R29 ;  /* 0x0000001d001d7308 */ /* 0x000e620000000800 */
[----:B------:R-:W-:Y:S01]  /*4dd0*/  FADD.FTZ R10, R28, R9 ;  /* 0x000000091c0a7221 */ /* 0x000fe20000010000 */
[----:B------:R-:W-:Y:S01]  /*4de0*/  F2FP.BF16.F32.PACK_AB R9, R85, R72 ;  /* 0x000000485509723e */ /* 0x000fe200000010ff */
[----:B----4-:R-:W-:Y:S01]  /*4df0*/  FADD.FTZ R14, R74, R11 ;  /* 0x0000000b4a0e7221 */ /* 0x010fe20000010000 */
[----:B-----5:R-:W-:Y:S01]  /*4e00*/  F2FP.BF16.F32.PACK_AB R11, R87, R74 ;  /* 0x0000004a570b723e */ /* 0x020fe200000010ff */
[C---:B------:R-:W-:Y:S01]  /*4e10*/  FADD.FTZ R13, R31.reuse, R10 ;  /* 0x0000000a1f0d7221 */ /* 0x040fe20000010000 */
[----:B------:R-:W-:Y:S01]  /*4e20*/  F2FP.BF16.F32.PACK_AB R10, R31, R28 ;  /* 0x0000001c1f0a723e */ /* 0x000fe200000010ff */
[----:B------:R-:W-:Y:S01]  /*4e30*/  FADD.FTZ R15, R87, R14 ;  /* 0x0000000e570f7221 */ /* 0x000fe20000010000 */
[----:B------:R-:W2:Y:S01]  /*4e40*/  MUFU.EX2 R25, R25 ;  /* 0x0000001900197308 */ /* 0x000ea20000000800 */
[----:B------:R-:W-:Y:S01]  /*4e50*/  FADD.FTZ R14, R30, R13 ;  /* 0x0000000d1e0e7221 */ /* 0x000fe20000010000 */
[-CC-:B------:R-:W-:Y:S01]  /*4e60*/  FFMA.FTZ R72, R115, R82.reuse, -R12.reuse ;  /* 0x0000005273487223 */ /* 0x180fe2000001080c */
[----:B------:R-:W-:Y:S01]  /*4e70*/  FADD.FTZ R28, R24, R15 ;  /* 0x0000000f181c7221 */ /* 0x000fe20000010000 */
[-C--:B------:R-:W-:Y:S01]  /*4e80*/  FFMA.FTZ R74, R63, R82.reuse, -R12 ;  /* 0x000000523f4a7223 */ /* 0x080fe2000001080c */
[----:B------:R-:W-:Y:S01]  /*4e90*/  FADD.FTZ R14, R3, R14 ;  /* 0x0000000e030e7221 */ /* 0x000fe20000010000 */
[-CC-:B------:R-:W-:Y:S01]  /*4ea0*/  FFMA.FTZ R133, R133, R82.reuse, -R12.reuse ;  /* 0x0000005285857223 */ /* 0x180fe2000001080c */
[-C--:B------:R-:W-:Y:S01]  /*4eb0*/  FFMA.FTZ R135, R135, R82.reuse, -R12 ;  /* 0x0000005287877223 */ /* 0x080fe2000001080c */
[----:B------:R-:W3:Y:S01]  /*4ec0*/  MUFU.EX2 R58, R58 ;  /* 0x0000003a003a7308 */ /* 0x000ee20000000800 */
[----:B-1----:R-:W-:Y:S01]  /*4ed0*/  FADD.FTZ R28, R29, R28 ;  /* 0x0000001c1d1c7221 */ /* 0x002fe20000010000 */
[----:B------:R-:W-:Y:S01]  /*4ee0*/  FADD.FTZ R13, R5, R14 ;  /* 0x0000000e050d7221 */ /* 0x000fe20000010000 */
[----:B------:R-:W-:Y:S01]  /*4ef0*/  FFMA.FTZ R137, R137, R82, -R12 ;  /* 0x0000005289897223 */ /* 0x000fe2000001080c */
[----:B------:R-:W-:Y:S01]  /*4f00*/  F2FP.BF16.F32.PACK_AB R12, R3, R30 ;  /* 0x0000001e030c723e */ /* 0x000fe200000010ff */
[----:B------:R1:W-:Y:S01]  /*4f10*/  STSM.16.M88.4 [R22+0x24300], R8 ;  /* 0x0243000816007844 */ /* 0x0003e20000000200 */
[----:B------:R-:W-:Y:S01]  /*4f20*/  FADD.FTZ R14, R6, R13 ;  /* 0x0000000d060e7221 */ /* 0x000fe20000010000 */
[----:B------:R-:W-:Y:S01]  /*4f30*/  IMAD.MOV.U32 R63, RZ, RZ, R71 ;  /* 0x000000ffff3f7224 */ /* 0x000fe200078e0047 */
[----:B------:R-:W4:Y:S01]  /*4f40*/  MUFU.EX2 R35, R35 ;  /* 0x0000002300237308 */ /* 0x000f220000000800 */
[----:B--2---:R-:W-:Y:S01]  /*4f50*/  FADD.FTZ R15, R25, R28 ;  /* 0x0000001c190f7221 */ /* 0x004fe20000010000 */
[----:B------:R-:W-:-:S04]  /*4f60*/  FADD.FTZ R13, R7, R14 ;  /* 0x0000000e070d7221 */ /* 0x000fc80000010000 */
[----:B------:R-:W-:Y:S02]  /*4f70*/  FADD.FTZ R13, R32, R13 ;  /* 0x0000000d200d7221 */ /* 0x000fe40000010000 */
[----:B------:R-:W2:Y:S01]  /*4f80*/  MUFU.EX2 R60, R60 ;  /* 0x0000003c003c7308 */ /* 0x000ea20000000800 */
[----:B---3--:R-:W-:Y:S01]  /*4f90*/  FADD.FTZ R28, R58, R15 ;  /* 0x0000000f3a1c7221 */ /* 0x008fe20000010000 */
[----:B-1----:R-:W-:-:S06]  /*4fa0*/  F2FP.BF16.F32.PACK_AB R8, R32, R7 ;  /* 0x000000072008723e */ /* 0x002fcc00000010ff */
[----:B------:R-:W1:Y:S01]  /*4fb0*/  MUFU.EX2 R39, R39 ;  /* 0x0000002700277308 */ /* 0x000e620000000800 */
[----:B----4-:R-:W-:Y:S01]  /*4fc0*/  FADD.FTZ R15, R35, R28 ;  /* 0x0000001c230f7221 */ /* 0x010fe20000010000 */
[----:B------:R-:W-:-:S06]  /*4fd0*/  FADD.FTZ R28, R20, R13 ;  /* 0x0000000d141c7221 */ /* 0x000fcc0000010000 */
[----:B------:R-:W3:Y:S01]  /*4fe0*/  MUFU.EX2 R62, R62 ;  /* 0x0000003e003e7308 */ /* 0x000ee20000000800 */
[C---:B--2---:R-:W-:Y:S01]  /*4ff0*/  FADD.FTZ R14, R60.reuse, R15 ;  /* 0x0000000f3c0e7221 */ /* 0x044fe20000010000 */
[----:B------:R-:W-:Y:S01]  /*5000*/  FADD.FTZ R15, R21, R28 ;  /* 0x0000001c150f7221 */ /* 0x000fe20000010000 */
[----:B------:R-:W-:Y:S01]  /*5010*/  F2FP.BF16.F32.PACK_AB R9, R60, R35 ;  /* 0x000000233c09723e */ /* 0x000fe200000010ff */
[----:B------:R-:W-:Y:S02]  /*5020*/  IMAD.MOV.U32 R60, RZ, RZ, R71 ;  /* 0x000000ffff3c7224 */ /* 0x000fe400078e0047 */
[----:B------:R-:W-:Y:S01]  /*5030*/  FADD.FTZ R28, R34, R15 ;  /* 0x0000000f221c7221 */ /* 0x000fe20000010000 */
[----:B------:R-:W-:Y:S01]  /*5040*/  IMAD.MOV.U32 R35, RZ, RZ, R71 ;  /* 0x000000ffff237224 */ /* 0x000fe200078e0047 */
[----:B------:R-:W2:Y:S01]  /*5050*/  MUFU.EX2 R43, R43 ;  /* 0x0000002b002b7308 */ /* 0x000ea20000000800 */
[----:B-1----:R-:W-:Y:S01]  /*5060*/  FADD.FTZ R13, R39, R14 ;  /* 0x0000000e270d7221 */ /* 0x002fe20000010000 */
[----:B------:R-:W-:-:S04]  /*5070*/  FADD.FTZ R15, R41, R28 ;  /* 0x0000001c290f7221 */ /* 0x000fc80000010000 */
[----:B------:R-:W-:Y:S01]  /*5080*/  FADD.FTZ R10, R36, R15 ;  /* 0x0000000f240a7221 */ /* 0x000fe20000010000 */
[----:B------:R-:W-:Y:S01]  /*5090*/  F2FP.BF16.F32.PACK_AB R15, R58, R25 ;  /* 0x000000193a0f723e */ /* 0x000fe200000010ff */
[----:B------:R-:W1:Y:S01]  /*50a0*/  MUFU.EX2 R66, R66 ;  /* 0x0000004200427308 */ /* 0x000e620000000800 */
[C---:B---3--:R-:W-:Y:S01]  /*50b0*/  FADD.FTZ R14, R62.reuse, R13 ;  /* 0x0000000d3e0e7221 */ /* 0x048fe20000010000 */
[----:B------:R-:W-:Y:S01]  /*50c0*/  F2FP.BF16.F32.PACK_AB R13, R29, R24 ;  /* 0x000000181d0d723e */ /* 0x000fe200000010ff */
[--C-:B------:R-:W-:Y:S01]  /*50d0*/  IMAD.MOV.U32 R58, RZ, RZ, R71.reuse ;  /* 0x000000ffff3a7224 */ /* 0x100fe200078e0047 */
[----:B------:R-:W-:Y:S01]  /*50e0*/  F2FP.BF16.F32.PACK_AB R11, R62, R39 ;  /* 0x000000273e0b723e */ /* 0x000fe200000010ff */
[--C-:B------:R-:W-:Y:S02]  /*50f0*/  IMAD.MOV.U32 R62, RZ, RZ, R71.reuse ;  /* 0x000000ffff3e7224 */ /* 0x100fe400078e0047 */
[----:B------:R-:W-:Y:S01]  /*5100*/  IMAD.MOV.U32 R39, RZ, RZ, R71 ;  /* 0x000000ffff277224 */ /* 0x000fe200078e0047 */
[----:B------:R-:W3:Y:S01]  /*5110*/  MUFU.EX2 R68, R68 ;  /* 0x0000004400447308 */ /* 0x000ee20000000800 */
[----:B--2---:R-:W-:Y:S01]  /*5120*/  FADD.FTZ R3, R43, R14 ;  /* 0x0000000e2b037221 */ /* 0x004fe20000010000 */
[----:B------:R-:W-:-:S05]  /*5130*/  F2FP.BF16.F32.PACK_AB R14, R6, R5 ;  /* 0x00000005060e723e */ /* 0x000fca00000010ff */
[----:B------:R-:W-:Y:S01]  /*5140*/  STSM.16.M88.4 [R22+0x25b00], R12 ;  /* 0x025b000c16007844 */ /* 0x000fe20000000200 */
[----:B------:R-:W2:Y:S01]  /*5150*/  MUFU.EX2 R67, R67 ;  /* 0x0000004300437308 */ /* 0x000ea20000000800 */
[C---:B-1----:R-:W-:Y:S01]  /*5160*/  FADD.FTZ R3, R66.reuse, R3 ;  /* 0x0000000342037221 */ /* 0x042fe20000010000 */
[----:B------:R-:W-:Y:S01]  /*5170*/  F2FP.BF16.F32.PACK_AB R25, R66, R43 ;  /* 0x0000002b4219723e */ /* 0x000fe200000010ff */
[----:B------:R-:W-:Y:S01]  /*5180*/  IMAD.MOV.U32 R66, RZ, RZ, R71 ;  /* 0x000000ffff427224 */ /* 0x000fe200078e0047 */
[----:B------:R-:W-:-:S04]  /*5190*/  MOV R43, R71 ;  /* 0x00000047002b7202 */ /* 0x000fc80000000f00 */
[----:B------:R-:W1:Y:S01]  /*51a0*/  MUFU.EX2 R47, R47 ;  /* 0x0000002f002f7308 */ /* 0x000e620000000800 */
[----:B---3--:R-:W-:Y:S01]  /*51b0*/  FADD.FTZ R24, R68, R3 ;  /* 0x0000000344187221 */ /* 0x008fe20000010000 */
[----:B------:R-:W-:Y:S01]  /*51c0*/  FADD.FTZ R3, R45, R10 ;  /* 0x0000000a2d037221 */ /* 0x000fe20000010000 */
[----:B------:R-:W-:-:S03]  /*51d0*/  F2FP.BF16.F32.PACK_AB R10, R21, R20 ;  /* 0x00000014150a723e */ /* 0x000fc600000010ff */
[----:B------:R-:W-:Y:S02]  /*51e0*/  FADD.FTZ R28, R38, R3 ;  /* 0x00000003261c7221 */ /* 0x000fe40000010000 */
[----:B------:R-:W3:Y:S01]  /*51f0*/  MUFU.EX2 R70, R70 ;  /* 0x0000004600467308 */ /* 0x000ee20000000800 */
[----:B--2---:R-:W-:Y:S01]  /*5200*/  FADD.FTZ R24, R67, R24 ;  /* 0x0000001843187221 */ /* 0x004fe20000010000 */
[----:B------:R-:W-:Y:S01]  /*5210*/  FADD.FTZ R5, R49, R28 ;  /* 0x0000001c31057221 */ /* 0x000fe20000010000 */
[----:B------:R2:W-:Y:S01]  /*5220*/  STSM.16.M88.4 [R22+0x27300], R8 ;  /* 0x0273000816007844 */ /* 0x0005e20000000200 */
[----:B------:R-:W-:Y:S01]  /*5230*/  F2FP.BF16.F32.PACK_AB R27, R67, R68 ;  /* 0x00000044431b723e */ /* 0x000fe200000010ff */
[----:B------:R-:W-:Y:S02]  /*5240*/  IMAD.MOV.U32 R68, RZ, RZ, R71 ;  /* 0x000000ffff447224 */ /* 0x000fe400078e0047 */
[----:B------:R-:W-:Y:S01]  /*5250*/  FADD.FTZ R28, R40, R5 ;  /* 0x00000005281c7221 */ /* 0x000fe20000010000 */
[----:B------:R-:W-:Y:S01]  /*5260*/  MOV R67, R71 ;  /* 0x0000004700437202 */ /* 0x000fe20000000f00 */
[----:B------:R-:W-:Y:S01]  /*5270*/  MUFU.EX2 R57, R57 ;  /* 0x0000003900397308 */ /* 0x000fe20000000800 */
[----:B-1----:R-:W-:Y:S01]  /*5280*/  FADD.FTZ R3, R47, R24 ;  /* 0x000000182f037221 */ /* 0x002fe20000010000 */
[----:B------:R-:W-:Y:S01]  /*5290*/  FADD.FTZ R5, R51, R28 ;  /* 0x0000001c33057221 */ /* 0x000fe20000010000 */
[----:B------:R-:W-:Y:S01]  /*52a0*/  F2FP.BF16.F32.PACK_AB R24, R41, R34 ;  /* 0x000000222918723e */ /* 0x000fe200000010ff */
[----:B------:R-:W-:-:S02]  /*52b0*/  IMAD.MOV.U32 R41, RZ, RZ, R71 ;  /* 0x000000ffff297224 */ /* 0x000fc400078e0047 */
[----:B------:R-:W-:Y:S02]  /*52c0*/  FADD.FTZ R30, R42, R5 ;  /* 0x000000052a1e7221 */ /* 0x000fe40000010000 */
[----:B------:R-:W1:Y:S01]  /*52d0*/  MUFU.EX2 R0, R117 ;  /* 0x0000007500007308 */ /* 0x000e620000000800 */
[----:B---3--:R-:W-:Y:S01]  /*52e0*/  F2FP.BF16.F32.PACK_AB R29, R70, R47 ;  /* 0x0000002f461d723e */ /* 0x008fe200000010ff */
[----:B------:R-:W-:-:S06]  /*52f0*/  FADD.FTZ R30, R33, R30 ;  /* 0x0000001e211e7221 */ /* 0x000fcc0000010000 */
[----:B------:R-:W-:Y:S08]  /*5300*/  MUFU.EX2 R59, R59 ;  /* 0x0000003b003b7308 */ /* 0x000ff00000000800 */
[----:B------:R-:W2:Y:S01]  /*5310*/  MUFU.EX2 R64, R64 ;  /* 0x0000004000407308 */ /* 0x000ea20000000800 */
[----:B-1----:R-:W-:-:S07]  /*5320*/  F2FP.BF16.F32.PACK_AB R31, R0, R57 ;  /* 0x00000039001f723e */ /* 0x002fce00000010ff */
[----:B------:R1:W-:Y:S08]  /*5330*/  MUFU.EX2 R6, R26 ;  /* 0x0000001a00067308 */ /* 0x0003f00000000800 */
[----:B------:R-:W3:Y:S01]  /*5340*/  MUFU.EX2 R53, R53 ;  /* 0x0000003500357308 */ /* 0x000ee20000000800 */
[----:B-1----:R-:W-:Y:S01]  /*5350*/  FADD.FTZ R26, R70, R3 ;  /* 0x00000003461a7221 */ /* 0x002fe20000010000 */
[----:B--2---:R-:W-:Y:S01]  /*5360*/  F2FP.BF16.F32.PACK_AB R9, R64, R59 ;  /* 0x0000003b4009723e */ /* 0x004fe200000010ff */
[----:B------:R-:W-:-:S02]  /*5370*/  IMAD.MOV.U32 R70, RZ, RZ, R71 ;  /* 0x000000ffff467224 */ /* 0x000fc400078e0047 */
[----:B------:R-:W-:Y:S01]  /*5380*/  FADD.FTZ R3, R57, R26 ;  /* 0x0000001a39037221 */ /* 0x000fe20000010000 */
[----:B------:R-:W-:Y:S01]  /*5390*/  F2FP.BF16.F32.PACK_AB R26, R45, R36 ;  /* 0x000000242d1a723e */ /* 0x000fe200000010ff */
[----:B------:R-:W-:Y:S01]  /*53a0*/  IMAD.MOV.U32 R57, RZ, RZ, R71 ;  /* 0x000000ffff397224 */ /* 0x000fe200078e0047 */
[----:B------:R-:W1:Y:S01]  /*53b0*/  MUFU.EX2 R72, R72 ;  /* 0x0000004800487308 */ /* 0x000e620000000800 */
[----:B------:R-:W-:Y:S01]  /*53c0*/  FADD.FTZ R28, R0, R3 ;  /* 0x00000003001c7221 */ /* 0x000fe20000010000 */
[--C-:B------:R-:W-:Y:S01]  /*53d0*/  IMAD.MOV.U32 R36, RZ, RZ, R71.reuse ;  /* 0x000000ffff247224 */ /* 0x100fe200078e0047 */
[----:B------:R-:W-:Y:S02]  /*53e0*/  STSM.16.M88.4 [R22+0x28b00], R24 ;  /* 0x028b001816007844 */ /* 0x000fe40000000200 */
[----:B------:R-:W-:Y:S01]  /*53f0*/  FADD.FTZ R3, R59, R28 ;  /* 0x0000001c3b037221 */ /* 0x000fe20000010000 */
[----:B------:R-:W-:Y:S01]  /*5400*/  F2FP.BF16.F32.PACK_AB R28, R49, R38 ;  /* 0x00000026311c723e */ /* 0x000fe200000010ff */
[----:B------:R-:W-:Y:S01]  /*5410*/  IMAD.MOV.U32 R59, RZ, RZ, R71 ;  /* 0x000000ffff3b7224 */ /* 0x000fe200078e0047 */
[----:B------:R-:W2:Y:S01]  /*5420*/  MUFU.EX2 R61, R121 ;  /* 0x00000079003d7308 */ /* 0x000ea20000000800 */
[----:B------:R-:W-:Y:S01]  /*5430*/  FADD.FTZ R34, R64, R3 ;  /* 0x0000000340227221 */ /* 0x000fe20000010000 */
[----:B------:R-:W-:Y:S01]  /*5440*/  FADD.FTZ R3, R37, R30 ;  /* 0x0000001e25037221 */ /* 0x000fe20000010000 */
[----:B------:R-:W-:Y:S01]  /*5450*/  F2FP.BF16.F32.PACK_AB R30, R51, R40 ;  /* 0x00000028331e723e */ /* 0x000fe200000010ff */
[----:B------:R-:W-:-:S02]  /*5460*/  IMAD.MOV.U32 R64, RZ, RZ, R71 ;  /* 0x000000ffff407224 */ /* 0x000fc400078e0047 */
[----:B---3--:R-:W-:Y:S01]  /*5470*/  FADD.FTZ R5, R53, R34 ;  /* 0x0000002235057221 */ /* 0x008fe20000010000 */
[----:B------:R-:W-:Y:S01]  /*5480*/  FADD.FTZ R3, R48, R3 ;  /* 0x0000000330037221 */ /* 0x000fe20000010000 */
[----:B------:R-:W-:Y:S01]  /*5490*/  IMAD.MOV.U32 R51, RZ, RZ, R71 ;  /* 0x000000ffff337224 */ /* 0x000fe200078e0047 */
[----:B------:R-:W3:Y:S01]  /*54a0*/  MUFU.EX2 R74, R74 ;  /* 0x0000004a004a7308 */ /* 0x000ee20000000800 */
[----:B-1----:R-:W-:Y:S01]  /*54b0*/  FADD.FTZ R8, R72, R5 ;  /* 0x0000000548087221 */ /* 0x002fe20000010000 */
[----:B------:R-:W-:Y:S01]  /*54c0*/  FADD.FTZ R10, R44, R3 ;  /* 0x000000032c0a7221 */ /* 0x000fe20000010000 */
[----:B------:R-:W-:Y:S01]  /*54d0*/  F2FP.BF16.F32.PACK_AB R11, R72, R53 ;  /* 0x00000035480b723e */ /* 0x000fe200000010ff */
[----:B------:R1:W-:Y:S01]  /*54e0*/  STSM.16.M88.4 [R22+0x2a300], R28 ;  /* 0x02a3001c16007844 */ /* 0x0003e20000000200 */
[C---:B------:R-:W-:Y:S01]  /*54f0*/  F2FP.BF16.F32.PACK_AB R44, R69.reuse, R44 ;  /* 0x0000002c452c723e */ /* 0x040fe200000010ff */
[----:B------:R-:W-:Y:S01]  /*5500*/  FADD.FTZ R5, R69, R10 ;  /* 0x0000000a45057221 */ /* 0x000fe20000010000 */
[----:B------:R-:W-:Y:S01]  /*5510*/  F2FP.BF16.F32.PACK_AB R10, R48, R37 ;  /* 0x00000025300a723e */ /* 0x000fe200000010ff */
[----:B------:R-:W4:Y:S01]  /*5520*/  MUFU.EX2 R123, R123 ;  /* 0x0000007b007b7308 */ /* 0x000f220000000800 */
[----:B--2---:R-:W-:Y:S01]  /*5530*/  FADD.FTZ R3, R61, R8 ;  /* 0x000000083d037221 */ /* 0x004fe20000010000 */
[----:B------:R-:W-:Y:S01]  /*5540*/  FADD.FTZ R14, R46, R5 ;  /* 0x000000052e0e7221 */ /* 0x000fe20000010000 */
[----:B------:R-:W-:Y:S01]  /*5550*/  F2FP.BF16.F32.PACK_AB R8, R33, R42 ;  /* 0x0000002a2108723e */ /* 0x000fe200000010ff */
[--C-:B------:R-:W-:Y:S01]  /*5560*/  IMAD.MOV.U32 R69, RZ, RZ, R71.reuse ;  /* 0x000000ffff457224 */ /* 0x100fe200078e0047 */
[-C--:B------:R-:W-:Y:S01]  /*5570*/  MOV R49, R71.reuse ;  /* 0x0000004700317202 */ /* 0x080fe20000000f00 */
[----:B------:R-:W-:Y:S01]  /*5580*/  IMAD.MOV.U32 R53, RZ, RZ, R71 ;  /* 0x000000ffff357224 */ /* 0x000fe200078e0047 */
[----:B------:R-:W-:Y:S01]  /*5590*/  MOV R37, R71 ;  /* 0x0000004700257202 */ /* 0x000fe20000000f00 */
[----:B------:R-:W2:Y:S01]  /*55a0*/  MUFU.EX2 R125, R125 ;  /* 0x0000007d007d7308 */ /* 0x000ea20000000800 */
[C---:B---3--:R-:W-:Y:S01]  /*55b0*/  FADD.FTZ R12, R74.reuse, R3 ;  /* 0x000000034a0c7221 */ /* 0x048fe20000010000 */
[----:B------:R3:W-:Y:S01]  /*55c0*/  STSM.16.M88.4 [R22+0x2bb00], R8 ;  /* 0x02bb000816007844 */ /* 0x0007e20000000200 */
[----:B------:R-:W-:Y:S01]  /*55d0*/  F2FP.BF16.F32.PACK_AB R45, R74, R61 ;  /* 0x0000003d4a2d723e */ /* 0x000fe200000010ff */
[--C-:B------:R-:W-:Y:S01]  /*55e0*/  IMAD.MOV.U32 R48, RZ, RZ, R71.reuse ;  /* 0x000000ffff307224 */ /* 0x100fe200078e0047 */
[-C--:B------:R-:W-:Y:S01]  /*55f0*/  MOV R61, R71.reuse ;  /* 0x00000047003d7202 */ /* 0x080fe20000000f00 */
[--C-:B------:R-:W-:Y:S01]  /*5600*/  IMAD.MOV.U32 R42, RZ, RZ, R71.reuse ;  /* 0x000000ffff2a7224 */ /* 0x100fe200078e0047 */
[----:B-1----:R-:W-:Y:S01]  /*5610*/  MOV R31, R71 ;  /* 0x00000047001f7202 */ /* 0x002fe20000000f00 */
[----:B------:R-:W1:Y:S01]  /*5620*/  MUFU.EX2 R73, R73 ;  /* 0x0000004900497308 */ /* 0x000e620000000800 */
[----:B----4-:R-:W-:Y:S01]  /*5630*/  FADD.FTZ R3, R123, R12 ;  /* 0x0000000c7b037221 */ /* 0x010fe20000010000 */
[----:B------:R-:W-:Y:S01]  /*5640*/  F2FP.BF16.F32.PACK_AB R47, R6, R123 ;  /* 0x0000007b062f723e */ /* 0x000fe200000010ff */
[----:B------:R-:W-:-:S02]  /*5650*/  IMAD.MOV.U32 R40, RZ, RZ, R71 ;  /* 0x000000ffff287224 */ /* 0x000fc400078e0047 */
[----:B------:R-:W-:Y:S01]  /*5660*/  FADD.FTZ R12, R6, R3 ;  /* 0x00000003060c7221 */ /* 0x000fe20000010000 */
[--C-:B------:R-:W-:Y:S02]  /*5670*/  IMAD.MOV.U32 R38, RZ, RZ, R71.reuse ;  /* 0x000000ffff267224 */ /* 0x100fe400078e0047 */
[----:B------:R-:W4:Y:S01]  /*5680*/  MUFU.EX2 R50, R50 ;  /* 0x0000003200327308 */ /* 0x000f220000000800 */
[----:B--2---:R-:W-:Y:S01]  /*5690*/  FADD.FTZ R3, R125, R12 ;  /* 0x0000000c7d037221 */ /* 0x004fe20000010000 */
[--C-:B------:R-:W-:Y:S02]  /*56a0*/  IMAD.MOV.U32 R34, RZ, RZ, R71.reuse ;  /* 0x000000ffff227224 */ /* 0x100fe400078e0047 */
[--C-:B------:R-:W-:Y:S02]  /*56b0*/  IMAD.MOV.U32 R33, RZ, RZ, R71.reuse ;  /* 0x000000ffff217224 */ /* 0x100fe400078e0047 */
[--C-:B------:R-:W-:Y:S02]  /*56c0*/  IMAD.MOV.U32 R30, RZ, RZ, R71.reuse ;  /* 0x000000ffff1e7224 */ /* 0x100fe400078e0047 */
[----:B------:R-:W2:Y:S01]  /*56d0*/  MUFU.EX2 R77, R77 ;  /* 0x0000004d004d7308 */ /* 0x000ea20000000800 */
[C---:B-1----:R-:W-:Y:S01]  /*56e0*/  FADD.FTZ R5, R73.reuse, R14 ;  /* 0x0000000e49057221 */ /* 0x042fe20000010000 */
[----:B------:R-:W-:Y:S01]  /*56f0*/  F2FP.BF16.F32.PACK_AB R46, R73, R46 ;  /* 0x0000002e492e723e */ /* 0x000fe200000010ff */
[----:B------:R-:W-:-:S02]  /*5700*/  IMAD.MOV.U32 R29, RZ, RZ, R71 ;  /* 0x000000ffff1d7224 */ /* 0x000fc400078e0047 */
[----:B------:R-:W-:Y:S02]  /*5710*/  IMAD.MOV.U32 R28, RZ, RZ, R71 ;  /* 0x000000ffff1c7224 */ /* 0x000fe400078e0047 */
[----:B------:R1:W-:Y:S01]  /*5720*/  STSM.16.M88.4 [R22+0x2d300], R44 ;  /* 0x02d3002c16007844 */ /* 0x0003e20000000200 */
[----:B------:R-:W5:Y:S01]  /*5730*/  MUFU.EX2 R52, R52 ;  /* 0x0000003400347308 */ /* 0x000f620000000800 */
[----:B----4-:R-:W-:-:S07]  /*5740*/  FADD.FTZ R14, R50, R5 ;  /* 0x00000005320e7221 */ /* 0x010fce0000010000 */
[----:B------:R-:W4:Y:S01]  /*5750*/  MUFU.EX2 R81, R81 ;  /* 0x0000005100517308 */ /* 0x000f220000000800 */
[C---:B--2---:R-:W-:Y:S01]  /*5760*/  FADD.FTZ R5, R77.reuse, R14 ;  /* 0x0000000e4d057221 */ /* 0x044fe20000010000 */
[----:B---3--:R-:W-:Y:S01]  /*5770*/  F2FP.BF16.F32.PACK_AB R8, R77, R50 ;  /* 0x000000324d08723e */ /* 0x008fe200000010ff */
[--C-:B------:R-:W-:Y:S02]  /*5780*/  IMAD.MOV.U32 R50, RZ, RZ, R71.reuse ;  /* 0x000000ffff327224 */ /* 0x100fe400078e0047 */
[----:B-1----:R-:W-:-:S03]  /*5790*/  IMAD.MOV.U32 R47, RZ, RZ, R71 ;  /* 0x000000ffff2f7224 */ /* 0x002fc600078e0047 */
[----:B------:R-:W1:Y:S01]  /*57a0*/  MUFU.EX2 R20, R79 ;  /* 0x0000004f00147308 */ /* 0x000e620000000800 */
[----:B-----5:R-:W-:Y:S01]  /*57b0*/  FADD.FTZ R24, R52, R5 ;  /* 0x0000000534187221 */ /* 0x020fe20000010000 */
[--C-:B------:R-:W-:Y:S02]  /*57c0*/  IMAD.MOV.U32 R46, RZ, RZ, R71.reuse ;  /* 0x000000ffff2e7224 */ /* 0x100fe400078e0047 */
[--C-:B------:R-:W-:Y:S02]  /*57d0*/  IMAD.MOV.U32 R45, RZ, RZ, R71.reuse ;  /* 0x000000ffff2d7224 */ /* 0x100fe400078e0047 */
[--C-:B------:R-:W-:Y:S02]  /*57e0*/  IMAD.MOV.U32 R44, RZ, RZ, R71.reuse ;  /* 0x000000ffff2c7224 */ /* 0x100fe400078e0047 */
[----:B------:R-:W2:Y:S01]  /*57f0*/  MUFU.EX2 R127, R127 ;  /* 0x0000007f007f7308 */ /* 0x000ea20000000800 */
[C---:B----4-:R-:W-:Y:S01]  /*5800*/  FADD.FTZ R5, R81.reuse, R24 ;  /* 0x0000001851057221 */ /* 0x050fe20000010000 */
[----:B------:R-:W-:Y:S01]  /*5810*/  F2FP.BF16.F32.PACK_AB R10, R81, R52 ;  /* 0x00000034510a723e */ /* 0x000fe200000010ff */
[----:B------:R-:W-:-:S05]  /*5820*/  IMAD.MOV.U32 R52, RZ, RZ, R71 ;  /* 0x000000ffff347224 */ /* 0x000fca00078e0047 */
[----:B------:R-:W3:Y:S01]  /*5830*/  MUFU.EX2 R32, R129 ;  /* 0x0000008100207308 */ /* 0x000ee20000000800 */
[C---:B-1----:R-:W-:Y:S01]  /*5840*/  F2FP.BF16.F32.PACK_AB R9, R20.reuse, R125 ;  /* 0x0000007d1409723e */ /* 0x042fe200000010ff */
[----:B------:R-:W-:-:S06]  /*5850*/  FADD.FTZ R14, R20, R3 ;  /* 0x00000003140e7221 */ /* 0x000fcc0000010000 */
[----:B------:R-:W1:Y:S01]  /*5860*/  MUFU.EX2 R54, R54 ;  /* 0x0000003600367308 */ /* 0x000e620000000800 */
[----:B--2---:R-:W-:-:S07]  /*5870*/  FADD.FTZ R3, R127, R14 ;  /* 0x0000000e7f037221 */ /* 0x004fce0000010000 */
[----:B------:R-:W2:Y:S01]  /*5880*/  MUFU.EX2 R83, R83 ;  /* 0x0000005300537308 */ /* 0x000ea20000000800 */
[C---:B---3--:R-:W-:Y:S01]  /*5890*/  F2FP.BF16.F32.PACK_AB R11, R32.reuse, R127 ;  /* 0x0000007f200b723e */ /* 0x048fe200000010ff */
[----:B------:R-:W-:Y:S01]  /*58a0*/  FADD.FTZ R6, R32, R3 ;  /* 0x0000000320067221 */ /* 0x000fe20000010000 */
[----:B------:R-:W-:-:S03]  /*58b0*/  IMAD.MOV.U32 R32, RZ, RZ, R71 ;  /* 0x000000ffff207224 */ /* 0x000fc600078e0047 */
[----:B------:R-:W-:Y:S02]  /*58c0*/  STSM.16.M88.4 [R22+0x2eb00], R8 ;  /* 0x02eb000816007844 */ /* 0x000fe40000000200 */
[----:B------:R-:W-:Y:S01]  /*58d0*/  MUFU.EX2 R55, R55 ;  /* 0x0000003700377308 */ /* 0x000fe20000000800 */
[----:B-1----:R-:W-:-:S07]  /*58e0*/  FADD.FTZ R14, R54, R5 ;  /* 0x00000005360e7221 */ /* 0x002fce0000010000 */
[----:B------:R-:W1:Y:S01]  /*58f0*/  MUFU.EX2 R56, R56 ;  /* 0x0000003800387308 */ /* 0x000e620000000800 */
[C---:B--2---:R-:W-:Y:S01]  /*5900*/  F2FP.BF16.F32.PACK_AB R24, R83.reuse, R54 ;  /* 0x000000365318723e */ /* 0x044fe200000010ff */
[----:B------:R-:W-:Y:S01]  /*5910*/  FADD.FTZ R14, R83, R14 ;  /* 0x0000000e530e7221 */ /* 0x000fe20000010000 */
[----:B------:R-:W-:-:S05]  /*5920*/  IMAD.MOV.U32 R54, RZ, RZ, R71 ;  /* 0x000000ffff367224 */ /* 0x000fca00078e0047 */
[----:B------:R-:W2:Y:S08]  /*5930*/  MUFU.EX2 R131, R131 ;  /* 0x0000008300837308 */ /* 0x000eb00000000800 */
[----:B------:R-:W3:Y:S01]  /*5940*/  MUFU.EX2 R0, R133 ;  /* 0x0000008500007308 */ /* 0x000ee20000000800 */
[----:B-1----:R-:W-:-:S07]  /*5950*/  F2FP.BF16.F32.PACK_AB R26, R56, R55 ;  /* 0x00000037381a723e */ /* 0x002fce00000010ff */
[----:B------:R-:W-:Y:S01]  /*5960*/  MUFU.EX2 R135, R135 ;  /* 0x0000008700877308 */ /* 0x000fe20000000800 */
[----:B--2---:R-:W-:-:S07]  /*5970*/  FADD.FTZ R3, R131, R6 ;  /* 0x0000000683037221 */ /* 0x004fce0000010000 */
[----:B------:R-:W1:Y:S01]  /*5980*/  MUFU.EX2 R12, R137 ;  /* 0x00000089000c7308 */ /* 0x000e620000000800 */
[C---:B---3--:R-:W-:Y:S01]  /*5990*/  F2FP.BF16.F32.PACK_AB R25, R0.reuse, R131 ;  /* 0x000000830019723e */ /* 0x048fe200000010ff */
[----:B------:R-:W-:Y:S01]  /*59a0*/  FADD.FTZ R6, R0, R3 ;  /* 0x0000000300067221 */ /* 0x000fe20000010000 */
[----:B------:R-:W-:Y:S01]  /*59b0*/  FADD.FTZ R3, R55, R14 ;  /* 0x0000000e37037221 */ /* 0x000fe20000010000 */
[----:B------:R-:W-:-:S03]  /*59c0*/  MOV R55, R71 ;  /* 0x0000004700377202 */ /* 0x000fc60000000f00 */
[----:B------:R-:W-:Y:S01]  /*59d0*/  FADD.FTZ R3, R56, R3 ;  /* 0x0000000338037221 */ /* 0x000fe20000010000 */
[----:B------:R-:W-:Y:S01]  /*59e0*/  IMAD.MOV.U32 R56, RZ, RZ, R71 ;  /* 0x000000ffff387224 */ /* 0x000fe200078e0047 */
[----:B-1----:R-:W-:Y:S01]  /*59f0*/  F2FP.BF16.F32.PACK_AB R27, R12, R135 ;  /* 0x000000870c1b723e */ /* 0x002fe200000010ff */
[----:B------:R-:W-:-:S04]  /*5a00*/  FADD.FTZ R135, R135, R6 ;  /* 0x0000000687877221 */ /* 0x000fc80000010000 */
[----:B------:R1:W-:Y:S01]  /*5a10*/  STSM.16.M88.4 [R22+0x30300], R24 ;  /* 0x0303001816007844 */ /* 0x0003e20000000200 */
[----:B------:R-:W-:Y:S01]  /*5a20*/  FADD.FTZ R0, R12, R135 ;  /* 0x000000870c007221 */ /* 0x000fe20000010000 */
[----:B------:R2:W-:Y:S06]  /*5a30*/  MEMBAR.ALL.CTA ;  /* 0x0000000000007992 */ /* 0x0005ec0000008000 */
[----:B--2---:R-:W2:Y:S01]  /*5a40*/  FENCE.VIEW.ASYNC.S ;  /* 0x00000000000073c6 */ /* 0x004ea20000000000 */
[--C-:B-1----:R-:W-:Y:S01]  /*5a50*/  IMAD.MOV.U32 R27, RZ, RZ, R71.reuse ;  /* 0x000000ffff1b7224 */ /* 0x102fe200078e0047 */
[----:B------:R-:W-:Y:S01]  /*5a60*/  MOV R25, R71 ;  /* 0x0000004700197202 */ /* 0x000fe20000000f00 */
[----:B------:R-:W-:-:S02]  /*5a70*/  IMAD.MOV.U32 R26, RZ, RZ, R71 ;  /* 0x000000ffff1a7224 */ /* 0x000fc400078e0047 */
[----:B------:R-:W-:Y:S01]  /*5a80*/  IMAD.MOV.U32 R24, RZ, RZ, R71 ;  /* 0x000000ffff187224 */ /* 0x000fe200078e0047 */
[----:B--2---:R-:W-:Y:S01]  /*5a90*/  NOP ;  /* 0x0000000000007918 */ /* 0x004fe20000000000 */
[----:B------:R-:W-:Y:S05]  /*5aa0*/  @!P2 BRA `(.L_x_1533) ;  /* 0x0000004c0030a947 */ /* 0x000fea0003800000 */
[----:B------:R-:W-:Y:S01]  /*5ab0*/  UMOV UR60, UR61 ;  /* 0x0000003d003c7c82 */ /* 0x000fe20008000000 */
[----:B------:R-:W-:Y:S01]  /*5ac0*/  R2UR UR61, R148 ;  /* 0x00000000943d72ca */ /* 0x000fe200000e0000 */
[----:B------:R-:W-:Y:S01]  /*5ad0*/  ULDC.64 UR6, c[0x0][0x3f8] ;  /* 0x0000fe0000067ab9 */ /* 0x000fe20000000a00 */
        /* <DEDUP_REMOVED lines=26> */
[----:B------:R-:W-:Y:S01]  /*5c80*/  IMAD.U32 R7, RZ, RZ, UR6 ;  /* 0x00000006ff077e24 */ /* 0x000fe2000f8e00ff */
[----:B------:R-:W-:Y:S01]  /*5c90*/  MOV R6, UR7 ;  /* 0x0000000700067c02 */ /* 0x000fe20008000f00 */
[----:B------:R-:W-:Y:S01]  /*5ca0*/  UMOV UR45, UR46 ;  /* 0x0000002e002d7c82 */ /* 0x000fe20008000000 */
[----:B------:R-:W-:-:S05]  /*5cb0*/  ULDC UR40, c[0x0][0x9d8] ;  /* 0x0002760000287ab9 */ /* 0x000fca0000000800 */
.L_x_1542:
[----:B------:R-:W-:Y:S01]  /*5cc0*/  R2UR UR7, R146 ;  /* 0x00000000920772ca */ /* 0x000fe200000e0000 */
[----:B------:R-:W-:-:S04]  /*5cd0*/  UIADD3 UR46, UR45, 0x1, URZ ;  /* 0x000000012d2e7890 */ /* 0x000fc8000fffe03f */
[----:B------:R-:W-:-:S04]  /*5ce0*/  UISETP.NE.AND UP0, UPT, UR46, 0x2, UPT ;  /* 0x000000022e00788c */ /* 0x000fc8000bf05270 */
[----:B------:R-:W-:Y:S02]  /*5cf0*/  USEL UR6, URZ, 0x1, UP0 ;  /* 0x000000013f067887 */ /* 0x000fe40008000000 */
[----:B------:R-:W-:Y:S02]  /*5d00*/  USEL UR46, UR46, URZ, UP0 ;  /* 0x0000003f2e2e7287 */ /* 0x000fe40008000000 */
[----:B------:R-:W-:Y:S01]  /*5d10*/  ISETP.NE.AND P3, PT, RZ, UR7, PT ;  /* 0x00000007ff007c0c */ /* 0x000fe2000bf65270 */
[----:B------:R-:W-:-:S06]  /*5d20*/  ULOP3.LUT UR6, UR61, UR6, URZ, 0x3c, !UPT ;  /* 0x000000063d067292 */ /* 0x000fcc000f8e3c3f */
[----:B------:R-:W-:-:S06]  /*5d30*/  IMAD.U32 R148, RZ, RZ, UR6 ;  /* 0x00000006ff947e24 */ /* 0x000fcc000f8e00ff */
[----:B------:R-:W-:Y:S05]  /*5d40*/  @P3 BRA `(.L_x_1534) ;  /* 0x0000000000303947 */ /* 0x000fea0003800000 */
[----:B------:R-:W-:Y:S05]  /*5d50*/  @!P0 BRA `(.L_x_1535) ;  /* 0x0000000000048947 */ /* 0x000fea0003800000 */
[----:B------:R-:W-:Y:S01]  /*5d60*/  BPT.TRAP 0x1 ;  /* 0x000000040000795c */ /* 0x000fe20000300000 */
.L_x_1535:
[----:B------:R-:W-:Y:S01]  /*5d70*/  R2UR UR7, R148 ;  /* 0x00000000940772ca */ /* 0x000fe200000e0000 */
[----:B------:R-:W-:-:S12]  /*5d80*/  ULEA UR6, UR46, UR47, 0x3 ;  /* 0x0000002f2e067291 */ /* 0x000fd8000f8e183f */
[----:B------:R-:W-:-:S05]  /*5d90*/  IMAD.U32 R9, RZ, RZ, UR7 ;  /* 0x00000007ff097e24 */ /* 0x000fca000f8e00ff */
[----:B------:R-:W-:-:S04]  /*5da0*/  SHF.L.U32 R9, R9, 0x1f, RZ ;  /* 0x0000001f09097819 */ /* 0x000fc800000006ff */
[----:B------:R1:W2:Y:S01]  /*5db0*/  SYNCS.PHASECHK.TRANS64.TRYWAIT P2, [UR6+0x31c30], R9 ;  /* 0x031c3009ff0075a7 */ /* 0x0002a20008040146 */
[----:B------:R-:W-:Y:S05]  /*5dc0*/  @!P0 BRA `(.L_x_1536) ;  /* 0x0000000000048947 */ /* 0x000fea0003800000 */
[----:B------:R-:W-:Y:S01]  /*5dd0*/  BPT.TRAP 0x1 ;  /* 0x000000040000795c */ /* 0x000fe20000300000 */
.L_x_1536:
[----:B--2---:R-:W-:Y:S05]  /*5de0*/  @P2 BRA `(.L_x_1534) ;  /* 0x0000000000082947 */ /* 0x004fea0003800000 */
[----:B------:R-:W2:Y:S02]  /*5df0*/  SYNCS.PHASECHK.TRANS64.TRYWAIT P2, [UR6+0x31c30], R9 ;  /* 0x031c3009ff0075a7 */ /* 0x000ea40008040146 */
[----:B--2---:R-:W-:Y:S05]  /*5e00*/  @!P2 BRA `(.L_x_1537) ;  /* 0x000000d4004ca947 */ /* 0x004fea0003800000 */
.L_x_1534:
[----:B-12---:R-:W-:Y:S01]  /*5e10*/  VIADD R9, R16, 0x8 ;  /* 0x0000000810097836 */ /* 0x006fe20000000000 */
[----:B------:R-:W-:Y:S01]  /*5e20*/  UIMAD UR6, UR46, 0x6c0, UR41 ;  /* 0x000006c02e0678a4 */ /* 0x000fe2000f8e0229 */
[----:B------:R-:W-:Y:S01]  /*5e30*/  UMOV UR7, 0x80000020 ;  /* 0x8000002000077882 */ /* 0x000fe20000000000 */
[----:B------:R-:W-:Y:S02]  /*5e40*/  UMOV UR28, UR4 ;  /* 0x00000004001c7c82 */ /* 0x000fe40008000000 */
[----:B------:R1:W-:Y:S01]  /*5e50*/  BAR.SYNC.DEFER_BLOCKING R9, 0x100 ;  /* 0x000400090000751d */ /* 0x0003e20000010000 */
[----:B------:R-:W-:Y:S02]  /*5e60*/  UIADD3 UR30, UR6, 0x40, URZ ;  /* 0x00000040061e7890 */ /* 0x000fe4000fffe03f */
[----:B------:R-:W-:Y:S02]  /*5e70*/  UIADD3 UR34, UR6, 0x80, URZ ;  /* 0x0000008006227890 */ /* 0x000fe4000fffe03f */
[----:B------:R-:W-:Y:S01]  /*5e80*/  UIADD3 UR38, UR6, 0xc0, URZ ;  /* 0x000000c006267890 */ /* 0x000fe2000fffe03f */
[----:B------:R-:W-:Y:S01]  /*5e90*/  UMOV UR29, UR5 ;  /* 0x00000005001d7c82 */ /* 0x000fe20008000000 */
[----:B------:R-:W-:Y:S01]  /*5ea0*/  UMOV UR31, 0x80000020 ;  /* 0x80000020001f7882 */ /* 0x000fe20000000000 */
[----:B------:R-:W-:Y:S01]  /*5eb0*/  UMOV UR32, UR4 ;  /* 0x0000000400207c82 */ /* 0x000fe20008000000 */
[----:B------:R-:W-:Y:S01]  /*5ec0*/  UMOV UR33, UR5 ;  /* 0x0000000500217c82 */ /* 0x000fe20008000000 */
[----:B------:R-:W-:Y:S01]  /*5ed0*/  UMOV UR35, 0x80000020 ;  /* 0x8000002000237882 */ /* 0x000fe20000000000 */
        /* <DEDUP_REMOVED lines=10> */
[----:B------:R-:W-:Y:S01]  /*5f80*/  WARPGROUP.ARRIVE ;  /* 0x00000000000079c5 */ /* 0x000fe20000000000 */
[----:B------:R-:W-:Y:S01]  /*5f90*/  UMOV UR55, 0x80000020 ;  /* 0x8000002000377882 */ /* 0x000fe20000000000 */
[----:B------:R-:W-:Y:S01]  /*5fa0*/  UIADD3 UR58, UR6, 0x180, URZ ;  /* 0x00000180063a7890 */ /* 0x000fe2000fffe03f */
[----:B------:R-:W-:Y:S01]  /*5fb0*/  UMOV UR56, UR4 ;  /* 0x0000000400387c82 */ /* 0x000fe20008000000 */
[----:B------:R-:W-:-:S02]  /*5fc0*/  UMOV UR57, UR5 ;  /* 0x0000000500397c82 */ /* 0x000fc40008000000 */
[----:B------:R-:W-:Y:S01]  /*5fd0*/  HGMMA.64x16x16.F32.BF16 R136, gdesc[UR4], RZ, !UPT, gsb0 ;  /* 0x00200000048879f0 */ /* 0x000fe2000c0018ff */
[----:B------:R-:W-:Y:S01]  /*5fe0*/  UMOV UR59, 0x80000020 ;  /* 0x80000020003b7882 */ /* 0x000fe20000000000 */
        /* <DEDUP_REMOVED lines=11> */
[----:B------:R-:W-:-:S02]  /*60a0*/  WARPGROUP.DEPBAR.LE gsb0, 0x0 ;  /* 0x00008000000079c5 */ /* 0x000fc40000010000 */
        /* <DEDUP_REMOVED lines=276> */
[----:B------:R-:W-:Y:S02]  /*71f0*/  UIADD3 UR7, UR6, 0x642, URZ ;  /* 0x0000064206077890 */ /* 0x000fe4000fffe03f */
        /* <DEDUP_REMOVED lines=36> */
[----:B-1----:R-:W-:Y:S05]  /*7440*/  @P3 BRA `(.L_x_1538) ;  /* 0x00000000002c3947 */ /* 0x002fea0003800000 */
[----:B------:R-:W-:Y:S05]  /*7450*/  @!P0 BRA `(.L_x_1539) ;  /* 0x0000000000048947 */ /* 0x000fea0003800000 */
[----:B------:R-:W-:Y:S01]  /*7460*/  BPT.TRAP 0x1 ;  /* 0x000000040000795c */ /* 0x000fe20000300000 */
.L_x_1539:
[----:B------:R-:W-:Y:S01]  /*7470*/  ULEA UR6, UR45, UR47, 0x3 ;  /* 0x0000002f2d067291 */ /* 0x000fe2000f8e183f */
[----:B------:R-:W-:-:S05]  /*7480*/  IMAD.U32 R9, RZ, RZ, UR61 ;  /* 0x0000003dff097e24 */ /* 0x000fca000f8e00ff */
[----:B------:R-:W-:-:S04]  /*7490*/  SHF.L.U32 R9, R9, 0x1f, RZ ;  /* 0x0000001f09097819 */ /* 0x000fc800000006ff */
[----:B------:R1:W2:Y:S01]  /*74a0*/  SYNCS.PHASECHK.TRANS64.TRYWAIT P2, [UR6+0x31c50], R9 ;  /* 0x031c5009ff0075a7 */ /* 0x0002a20008040146 */
[----:B------:R-:W-:Y:S05]  /*74b0*/  @!P0 BRA `(.L_x_1540) ;  /* 0x0000000000048947 */ /* 0x000fea0003800000 */
[----:B------:R-:W-:Y:S01]  /*74c0*/  BPT.TRAP 0x1 ;  /* 0x000000040000795c */ /* 0x000fe20000300000 */
.L_x_1540:
[----:B--2---:R-:W-:Y:S05]  /*74d0*/  @P2 BRA `(.L_x_1538) ;  /* 0x0000000000082947 */ /* 0x004fea0003800000 */
[----:B------:R-:W2:Y:S02]  /*74e0*/  SYNCS.PHASECHK.TRANS64.TRYWAIT P2, [UR6+0x31c50], R9 ;  /* 0x031c5009ff0075a7 */ /* 0x000ea40008040146 */
[----:B--2---:R-:W-:Y:S05]  /*74f0*/  @!P2 BRA `(.L_x_1541) ;  /* 0x000000bc00a8a947 */ /* 0x004fea0003800000 */
.L_x_1538:
[----:B------:R-:W-:Y:S01]  /*7500*/  UIADD3 UR6, UR47, 0x200, URZ ;  /* 0x000002002f067890 */ /* 0x000fe2000fffe03f */
[----:B------:R-:W-:Y:S01]  /*7510*/  R2UR UR10, R145 ;  /* 0x00000000910a72ca */ /* 0x000fe200000e0000 */
[----:B------:R-:W-:Y:S01]  /*7520*/  WARPGROUP.ARRIVE ;  /* 0x00000000000079c5 */ /* 0x000fe20000000000 */
[----:B------:R-:W-:Y:S01]  /*7530*/  UMOV UR29, 0xc0000010 ;  /* 0xc0000010001d7882 */ /* 0x000fe20000000000 */
[----:B------:R-:W-:Y:S01]  /*7540*/  USHF.R.U32.HI UR6, URZ, 0x4, UR6 ;  /* 0x000000043f067899 */ /* 0x000fe20008011606 */
[----:B------:R-:W-:Y:S01]  /*7550*/  R2UR UR11, R6 ;  /* 0x00000000060b72ca */ /* 0x000fe200000e0000 */
[----:B------:R-:W-:Y:S01]  /*7560*/  UMOV UR31, 0x80000020 ;  /* 0x80000020001f7882 */ /* 0x000fe20000000000 */
[----:B------:R-:W-:Y:S01]  /*7570*/  FMUL.FTZ R153, R108, UR40 ;  /* 0x000000286c997c20 */ /* 0x000fe20008410000 */
[----:B------:R-:W-:Y:S01]  /*7580*/  ULOP3.LUT UR6, UR6, 0x3fff, URZ, 0xc0, !UPT ;  /* 0x00003fff06067892 */ /* 0x000fe2000f8ec03f */
[----:B------:R-:W3:Y:S01]  /*7590*/  LDC R108, c[0x0][0x288] ;  /* 0x0000a200ff6c7b82 */ /* 0x000ee20000000800 */
[----:B------:R-:W-:Y:S01]  /*75a0*/  ULDC UR14, c[0x0][0x2e0] ;  /* 0x0000b800000e7ab9 */ /* 0x000fe20000000800 */
[----:B------:R-:W-:Y:S01]  /*75b0*/  FMUL.FTZ R149, R136, UR40 ;  /* 0x0000002888957c20 */ /* 0x000fe20008410000 */
[----:B------:R-:W-:Y:S01]  /*75c0*/  ULOP3.LUT UR7, UR6, 0x2400000, URZ, 0xfc, !UPT ;  /* 0x0240000006077892 */ /* 0x000fe2000f8efc3f */
[----:B------:R-:W-:Y:S01]  /*75d0*/  FMUL.FTZ R154, R96, UR40 ;  /* 0x00000028609a7c20 */ /* 0x000fe20008410000 */
[----:B------:R-:W-:Y:S01]  /*75e0*/  ULOP3.LUT UR6, UR10, 0x10000, URZ, 0xfc, !UPT ;  /* 0x000100000a067892 */ /* 0x000fe2000f8efc3f */
[----:B------:R-:W-:Y:S01]  /*75f0*/  R2UR UR10, R7 ;  /* 0x00000000070a72ca */ /* 0x000fe200000e0000 */
[----:B------:R-:W-:Y:S01]  /*7600*/  UIMAD UR7, UR45, 0x6c0, UR7 ;  /* 0x000006c02d0778a4 */ /* 0x000fe2000f8e0207 */
[----:B------:R-:W-:Y:S01]  /*7610*/  FMUL.FTZ R136, R137, UR40 ;  /* 0x0000002889887c20 */ /* 0x000fe20008410000 */
[----:B------:R-:W-:Y:S01]  /*7620*/  FMUL.FTZ R96, R98, UR40 ;  /* 0x0000002862607c20 */ /* 0x000fe20008410000 */
[----:B------:R-:W4:Y:S01]  /*7630*/  MUFU.TANH R149, R149 ;  /* 0x0000009500957308 */ /* 0x000f220000002400 */
[----:B-12---:R-:W-:Y:S01]  /*7640*/  FMUL.FTZ R9, R138, UR40 ;  /* 0x000000288a097c20 */ /* 0x006fe20008410000 */
[----:B------:R-:W-:Y:S01]  /*7650*/  UMOV UR28, UR6 ;  /* 0x00000006001c7c82 */ /* 0x000fe20008000000 */
[----:B------:R-:W-:Y:S01]  /*7660*/  FMUL.FTZ R138, R140, UR40 ;  /* 0x000000288c8a7c20 */ /* 0x000fe20008410000 */
[----:B------:R-:W-:Y:S01]  /*7670*/  UMOV UR30, UR7 ;  /* 0x00000007001e7c82 */ /* 0x000fe20008000000 */
[----:B------:R-:W-:Y:S01]  /*7680*/  FMUL.FTZ R21, R122, UR40 ;  /* 0x000000287a157c20 */ /* 0x000fe20008410000 */
[----:B------:R-:W-:Y:S01]  /*7690*/  HGMMA.64x96x16.F32.BF16 R24, gdesc[UR28].tnspB, R24, gsb0 ;  /* 0x416000001c1879f0 */ /* 0x000fe20008001818 */
[----:B------:R-:W-:Y:S01]  /*76a0*/  UIADD3 UR28, UR6, 0x180, URZ ;  /* 0x00000180061c7890 */ /* 0x000fe2000fffe03f */
[----:B------:R-:W1:Y:S01]  /*76b0*/  MUFU.TANH R136, R136 ;  /* 0x0000008800887308 */ /* 0x000e620000002400 */
[----:B------:R-:W-:Y:S01]  /*76c0*/  UIADD3 UR30, UR7, 0x40, URZ ;  /* 0x00000040071e7890 */ /* 0x000fe2000fffe03f */
[----:B------:R-:W-:Y:S01]  /*76d0*/  FMUL.FTZ R122, R127, UR40 ;  /* 0x000000287f7a7c20 */ /* 0x000fe20008410000 */
[----:B------:R-:W-:Y:S01]  /*76e0*/  UMOV UR29, 0xc0000010 ;  /* 0xc0000010001d7882 */ /* 0x000fe20000000000 */
[----:B------:R-:W-:Y:S01]  /*76f0*/  UMOV UR31, 0x80000020 ;  /* 0x80000020001f7882 */ /* 0x000fe20000000000 */
[----:B------:R-:W-:Y:S01]  /*7700*/  UISETP.NE.U32.AND UP0, UPT, UR10, URZ, UPT ;  /* 0x0000003f0a00728c */ /* 0x000fe2000bf05070 */
[----:B------:R-:W-:Y:S01]  /*7710*/  FMUL.FTZ R137, R141, UR40 ;  /* 0x000000288d897c20 */ /* 0x000fe20008410000 */
[----:B------:R-:W-:Y:S01]  /*7720*/  UIMAD UR10, UR60, -0x90, UR42 ;  /* 0xffffff703c0a78a4 */ /* 0x000fe2000f8e022a */
[----:B------:R-:W-:Y:S01]  /*7730*/  FMUL.FTZ R127, R112, UR40 ;  /* 0x00000028707f7c20 */ /* 0x000fe20008410000 */
[----:B------:R-:W-:Y:S01]  /*7740*/  UISETP.NE.AND.EX UP0, UPT, UR11, URZ, UPT, UP0 ;  /* 0x0000003f0b00728c */ /* 0x000fe2000bf05300 */
[----:B------:R-:W-:Y:S01]  /*7750*/  FMUL.FTZ R112, R114, UR40 ;  /* 0x0000002872707c20 */ /* 0x000fe20008410000 */
[----:B------:R-:W-:Y:S01]  /*7760*/  UIADD3 UR10, UR10, 0x1, URZ ;  /* 0x000000010a0a7890 */ /* 0x000fe2000fffe03f */
[----:B------:R-:W2:Y:S01]  /*7770*/  MUFU.TANH R138, R138 ;  /* 0x0000008a008a7308 */ /* 0x000ea20000002400 */
[----:B------:R-:W-:Y:S01]  /*7780*/  ULDC UR11, c[0x0][0x404] ;  /* 0x00010100000b7ab9 */ /* 0x000fe20000000800 */
[----:B------:R-:W-:Y:S01]  /*7790*/  FMUL.FTZ R114, R118, UR40 ;  /* 0x0000002876727c20 */ /* 0x000fe20008410000 */
[----:B------:R-:W-:Y:S01]  /*77a0*/  USEL UR11, UR11, 0x1, UP0 ;  /* 0x000000010b0b7887 */ /* 0x000fe20008000000 */
[----:B------:R-:W-:Y:S01]  /*77b0*/  FMUL.FTZ R10, R139, UR40 ;  /* 0x000000288b0a7c20 */ /* 0x000fe20008410000 */
[----:B------:R-:W-:Y:S01]  /*77c0*/  FMUL.FTZ R139, R128, UR40 ;  /* 0x00000028808b7c20 */ /* 0x000fe20008410000 */
[----:B------:R-:W-:Y:S01]  /*77d0*/  FMUL.FTZ R129, R129, UR40 ;  /* 0x0000002881817c20 */ /* 0x000fe20008410000 */
[----:B------:R-:W-:Y:S01]  /*77e0*/  UIMAD UR10, UR11, UR14, UR10 ;  /* 0x0000000e0b0a72a4 */ /* 0x000fe2000f8e020a */
[----:B------:R-:W5:Y:S01]  /*77f0*/  MUFU.TANH R137, R137 ;  /* 0x0000008900897308 */ /* 0x000f620000002400 */
[----:B------:R-:W-:Y:S01]  /*7800*/  FMUL.FTZ R140, R132, UR40 ;  /* 0x00000028848c7c20 */ /* 0x000fe20008410000 */
[----:B------:R-:W-:Y:S01]  /*7810*/  FMUL.FTZ R141, R116, UR40 ;  /* 0x00000028748d7c20 */ /* 0x000fe20008410000 */
[----:B------:R-:W-:Y:S01]  /*7820*/  FMUL.FTZ R116, R117, UR40 ;  /* 0x0000002875747c20 */ /* 0x000fe20008410000 */
[----:B------:R-:W-:Y:S01]  /*7830*/  FMUL.FTZ R13, R130, UR40 ;  /* 0x00000028820d7c20 */ /* 0x000fe20008410000 */
[----:B---3--:R-:W-:Y:S01]  /*7840*/  IADD3 R98, -R108, UR10, RZ ;  /* 0x0000000a6c627c10 */ /* 0x008fe2000fffe1ff */
[----:B------:R-:W-:Y:S01]  /*7850*/  FMUL.FTZ R117, R93, UR40 ;  /* 0x000000285d757c20 */ /* 0x000fe20008410000 */
[----:B------:R-:W-:Y:S01]  /*7860*/  FMUL.FTZ R14, R131, UR40 ;  /* 0x00000028830e7c20 */ /* 0x000fe20008410000 */
[----:B------:R-:W3:Y:S01]  /*7870*/  MUFU.TANH R139, R139 ;  /* 0x0000008b008b7308 */ /* 0x000ee20000002400 */
[----:B------:R-:W-:Y:S01]  /*7880*/  FMUL.FTZ R131, R133, UR40 ;  /* 0x0000002885837c20 */ /* 0x000fe20008410000 */
[----:B------:R-:W-:-:S02]  /*7890*/  IMAD R98, R19, -0x2, R98 ;  /* 0xfffffffe13627824 */ /* 0x000fc400078e0262 */
[----:B------:R-:W-:Y:S01]  /*78a0*/  FMUL.FTZ R15, R134, UR40 ;  /* 0x00000028860f7c20 */ /* 0x000fe20008410000 */
[----:B------:R-:W-:Y:S01]  /*78b0*/  FMUL.FTZ R134, R120, UR40 ;  /* 0x0000002878867c20 */ /* 0x000fe20008410000 */
[----:B------:R-:W-:Y:S01]  /*78c0*/  FMUL.FTZ R133, R121, UR40 ;  /* 0x0000002879857c20 */ /* 0x000fe20008410000 */
[----:B------:R-:W-:Y:S01]  /*78d0*/  FMUL.FTZ R121, R126, UR40 ;  /* 0x000000287e797c20 */ /* 0x000fe20008410000 */
[----:B------:R-:W-:Y:S01]  /*78e0*/  IADD3 R118, R23, R98, RZ ;  /* 0x0000006217767210 */ /* 0x000fe20007ffe0ff */
[----:B------:R-:W3:Y:S01]  /*78f0*/  MUFU.TANH R129, R129 ;  /* 0x0000008100817308 */ /* 0x000ee20000002400 */
[----:B------:R-:W-:Y:S01]  /*7900*/  FMUL.FTZ R20, R135, UR40 ;  /* 0x0000002887147c20 */ /* 0x000fe20008410000 */
[----:B------:R-:W-:Y:S01]  /*7910*/  FMUL.FTZ R135, R124, UR40 ;  /* 0x000000287c877c20 */ /* 0x000fe20008410000 */
[C---:B------:R-:W-:Y:S01]  /*7920*/  ISETP.GT.AND P2, PT, R118.reuse, RZ, PT ;  /* 0x000000ff7600720c */ /* 0x040fe20003f44270 */
[----:B------:R-:W-:Y:S01]  /*7930*/  FMUL.FTZ R89, R89, UR40 ;  /* 0x0000002859597c20 */ /* 0x000fe20008410000 */
[C---:B------:R-:W-:Y:S01]  /*7940*/  ISETP.GT.AND P3, PT, R118.reuse, 0x1, PT ;  /* 0x000000017600780c */ /* 0x040fe20003f64270 */
[----:B------:R-:W-:Y:S01]  /*7950*/  FMUL.FTZ R120, R123, UR40 ;  /* 0x000000287b787c20 */ /* 0x000fe20008410000 */
[----:B----4-:R-:W-:Y:S01]  /*7960*/  FSEL R132, R149, -INF , P2 ;  /* 0xff80000095847808 */ /* 0x010fe20001000000 */
[----:B------:R-:W4:Y:S01]  /*7970*/  MUFU.TANH R140, R140 ;  /* 0x0000008c008c7308 */ /* 0x000f220000002400 */
[----:B------:R-:W-:Y:S01]  /*7980*/  ISETP.GT.AND P2, PT, R118, 0x8, PT ;  /* 0x000000087600780c */ /* 0x000fe20003f44270 */
[----:B------:R-:W-:Y:S01]  /*7990*/  FMUL.FTZ R123, R125, UR40 ;  /* 0x000000287d7b7c20 */ /* 0x000fe20008410000 */
[----:B-1----:R-:W-:Y:S01]  /*79a0*/  FSEL R130, R136, -INF , P3 ;  /* 0xff80000088827808 */ /* 0x002fe20001800000 */
[----:B------:R-:W-:Y:S01]  /*79b0*/  FMUL.FTZ R12, R143, UR40 ;  /* 0x000000288f0c7c20 */ /* 0x000fe20008410000 */
[----:B------:R-:W-:Y:S01]  /*79c0*/  FMNMX.FTZ R93, R132, R8, !PT ;  /* 0x00000008845d7209 */ /* 0x000fe20007810000 */
[----:B------:R-:W-:Y:S01]  /*79d0*/  FMUL.FTZ R143, R104, UR40 ;  /* 0x00000028688f7c20 */ /* 0x000fe20008410000 */
[----:B------:R-:W-:Y:S01]  /*79e0*/  ISETP.GT.AND P3, PT, R118, 0x9, PT ;  /* 0x000000097600780c */ /* 0x000fe20003f64270 */
[----:B------:R-:W1:Y:S01]  /*79f0*/  MUFU.TANH R131, R131 ;  /* 0x0000008300837308 */ /* 0x000e620000002400 */
[----:B--2---:R-:W-:Y:S01]  /*7a00*/  FSEL R98, R138, -INF , P2 ;  /* 0xff8000008a627808 */ /* 0x004fe20001000000 */
[----:B------:R-:W-:Y:S01]  /*7a10*/  FMUL.FTZ R104, R106, UR40 ;  /* 0x000000286a687c20 */ /* 0x000fe20008410000 */
[----:B------:R-:W-:Y:S01]  /*7a20*/  FMNMX.FTZ R93, R130, R93, !PT ;  /* 0x0000005d825d7209 */ /* 0x000fe20007810000 */
[----:B------:R-:W-:Y:S01]  /*7a30*/  FMUL.FTZ R106, R110, UR40 ;  /* 0x000000286e6a7c20 */ /* 0x000fe20008410000 */
[----:B------:R-:W-:Y:S01]  /*7a40*/  ISETP.GT.AND P2, PT, R118, 0x10, PT ;  /* 0x000000107600780c */ /* 0x000fe20003f44270 */
[----:B------:R-:W-:Y:S01]  /*7a50*/  FMUL.FTZ R125, R113, UR40 ;  /* 0x00000028717d7c20 */ /* 0x000fe20008410000 */
[----:B-----5:R-:W-:Y:S01]  /*7a60*/  FSEL R128, R137, -INF , P3 ;  /* 0xff80000089807808 */ /* 0x020fe20001800000 */
[----:B------:R-:W2:Y:S01]  /*7a70*/  MUFU.TANH R134, R134 ;  /* 0x0000008600867308 */ /* 0x000ea20000002400 */
[----:B------:R-:W-:Y:S01]  /*7a80*/  FMNMX.FTZ R93, R98, R93, !PT ;  /* 0x0000005d625d7209 */ /* 0x000fe20007810000 */
[----:B------:R-:W-:Y:S01]  /*7a90*/  FMUL.FTZ R110, R97, UR40 ;  /* 0x00000028616e7c20 */ /* 0x000fe20008410000 */
[----:B------:R-:W-:Y:S01]  /*7aa0*/  ISETP.GT.AND P3, PT, R118, 0x11, PT ;  /* 0x000000117600780c */ /* 0x000fe20003f64270 */
[----:B------:R-:W-:Y:S01]  /*7ab0*/  FMUL.FTZ R11, R142, UR40 ;  /* 0x000000288e0b7c20 */ /* 0x000fe20008410000 */
[----:B---3--:R-:W-:Y:S01]  /*7ac0*/  FSEL R126, R139, -INF , P2 ;  /* 0xff8000008b7e7808 */ /* 0x008fe20001000000 */
[----:B------:R-:W-:Y:S01]  /*7ad0*/  FMUL.FTZ R97, R99, UR40 ;  /* 0x0000002863617c20 */ /* 0x000fe20008410000 */
[----:B------:R-:W-:Y:S01]  /*7ae0*/  FMNMX.FTZ R93, R128, R93, !PT ;  /* 0x0000005d805d7209 */ /* 0x000fe20007810000 */
[----:B------:R-:W3:Y:S01]  /*7af0*/  MUFU.TANH R133, R133 ;  /* 0x0000008500857308 */ /* 0x000ee20000002400 */
[----:B------:R-:W-:Y:S01]  /*7b00*/  ISETP.GT.AND P2, PT, R118, 0x18, PT ;  /* 0x000000187600780c */ /* 0x000fe20003f44270 */
[----:B------:R-:W-:Y:S01]  /*7b10*/  FMUL.FTZ R142, R105, UR40 ;  /* 0x00000028698e7c20 */ /* 0x000fe20008410000 */
[----:B------:R-:W-:Y:S01]  /*7b20*/  FSEL R108, R129, -INF , P3 ;  /* 0xff800000816c7808 */ /* 0x000fe20001800000 */
[----:B------:R-:W-:Y:S01]  /*7b30*/  FMUL.FTZ R99, R88, UR40 ;  /* 0x0000002858637c20 */ /* 0x000fe20008410000 */
[----:B------:R-:W-:Y:S01]  /*7b40*/  FMNMX.FTZ R93, R126, R93, !PT ;  /* 0x0000005d7e5d7209 */ /* 0x000fe20007810000 */
[----:B------:R-:W-:Y:S01]  /*7b50*/  FMUL.FTZ R105, R107, UR40 ;  /* 0x000000286b697c20 */ /* 0x000fe20008410000 */
[----:B------:R-:W-:Y:S01]  /*7b60*/  ISETP.GT.AND P3, PT, R118, 0x19, PT ;  /* 0x000000197600780c */ /* 0x000fe20003f64270 */
[----:B------:R-:W-:Y:S01]  /*7b70*/  MUFU.TANH R135, R135 ;  /* 0x0000008700877308 */ /* 0x000fe20000002400 */
[----:B----4-:R-:W-:Y:S01]  /*7b80*/  FSEL R124, R140, -INF , P2 ;  /* 0xff8000008c7c7808 */ /* 0x010fe20001000000 */
[----:B------:R-:W-:Y:S01]  /*7b90*/  FMUL.FTZ R107, R111, UR40 ;  /* 0x000000286f6b7c20 */ /* 0x000fe20008410000 */
[----:B------:R-:W-:Y:S01]  /*7ba0*/  ISETP.GT.AND P2, PT, R118, 0x20, PT ;  /* 0x000000207600780c */ /* 0x000fe20003f44270 */
[----:B------:R-:W-:Y:S01]  /*7bb0*/  FMUL.FTZ R111, R92, UR40 ;  /* 0x000000285c6f7c20 */ /* 0x000fe20008410000 */
[----:B------:R-:W-:Y:S01]  /*7bc0*/  FMUL.FTZ R101, R101, UR40 ;  /* 0x0000002865657c20 */ /* 0x000fe20008410000 */
[----:B------:R-:W-:Y:S01]  /*7bd0*/  FMUL.FTZ R152, R109, UR40 ;  /* 0x000000286d987c20 */ /* 0x000fe20008410000 */
[----:B------:R-:W-:Y:S01]  /*7be0*/  FMUL.FTZ R139, R81, UR40 ;  /* 0x00000028518b7c20 */ /* 0x000fe20008410000 */
[----:B------:R4:W-:Y:S01]  /*7bf0*/  MUFU.TANH R149, R89 ;  /* 0x0000005900957308 */ /* 0x0009e20000002400 */
[----:B------:R-:W-:Y:S01]  /*7c00*/  FMUL.FTZ R137, R80, UR40 ;  /* 0x0000002850897c20 */ /* 0x000fe20008410000 */
[----:B------:R-:W-:Y:S01]  /*7c10*/  FMUL.FTZ R113, R115, UR40 ;  /* 0x0000002873717c20 */ /* 0x000fe20008410000 */
[----:B------:R-:W-:Y:S01]  /*7c20*/  FMUL.FTZ R115, R119, UR40 ;  /* 0x0000002877737c20 */ /* 0x000fe20008410000 */
[----:B------:R-:W-:Y:S01]  /*7c30*/  FMUL.FTZ R100, R100, UR40 ;  /* 0x0000002864647c20 */ /* 0x000fe20008410000 */
[----:B------:R-:W-:Y:S01]  /*7c40*/  FMUL.FTZ R157, R73, UR40 ;  /* 0x00000028499d7c20 */ /* 0x000fe20008410000 */
[----:B------:R-:W-:Y:S01]  /*7c50*/  FMUL.FTZ R84, R84, UR40 ;  /* 0x0000002854547c20 */ /* 0x000fe20008410000 */
[----:B------:R-:W-:Y:S01]  /*7c60*/  FMUL.FTZ R155, R72, UR40 ;  /* 0x00000028489b7c20 */ /* 0x000fe20008410000 */
[----:B------:R-:W5:Y:S01]  /*7c70*/  MUFU.TANH R123, R123 ;  /* 0x0000007b007b7308 */ /* 0x000f620000002400 */
[----:B----4-:R-:W-:Y:S01]  /*7c80*/  FMNMX.FTZ R89, R108, R93, !PT ;  /* 0x0000005d6c597209 */ /* 0x010fe20007810000 */
[----:B------:R-:W-:Y:S01]  /*7c90*/  FMUL.FTZ R76, R76, UR40 ;  /* 0x000000284c4c7c20 */ /* 0x000fe20008410000 */
[----:B-1----:R-:W-:Y:S01]  /*7ca0*/  FSEL R93, R131, -INF , P3 ;  /* 0xff800000835d7808 */ /* 0x002fe20001800000 */
[----:B------:R-:W-:Y:S01]  /*7cb0*/  FMUL.FTZ R72, R102, UR40 ;  /* 0x0000002866487c20 */ /* 0x000fe20008410000 */
[----:B------:R-:W-:Y:S01]  /*7cc0*/  FMNMX.FTZ R136, R124, R89, !PT ;  /* 0x000000597c887209 */ /* 0x000fe20007810000 */
[----:B------:R-:W-:Y:S01]  /*7cd0*/  FMUL.FTZ R83, R83, UR40 ;  /* 0x0000002853537c20 */ /* 0x000fe20008410000 */
[----:B------:R-:W-:Y:S01]  /*7ce0*/  ISETP.GT.AND P3, PT, R118, 0x21, PT ;  /* 0x000000217600780c */ /* 0x000fe20003f64270 */
[----:B------:R-:W-:-:S02]  /*7cf0*/  WARPGROUP.DEPBAR.LE gsb0, 0x0 ;  /* 0x00008000000079c5 */ /* 0x000fc40000010000 */
[----:B------:R-:W-:Y:S01]  /*7d00*/  WARPGROUP.ARRIVE ;  /* 0x00000000000079c5 */ /* 0x000fe20000000000 */
[----:B------:R-:W-:Y:S01]  /*7d10*/  MUFU.TANH R127, R127 ;  /* 0x0000007f007f7308 */ /* 0x000fe20000002400 */
[----:B--2---:R-:W-:Y:S01]  /*7d20*/  FSEL R89, R134, -INF , P2 ;  /* 0xff80000086597808 */ /* 0x004fe20001000000 */
[----:B------:R-:W-:Y:S01]  /*7d30*/  FMUL.FTZ R86, R86, UR40 ;  /* 0x0000002856567c20 */ /* 0x000fe20008410000 */
[----:B------:R-:W-:Y:S01]  /*7d40*/  FMNMX.FTZ R136, R93, R136, !PT ;  /* 0x000000885d887209 */ /* 0x000fe20007810000 */
[----:B------:R-:W-:Y:S01]  /*7d50*/  FMUL.FTZ R87, R87, UR40 ;  /* 0x0000002857577c20 */ /* 0x000fe20008410000 */
[----:B------:R-:W-:Y:S01]  /*7d60*/  HGMMA.64x96x16.F32.BF16 R24, gdesc[UR28].tnspB, R24, gsb0 ;  /* 0x416000001c1879f0 */ /* 0x000fe20008001818 */
[----:B------:R-:W-:Y:S01]  /*7d70*/  UIADD3 UR28, UR6, 0x300, URZ ;  /* 0x00000300061c7890 */ /* 0x000fe2000fffe03f */
[----:B------:R-:W-:Y:S01]  /*7d80*/  ISETP.GT.AND P2, PT, R118, 0x28, PT ;  /* 0x000000287600780c */ /* 0x000fe20003f44270 */
[----:B------:R-:W-:Y:S01]  /*7d90*/  UIADD3 UR30, UR7, 0x80, URZ ;  /* 0x00000080071e7890 */ /* 0x000fe2000fffe03f */
[----:B------:R-:W1:Y:S01]  /*7da0*/  MUFU.TANH R125, R125 ;  /* 0x0000007d007d7308 */ /* 0x000e620000002400 */
[----:B------:R-:W-:Y:S01]  /*7db0*/  UMOV UR29, 0xc0000010 ;  /* 0xc0000010001d7882 */ /* 0x000fe20000000000 */
[----:B------:R-:W-:Y:S01]  /*7dc0*/  UMOV UR31, 0x80000020 ;  /* 0x80000020001f7882 */ /* 0x000fe20000000000 */
[----:B------:R-:W-:Y:S01]  /*7dd0*/  FMNMX.FTZ R136, R89, R136, !PT ;  /* 0x0000008859887209 */ /* 0x000fe20007810000 */
[----:B------:R-:W-:Y:S01]  /*7de0*/  FMUL.FTZ R74, R74, UR40 ;  /* 0x000000284a4a7c20 */ /* 0x000fe20008410000 */
[----:B------:R-:W-:-:S03]  /*7df0*/  R2UR UR61, R148 ;  /* 0x00000000943d72ca */ /* 0x000fc600000e0000 */
[----:B------:R3:W-:Y:S08]  /*7e00*/  MUFU.TANH R92, R99 ;  /* 0x00000063005c7308 */ /* 0x0007f00000002400 */
[----:B------:R-:W-:Y:S01]  /*7e10*/  MUFU.TANH R141, R141 ;  /* 0x0000008d008d7308 */ /* 0x000fe20000002400 */
[----:B---3--:R-:W-:Y:S02]  /*7e20*/  FSEL R99, R133, -INF , P3 ;  /* 0xff80000085637808 */ /* 0x008fe40001800000 */
[----:B------:R-:W-:-:S02]  /*7e30*/  ISETP.GT.AND P3, PT, R118, 0x29, PT ;  /* 0x000000297600780c */ /* 0x000fc40003f64270 */
[----:B------:R-:W-:Y:S02]  /*7e40*/  FMNMX.FTZ R136, R99, R136, !PT ;  /* 0x0000008863887209 */ /* 0x000fe40007810000 */
[----:B-----5:R-:W-:Y:S01]  /*7e50*/  FSEL R109, R123, -INF , P3 ;  /* 0xff8000007b6d7808 */ /* 0x020fe20001800000 */
[----:B------:R2:W-:Y:S01]  /*7e60*/  MUFU.TANH R88, R101 ;  /* 0x0000006500587308 */ /* 0x0005e20000002400 */
[----:B------:R-:W-:-:S04]  /*7e70*/  ISETP.GT.AND P3, PT, R118, 0x31, PT ;  /* 0x000000317600780c */ /* 0x000fc80003f64270 */
[----:B-1----:R-:W-:Y:S02]  /*7e80*/  FSEL R81, R125, -INF , P3 ;  /* 0xff8000007d517808 */ /* 0x002fe40001800000 */
[C---:B------:R-:W-:Y:S01]  /*7e90*/  ISETP.GT.AND P3, PT, R118.reuse, 0x39, PT ;  /* 0x000000397600780c */ /* 0x040fe20003f64270 */
[----:B------:R-:W1:Y:S01]  /*7ea0*/  MUFU.TANH R116, R116 ;  /* 0x0000007400747308 */ /* 0x000e620000002400 */
[----:B--2---:R-:W-:Y:S02]  /*7eb0*/  FSEL R101, R135, -INF , P2 ;  /* 0xff80000087657808 */ /* 0x004fe40001000000 */
[----:B------:R-:W-:Y:S02]  /*7ec0*/  ISETP.GT.AND P2, PT, R118, 0x30, PT ;  /* 0x000000307600780c */ /* 0x000fe40003f44270 */
[----:B------:R-:W-:-:S03]  /*7ed0*/  FMNMX.FTZ R136, R101, R136, !PT ;  /* 0x0000008865887209 */ /* 0x000fc60007810000 */
[----:B------:R-:W2:Y:S01]  /*7ee0*/  MUFU.TANH R143, R143 ;  /* 0x0000008f008f7308 */ /* 0x000ea20000002400 */
[----:B------:R-:W-:-:S07]  /*7ef0*/  FMNMX.FTZ R136, R109, R136, !PT ;  /* 0x000000886d887209 */ /* 0x000fce0007810000 */
[----:B------:R3:W-:Y:S01]  /*7f00*/  MUFU.TANH R134, R111 ;  /* 0x0000006f00867308 */ /* 0x0007e20000002400 */
[----:B-1----:R-:W-:Y:S01]  /*7f10*/  FSEL R119, R116, -INF , P3 ;  /* 0xff80000074777808 */ /* 0x002fe20001800000 */
[----:B------:R-:W-:Y:S01]  /*7f20*/  FMUL.FTZ R116, R78, UR40 ;  /* 0x000000284e747c20 */ /* 0x000fe20008410000 */
[----:B------:R-:W-:-:S05]  /*7f30*/  ISETP.GT.AND P3, PT, R118, 0x41, PT ;  /* 0x000000417600780c */ /* 0x000fca0003f64270 */
[----:B------:R-:W1:Y:S01]  /*7f40*/  MUFU.TANH R142, R142 ;  /* 0x0000008e008e7308 */ /* 0x000e620000002400 */
[----:B---3--:R-:W-:Y:S02]  /*7f50*/  FSEL R111, R127, -INF , P2 ;  /* 0xff8000007f6f7808 */ /* 0x008fe40001000000 */
[----:B------:R-:W-:Y:S02]  /*7f60*/  ISETP.GT.AND P2, PT, R118, 0x38, PT ;  /* 0x000000387600780c */ /* 0x000fe40003f44270 */
[----:B------:R-:W-:-:S03]  /*7f70*/  FMNMX.FTZ R136, R111, R136, !PT ;  /* 0x000000886f887209 */ /* 0x000fc60007810000 */
[----:B------:R-:W3:Y:S01]  /*7f80*/  MUFU.TANH R153, R153 ;  /* 0x0000009900997308 */ /* 0x000ee20000002400 */
[----:B------:R-:W-:-:S07]  /*7f90*/  FMNMX.FTZ R136, R81, R136, !PT ;  /* 0x0000008851887209 */ /* 0x000fce0007810000 */
[----:B------:R4:W-:Y:S08]  /*7fa0*/  MUFU.TANH R80, R117 ;  /* 0x0000007500507308 */ /* 0x0009f00000002400 */
[----:B------:R-:W5:Y:S01]  /*7fb0*/  MUFU.TANH R152, R152 ;  /* 0x0000009800987308 */ /* 0x000f620000002400 */
[----:B----4-:R-:W-:Y:S01]  /*7fc0*/  FSEL R117, R141, -INF , P2 ;  /* 0xff8000008d757808 */ /* 0x010fe20001000000 */
[----:B------:R-:W-:Y:S01]  /*7fd0*/  FMUL.FTZ R141, R85, UR40 ;  /* 0x00000028558d7c20 */ /* 0x000fe20008410000 */
[----:B------:R-:W-:-:S02]  /*7fe0*/  ISETP.GT.AND P2, PT, R118, 0x40, PT ;  /* 0x000000407600780c */ /* 0x000fc40003f44270 */
[----:B------:R-:W-:Y:S02]  /*7ff0*/  FMNMX.FTZ R136, R117, R136, !PT ;  /* 0x0000008875887209 */ /* 0x000fe40007810000 */
[----:B--2---:R-:W-:Y:S01]  /*8000*/  FSEL R123, R143, -INF , P2 ;  /* 0xff8000008f7b7808 */ /* 0x004fe20001000000 */
[----:B------:R-:W2:Y:S01]  /*8010*/  MUFU.TANH R154, R154 ;  /* 0x0000009a009a7308 */ /* 0x000ea20000002400 */
[----:B------:R-:W-:Y:S02]  /*8020*/  FMNMX.FTZ R136, R119, R136, !PT ;  /* 0x0000008877887209 */ /* 0x000fe40007810000 */
[----:B------:R-:W-:Y:S02]  /*8030*/  ISETP.GT.AND P2, PT, R118, 0x48, PT ;  /* 0x000000487600780c */ /* 0x000fe40003f44270 */
[----:B-1----:R-:W-:Y:S02]  /*8040*/  FSEL R85, R142, -INF , P3 ;  /* 0xff8000008e557808 */ /* 0x002fe40001800000 */
[----:B------:R-:W-:Y:S01]  /*8050*/  FMNMX.FTZ R136, R123, R136, !PT ;  /* 0x000000887b887209 */ /* 0x000fe20007810000 */
[----:B------:R-:W1:Y:S01]  /*8060*/  MUFU.TANH R110, R110 ;  /* 0x0000006e006e7308 */ /* 0x000e620000002400 */
[----:B------:R-:W-:Y:S01]  /*8070*/  ISETP.GT.AND P3, PT, R118, 0x49, PT ;  /* 0x000000497600780c */ /* 0x000fe20003f64270 */
[----:B------:R-:W-:-:S02]  /*8080*/  WARPGROUP.DEPBAR.LE gsb0, 0x0 ;  /* 0x00008000000079c5 */ /* 0x000fc40000010000 */
[----:B------:R-:W-:Y:S01]  /*8090*/  WARPGROUP.ARRIVE ;  /* 0x00000000000079c5 */ /* 0x000fe20000000000 */
[----:B---3--:R-:W-:Y:S02]  /*80a0*/  FSEL R127, R153, -INF , P2 ;  /* 0xff800000997f7808 */ /* 0x008fe40001000000 */
[----:B------:R-:W-:Y:S01]  /*80b0*/  FMNMX.FTZ R136, R85, R136, !PT ;  /* 0x0000008855887209 */ /* 0x000fe20007810000 */
[----:B------:R-:W3:Y:S01]  /*80c0*/  MUFU.TANH R100, R100 ;  /* 0x0000006400647308 */ /* 0x000ee20000002400 */
[----:B------:R-:W-:Y:S01]  /*80d0*/  ISETP.GT.AND P2, PT, R118, 0x50, PT ;  /* 0x000000507600780c */ /* 0x000fe20003f44270 */
[----:B------:R-:W-:Y:S01]  /*80e0*/  HGMMA.64x96x16.F32.BF16 R24, gdesc[UR28].tnspB, R24, gsb0 ;  /* 0x416000001c1879f0 */ /* 0x000fe20008001818 */
[----:B------:R-:W-:Y:S01]  /*80f0*/  UIADD3 UR28, UR6, 0x480, URZ ;  /* 0x00000480061c7890 */ /* 0x000fe2000fffe03f */
[----:B-----5:R-:W-:Y:S01]  /*8100*/  FSEL R125, R152, -INF , P3 ;  /* 0xff800000987d7808 */ /* 0x020fe20001800000 */
[----:B------:R-:W-:Y:S01]  /*8110*/  UIADD3 UR30, UR7, 0xc0, URZ ;  /* 0x000000c0071e7890 */ /* 0x000fe2000fffe03f */
[----:B------:R-:W-:Y:S01]  /*8120*/  FMNMX.FTZ R136, R127, R136, !PT ;  /* 0x000000887f887209 */ /* 0x000fe20007810000 */
[----:B------:R-:W-:Y:S01]  /*8130*/  UMOV UR29, 0xc0000010 ;  /* 0xc0000010001d7882 */ /* 0x000fe20000000000 */
[----:B------:R-:W-:Y:S01]  /*8140*/  UMOV UR31, 0x80000020 ;  /* 0x80000020001f7882 */ /* 0x000fe20000000000 */
[----:B------:R-:W-:Y:S01]  /*8150*/  ISETP.GT.AND P3, PT, R118, 0x51, PT ;  /* 0x000000517600780c */ /* 0x000fe20003f64270 */
[----:B------:R-:W4:Y:S01]  /*8160*/  MUFU.TANH R137, R137 ;  /* 0x0000008900897308 */ /* 0x000f220000002400 */
[----:B--2---:R-:W-:-:S02]  /*8170*/  FSEL R73, R154, -INF , P2 ;  /* 0xff8000009a497808 */ /* 0x004fc40001000000 */
[----:B------:R-:W-:Y:S02]  /*8180*/  FMNMX.FTZ R136, R125, R136, !PT ;  /* 0x000000887d887209 */ /* 0x000fe40007810000 */
[----:B------:R-:W-:Y:S02]  /*8190*/  ISETP.GT.AND P2, PT, R118, 0x58, PT ;  /* 0x000000587600780c */ /* 0x000fe40003f44270 */
[----:B-1----:R-:W-:Y:S01]  /*81a0*/  FSEL R129, R110, -INF , P3 ;  /* 0xff8000006e817808 */ /* 0x002fe20001800000 */
[----:B------:R-:W1:Y:S01]  /*81b0*/  MUFU.TANH R139, R139 ;  /* 0x0000008b008b7308 */ /* 0x000e620000002400 */
[----:B------:R-:W-:Y:S01]  /*81c0*/  FMNMX.FTZ R136, R73, R136, !PT ;  /* 0x0000008849887209 */ /* 0x000fe20007810000 */
[----:B------:R-:W-:Y:S01]  /*81d0*/  FMUL.FTZ R110, R79, UR40 ;  /* 0x000000284f6e7c20 */ /* 0x000fe20008410000 */
[----:B------:R-:W-:Y:S02]  /*81e0*/  ISETP.GT.AND P3, PT, R118, 0x59, PT ;  /* 0x000000597600780c */ /* 0x000fe40003f64270 */
[----:B---3--:R-:W-:-:S02]  /*81f0*/  FSEL R131, R100, -INF , P2 ;  /* 0xff80000064837808 */ /* 0x008fc40001000000 */
[----:B------:R-:W-:Y:S01]  /*8200*/  FMNMX.FTZ R136, R129, R136, !PT ;  /* 0x0000008881887209 */ /* 0x000fe20007810000 */
[----:B------:R-:W2:Y:S01]  /*8210*/  MUFU.TANH R84, R84 ;  /* 0x0000005400547308 */ /* 0x000ea20000002400 */
[----:B------:R-:W-:Y:S02]  /*8220*/  ISETP.GT.AND P2, PT, R118, 0x60, PT ;  /* 0x000000607600780c */ /* 0x000fe40003f44270 */
[----:B------:R-:W-:Y:S01]  /*8230*/  FSEL R133, R88, -INF , P3 ;  /* 0xff80000058857808 */ /* 0x000fe20001800000 */
[----:B------:R-:W-:Y:S01]  /*8240*/  FMUL.FTZ R88, R77, UR40 ;  /* 0x000000284d587c20 */ /* 0x000fe20008410000 */
[----:B------:R-:W-:Y:S02]  /*8250*/  FMNMX.FTZ R136, R131, R136, !PT ;  /* 0x0000008883887209 */ /* 0x000fe40007810000 */
[----:B------:R-:W-:Y:S01]  /*8260*/  ISETP.GT.AND P3, PT, R118, 0x61, PT ;  /* 0x000000617600780c */ /* 0x000fe20003f64270 */
[----:B------:R-:W3:Y:S01]  /*8270*/  MUFU.TANH R141, R141 ;  /* 0x0000008d008d7308 */ /* 0x000ee20000002400 */
[----:B------:R-:W-:Y:S01]  /*8280*/  FSEL R135, R92, -INF , P2 ;  /* 0xff8000005c877808 */ /* 0x000fe20001000000 */
[----:B------:R-:W-:Y:S01]  /*8290*/  FMUL.FTZ R92, R103, UR40 ;  /* 0x00000028675c7c20 */ /* 0x000fe20008410000 */
[----:B------:R-:W-:-:S02]  /*82a0*/  FMNMX.FTZ R136, R133, R136, !PT ;  /* 0x0000008885887209 */ /* 0x000fc40007810000 */
[C---:B------:R-:W-:Y:S02]  /*82b0*/  ISETP.GT.AND P2, PT, R118.reuse, 0x68, PT ;  /* 0x000000687600780c */ /* 0x040fe40003f44270 */
[----:B------:R-:W-:Y:S01]  /*82c0*/  FSEL R149, R149, -INF , P3 ;  /* 0xff80000095957808 */ /* 0x000fe20001800000 */
[----:B------:R-:W5:Y:S01]  /*82d0*/  MUFU.TANH R155, R155 ;  /* 0x0000009b009b7308 */ /* 0x000f620000002400 */
[----:B------:R-:W-:Y:S02]  /*82e0*/  FMNMX.FTZ R136, R135, R136, !PT ;  /* 0x0000008887887209 */ /* 0x000fe40007810000 */
[----:B------:R-:W-:Y:S02]  /*82f0*/  ISETP.GT.AND P3, PT, R118, 0x69, PT ;  /* 0x000000697600780c */ /* 0x000fe40003f64270 */
[----:B------:R-:W-:Y:S02]  /*8300*/  FSEL R153, R134, -INF , P2 ;  /* 0xff80000086997808 */ /* 0x000fe40001000000 */
[----:B------:R-:W-:Y:S01]  /*8310*/  FMNMX.FTZ R136, R149, R136, !PT ;  /* 0x0000008895887209 */ /* 0x000fe20007810000 */
[----:B------:R-:W5:Y:S01]  /*8320*/  MUFU.TANH R157, R157 ;  /* 0x0000009d009d7308 */ /* 0x000f620000002400 */
[----:B------:R-:W-:-:S02]  /*8330*/  ISETP.GT.AND P2, PT, R118, 0x70, PT ;  /* 0x000000707600780c */ /* 0x000fc40003f44270 */
[----:B------:R-:W-:Y:S02]  /*8340*/  FSEL R143, R80, -INF , P3 ;  /* 0xff800000508f7808 */ /* 0x000fe40001800000 */
[----:B------:R-:W-:Y:S02]  /*8350*/  FMNMX.FTZ R136, R153, R136, !PT ;  /* 0x0000008899887209 */ /* 0x000fe40007810000 */
[C---:B------:R-:W-:Y:S01]  /*8360*/  ISETP.GT.AND P3, PT, R118.reuse, 0x71, PT ;  /* 0x000000717600780c */ /* 0x040fe20003f64270 */
[----:B------:R-:W5:Y:S01]  /*8370*/  MUFU.TANH R76, R76 ;  /* 0x0000004c004c7308 */ /* 0x000f620000002400 */
[----:B----4-:R-:W-:Y:S02]  /*8380*/  FSEL R137, R137, -INF , P2 ;  /* 0xff80000089897808 */ /* 0x010fe40001000000 */
[----:B------:R-:W-:Y:S02]  /*8390*/  FMNMX.FTZ R136, R143, R136, !PT ;  /* 0x000000888f887209 */ /* 0x000fe40007810000 */
[----:B------:R-:W-:-:S02]  /*83a0*/  ISETP.GT.AND P2, PT, R118, 0x78, PT ;  /* 0x000000787600780c */ /* 0x000fc40003f44270 */
[----:B-1----:R-:W-:Y:S01]  /*83b0*/  FSEL R139, R139, -INF , P3 ;  /* 0xff8000008b8b7808 */ /* 0x002fe20001800000 */
[----:B------:R-:W1:Y:S01]  /*83c0*/  MUFU.TANH R88, R88 ;  /* 0x0000005800587308 */ /* 0x000e620000002400 */
[----:B------:R-:W-:Y:S02]  /*83d0*/  FMNMX.FTZ R136, R137, R136, !PT ;  /* 0x0000008889887209 */ /* 0x000fe40007810000 */
[----:B------:R-:W-:Y:S02]  /*83e0*/  ISETP.GT.AND P3, PT, R118, 0x79, PT ;  /* 0x000000797600780c */ /* 0x000fe40003f64270 */
[----:B--2---:R-:W-:Y:S01]  /*83f0*/  FSEL R77, R84, -INF , P2 ;  /* 0xff800000544d7808 */ /* 0x004fe20001000000 */
[----:B------:R-:W-:Y:S01]  /*8400*/  FMUL.FTZ R84, R90, UR40 ;  /* 0x000000285a547c20 */ /* 0x000fe20008410000 */
[----:B------:R-:W-:Y:S01]  /*8410*/  FMNMX.FTZ R136, R139, R136, !PT ;  /* 0x000000888b887209 */ /* 0x000fe20007810000 */
[----:B------:R-:W-:Y:S01]  /*8420*/  FMUL.FTZ R90, R94, UR40 ;  /* 0x000000285e5a7c20 */ /* 0x000fe20008410000 */
[----:B------:R-:W-:Y:S01]  /*8430*/  ISETP.GT.AND P2, PT, R118, 0x80, PT ;  /* 0x000000807600780c */ /* 0x000fe20003f44270 */
[----:B------:R-:W-:Y:S01]  /*8440*/  FMUL.FTZ R94, R75, UR40 ;  /* 0x000000284b5e7c20 */ /* 0x000fe20008410000 */
[----:B---3--:R-:W-:Y:S01]  /*8450*/  FSEL R141, R141, -INF , P3 ;  /* 0xff8000008d8d7808 */ /* 0x008fe20001800000 */
[----:B------:R-:W-:Y:S01]  /*8460*/  MUFU.TANH R9, R9 ;  /* 0x0000000900097308 */ /* 0x000fe20000002400 */
[----:B------:R-:W-:-:S02]  /*8470*/  FMNMX.FTZ R136, R77, R136, !PT ;  /* 0x000000884d887209 */ /* 0x000fc40007810000 */
[C---:B------:R-:W-:Y:S02]  /*8480*/  ISETP.GT.AND P3, PT, R118.reuse, 0x81, PT ;  /* 0x000000817600780c */ /* 0x040fe40003f64270 */
[----:B-----5:R-:W-:Y:S02]  /*8490*/  FSEL R155, R155, -INF , P2 ;  /* 0xff8000009b9b7808 */ /* 0x020fe40001000000 */
[----:B------:R-:W-:Y:S01]  /*84a0*/  FMNMX.FTZ R136, R141, R136, !PT ;  /* 0x000000888d887209 */ /* 0x000fe20007810000 */
[----:B------:R-:W2:Y:S01]  /*84b0*/  MUFU.TANH R10, R10 ;  /* 0x0000000a000a7308 */ /* 0x000ea20000002400 */
[----:B------:R-:W-:Y:S02]  /*84c0*/  ISETP.GT.AND P2, PT, R118, 0x88, PT ;  /* 0x000000887600780c */ /* 0x000fe40003f44270 */
[----:B------:R-:W-:Y:S02]  /*84d0*/  FSEL R157, R157, -INF , P3 ;  /* 0xff8000009d9d7808 */ /* 0x000fe40001800000 */
[----:B------:R-:W-:-:S02]  /*84e0*/  FMNMX.FTZ R136, R155, R136, !PT ;  /* 0x000000889b887209 */ /* 0x000fc40007810000 */
[----:B------:R-:W-:Y:S01]  /*84f0*/  ISETP.GT.AND P3, PT, R118, 0x89, PT ;  /* 0x000000897600780c */ /* 0x000fe20003f64270 */
[----:B------:R-:W-:Y:S01]  /*8500*/  MUFU.TANH R11, R11 ;  /* 0x0000000b000b7308 */ /* 0x000fe20000002400 */
[----:B------:R-:W-:Y:S01]  /*8510*/  FSEL R80, R76, -INF , P2 ;  /* 0xff8000004c507808 */ /* 0x000fe20001000000 */
[----:B------:R-:W-:Y:S01]  /*8520*/  VIADD R118, R118, 0x8 ;  /* 0x0000000876767836 */ /* 0x000fe20000000000 */
[----:B------:R-:W-:Y:S02]  /*8530*/  FMNMX.FTZ R136, R157, R136, !PT ;  /* 0x000000889d887209 */ /* 0x000fe40007810000 */
[----:B-1----:R-:W-:Y:S01]  /*8540*/  FSEL R103, R88, -INF , P3 ;  /* 0xff80000058677808 */ /* 0x002fe20001800000 */
[----:B------:R-:W-:Y:S01]  /*8550*/  FMUL.FTZ R88, R91, UR40 ;  /* 0x000000285b587c20 */ /* 0x000fe20008410000 */
[----:B------:R-:W-:Y:S01]  /*8560*/  FMNMX.FTZ R136, R80, R136, !PT ;  /* 0x0000008850887209 */ /* 0x000fe20007810000 */
[----:B------:R-:W-:Y:S01]  /*8570*/  FMUL.FTZ R91, R95, UR40 ;  /* 0x000000285f5b7c20 */ /* 0x000fe20008410000 */
[----:B------:R1:W-:Y:S01]  /*8580*/  MUFU.TANH R76, R92 ;  /* 0x0000005c004c7308 */ /* 0x0003e20000002400 */
[----:B------:R-:W-:-:S02]  /*8590*/  WARPGROUP.DEPBAR.LE gsb0, 0x0 ;  /* 0x00008000000079c5 */ /* 0x000fc40000010000 */
[----:B------:R-:W-:Y:S01]  /*85a0*/  WARPGROUP.ARRIVE ;  /* 0x00000000000079c5 */ /* 0x000fe20000000000 */
[----:B------:R-:W-:Y:S02]  /*85b0*/  FMNMX.FTZ R136, R103, R136, !PT ;  /* 0x0000008867887209 */ /* 0x000fe40007810000 */
[----:B------:R-:W-:Y:S02]  /*85c0*/  ISETP.GT.AND P5, PT, R118, RZ, PT ;  /* 0x000000ff7600720c */ /* 0x000fe40003fa4270 */
[----:B------:R-:W3:Y:S01]  /*85d0*/  MUFU.TANH R12, R12 ;  /* 0x0000000c000c7308 */ /* 0x000ee20000002400 */
[----:B------:R-:W-:Y:S01]  /*85e0*/  HGMMA.64x96x16.F32.BF16 R24, gdesc[UR28].tnspB, R24, gsb0 ;  /* 0x416000001c1879f0 */ /* 0x000fe20008001818 */
[----:B------:R-:W-:Y:S01]  /*85f0*/  UIADD3 UR28, UR6, 0x600, URZ ;  /* 0x00000600061c7890 */ /* 0x000fe2000fffe03f */
[----:B------:R-:W4:Y:S01]  /*8600*/  SHFL.BFLY PT, R100, R136, 0x2, 0x1f ;  /* 0x0c401f0088647f89 */ /* 0x000f2200000e0000 */
[----:B------:R-:W-:Y:S01]  /*8610*/  UIADD3 UR30, UR7, 0x100, URZ ;  /* 0x00000100071e7890 */ /* 0x000fe2000fffe03f */
[----:B-1----:R-:W-:Y:S01]  /*8620*/  FMUL.FTZ R92, R82, UR40 ;  /* 0x00000028525c7c20 */ /* 0x002fe20008410000 */
[----:B------:R-:W-:Y:S01]  /*8630*/  UMOV UR29, 0xc0000010 ;  /* 0xc0000010001d7882 */ /* 0x000fe20000000000 */
[----:B------:R-:W-:Y:S01]  /*8640*/  UMOV UR31, 0x80000020 ;  /* 0x80000020001f7882 */ /* 0x000fe20000000000 */
[----:B------:R-:W1:Y:S01]  /*8650*/  LDC R82, c[0x0][0x988] ;  /* 0x00026200ff527b82 */ /* 0x000e620000000800 */
[----:B------:R-:W-:Y:S01]  /*8660*/  MUFU.TANH R13, R13 ;  /* 0x0000000d000d7308 */ /* 0x000fe20000002400 */
[----:B------:R-:W-:-:S02]  /*8670*/  ISETP.GT.AND P3, PT, R118, 0x1, PT ;  /* 0x000000017600780c */ /* 0x000fc40003f64270 */
[----:B------:R-:W-:Y:S02]  /*8680*/  ISETP.GT.AND P4, PT, R118, 0x8, PT ;  /* 0x000000087600780c */ /* 0x000fe40003f84270 */
[----:B--2---:R-:W-:Y:S02]  /*8690*/  FSEL R10, R10, -INF , P3 ;  /* 0xff8000000a0a7808 */ /* 0x004fe40001800000 */
[C---:B------:R-:W-:Y:S01]  /*86a0*/  ISETP.GT.AND P6, PT, R118.reuse, 0x9, PT ;  /* 0x000000097600780c */ /* 0x040fe20003fc4270 */
[----:B------:R-:W2:Y:S01]  /*86b0*/  MUFU.TANH R14, R14 ;  /* 0x0000000e000e7308 */ /* 0x000ea20000002400 */
[----:B------:R-:W-:Y:S02]  /*86c0*/  ISETP.GT.AND P3, PT, R118, 0x11, PT ;  /* 0x000000117600780c */ /* 0x000fe40003f64270 */
[----:B---3--:R-:W-:Y:S02]  /*86d0*/  FSEL R12, R12, -INF , P6 ;  /* 0xff8000000c0c7808 */ /* 0x008fe40003000000 */
[----:B------:R-:W-:-:S03]  /*86e0*/  ISETP.GT.AND P6, PT, R118, 0x19, PT ;  /* 0x000000197600780c */ /* 0x000fc60003fc4270 */
[----:B------:R-:W-:Y:S01]  /*86f0*/  MUFU.TANH R15, R15 ;  /* 0x0000000f000f7308 */ /* 0x000fe20000002400 */
[----:B----4-:R-:W-:-:S05]  /*8700*/  FMNMX.FTZ R100, R136, R100, !PT ;  /* 0x0000006488647209 */ /* 0x010fca0007810000 */
[----:B------:R-:W3:Y:S02]  /*8710*/  SHFL.BFLY PT, R95, R100, 0x1, 0x1f ;  /* 0x0c201f00645f7f89 */ /* 0x000ee400000e0000 */
[----:B------:R-:W-:Y:S01]  /*8720*/  MUFU.TANH R20, R20 ;  /* 0x0000001400147308 */ /* 0x000fe20000002400 */
[----:B--2---:R-:W-:Y:S02]  /*8730*/  FSEL R14, R14, -INF , P3 ;  /* 0xff8000000e0e7808 */ /* 0x004fe40001800000 */
[----:B------:R-:W-:-:S05]  /*8740*/  ISETP.GT.AND P3, PT, R118, 0x21, PT ;  /* 0x000000217600780c */ /* 0x000fca0003f64270 */
[----:B------:R-:W-:Y:S08]  /*8750*/  MUFU.TANH R21, R21 ;  /* 0x0000001500157308 */ /* 0x000ff00000002400 */
[----:B------:R-:W2:Y:S01]  /*8760*/  MUFU.TANH R120, R120 ;  /* 0x0000007800787308 */ /* 0x000ea20000002400 */
[----:B---3--:R-:W-:-:S07]  /*8770*/  FMNMX.FTZ R75, R100, R95, !PT ;  /* 0x0000005f644b7209 */ /* 0x008fce0007810000 */
[----:B------:R-:W3:Y:S01]  /*8780*/  MUFU.TANH R121, R121 ;  /* 0x0000007900797308 */ /* 0x000ee20000002400 */
[C---:B------:R-:W-:Y:S01]  /*8790*/  FSETP.NEU.FTZ.AND P2, PT, R75.reuse, -INF , PT ;  /* 0xff8000004b00780b */ /* 0x040fe20003f5d000 */
[----:B-1----:R-:W-:-:S06]  /*87a0*/  FMUL.FTZ R100, R75, R82 ;  /* 0x000000524b647220 */ /* 0x002fcc0000410000 */
[----:B------:R-:W1:Y:S01]  /*87b0*/  MUFU.TANH R122, R122 ;  /* 0x0000007a007a7308 */ /* 0x000e620000002400 */
[----:B------:R-:W-:Y:S02]  /*87c0*/  FSEL R100, R100, RZ, P2 ;  /* 0x000000ff64647208 */ /* 0x000fe40001000000 */
[----:B--2---:R-:W-:Y:S02]  /*87d0*/  FSEL R120, R120, -INF , P3 ;  /* 0xff80000078787808 */ /* 0x004fe40001800000 */
[----:B------:R-:W-:Y:S01]  /*87e0*/  ISETP.GT.AND P3, PT, R118, 0x31, PT ;  /* 0x000000317600780c */ /* 0x000fe20003f64270 */
[-CC-:B------:R-:W-:Y:S01]  /*87f0*/  FFMA.FTZ R79, R128, R82.reuse, -R100.reuse ;  /* 0x00000052804f7223 */ /* 0x180fe20000010864 */
[-CC-:B------:R-:W-:Y:S01]  /*8800*/  FFMA.FTZ R128, R108, R82.reuse, -R100.reuse ;  /* 0x000000526c807223 */ /* 0x180fe20000010864 */
[----:B------:R-:W-:Y:S01]  /*8810*/  FSEL R108, R9, -INF , P5 ;  /* 0xff800000096c7808 */ /* 0x000fe20002800000 */
[-CC-:B------:R-:W-:Y:S01]  /*8820*/  FFMA.FTZ R78, R126, R82.reuse, -R100.reuse ;  /* 0x000000527e4e7223 */ /* 0x180fe20000010864 */
[-CC-:B------:R-:W-:Y:S01]  /*8830*/  FFMA.FTZ R95, R130, R82.reuse, -R100.reuse ;  /* 0x00000052825f7223 */ /* 0x180fe20000010864 */
[-CC-:B------:R-:W-:Y:S01]  /*8840*/  FFMA.FTZ R130, R124, R82.reuse, -R100.reuse ;  /* 0x000000527c827223 */ /* 0x180fe20000010864 */
[----:B------:R-:W-:Y:S01]  /*8850*/  FMNMX.FTZ R126, R108, R5, !PT ;  /* 0x000000056c7e7209 */ /* 0x000fe20007810000 */
[--C-:B------:R-:W-:Y:S01]  /*8860*/  FFMA.FTZ R102, R132, R82, -R100.reuse ;  /* 0x0000005284667223 */ /* 0x100fe20000010864 */
[----:B------:R-:W-:Y:S01]  /*8870*/  FSEL R124, R11, -INF , P4 ;  /* 0xff8000000b7c7808 */ /* 0x000fe20002000000 */
[----:B------:R2:W-:Y:S01]  /*8880*/  MUFU.EX2 R9, R128 ;  /* 0x0000008000097308 */ /* 0x0005e20000000800 */
[----:B------:R-:W-:Y:S01]  /*8890*/  FMNMX.FTZ R126, R10, R126, !PT ;  /* 0x0000007e0a7e7209 */ /* 0x000fe20007810000 */
[-CC-:B------:R-:W-:Y:S01]  /*88a0*/  FFMA.FTZ R132, R93, R82.reuse, -R100.reuse ;  /* 0x000000525d847223 */ /* 0x180fe20000010864 */
[----:B------:R-:W-:Y:S01]  /*88b0*/  ISETP.GT.AND P5, PT, R118, 0x10, PT ;  /* 0x000000107600780c */ /* 0x000fe20003fa4270 */
[--C-:B------:R-:W-:Y:S01]  /*88c0*/  FFMA.FTZ R129, R129, R82, -R100.reuse ;  /* 0x0000005281817223 */ /* 0x100fe20000010864 */
[----:B------:R-:W-:Y:S01]  /*88d0*/  FMNMX.FTZ R126, R124, R126, !PT ;  /* 0x0000007e7c7e7209 */ /* 0x000fe20007810000 */
[--C-:B------:R-:W-:Y:S01]  /*88e0*/  FFMA.FTZ R98, R98, R82, -R100.reuse ;  /* 0x0000005262627223 */ /* 0x100fe20000010864 */
[----:B------:R-:W-:Y:S01]  /*88f0*/  FSEL R93, R13, -INF , P5 ;  /* 0xff8000000d5d7808 */ /* 0x000fe20002800000 */
[----:B------:R4:W-:Y:S01]  /*8900*/  MUFU.EX2 R11, R130 ;  /* 0x00000082000b7308 */ /* 0x0009e20000000800 */
[----:B--2---:R-:W-:Y:S01]  /*8910*/  FMNMX.FTZ R128, R12, R126, !PT ;  /* 0x0000007e0c807209 */ /* 0x004fe20007810000 */
[-CC-:B------:R-:W-:Y:S01]  /*8920*/  FFMA.FTZ R85, R85, R82.reuse, -R100.reuse ;  /* 0x0000005255557223 */ /* 0x180fe20000010864 */
[----:B------:R-:W-:Y:S01]  /*8930*/  ISETP.GT.AND P4, PT, R118, 0x18, PT ;  /* 0x000000187600780c */ /* 0x000fe20003f84270 */
[--C-:B------:R-:W-:Y:S01]  /*8940*/  FFMA.FTZ R73, R73, R82, -R100.reuse ;  /* 0x0000005249497223 */ /* 0x100fe20000010864 */
[----:B------:R-:W-:Y:S01]  /*8950*/  FMNMX.FTZ R13, R93, R128, !PT ;  /* 0x000000805d0d7209 */ /* 0x000fe20007810000 */
[-CC-:B------:R-:W-:Y:S01]  /*8960*/  FFMA.FTZ R77, R77, R82.reuse, -R100.reuse ;  /* 0x000000524d4d7223 */ /* 0x180fe20000010864 */
[----:B------:R-:W-:Y:S01]  /*8970*/  FSEL R15, R15, -INF , P4 ;  /* 0xff8000000f0f7808 */ /* 0x000fe20002000000 */
[----:B------:R-:W-:Y:S01]  /*8980*/  MUFU.TANH R112, R112 ;  /* 0x0000007000707308 */ /* 0x000fe20000002400 */
[----:B------:R-:W-:Y:S01]  /*8990*/  FMNMX.FTZ R128, R14, R13, !PT ;  /* 0x0000000d0e807209 */ /* 0x000fe20007810000 */
[-CC-:B----4-:R-:W-:Y:S01]  /*89a0*/  FFMA.FTZ R130, R89, R82.reuse, -R100.reuse ;  /* 0x0000005259827223 */ /* 0x190fe20000010864 */
[----:B------:R-:W-:Y:S01]  /*89b0*/  ISETP.GT.AND P5, PT, R118, 0x20, PT ;  /* 0x000000207600780c */ /* 0x000fe20003fa4270 */
[-CC-:B------:R-:W-:Y:S01]  /*89c0*/  FFMA.FTZ R80, R80, R82.reuse, -R100.reuse ;  /* 0x0000005250507223 */ /* 0x180fe20000010864 */
[----:B------:R-:W-:Y:S01]  /*89d0*/  FSEL R89, R20, -INF , P6 ;  /* 0xff80000014597808 */ /* 0x000fe20003000000 */
[----:B------:R-:W-:Y:S01]  /*89e0*/  FFMA.FTZ R20, R99, R82, -R100 ;  /* 0x0000005263147223 */ /* 0x000fe20000010864 */
[----:B------:R-:W-:-:S02]  /*89f0*/  WARPGROUP.DEPBAR.LE gsb0, 0x0 ;  /* 0x00008000000079c5 */ /* 0x000fc40000010000 */
[----:B------:R-:W-:Y:S01]  /*8a00*/  WARPGROUP.ARRIVE ;  /* 0x00000000000079c5 */ /* 0x000fe20000000000 */
[----:B------:R-:W-:Y:S01]  /*8a10*/  FMNMX.FTZ R128, R15, R128, !PT ;  /* 0x000000800f807209 */ /* 0x000fe20007810000 */
[----:B------:R-:W2:Y:S01]  /*8a20*/  MUFU.TANH R113, R113 ;  /* 0x0000007100717308 */ /* 0x000ea20000002400 */
[----:B------:R-:W-:Y:S01]  /*8a30*/  FSEL R99, R21, -INF , P5 ;  /* 0xff80000015637808 */ /* 0x000fe20002800000 */
[----:B------:R-:W-:Y:S01]  /*8a40*/  FFMA.FTZ R103, R103, R82, -R100 ;  /* 0x0000005267677223 */ /* 0x000fe20000010864 */
[----:B------:R-:W-:Y:S01]  /*8a50*/  FMNMX.FTZ R128, R89, R128, !PT ;  /* 0x0000008059807209 */ /* 0x000fe20007810000 */
[----:B------:R-:W-:Y:S01]  /*8a60*/  HGMMA.64x96x16.F32.BF16 R24, gdesc[UR28].tnspB, R24, gsb0 ;  /* 0x416000001c1879f0 */ /* 0x000fe20008001818 */
[----:B------:R-:W-:Y:S01]  /*8a70*/  UIADD3 UR28, UR6, 0x780, URZ ;  /* 0x00000780061c7890 */ /* 0x000fe2000fffe03f */
[C---:B------:R-:W-:Y:S01]  /*8a80*/  ISETP.GT.AND P4, PT, R118.reuse, 0x28, PT ;  /* 0x000000287600780c */ /* 0x040fe20003f84270 */
[----:B------:R-:W-:Y:S01]  /*8a90*/  UIADD3 UR30, UR7, 0x140, URZ ;  /* 0x00000140071e7890 */ /* 0x000fe2000fffe03f */
[----:B------:R-:W-:Y:S01]  /*8aa0*/  FMNMX.FTZ R21, R99, R128, !PT ;  /* 0x0000008063157209 */ /* 0x000fe20007810000 */
[----:B------:R-:W-:Y:S01]  /*8ab0*/  UMOV UR29, 0xc0000010 ;  /* 0xc0000010001d7882 */ /* 0x000fe20000000000 */
[----:B------:R-:W-:Y:S01]  /*8ac0*/  UMOV UR31, 0x80000020 ;  /* 0x80000020001f7882 */ /* 0x000fe20000000000 */
[----:B------:R-:W4:Y:S01]  /*8ad0*/  MUFU.TANH R114, R114 ;  /* 0x0000007200727308 */ /* 0x000f220000002400 */
[----:B------:R-:W-:-:S02]  /*8ae0*/  ISETP.GT.AND P6, PT, R118, 0x29, PT ;  /* 0x000000297600780c */ /* 0x000fc40003fc4270 */
[----:B---3--:R-:W-:Y:S02]  /*8af0*/  FSEL R121, R121, -INF , P4 ;  /* 0xff80000079797808 */ /* 0x008fe40002000000 */
[----:B------:R-:W-:Y:S02]  /*8b00*/  FMNMX.FTZ R128, R120, R21, !PT ;  /* 0x0000001578807209 */ /* 0x000fe40007810000 */
[----:B------:R-:W-:Y:S01]  /*8b10*/  ISETP.GT.AND P5, PT, R118, 0x30, PT ;  /* 0x000000307600780c */ /* 0x000fe20003fa4270 */
[----:B------:R3:W-:Y:S01]  /*8b20*/  MUFU.EX2 R13, R130 ;  /* 0x00000082000d7308 */ /* 0x0007e20000000800 */
[----:B-1----:R-:W-:Y:S02]  /*8b30*/  FSEL R122, R122, -INF , P6 ;  /* 0xff8000007a7a7808 */ /* 0x002fe40003000000 */
[----:B------:R-:W-:Y:S02]  /*8b40*/  ISETP.GT.AND P4, PT, R118, 0x38, PT ;  /* 0x000000387600780c */ /* 0x000fe40003f84270 */
[----:B--2---:R-:W-:-:S02]  /*8b50*/  FSEL R113, R113, -INF , P3 ;  /* 0xff80000071717808 */ /* 0x004fc40001800000 */
[C---:B------:R-:W-:Y:S01]  /*8b60*/  ISETP.GT.AND P6, PT, R118.reuse, 0x39, PT ;  /* 0x000000397600780c */ /* 0x040fe20003fc4270 */
[----:B------:R-:W1:Y:S01]  /*8b70*/  MUFU.TANH R115, R115 ;  /* 0x0000007300737308 */ /* 0x000e620000002400 */
[--C-:B---3--:R-:W-:Y:S01]  /*8b80*/  FFMA.FTZ R130, R101, R82, -R100.reuse ;  /* 0x0000005265827223 */ /* 0x108fe20000010864 */
[----:B------:R-:W-:Y:S02]  /*8b90*/  FMNMX.FTZ R101, R121, R128, !PT ;  /* 0x0000008079657209 */ /* 0x000fe40007810000 */
[----:B------:R-:W-:Y:S02]  /*8ba0*/  ISETP.GT.AND P3, PT, R118, 0x41, PT ;  /* 0x000000417600780c */ /* 0x000fe40003f64270 */
[----:B------:R-:W-:Y:S01]  /*8bb0*/  FMNMX.FTZ R128, R122, R101, !PT ;  /* 0x000000657a807209 */ /* 0x000fe20007810000 */
[----:B------:R-:W-:Y:S01]  /*8bc0*/  FFMA.FTZ R101, R111, R82, -R100 ;  /* 0x000000526f657223 */ /* 0x000fe20000010864 */
[----:B------:R2:W-:Y:S01]  /*8bd0*/  MUFU.EX2 R126, R132 ;  /* 0x00000084007e7308 */ /* 0x0005e20000000800 */
[----:B----4-:R-:W-:-:S02]  /*8be0*/  FSEL R111, R114, -INF , P4 ;  /* 0xff800000726f7808 */ /* 0x010fc40002000000 */
[----:B------:R-:W-:-:S05]  /*8bf0*/  ISETP.GT.AND P4, PT, R118, 0x48, PT ;  /* 0x000000487600780c */ /* 0x000fca0003f84270 */
[----:B------:R-:W3:Y:S01]  /*8c00*/  MUFU.TANH R104, R104 ;  /* 0x0000006800687308 */ /* 0x000ee20000002400 */
[----:B--2---:R-:W-:Y:S01]  /*8c10*/  FFMA.FTZ R132, R109, R82, -R100 ;  /* 0x000000526d847223 */ /* 0x004fe20000010864 */
[----:B------:R-:W-:Y:S02]  /*8c20*/  FSEL R109, R112, -INF , P5 ;  /* 0xff800000706d7808 */ /* 0x000fe40002800000 */
[----:B------:R-:W-:Y:S02]  /*8c30*/  ISETP.GT.AND P5, PT, R118, 0x40, PT ;  /* 0x000000407600780c */ /* 0x000fe40003fa4270 */
[----:B------:R-:W-:Y:S02]  /*8c40*/  FMNMX.FTZ R128, R109, R128, !PT ;  /* 0x000000806d807209 */ /* 0x000fe40007810000 */
[----:B------:R-:W2:Y:S01]  /*8c50*/  MUFU.TANH R105, R105 ;  /* 0x0000006900697308 */ /* 0x000ea20000002400 */
[----:B-1----:R-:W-:Y:S02]  /*8c60*/  FSEL R115, R115, -INF , P6 ;  /* 0xff80000073737808 */ /* 0x002fe40003000000 */
[----:B------:R-:W-:-:S04]  /*8c70*/  FMNMX.FTZ R128, R113, R128, !PT ;  /* 0x0000008071807209 */ /* 0x000fc80007810000 */
[----:B------:R-:W-:Y:S01]  /*8c80*/  FMNMX.FTZ R128, R111, R128, !PT ;  /* 0x000000806f807209 */ /* 0x000fe20007810000 */
[----:B------:R-:W-:Y:S01]  /*8c90*/  MUFU.TANH R106, R106 ;  /* 0x0000006a006a7308 */ /* 0x000fe20000002400 */
[----:B---3--:R-:W-:Y:S02]  /*8ca0*/  FSEL R114, R104, -INF , P5 ;  /* 0xff80000068727808 */ /* 0x008fe40002800000 */
[----:B------:R-:W-:-:S05]  /*8cb0*/  ISETP.GT.AND P5, PT, R118, 0x49, PT ;  /* 0x000000497600780c */ /* 0x000fca0003fa4270 */
[----:B------:R-:W1:Y:S01]  /*8cc0*/  MUFU.TANH R107, R107 ;  /* 0x0000006b006b7308 */ /* 0x000e620000002400 */
[----:B--2---:R-:W-:Y:S02]  /*8cd0*/  FSEL R105, R105, -INF , P3 ;  /* 0xff80000069697808 */ /* 0x004fe40001800000 */
[----:B------:R-:W-:-:S05]  /*8ce0*/  ISETP.GT.AND P3, PT, R118, 0x50, PT ;  /* 0x000000507600780c */ /* 0x000fca0003f64270 */
[----:B------:R2:W-:Y:S08]  /*8cf0*/  MUFU.EX2 R21, R130 ;  /* 0x0000008200157308 */ /* 0x0005f00000000800 */
[----:B------:R-:W3:Y:S01]  /*8d00*/  MUFU.TANH R96, R96 ;  /* 0x0000006000607308 */ /* 0x000ee20000002400 */
[----:B--2---:R-:W-:Y:S01]  /*8d10*/  FFMA.FTZ R130, R81, R82, -R100 ;  /* 0x0000005251827223 */ /* 0x004fe20000010864 */
[----:B------:R-:W-:-:S02]  /*8d20*/  FMNMX.FTZ R81, R115, R128, !PT ;  /* 0x0000008073517209 */ /* 0x000fc40007810000 */
[----:B-1----:R-:W-:Y:S02]  /*8d30*/  FSEL R107, R107, -INF , P5 ;  /* 0xff8000006b6b7808 */ /* 0x002fe40002800000 */
[----:B------:R-:W-:Y:S01]  /*8d40*/  FMNMX.FTZ R128, R114, R81, !PT ;  /* 0x0000005172807209 */ /* 0x000fe20007810000 */
[-CC-:B------:R-:W-:Y:S01]  /*8d50*/  FFMA.FTZ R81, R117, R82.reuse, -R100.reuse ;  /* 0x0000005275517223 */ /* 0x180fe20000010864 */
[----:B------:R-:W1:Y:S01]  /*8d60*/  MUFU.TANH R97, R97 ;  /* 0x0000006100617308 */ /* 0x000e620000002400 */
[----:B------:R-:W-:Y:S01]  /*8d70*/  FSEL R117, R106, -INF , P4 ;  /* 0xff8000006a757808 */ /* 0x000fe20002000000 */
[----:B------:R-:W-:Y:S01]  /*8d80*/  FFMA.FTZ R106, R119, R82, -R100 ;  /* 0x00000052776a7223 */ /* 0x000fe20000010864 */
[----:B------:R-:W-:Y:S02]  /*8d90*/  FMNMX.FTZ R128, R105, R128, !PT ;  /* 0x0000008069807209 */ /* 0x000fe40007810000 */
[----:B------:R-:W-:Y:S02]  /*8da0*/  ISETP.GT.AND P4, PT, R118, 0x51, PT ;  /* 0x000000517600780c */ /* 0x000fe40003f84270 */
[----:B------:R-:W-:Y:S01]  /*8db0*/  FMNMX.FTZ R128, R117, R128, !PT ;  /* 0x0000008075807209 */ /* 0x000fe20007810000 */
[----:B------:R-:W2:Y:S01]  /*8dc0*/  MUFU.TANH R72, R72 ;  /* 0x0000004800487308 */ /* 0x000ea20000002400 */
[----:B---3--:R-:W-:-:S02]  /*8dd0*/  FSEL R96, R96, -INF , P3 ;  /* 0xff80000060607808 */ /* 0x008fc40001800000 */
[----:B------:R-:W-:Y:S02]  /*8de0*/  FMNMX.FTZ R119, R107, R128, !PT ;  /* 0x000000806b777209 */ /* 0x000fe40007810000 */
[----:B------:R-:W-:Y:S01]  /*8df0*/  ISETP.GT.AND P5, PT, R118, 0x58, PT ;  /* 0x000000587600780c */ /* 0x000fe20003fa4270 */
[----:B------:R-:W-:Y:S02]  /*8e00*/  WARPGROUP.DEPBAR.LE gsb0, 0x0 ;  /* 0x00008000000079c5 */ /* 0x000fe40000010000 */
[----:B------:R-:W-:Y:S01]  /*8e10*/  WARPGROUP.ARRIVE ;  /* 0x00000000000079c5 */ /* 0x000fe20000000000 */
[----:B------:R-:W3:Y:S01]  /*8e20*/  MUFU.TANH R84, R84 ;  /* 0x0000005400547308 */ /* 0x000ee20000002400 */
[----:B-1----:R-:W-:Y:S02]  /*8e30*/  FSEL R128, R97, -INF , P4 ;  /* 0xff80000061807808 */ /* 0x002fe40002000000 */
[----:B------:R-:W-:Y:S02]  /*8e40*/  FMNMX.FTZ R119, R96, R119, !PT ;  /* 0x0000007760777209 */ /* 0x000fe40007810000 */
[----:B------:R-:W-:Y:S01]  /*8e50*/  HGMMA.64x96x16.F32.BF16 R24, gdesc[UR28].tnspB, R24, gsb0 ;  /* 0x416000001c1879f0 */ /* 0x000fe20008001818 */
[----:B------:R-:W-:Y:S01]  /*8e60*/  UIADD3 UR28, UR6, 0x900, URZ ;  /* 0x00000900061c7890 */ /* 0x000fe2000fffe03f */
[----:B------:R-:W-:Y:S01]  /*8e70*/  ISETP.GT.AND P3, PT, R118, 0x59, PT ;  /* 0x000000597600780c */ /* 0x000fe20003f64270 */
[----:B------:R-:W-:Y:S01]  /*8e80*/  UIADD3 UR30, UR7, 0x180, URZ ;  /* 0x00000180071e7890 */ /* 0x000fe2000fffe03f */
[----:B------:R-:W-:Y:S01]  /*8e90*/  MUFU.TANH R88, R88 ;  /* 0x0000005800587308 */ /* 0x000fe20000002400 */
[----:B------:R-:W-:Y:S01]  /*8ea0*/  UMOV UR29, 0xc0000010 ;  /* 0xc0000010001d7882 */ /* 0x000fe20000000000 */
[----:B------:R-:W-:Y:S01]  /*8eb0*/  UMOV UR31, 0x80000020 ;  /* 0x80000020001f7882 */ /* 0x000fe20000000000 */
[----:B------:R-:W-:-:S02]  /*8ec0*/  FMNMX.FTZ R119, R128, R119, !PT ;  /* 0x0000007780777209 */ /* 0x000fc40007810000 */
[----:B------:R-:W-:Y:S02]  /*8ed0*/  FSEL R97, R76, -INF , P3 ;  /* 0xff8000004c617808 */ /* 0x000fe40001800000 */
[C---:B------:R-:W-:Y:S01]  /*8ee0*/  ISETP.GT.AND P4, PT, R118.reuse, 0x60, PT ;  /* 0x000000607600780c */ /* 0x040fe20003f84270 */
[----:B------:R-:W1:Y:S01]  /*8ef0*/  MUFU.TANH R90, R90 ;  /* 0x0000005a005a7308 */ /* 0x000e620000002400 */
[----:B------:R-:W-:-:S07]  /*8f00*/  ISETP.GT.AND P3, PT, R118, 0x68, PT ;  /* 0x000000687600780c */ /* 0x000fce0003f64270 */
[----:B------:R2:W-:Y:S08]  /*8f10*/  MUFU.EX2 R104, R130 ;  /* 0x0000008200687308 */ /* 0x0005f00000000800 */
[----:B------:R-:W4:Y:S01]  /*8f20*/  MUFU.TANH R91, R91 ;  /* 0x0000005b005b7308 */ /* 0x000f220000002400 */
[----:B--2---:R-:W-:Y:S02]  /*8f30*/  FSEL R130, R72, -INF , P5 ;  /* 0xff80000048827808 */ /* 0x004fe40002800000 */
[----:B------:R-:W-:-:S02]  /*8f40*/  ISETP.GT.AND P5, PT, R118, 0x61, PT ;  /* 0x000000617600780c */ /* 0x000fc40003fa4270 */
[----:B------:R-:W-:Y:S02]  /*8f50*/  FMNMX.FTZ R76, R130, R119, !PT ;  /* 0x00000077824c7209 */ /* 0x000fe40007810000 */
[----:B---3--:R-:W-:Y:S01]  /*8f60*/  FSEL R119, R84, -INF , P4 ;  /* 0xff80000054777808 */ /* 0x008fe20002000000 */
[----:B------:R-:W2:Y:S01]  /*8f70*/  MUFU.TANH R92, R92 ;  /* 0x0000005c005c7308 */ /* 0x000ea20000002400 */
[----:B------:R-:W-:Y:S02]  /*8f80*/  FMNMX.FTZ R76, R97, R76, !PT ;  /* 0x0000004c614c7209 */ /* 0x000fe40007810000 */
[----:B------:R-:W-:Y:S02]  /*8f90*/  ISETP.GT.AND P4, PT, R118, 0x69, PT ;  /* 0x000000697600780c */ /* 0x000fe40003f84270 */
[----:B------:R-:W-:Y:S02]  /*8fa0*/  FMNMX.FTZ R76, R119, R76, !PT ;  /* 0x0000004c774c7209 */ /* 0x000fe40007810000 */
[----:B-1----:R-:W-:Y:S01]  /*8fb0*/  FSEL R90, R90, -INF , P3 ;  /* 0xff8000005a5a7808 */ /* 0x002fe20001800000 */
[----:B------:R1:W-:Y:S01]  /*8fc0*/  MUFU.EX2 R112, R132 ;  /* 0x0000008400707308 */ /* 0x0003e20000000800 */
[----:B----4-:R-:W-:Y:S01]  /*8fd0*/  FSEL R84, R91, -INF , P4 ;  /* 0xff8000005b547808 */ /* 0x010fe20002000000 */
[----:B------:R-:W-:Y:S01]  /*8fe0*/  FFMA.FTZ R91, R125, R82, -R100 ;  /* 0x000000527d5b7223 */ /* 0x000fe20000010864 */
[----:B------:R-:W-:-:S02]  /*8ff0*/  ISETP.GT.AND P3, PT, R118, 0x71, PT ;  /* 0x000000717600780c */ /* 0x000fc40003f64270 */
[----:B------:R-:W-:-:S03]  /*9000*/  ISETP.GT.AND P4, PT, R118, 0x78, PT ;  /* 0x000000787600780c */ /* 0x000fc60003f84270 */
[----:B------:R-:W-:Y:S01]  /*9010*/  MUFU.TANH R83, R83 ;  /* 0x0000005300537308 */ /* 0x000fe20000002400 */
[-CC-:B-1----:R-:W-:Y:S01]  /*9020*/  FFMA.FTZ R132, R123, R82.reuse, -R100.reuse ;  /* 0x000000527b847223 */ /* 0x182fe20000010864 */
[----:B------:R-:W-:Y:S01]  /*9030*/  FSEL R123, R88, -INF , P5 ;  /* 0xff800000587b7808 */ /* 0x000fe20002800000 */
[----:B------:R-:W-:Y:S01]  /*9040*/  FFMA.FTZ R88, R127, R82, -R100 ;  /* 0x000000527f587223 */ /* 0x000fe20000010864 */
[----:B------:R-:W-:Y:S02]  /*9050*/  ISETP.GT.AND P5, PT, R118, 0x70, PT ;  /* 0x000000707600780c */ /* 0x000fe40003fa4270 */
[----:B------:R-:W-:Y:S02]  /*9060*/  FMNMX.FTZ R127, R123, R76, !PT ;  /* 0x0000004c7b7f7209 */ /* 0x000fe40007810000 */
[----:B------:R-:W1:Y:S01]  /*9070*/  MUFU.TANH R86, R86 ;  /* 0x0000005600567308 */ /* 0x000e620000002400 */
[----:B--2---:R-:W-:Y:S02]  /*9080*/  FSEL R92, R92, -INF , P5 ;  /* 0xff8000005c5c7808 */ /* 0x004fe40002800000 */
[----:B------:R-:W-:-:S02]  /*9090*/  FMNMX.FTZ R127, R90, R127, !PT ;  /* 0x0000007f5a7f7209 */ /* 0x000fc40007810000 */
[----:B------:R-:W-:Y:S02]  /*90a0*/  ISETP.GT.AND P5, PT, R118, 0x79, PT ;  /* 0x000000797600780c */ /* 0x000fe40003fa4270 */
[----:B------:R-:W-:Y:S01]  /*90b0*/  FMNMX.FTZ R127, R84, R127, !PT ;  /* 0x0000007f547f7209 */ /* 0x000fe20007810000 */
[----:B------:R-:W2:Y:S03]  /*90c0*/  MUFU.TANH R87, R87 ;  /* 0x0000005700577308 */ /* 0x000ea60000002400 */
[----:B------:R-:W-:-:S05]  /*90d0*/  FMNMX.FTZ R127, R92, R127, !PT ;  /* 0x0000007f5c7f7209 */ /* 0x000fca0007810000 */
[----:B------:R-:W3:Y:S01]  /*90e0*/  MUFU.TANH R74, R74 ;  /* 0x0000004a004a7308 */ /* 0x000ee20000002400 */
[----:B-1----:R-:W-:Y:S01]  /*90f0*/  FSEL R134, R86, -INF , P4 ;  /* 0xff80000056867808 */ /* 0x002fe20002000000 */
[----:B------:R-:W-:Y:S01]  /*9100*/  FFMA.FTZ R86, R135, R82, -R100 ;  /* 0x0000005287567223 */ /* 0x000fe20000010864 */
[----:B------:R-:W-:-:S05]  /*9110*/  ISETP.GT.AND P4, PT, R118, 0x81, PT ;  /* 0x000000817600780c */ /* 0x000fca0003f84270 */
[----:B------:R-:W1:Y:S01]  /*9120*/  MUFU.TANH R94, R94 ;  /* 0x0000005e005e7308 */ /* 0x000e620000002400 */
[----:B--2---:R-:W-:Y:S01]  /*9130*/  FSEL R136, R87, -INF , P5 ;  /* 0xff80000057887808 */ /* 0x004fe20002800000 */
[----:B------:R-:W-:Y:S01]  /*9140*/  FFMA.FTZ R87, R149, R82, -R100 ;  /* 0x0000005295577223 */ /* 0x000fe20000010864 */
[----:B------:R-:W-:-:S05]  /*9150*/  ISETP.GT.AND P5, PT, R118, 0x88, PT ;  /* 0x000000887600780c */ /* 0x000fca0003fa4270 */
[----:B------:R2:W-:Y:S08]  /*9160*/  MUFU.EX2 R72, R132 ;  /* 0x0000008400487308 */ /* 0x0005f00000000800 */
[----:B------:R-:W4:Y:S01]  /*9170*/  MUFU.TANH R116, R116 ;  /* 0x0000007400747308 */ /* 0x000f220000002400 */
[----:B--2---:R-:W-:Y:S01]  /*9180*/  FSEL R132, R83, -INF , P3 ;  /* 0xff80000053847808 */ /* 0x004fe20001800000 */
[----:B------:R-:W-:-:S02]  /*9190*/  WARPGROUP.DEPBAR.LE gsb0, 0x0 ;  /* 0x00008000000079c5 */ /* 0x000fc40000010000 */
[----:B------:R-:W-:Y:S01]  /*91a0*/  WARPGROUP.ARRIVE ;  /* 0x00000000000079c5 */ /* 0x000fe20000000000 */
[----:B------:R-:W-:Y:S01]  /*91b0*/  FMNMX.FTZ R127, R132, R127, !PT ;  /* 0x0000007f847f7209 */ /* 0x000fe20007810000 */
[-CC-:B------:R-:W-:Y:S01]  /*91c0*/  FFMA.FTZ R83, R131, R82.reuse, -R100.reuse ;  /* 0x0000005283537223 */ /* 0x180fe20000010864 */
[----:B------:R-:W-:Y:S01]  /*91d0*/  ISETP.GT.AND P3, PT, R118, 0x80, PT ;  /* 0x000000807600780c */ /* 0x000fe20003f64270 */
[----:B------:R-:W2:Y:S01]  /*91e0*/  MUFU.TANH R110, R110 ;  /* 0x0000006e006e7308 */ /* 0x000ea20000002400 */
[----:B------:R-:W-:Y:S01]  /*91f0*/  FMNMX.FTZ R127, R134, R127, !PT ;  /* 0x0000007f867f7209 */ /* 0x000fe20007810000 */
[----:B------:R-:W-:Y:S01]  /*9200*/  HGMMA.64x96x16.F32.BF16 R24, gdesc[UR28].tnspB, R24, gsb0 ;  /* 0x416000001c1879f0 */ /* 0x000fe20008001818 */
[----:B------:R-:W-:Y:S01]  /*9210*/  UIADD3 UR28, UR6, 0xa80, URZ ;  /* 0x00000a80061c7890 */ /* 0x000fe2000fffe03f */
[----:B---3--:R-:W-:Y:S01]  /*9220*/  FSEL R138, R74, -INF , P3 ;  /* 0xff8000004a8a7808 */ /* 0x008fe20001800000 */
[----:B------:R-:W-:Y:S01]  /*9230*/  UIADD3 UR30, UR7, 0x1c0, URZ ;  /* 0x000001c0071e7890 */ /* 0x000fe2000fffe03f */
[----:B------:R-:W-:Y:S01]  /*9240*/  FMNMX.FTZ R127, R136, R127, !PT ;  /* 0x0000007f887f7209 */ /* 0x000fe20007810000 */
[----:B------:R-:W-:Y:S01]  /*9250*/  UMOV UR29, 0xc0000010 ;  /* 0xc0000010001d7882 */ /* 0x000fe20000000000 */
[----:B------:R-:W-:Y:S01]  /*9260*/  UMOV UR31, 0x80000020 ;  /* 0x80000020001f7882 */ /* 0x000fe20000000000 */
[----:B-1----:R-:W-:Y:S01]  /*9270*/  FSEL R140, R94, -INF , P4 ;  /* 0xff8000005e8c7808 */ /* 0x002fe20002000000 */
[-CC-:B------:R-:W-:Y:S01]  /*9280*/  FFMA.FTZ R94, R137, R82.reuse, -R100.reuse ;  /* 0x00000052895e7223 */ /* 0x180fe20000010864 */
[----:B------:R-:W-:Y:S01]  /*9290*/  FMNMX.FTZ R127, R138, R127, !PT ;  /* 0x0000007f8a7f7209 */ /* 0x000fe20007810000 */
[----:B------:R1:W-:Y:S01]  /*92a0*/  MUFU.EX2 R76, R88 ;  /* 0x00000058004c7308 */ /* 0x0003e20000000800 */
[----:B------:R-:W-:Y:S01]  /*92b0*/  ISETP.GT.AND P3, PT, R118, 0x89, PT ;  /* 0x000000897600780c */ /* 0x000fe20003f64270 */
[-CC-:B------:R-:W-:Y:S01]  /*92c0*/  FFMA.FTZ R118, R155, R82.reuse, -R100.reuse ;  /* 0x000000529b767223 */ /* 0x180fe20000010864 */
[----:B----4-:R-:W-:Y:S01]  /*92d0*/  FSEL R142, R116, -INF , P5 ;  /* 0xff800000748e7808 */ /* 0x010fe20002800000 */
[----:B------:R-:W-:Y:S01]  /*92e0*/  FFMA.FTZ R131, R139, R82, -R100 ;  /* 0x000000528b837223 */ /* 0x000fe20000010864 */
[----:B------:R-:W-:-:S02]  /*92f0*/  FMNMX.FTZ R127, R140, R127, !PT ;  /* 0x0000007f8c7f7209 */ /* 0x000fc40007810000 */
[----:B--2---:R-:W-:Y:S01]  /*9300*/  FSEL R152, R110, -INF , P3 ;  /* 0xff8000006e987808 */ /* 0x004fe20001800000 */
[----:B------:R2:W-:Y:S01]  /*9310*/  MUFU.EX2 R74, R129 ;  /* 0x00000081004a7308 */ /* 0x0005e20000000800 */
[----:B------:R-:W-:Y:S01]  /*9320*/  FMNMX.FTZ R127, R142, R127, !PT ;  /* 0x0000007f8e7f7209 */ /* 0x000fe20007810000 */
[-CC-:B------:R-:W-:Y:S01]  /*9330*/  FFMA.FTZ R110, R133, R82.reuse, -R100.reuse ;  /* 0x00000052856e7223 */ /* 0x180fe20000010864 */
[-CC-:B-1----:R-:W-:Y:S01]  /*9340*/  FFMA.FTZ R88, R153, R82.reuse, -R100.reuse ;  /* 0x0000005299587223 */ /* 0x182fe20000010864 */
[----:B------:R-:W-:Y:S01]  /*9350*/  FFMA.FTZ R133, R157, R82, -R100 ;  /* 0x000000529d857223 */ /* 0x000fe20000010864 */
[----:B------:R-:W-:-:S03]  /*9360*/  FMNMX.FTZ R127, R152, R127, !PT ;  /* 0x0000007f987f7209 */ /* 0x000fc60007810000 */
[----:B------:R-:W-:Y:S01]  /*9370*/  MUFU.EX2 R102, R102 ;  /* 0x0000006600667308 */ /* 0x000fe20000000800 */
[--C-:B--2---:R-:W-:Y:S01]  /*9380*/  FFMA.FTZ R129, R143, R82, -R100.reuse ;  /* 0x000000528f817223 */ /* 0x104fe20000010864 */
[----:B------:R-:W1:Y:S06]  /*9390*/  SHFL.BFLY PT, R116, R127, 0x2, 0x1f ;  /* 0x0c401f007f747f89 */ /* 0x000e6c00000e0000 */
        /* <DEDUP_REMOVED lines=9> */
[----:B-1----:R-:W-:-:S07]  /*9430*/  FMNMX.FTZ R155, R125, R154, !PT ;  /* 0x0000009a7d9b7209 */ /* 0x002fce0007810000 */
[----:B------:R-:W-:Y:S01]  /*9440*/  MUFU.EX2 R81, R81 ;  /* 0x0000005100517308 */ /* 0x000fe20000000800 */
[----:B------:R-:W-:Y:S02]  /*9450*/  FSEL R125, R75, RZ, P2 ;  /* 0x000000ff4b7d7208 */ /* 0x000fe40001000000 */
[C---:B------:R-:W-:Y:S01]  /*9460*/  FSETP.NEU.FTZ.AND P2, PT, R155.reuse, -INF , PT ;  /* 0xff8000009b00780b */ /* 0x040fe20003f5d000 */
[-C--:B------:R-:W-:Y:S02]  /*9470*/  FMUL.FTZ R137, R155, R82.reuse ;  /* 0x000000529b897220 */ /* 0x080fe40000410000 */
[----:B------:R-:W-:Y:S02]  /*9480*/  FADD.FTZ R125, -R125, R8 ;  /* 0x000000087d7d7221 */ /* 0x000fe40000010100 */
[----:B------:R-:W-:Y:S01]  /*9490*/  MUFU.EX2 R106, R106 ;  /* 0x0000006a006a7308 */ /* 0x000fe20000000800 */
[----:B------:R-:W-:Y:S01]  /*94a0*/  FSEL R137, R137, RZ, P2 ;  /* 0x000000ff89897208 */ /* 0x000fe20001000000 */
[----:B------:R-:W-:-:S04]  /*94b0*/  FMUL.FTZ R135, R125, R82 ;  /* 0x000000527d877220 */ /* 0x000fc80000410000 */
[-CC-:B------:R-:W-:Y:S01]  /*94c0*/  FFMA.FTZ R8, R108, R82.reuse, -R137.reuse ;  /* 0x000000526c087223 */ /* 0x180fe20000010889 */
[----:B------:R-:W-:Y:S01]  /*94d0*/  FSEL R108, R155, RZ, P2 ;  /* 0x000000ff9b6c7208 */ /* 0x000fe20001000000 */
[-CC-:B------:R-:W-:Y:S01]  /*94e0*/  FFMA.FTZ R100, R105, R82.reuse, -R137.reuse ;  /* 0x0000005269647223 */ /* 0x180fe20000010889 */
[----:B------:R-:W-:Y:S01]  /*94f0*/  ISETP.GE.U32.AND P2, PT, R2, 0x180, PT ;  /* 0x000001800200780c */ /* 0x000fe20003f46070 */
[-CC-:B------:R-:W-:Y:S01]  /*9500*/  FFMA.FTZ R139, R12, R82.reuse, -R137.reuse ;  /* 0x000000520c8b7223 */ /* 0x180fe20000010889 */
[-C--:B------:R-:W-:Y:S01]  /*9510*/  FFMA.FTZ R12, R99, R82.reuse, -R137 ;  /* 0x00000052630c7223 */ /* 0x080fe20000010889 */
[----:B------:R-:W-:Y:S02]  /*9520*/  WARPGROUP.DEPBAR.LE gsb0, 0x0 ;  /* 0x00008000000079c5 */ /* 0x000fe40000010000 */
[----:B------:R-:W-:Y:S01]  /*9530*/  WARPGROUP.ARRIVE ;  /* 0x00000000000079c5 */ /* 0x000fe20000000000 */
[----:B------:R-:W-:Y:S01]  /*9540*/  FADD.FTZ R105, -R108, R5 ;  /* 0x000000056c697221 */ /* 0x000fe20000010100 */
[----:B------:R-:W-:Y:S01]  /*9550*/  VIADD R5, R16, 0x9 ;  /* 0x0000000910057836 */ /* 0x000fe20000000000 */
[----:B------:R-:W1:Y:S01]  /*9560*/  MUFU.EX2 R135, R135 ;  /* 0x0000008700877308 */ /* 0x000e620000000800 */
[-CC-:B------:R-:W-:Y:S01]  /*9570*/  FFMA.FTZ R125, R10, R82.reuse, -R137.reuse ;  /* 0x000000520a7d7223 */ /* 0x180fe20000010889 */
[-CC-:B------:R-:W-:Y:S01]  /*9580*/  FFMA.FTZ R156, R89, R82.reuse, -R137.reuse ;  /* 0x00000052599c7223 */ /* 0x180fe20000010889 */
[----:B------:R-:W-:Y:S01]  /*9590*/  HGMMA.64x96x16.F32.BF16 R24, gdesc[UR28].tnspB, R24, gsb0 ;  /* 0x416000001c1879f0 */ /* 0x000fe20008001818 */
[----:B------:R-:W-:Y:S01]  /*95a0*/  UIADD3 UR28, UR6, 0xc00, URZ ;  /* 0x00000c00061c7890 */ /* 0x000fe2000fffe03f */
[----:B------:R-:W-:Y:S01]  /*95b0*/  SEL R99, R5, 0x9, !P2 ;  /* 0x0000000905637807 */ /* 0x000fe20005000000 */
[----:B------:R-:W-:Y:S01]  /*95c0*/  UIADD3 UR30, UR7, 0x200, URZ ;  /* 0x00000200071e7890 */ /* 0x000fe2000fffe03f */
[-C--:B------:R-:W-:Y:S01]  /*95d0*/  FMUL.FTZ R5, R105, R82.reuse ;  /* 0x0000005269057220 */ /* 0x080fe20000410000 */
[----:B------:R-:W-:Y:S01]  /*95e0*/  UMOV UR29, 0xc0000010 ;  /* 0xc0000010001d7882 */ /* 0x000fe20000000000 */
[----:B------:R-:W-:Y:S01]  /*95f0*/  UMOV UR31, 0x80000020 ;  /* 0x80000020001f7882 */ /* 0x000fe20000000000 */
[----:B------:R-:W-:Y:S01]  /*9600*/  MUFU.EX2 R8, R8 ;  /* 0x0000000800087308 */ /* 0x000fe20000000800 */
[-CC-:B------:R-:W-:Y:S01]  /*9610*/  FFMA.FTZ R10, R124, R82.reuse, -R137.reuse ;  /* 0x000000527c0a7223 */ /* 0x180fe20000010889 */
[-CC-:B------:R-:W-:Y:S01]  /*9620*/  FFMA.FTZ R89, R120, R82.reuse, -R137.reuse ;  /* 0x0000005278597223 */ /* 0x180fe20000010889 */
[----:B------:R-:W-:Y:S01]  /*9630*/  FFMA.FTZ R120, R113, R82, -R137 ;  /* 0x0000005271787223 */ /* 0x000fe20000010889 */
[----:B------:R-:W-:-:S02]  /*9640*/  IMAD.U32 R113, RZ, RZ, UR46 ;  /* 0x0000002eff717e24 */ /* 0x000fc4000f8e00ff */
[-CC-:B------:R-:W-:Y:S01]  /*9650*/  FFMA.FTZ R141, R15, R82.reuse, -R137.reuse ;  /* 0x000000520f8d7223 */ /* 0x180fe20000010889 */
[-CC-:B------:R-:W-:Y:S01]  /*9660*/  FFMA.FTZ R15, R114, R82.reuse, -R137.reuse ;  /* 0x00000052720f7223 */ /* 0x180fe20000010889 */
[-CC-:B------:R-:W-:Y:S01]  /*9670*/  FFMA.FTZ R127, R93, R82.reuse, -R137.reuse ;  /* 0x000000525d7f7223 */ /* 0x180fe20000010889 */
[----:B------:R-:W2:Y:S01]  /*9680*/  MUFU.EX2 R5, R5 ;  /* 0x0000000500057308 */ /* 0x000ea20000000800 */
[----:B------:R-:W-:Y:S01]  /*9690*/  @!P1 LEA R113, R113, UR47, 0x3 ;  /* 0x0000002f71719c11 */ /* 0x000fe2000f8e18ff */
[----:B-1----:R-:W-:Y:S01]  /*96a0*/  FFMA.FTZ R114, R135, R3, R102 ;  /* 0x0000000387727223 */ /* 0x002fe20000010066 */
[-CC-:B------:R-:W-:Y:S01]  /*96b0*/  FFMA.FTZ R93, R109, R82.reuse, -R137.reuse ;  /* 0x000000526d5d7223 */ /* 0x180fe20000010889 */
[-CC-:B------:R-:W-:Y:S01]  /*96c0*/  FFMA.FTZ R109, R111, R82.reuse, -R137.reuse ;  /* 0x000000526f6d7223 */ /* 0x180fe20000010889 */
[-CC-:B------:R-:W-:Y:S01]  /*96d0*/  FFMA.FTZ R111, R107, R82.reuse, -R137.reuse ;  /* 0x000000526b6f7223 */ /* 0x180fe20000010889 */
[----:B------:R-:W-:Y:S01]  /*96e0*/  @!P1 IADD3 R105, R113, 0x31c40, RZ ;  /* 0x00031c4071699810 */ /* 0x000fe20007ffe0ff */
[-CC-:B------:R-:W-:Y:S01]  /*96f0*/  FFMA.FTZ R154, R14, R82.reuse, -R137.reuse ;  /* 0x000000520e9a7223 */ /* 0x180fe20000010889 */
[----:B------:R-:W-:Y:S01]  /*9700*/  MUFU.EX2 R125, R125 ;  /* 0x0000007d007d7308 */ /* 0x000fe20000000800 */
[----:B------:R-:W-:Y:S01]  /*9710*/  FADD.FTZ R107, R95, R114 ;  /* 0x000000725f6b7221 */ /* 0x000fe20000010000 */
[-C--:B------:R-:W-:Y:S01]  /*9720*/  FFMA.FTZ R3, R96, R82.reuse, -R137 ;  /* 0x0000005260037223 */ /* 0x080fe20000010889 */
[----:B------:R-:W-:Y:S01]  /*9730*/  @!P1 PRMT R105, RZ, 0x654, R105 ;  /* 0x00000654ff699816 */ /* 0x000fe20000000069 */
[----:B------:R-:W-:Y:S01]  /*9740*/  FFMA.FTZ R14, R121, R82, -R137 ;  /* 0x00000052790e7223 */ /* 0x000fe20000010889 */
[----:B------:R-:W-:Y:S01]  /*9750*/  FADD.FTZ R114, R98, R107 ;  /* 0x0000006b62727221 */ /* 0x000fe20000010000 */
[----:B------:R-:W-:Y:S01]  /*9760*/  F2FP.BF16.F32.PACK_AB R124, R9, R78 ;  /* 0x0000004e097c723e */ /* 0x000fe200000010ff */
[--C-:B------:R-:W-:Y:S01]  /*9770*/  FFMA.FTZ R121, R122, R82, -R137.reuse ;  /* 0x000000527a797223 */ /* 0x100fe20000010889 */
[----:B------:R-:W-:Y:S01]  /*9780*/  MUFU.EX2 R10, R10 ;  /* 0x0000000a000a7308 */ /* 0x000fe20000000800 */
[----:B--2---:R-:W-:Y:S01]  /*9790*/  FFMA.FTZ R96, R5, R0, R8 ;  /* 0x0000000005607223 */ /* 0x004fe20000010008 */
[----:B------:R-:W-:Y:S01]  /*97a0*/  F2FP.BF16.F32.PACK_AB R98, R79, R98 ;  /* 0x000000624f62723e */ /* 0x000fe200000010ff */
[----:B------:R-:W-:Y:S01]  /*97b0*/  FFMA.FTZ R122, R115, R82, -R137 ;  /* 0x00000052737a7223 */ /* 0x000fe20000010889 */
[----:B------:R-:W-:-:S02]  /*97c0*/  IMAD.U32 R115, RZ, RZ, UR45 ;  /* 0x0000002dff737e24 */ /* 0x000fc4000f8e00ff */
[-CC-:B------:R-:W-:Y:S01]  /*97d0*/  FFMA.FTZ R108, R117, R82.reuse, -R137.reuse ;  /* 0x00000052756c7223 */ /* 0x180fe20000010889 */
[-CC-:B------:R-:W-:Y:S01]  /*97e0*/  FFMA.FTZ R0, R128, R82.reuse, -R137.reuse ;  /* 0x0000005280007223 */ /* 0x180fe20000010889 */
[-CC-:B------:R-:W-:Y:S01]  /*97f0*/  FFMA.FTZ R130, R130, R82.reuse, -R137.reuse ;  /* 0x0000005282827223 */ /* 0x180fe20000010889 */
[----:B------:R-:W-:Y:S01]  /*9800*/  MUFU.EX2 R139, R139 ;  /* 0x0000008b008b7308 */ /* 0x000fe20000000800 */
[----:B------:R-:W-:Y:S01]  /*9810*/  @!P1 LEA R113, R115, UR47, 0x3 ;  /* 0x0000002f73719c11 */ /* 0x000fe2000f8e18ff */
[-CC-:B------:R-:W-:Y:S01]  /*9820*/  FFMA.FTZ R123, R123, R82.reuse, -R137.reuse ;  /* 0x000000527b7b7223 */ /* 0x180fe20000010889 */
[-CC-:B------:R-:W-:Y:S01]  /*9830*/  FFMA.FTZ R90, R90, R82.reuse, -R137.reuse ;  /* 0x000000525a5a7223 */ /* 0x180fe20000010889 */
[-CC-:B------:R-:W-:Y:S01]  /*9840*/  FFMA.FTZ R92, R92, R82.reuse, -R137.reuse ;  /* 0x000000525c5c7223 */ /* 0x180fe20000010889 */
[-CC-:B------:R-:W-:Y:S01]  /*9850*/  FFMA.FTZ R132, R132, R82.reuse, -R137.reuse ;  /* 0x0000005284847223 */ /* 0x180fe20000010889 */
[----:B------:R-:W-:Y:S02]  /*9860*/  @!P1 VIADD R113, R113, 0x31c60 ;  /* 0x00031c6071719836 */ /* 0x000fe40000000000 */
[-CC-:B------:R-:W-:Y:S01]  /*9870*/  FFMA.FTZ R134, R134, R82.reuse, -R137.reuse ;  /* 0x0000005286867223 */ /* 0x180fe20000010889 */
[----:B------:R-:W-:Y:S01]  /*9880*/  MUFU.EX2 R127, R127 ;  /* 0x0000007f007f7308 */ /* 0x000fe20000000800 */
[-CC-:B------:R-:W-:Y:S01]  /*9890*/  FFMA.FTZ R136, R136, R82.reuse, -R137.reuse ;  /* 0x0000005288887223 */ /* 0x180fe20000010889 */
[-C--:B------:R-:W-:Y:S01]  /*98a0*/  FFMA.FTZ R138, R138, R82.reuse, -R137 ;  /* 0x000000528a8a7223 */ /* 0x080fe20000010889 */
[----:B------:R-:W-:Y:S01]  /*98b0*/  @!P1 PRMT R113, RZ, 0x654, R113 ;  /* 0x00000654ff719816 */ /* 0x000fe20000000071 */
[-CC-:B------:R-:W-:Y:S01]  /*98c0*/  FFMA.FTZ R140, R140, R82.reuse, -R137.reuse ;  /* 0x000000528c8c7223 */ /* 0x180fe20000010889 */
[----:B------:R-:W-:Y:S01]  /*98d0*/  FFMA.FTZ R142, R142, R82, -R137 ;  /* 0x000000528e8e7223 */ /* 0x000fe20000010889 */
[----:B------:R-:W-:Y:S01]  /*98e0*/  ISETP.LT.AND P2, PT, R4, UR60, PT ;  /* 0x0000003c04007c0c */ /* 0x000fe2000bf41270 */
[----:B------:R-:W-:Y:S01]  /*98f0*/  UIADD3 UR6, UR60, -0x1, URZ ;  /* 0xffffffff3c067890 */ /* 0x000fe2000fffe03f */
[----:B------:R-:W-:Y:S01]  /*9900*/  MUFU.EX2 R154, R154 ;  /* 0x0000009a009a7308 */ /* 0x000fe20000000800 */
[----:B------:R-:W-:-:S05]  /*9910*/  UMOV UR45, UR46 ;  /* 0x0000002e002d7c82 */ /* 0x000fca0008000000 */
[----:B------:R-:W-:Y:S02]  /*9920*/  UMOV UR60, UR6 ;  /* 0x00000006003c7c82 */ /* 0x000fe40008000000 */
        /* <DEDUP_REMOVED lines=8> */
[----:B------:R-:W-:Y:S07]  /*99b0*/  HGMMA.64x96x16.F32.BF16 R24, gdesc[UR28].tnspB, R24, gsb0 ;  /* 0x416000001c1879f0 */ /* 0x000fee0008001818 */
[----:B------:R-:W-:Y:S08]  /*99c0*/  MUFU.EX2 R93, R93 ;  /* 0x0000005d005d7308 */ /* 0x000ff00000000800 */
[----:B------:R-:W-:Y:S08]  /*99d0*/  MUFU.EX2 R120, R120 ;  /* 0x0000007800787308 */ /* 0x000ff00000000800 */
[----:B------:R-:W-:Y:S08]  /*99e0*/  MUFU.EX2 R109, R109 ;  /* 0x0000006d006d7308 */ /* 0x000ff00000000800 */
[----:B------:R-:W1:Y:S08]  /*99f0*/  MUFU.EX2 R122, R122 ;  /* 0x0000007a007a7308 */ /* 0x000e700000000800 */
[----:B------:R-:W2:Y:S08]  /*9a00*/  MUFU.EX2 R85, R85 ;  /* 0x0000005500557308 */ /* 0x000eb00000000800 */
[----:B------:R-:W3:Y:S01]  /*9a10*/  MUFU.EX2 R15, R15 ;  /* 0x0000000f000f7308 */ /* 0x000ee20000000800 */
[----:B-1----:R-:W-:-:S07]  /*9a20*/  F2FP.BF16.F32.PACK_AB R107, R122, R109 ;  /* 0x0000006d7a6b723e */ /* 0x002fce00000010ff */
[----:B------:R-:W1:Y:S08]  /*9a30*/  MUFU.EX2 R100, R100 ;  /* 0x0000006400647308 */ /* 0x000e700000000800 */
[----:B------:R-:W4:Y:S08]  /*9a40*/  MUFU.EX2 R91, R91 ;  /* 0x0000005b005b7308 */ /* 0x000f300000000800 */
[----:B------:R-:W5:Y:S08]  /*9a50*/  MUFU.EX2 R108, R108 ;  /* 0x0000006c006c7308 */ /* 0x000f700000000800 */
[----:B------:R-:W5:Y:S08]  /*9a60*/  MUFU.EX2 R73, R73 ;  /* 0x0000004900497308 */ /* 0x000f700000000800 */
[----:B------:R-:W5:Y:S08]  /*9a70*/  MUFU.EX2 R111, R111 ;  /* 0x0000006f006f7308 */ /* 0x000f700000000800 */
[----:B------:R-:W-:Y:S08]  /*9a80*/  MUFU.EX2 R3, R3 ;  /* 0x0000000300037308 */ /* 0x000ff00000000800 */
[----:B------:R-:W-:Y:S01]  /*9a90*/  MUFU.EX2 R83, R83 ;  /* 0x0000005300537308 */ /* 0x000fe20000000800 */
[----:B------:R-:W-:-:S02]  /*9aa0*/  WARPGROUP.DEPBAR.LE gsb0, 0x0 ;  /* 0x00008000000079c5 */ /* 0x000fc40000010000 */
[----:B------:R2:W-:Y:S06]  /*9ab0*/  BAR.ARV R99, 0x100 ;  /* 0x000400630000751d */ /* 0x0005ec0000002000 */
[----:B------:R3:W-:Y:S01]  /*9ac0*/  @!P1 SYNCS.ARRIVE.TRANS64.RED.A1T0 RZ, [R105+URZ], RZ ;  /* 0x000000ff69ff99a7 */ /* 0x0007e2000810043f */
[----:B------:R-:W-:Y:S01]  /*9ad0*/  MUFU.EX2 R0, R0 ;  /* 0x0000000000007308 */ /* 0x000fe20000000800 */
[----:B--2---:R-:W-:Y:S01]  /*9ae0*/  FADD.FTZ R99, R125, R96 ;  /* 0x000000607d637221 */ /* 0x004fe20000010000 */
[----:B------:R-:W-:Y:S01]  /*9af0*/  F2FP.BF16.F32.PACK_AB R96, R95, R102 ;  /* 0x000000665f60723e */ /* 0x000fe200000010ff */
[----:B------:R-:W-:Y:S01]  /*9b00*/  FFMA.FTZ R95, R97, R82, -R137 ;  /* 0x00000052615f7223 */ /* 0x000fe20000010889 */
[----:B------:R-:W-:Y:S01]  /*9b10*/  F2FP.BF16.F32.PACK_AB R97, R125, R8 ;  /* 0x000000087d61723e */ /* 0x000fe200000010ff */
[----:B------:R-:W-:Y:S01]  /*9b20*/  FADD.FTZ R102, R10, R99 ;  /* 0x000000630a667221 */ /* 0x000fe20000010000 */
[----:B------:R-:W-:Y:S01]  /*9b30*/  F2FP.BF16.F32.PACK_AB R99, R139, R10 ;  /* 0x0000000a8b63723e */ /* 0x000fe200000010ff */
[----:B---3--:R-:W-:Y:S01]  /*9b40*/  FADD.FTZ R105, R79, R114 ;  /* 0x000000724f697221 */ /* 0x008fe20000010000 */
[----:B------:R2:W-:Y:S01]  /*9b50*/  @!P1 SYNCS.ARRIVE.TRANS64.RED.A1T0 RZ, [R113+URZ], RZ ;  /* 0x000000ff71ff99a7 */ /* 0x0005e2000810043f */
[----:B------:R-:W-:Y:S01]  /*9b60*/  FADD.FTZ R102, R139, R102 ;  /* 0x000000668b667221 */ /* 0x000fe20000010000 */
[----:B------:R-:W-:Y:S01]  /*9b70*/  MUFU.EX2 R110, R110 ;  /* 0x0000006e006e7308 */ /* 0x000fe20000000800 */
[----:B------:R-:W-:Y:S01]  /*9b80*/  FADD.FTZ R114, R78, R105 ;  /* 0x000000694e727221 */ /* 0x000fe20000010000 */
[----:B------:R4:W-:Y:S01]  /*9b90*/  STSM.16.M88.4 [R22+0x24300], R96 ;  /* 0x0243006016007844 */ /* 0x0009e20000000200 */
[----:B------:R-:W-:Y:S01]  /*9ba0*/  F2FP.BF16.F32.PACK_AB R125, R154, R127 ;  /* 0x0000007f9a7d723e */ /* 0x000fe200000010ff */
[----:B------:R-:W-:Y:S01]  /*9bb0*/  FMUL.FTZ R26, R26, R5 ;  /* 0x000000051a1a7220 */ /* 0x000fe20000410000 */
[----:B------:R-:W-:Y:S01]  /*9bc0*/  FADD.FTZ R114, R9, R114 ;  /* 0x0000007209727221 */ /* 0x000fe20000010000 */
[----:B------:R-:W-:Y:S01]  /*9bd0*/  FADD.FTZ R9, R127, R102 ;  /* 0x000000667f097221 */ /* 0x000fe20000010000 */
[-C--:B--2---:R-:W-:Y:S01]  /*9be0*/  FFMA.FTZ R113, R84, R82.reuse, -R137 ;  /* 0x0000005254717223 */ /* 0x084fe20000010889 */
[----:B------:R-:W-:Y:S01]  /*9bf0*/  MUFU.EX2 R78, R130 ;  /* 0x00000082004e7308 */ /* 0x000fe20000000800 */
[----:B------:R-:W-:Y:S01]  /*9c00*/  FADD.FTZ R79, R11, R114 ;  /* 0x000000720b4f7221 */ /* 0x000fe20000010000 */
[----:B------:R-:W-:Y:S01]  /*9c10*/  FADD.FTZ R102, R154, R9 ;  /* 0x000000099a667221 */ /* 0x000fe20000010000 */
[----:B------:R-:W-:Y:S01]  /*9c20*/  F2FP.BF16.F32.PACK_AB R127, R156, R141 ;  /* 0x0000008d9c7f723e */ /* 0x000fe200000010ff */
[----:B------:R-:W-:Y:S01]  /*9c30*/  FMUL.FTZ R27, R27, R5 ;  /* 0x000000051b1b7220 */ /* 0x000fe20000410000 */
[C---:B------:R-:W-:Y:S01]  /*9c40*/  FADD.FTZ R114, R126.reuse, R79 ;  /* 0x0000004f7e727221 */ /* 0x040fe20000010000 */
[----:B------:R-:W-:Y:S01]  /*9c50*/  F2FP.BF16.F32.PACK_AB R126, R126, R11 ;  /* 0x0000000b7e7e723e */ /* 0x000fe200000010ff */
[----:B------:R-:W-:Y:S01]  /*9c60*/  FADD.FTZ R9, R141, R102 ;  /* 0x000000668d097221 */ /* 0x000fe20000010000 */
[----:B------:R-:W-:Y:S01]  /*9c70*/  MUFU.EX2 R86, R86 ;  /* 0x0000005600567308 */ /* 0x000fe20000000800 */
[----:B------:R-:W-:Y:S01]  /*9c80*/  FADD.FTZ R11, R13, R114 ;  /* 0x000000720d0b7221 */ /* 0x000fe20000010000 */
[-C--:B------:R-:W-:Y:S01]  /*9c90*/  FFMA.FTZ R79, R119, R82.reuse, -R137 ;  /* 0x00000052774f7223 */ /* 0x080fe20000010889 */
[----:B------:R-:W-:Y:S01]  /*9ca0*/  FADD.FTZ R9, R156, R9 ;  /* 0x000000099c097221 */ /* 0x000fe20000010000 */
[----:B------:R-:W-:Y:S01]  /*9cb0*/  FFMA.FTZ R137, R152, R82, -R137 ;  /* 0x0000005298897223 */ /* 0x000fe20000010889 */
[----:B------:R-:W-:Y:S01]  /*9cc0*/  FADD.FTZ R10, R20, R11 ;  /* 0x0000000b140a7221 */ /* 0x000fe20000010000 */
[----:B------:R-:W-:Y:S01]  /*9cd0*/  STSM.16.M88.4 [R22+0x25b00], R124 ;  /* 0x025b007c16007844 */ /* 0x000fe20000000200 */
[----:B------:R-:W-:Y:S01]  /*9ce0*/  FADD.FTZ R8, R12, R9 ;  /* 0x000000090c087221 */ /* 0x000fe20000010000 */
[----:B------:R-:W-:Y:S01]  /*9cf0*/  MUFU.EX2 R95, R95 ;  /* 0x0000005f005f7308 */ /* 0x000fe20000000800 */
[----:B------:R-:W-:Y:S01]  /*9d00*/  FADD.FTZ R11, R21, R10 ;  /* 0x0000000a150b7221 */ /* 0x000fe20000010000 */
[----:B------:R-:W-:Y:S01]  /*9d10*/  F2FP.BF16.F32.PACK_AB R105, R120, R93 ;  /* 0x0000005d7869723e */ /* 0x000fe200000010ff */
[----:B------:R-:W-:Y:S01]  /*9d20*/  FADD.FTZ R9, R89, R8 ;  /* 0x0000000859097221 */ /* 0x000fe20000010000 */
[-C--:B------:R-:W-:Y:S01]  /*9d30*/  FMUL.FTZ R30, R30, R5.reuse ;  /* 0x000000051e1e7220 */ /* 0x080fe20000410000 */
[----:B------:R-:W-:Y:S01]  /*9d40*/  FADD.FTZ R10, R112, R11 ;  /* 0x0000000b700a7221 */ /* 0x000fe20000010000 */
[-C--:B------:R-:W-:Y:S01]  /*9d50*/  FMUL.FTZ R31, R31, R5.reuse ;  /* 0x000000051f1f7220 */ /* 0x080fe20000410000 */
[----:B------:R-:W-:Y:S01]  /*9d60*/  FADD.FTZ R8, R14, R9 ;  /* 0x000000090e087221 */ /* 0x000fe20000010000 */
[----:B------:R-:W2:Y:S01]  /*9d70*/  MUFU.EX2 R87, R87 ;  /* 0x0000005700577308 */ /* 0x000ea20000000800 */
[----:B------:R-:W-:Y:S01]  /*9d80*/  FADD.FTZ R9, R101, R10 ;  /* 0x0000000a65097221 */ /* 0x000fe20000010000 */
[-C--:B------:R-:W-:Y:S01]  /*9d90*/  FMUL.FTZ R34, R34, R5.reuse ;  /* 0x0000000522227220 */ /* 0x080fe20000410000 */
[----:B------:R-:W-:Y:S01]  /*9da0*/  FADD.FTZ R8, R121, R8 ;  /* 0x0000000879087221 */ /* 0x000fe20000010000 */
[----:B------:R-:W-:Y:S01]  /*9db0*/  FMUL.FTZ R35, R35, R5 ;  /* 0x0000000523237220 */ /* 0x000fe20000410000 */
[C---:B------:R-:W-:Y:S01]  /*9dc0*/  FADD.FTZ R10, R104.reuse, R9 ;  /* 0x00000009680a7221 */ /* 0x040fe20000010000 */
[----:B------:R-:W-:Y:S01]  /*9dd0*/  F2FP.BF16.F32.PACK_AB R104, R104, R101 ;  /* 0x000000656868723e */ /* 0x000fe200000010ff */
[----:B------:R-:W-:Y:S01]  /*9de0*/  FADD.FTZ R9, R93, R8 ;  /* 0x000000085d097221 */ /* 0x000fe20000010000 */
[----:B------:R-:W3:Y:S01]  /*9df0*/  MUFU.EX2 R79, R79 ;  /* 0x0000004f004f7308 */ /* 0x000ee20000000800 */
        /* <DEDUP_REMOVED lines=12> */
[----:B------:R-:W-:Y:S01]  /*9ec0*/  FADD.FTZ R11, R85, R8 ;  /* 0x00000008550b7221 */ /* 0x000fe20000010000 */
[----:B------:R-:W-:Y:S01]  /*9ed0*/  F2FP.BF16.F32.PACK_AB R8, R20, R13 ;  /* 0x0000000d1408723e */ /* 0x000fe200000010ff */
[----:B------:R-:W-:Y:S01]  /*9ee0*/  FADD.FTZ R9, R15, R10 ;  /* 0x0000000a0f097221 */ /* 0x000fe20000010000 */
[----:B------:R-:W-:Y:S01]  /*9ef0*/  MUFU.EX2 R129, R129 ;  /* 0x0000008100817308 */ /* 0x000fe20000000800 */
[----:B------:R-:W-:Y:S01]  /*9f00*/  FADD.FTZ R20, R76, R11 ;  /* 0x0000000b4c147221 */ /* 0x000fe20000010000 */
[----:B------:R-:W-:Y:S01]  /*9f10*/  F2FP.BF16.F32.PACK_AB R10, R112, R21 ;  /* 0x00000015700a723e */ /* 0x000fe200000010ff */
[----:B-1----:R-:W-:Y:S01]  /*9f20*/  FADD.FTZ R9, R100, R9 ;  /* 0x0000000964097221 */ /* 0x002fe20000010000 */
[----:B------:R-:W-:Y:S01]  /*9f30*/  F2FP.BF16.F32.PACK_AB R11, R121, R14 ;  /* 0x0000000e790b723e */ /* 0x000fe200000010ff */
[C---:B----4-:R-:W-:Y:S01]  /*9f40*/  FADD.FTZ R96, R91.reuse, R20 ;  /* 0x000000145b607221 */ /* 0x050fe20000010000 */
[----:B------:R-:W-:Y:S01]  /*9f50*/  F2FP.BF16.F32.PACK_AB R14, R91, R76 ;  /* 0x0000004c5b0e723e */ /* 0x000fe200000010ff */
[----:B-----5:R-:W-:Y:S01]  /*9f60*/  FADD.FTZ R20, R108, R9 ;  /* 0x000000096c147221 */ /* 0x020fe20000010000 */
[----:B------:R-:W-:Y:S01]  /*9f70*/  F2FP.BF16.F32.PACK_AB R9, R89, R12 ;  /* 0x0000000c5909723e */ /* 0x000fe200000010ff */
[----:B------:R-:W-:Y:S01]  /*9f80*/  FADD.FTZ R13, R73, R96 ;  /* 0x00000060490d7221 */ /* 0x000fe20000010000 */
[----:B------:R-:W-:Y:S01]  /*9f90*/  MUFU.EX2 R94, R94 ;  /* 0x0000005e005e7308 */ /* 0x000fe20000000800 */
[----:B------:R-:W-:Y:S01]  /*9fa0*/  FADD.FTZ R20, R111, R20 ;  /* 0x000000146f147221 */ /* 0x000fe20000010000 */
[----:B--2---:R-:W-:Y:S01]  /*9fb0*/  F2FP.BF16.F32.PACK_AB R76, R87, R86 ;  /* 0x00000056574c723e */ /* 0x004fe200000010ff */
[----:B------:R-:W-:Y:S01]  /*9fc0*/  FADD.FTZ R12, R74, R13 ;  /* 0x0000000d4a0c7221 */ /* 0x000fe20000010000 */
[----:B------:R1:W-:Y:S01]  /*9fd0*/  STSM.16.M88.4 [R22+0x27300], R8 ;  /* 0x0273000816007844 */ /* 0x0003e20000000200 */
[----:B------:R-:W-:Y:S01]  /*9fe0*/  FADD.FTZ R13, R3, R20 ;  /* 0x00000014030d7221 */ /* 0x000fe20000010000 */
[-C--:B------:R-:W-:Y:S01]  /*9ff0*/  FMUL.FTZ R46, R46, R5.reuse ;  /* 0x000000052e2e7220 */ /* 0x080fe20000410000 */
[----:B------:R-:W-:Y:S01]  /*a000*/  FADD.FTZ R81, R83, R12 ;  /* 0x0000000c53517221 */ /* 0x000fe20000010000 */
[----:B------:R-:W2:Y:S01]  /*a010*/  MUFU.EX2 R84, R123 ;  /* 0x0000007b00547308 */ /* 0x000ea20000000800 */
[----:B------:R-:W-:Y:S01]  /*a020*/  FADD.FTZ R13, R0, R13 ;  /* 0x0000000d000d7221 */ /* 0x000fe20000010000 */
[----:B------:R-:W-:Y:S01]  /*a030*/  F2FP.BF16.F32.PACK_AB R12, R85, R72 ;  /* 0x00000048550c723e */ /* 0x000fe200000010ff */
[----:B------:R-:W-:Y:S01]  /*a040*/  FADD.FTZ R81, R110, R81 ;  /* 0x000000516e517221 */ /* 0x000fe20000010000 */
[----:B------:R-:W-:Y:S01]  /*a050*/  STSM.16.M88.4 [R22+0x28b00], R104 ;  /* 0x028b006816007844 */ /* 0x000fe20000000200 */
[----:B------:R-:W-:Y:S01]  /*a060*/  FADD.FTZ R20, R78, R13 ;  /* 0x0000000d4e147221 */ /* 0x000fe20000010000 */
[-C--:B------:R-:W-:Y:S01]  /*a070*/  FMUL.FTZ R47, R47, R5.reuse ;  /* 0x000000052f2f7220 */ /* 0x080fe20000410000 */
[----:B------:R-:W-:Y:S01]  /*a080*/  FADD.FTZ R96, R86, R81 ;  /* 0x0000005156607221 */ /* 0x000fe20000010000 */
[----:B------:R-:W4:Y:S01]  /*a090*/  MUFU.EX2 R131, R131 ;  /* 0x0000008300837308 */ /* 0x000f220000000800 */
[----:B------:R-:W-:Y:S01]  /*a0a0*/  FADD.FTZ R20, R95, R20 ;  /* 0x000000145f147221 */ /* 0x000fe20000010000 */
[----:B------:R-:W-:Y:S01]  /*a0b0*/  FMUL.FTZ R50, R50, R5 ;  /* 0x0000000532327220 */ /* 0x000fe20000410000 */
[----:B------:R-:W-:Y:S01]  /*a0c0*/  FADD.FTZ R13, R87, R96 ;  /* 0x00000060570d7221 */ /* 0x000fe20000010000 */
[----:B-1----:R-:W-:Y:S01]  /*a0d0*/  F2FP.BF16.F32.PACK_AB R8, R74, R73 ;  /* 0x000000494a08723e */ /* 0x002fe200000010ff */
[----:B---3--:R-:W-:Y:S01]  /*a0e0*/  FADD.FTZ R9, R79, R20 ;  /* 0x000000144f097221 */ /* 0x008fe20000010000 */
[----:B------:R-:W-:Y:S01]  /*a0f0*/  F2FP.BF16.F32.PACK_AB R10, R110, R83 ;  /* 0x000000536e0a723e */ /* 0x000fe200000010ff */
[----:B------:R-:W-:Y:S01]  /*a100*/  FADD.FTZ R20, R88, R13 ;  /* 0x0000000d58147221 */ /* 0x000fe20000010000 */
[----:B------:R-:W1:Y:S01]  /*a110*/  MUFU.EX2 R90, R90 ;  /* 0x0000005a005a7308 */ /* 0x000e620000000800 */
[----:B------:R-:W-:Y:S01]  /*a120*/  F2FP.BF16.F32.PACK_AB R13, R100, R15 ;  /* 0x0000000f640d723e */ /* 0x000fe200000010ff */
[----:B--2---:R-:W-:Y:S01]  /*a130*/  FADD.FTZ R9, R84, R9 ;  /* 0x0000000954097221 */ /* 0x004fe20000010000 */
[----:B------:R-:W-:Y:S01]  /*a140*/  FADD.FTZ R11, R129, R20 ;  /* 0x00000014810b7221 */ /* 0x000fe20000010000 */
[----:B------:R-:W-:Y:S01]  /*a150*/  F2FP.BF16.F32.PACK_AB R15, R111, R108 ;  /* 0x0000006c6f0f723e */ /* 0x000fe200000010ff */
[-C--:B------:R-:W-:Y:S01]  /*a160*/  FMUL.FTZ R51, R51, R5.reuse ;  /* 0x0000000533337220 */ /* 0x080fe20000410000 */
[-C--:B------:R-:W-:Y:S01]  /*a170*/  FMUL.FTZ R54, R54, R5.reuse ;  /* 0x0000000536367220 */ /* 0x080fe20000410000 */
[----:B------:R-:W-:Y:S01]  /*a180*/  FADD.FTZ R72, R94, R11 ;  /* 0x0000000b5e487221 */ /* 0x000fe20000010000 */
[----:B------:R-:W2:Y:S01]  /*a190*/  MUFU.EX2 R77, R77 ;  /* 0x0000004d004d7308 */ /* 0x000ea20000000800 */
[----:B------:R-:W-:Y:S01]  /*a1a0*/  F2FP.BF16.F32.PACK_AB R11, R95, R78 ;  /* 0x0000004e5f0b723e */ /* 0x000fe200000010ff */
[----:B------:R3:W-:Y:S01]  /*a1b0*/  STSM.16.M88.4 [R22+0x2a300], R12 ;  /* 0x02a3000c16007844 */ /* 0x0007e20000000200 */
[----:B----4-:R-:W-:Y:S01]  /*a1c0*/  FADD.FTZ R72, R131, R72 ;  /* 0x0000004883487221 */ /* 0x010fe20000010000 */
[----:B------:R-:W-:Y:S01]  /*a1d0*/  F2FP.BF16.F32.PACK_AB R78, R129, R88 ;  /* 0x00000058814e723e */ /* 0x000fe200000010ff */
[-C--:B------:R-:W-:Y:S01]  /*a1e0*/  FMUL.FTZ R55, R55, R5.reuse ;  /* 0x0000000537377220 */ /* 0x080fe20000410000 */
[-C--:B------:R-:W-:Y:S01]  /*a1f0*/  FMUL.FTZ R58, R58, R5.reuse ;  /* 0x000000053a3a7220 */ /* 0x080fe20000410000 */
[----:B------:R-:W-:Y:S01]  /*a200*/  FMUL.FTZ R59, R59, R5 ;  /* 0x000000053b3b7220 */ /* 0x000fe20000410000 */
[----:B------:R-:W4:Y:S01]  /*a210*/  MUFU.EX2 R116, R116 ;  /* 0x0000007400747308 */ /* 0x000f220000000800 */
[----:B-1----:R-:W-:Y:S01]  /*a220*/  FADD.FTZ R20, R90, R9 ;  /* 0x000000095a147221 */ /* 0x002fe20000010000 */
[----:B------:R-:W-:Y:S01]  /*a230*/  F2FP.BF16.F32.PACK_AB R9, R0, R3 ;  /* 0x000000030009723e */ /* 0x000fe200000010ff */
[-C--:B------:R-:W-:Y:S01]  /*a240*/  FMUL.FTZ R62, R62, R5.reuse ;  /* 0x000000053e3e7220 */ /* 0x080fe20000410000 */
[-C--:B------:R-:W-:Y:S01]  /*a250*/  FMUL.FTZ R63, R63, R5.reuse ;  /* 0x000000053f3f7220 */ /* 0x080fe20000410000 */
[-C--:B------:R-:W-:Y:S01]  /*a260*/  FMUL.FTZ R66, R66, R5.reuse ;  /* 0x0000000542427220 */ /* 0x080fe20000410000 */
[-C--:B------:R-:W-:Y:S01]  /*a270*/  FMUL.FTZ R67, R67, R5.reuse ;  /* 0x0000000543437220 */ /* 0x080fe20000410000 */
[----:B------:R1:W-:Y:S01]  /*a280*/  STSM.16.M88.4 [R22+0x2bb00], R8 ;  /* 0x02bb000816007844 */ /* 0x0003e20000000200 */
[----:B------:R-:W5:Y:S01]  /*a290*/  MUFU.EX2 R113, R113 ;  /* 0x0000007100717308 */ /* 0x000f620000000800 */
[----:B--2---:R-:W-:Y:S01]  /*a2a0*/  FADD.FTZ R73, R77, R72 ;  /* 0x000000484d497221 */ /* 0x004fe20000010000 */
[----:B---3--:R-:W-:Y:S01]  /*a2b0*/  F2FP.BF16.F32.PACK_AB R12, R131, R94 ;  /* 0x0000005e830c723e */ /* 0x008fe200000010ff */
[-C--:B------:R-:W-:Y:S01]  /*a2c0*/  FMUL.FTZ R70, R70, R5.reuse ;  /* 0x0000000546467220 */ /* 0x080fe20000410000 */
[----:B------:R-:W-:Y:S01]  /*a2d0*/  FMUL.FTZ R71, R71, R5 ;  /* 0x0000000547477220 */ /* 0x000fe20000410000 */
[-C--:B------:R-:W-:Y:S01]  /*a2e0*/  FMUL.FTZ R24, R24, R135.reuse ;  /* 0x0000008718187220 */ /* 0x080fe20000410000 */
[-C--:B------:R-:W-:Y:S01]  /*a2f0*/  FMUL.FTZ R25, R25, R135.reuse ;  /* 0x0000008719197220 */ /* 0x080fe20000410000 */
[----:B------:R-:W-:Y:S01]  /*a300*/  FMUL.FTZ R28, R28, R135 ;  /* 0x000000871c1c7220 */ /* 0x000fe20000410000 */
[----:B------:R-:W2:Y:S01]  /*a310*/  MUFU.EX2 R92, R92 ;  /* 0x0000005c005c7308 */ /* 0x000ea20000000800 */
[C---:B----4-:R-:W-:Y:S01]  /*a320*/  F2FP.BF16.F32.PACK_AB R14, R116.reuse, R77 ;  /* 0x0000004d740e723e */ /* 0x050fe200000010ff */
[----:B------:R-:W-:Y:S01]  /*a330*/  FADD.FTZ R73, R116, R73 ;  /* 0x0000004974497221 */ /* 0x000fe20000010000 */
[----:B------:R-:W-:Y:S01]  /*a340*/  F2FP.BF16.F32.PACK_AB R77, R84, R79 ;  /* 0x0000004f544d723e */ /* 0x000fe200000010ff */
[-C--:B------:R-:W-:Y:S01]  /*a350*/  FMUL.FTZ R29, R29, R135.reuse ;  /* 0x000000871d1d7220 */ /* 0x080fe20000410000 */
[-C--:B------:R-:W-:Y:S01]  /*a360*/  FMUL.FTZ R32, R32, R135.reuse ;  /* 0x0000008720207220 */ /* 0x080fe20000410000 */
[-C--:B------:R-:W-:Y:S01]  /*a370*/  FMUL.FTZ R33, R33, R135.reuse ;  /* 0x0000008721217220 */ /* 0x080fe20000410000 */
[-C--:B------:R-:W-:Y:S01]  /*a380*/  FMUL.FTZ R36, R36, R135.reuse ;  /* 0x0000008724247220 */ /* 0x080fe20000410000 */
[----:B------:R-:W3:Y:S01]  /*a390*/  MUFU.EX2 R21, R132 ;  /* 0x0000008400157308 */ /* 0x000ee20000000800 */
[C---:B-----5:R-:W-:Y:S01]  /*a3a0*/  F2FP.BF16.F32.PACK_AB R79, R113.reuse, R90 ;  /* 0x0000005a714f723e */ /* 0x060fe200000010ff */
[----:B------:R-:W-:Y:S01]  /*a3b0*/  FADD.FTZ R3, R113, R20 ;  /* 0x0000001471037221 */ /* 0x000fe20000010000 */
[-C--:B------:R-:W-:Y:S01]  /*a3c0*/  FMUL.FTZ R37, R37, R135.reuse ;  /* 0x0000008725257220 */ /* 0x080fe20000410000 */
[-C--:B------:R-:W-:Y:S01]  /*a3d0*/  FMUL.FTZ R40, R40, R135.reuse ;  /* 0x0000008728287220 */ /* 0x080fe20000410000 */
[-C--:B------:R-:W-:Y:S01]  /*a3e0*/  FMUL.FTZ R41, R41, R135.reuse ;  /* 0x0000008729297220 */ /* 0x080fe20000410000 */
[----:B------:R-:W-:Y:S01]  /*a3f0*/  STSM.16.M88.4 [R22+0x2d300], R76 ;  /* 0x02d3004c16007844 */ /* 0x000fe20000000200 */
[-C--:B------:R-:W-:Y:S01]  /*a400*/  FMUL.FTZ R44, R44, R135.reuse ;  /* 0x000000872c2c7220 */ /* 0x080fe20000410000 */
[----:B------:R-:W4:Y:S01]  /*a410*/  MUFU.EX2 R134, R134 ;  /* 0x0000008600867308 */ /* 0x000f220000000800 */
        /* <DEDUP_REMOVED lines=8> */
[C---:B---3--:R-:W-:Y:S01]  /*a4a0*/  F2FP.BF16.F32.PACK_AB R13, R21.reuse, R92 ;  /* 0x0000005c150d723e */ /* 0x048fe200000010ff */
[----:B------:R-:W-:Y:S01]  /*a4b0*/  FADD.FTZ R3, R21, R0 ;  /* 0x0000000015037221 */ /* 0x000fe20000010000 */
[-C--:B------:R-:W-:Y:S01]  /*a4c0*/  FMUL.FTZ R57, R57, R135.reuse ;  /* 0x0000008739397220 */ /* 0x080fe20000410000 */
[-C--:B------:R-:W-:Y:S01]  /*a4d0*/  FMUL.FTZ R60, R60, R135.reuse ;  /* 0x000000873c3c7220 */ /* 0x080fe20000410000 */
[-C--:B------:R-:W-:Y:S01]  /*a4e0*/  FMUL.FTZ R61, R61, R135.reuse ;  /* 0x000000873d3d7220 */ /* 0x080fe20000410000 */
[-C--:B------:R-:W-:Y:S01]  /*a4f0*/  FMUL.FTZ R64, R64, R135.reuse ;  /* 0x0000008740407220 */ /* 0x080fe20000410000 */
[-C--:B------:R-:W-:Y:S01]  /*a500*/  FMUL.FTZ R65, R65, R135.reuse ;  /* 0x0000008741417220 */ /* 0x080fe20000410000 */
[----:B------:R-:W3:Y:S01]  /*a510*/  MUFU.EX2 R118, R118 ;  /* 0x0000007600767308 */ /* 0x000ee20000000800 */
[----:B----4-:R-:W-:Y:S01]  /*a520*/  FADD.FTZ R3, R134, R3 ;  /* 0x0000000386037221 */ /* 0x010fe20000010000 */
[-C--:B------:R-:W-:Y:S01]  /*a530*/  FMUL.FTZ R68, R68, R135.reuse ;  /* 0x0000008744447220 */ /* 0x080fe20000410000 */
[----:B------:R-:W-:Y:S01]  /*a540*/  FMUL.FTZ R69, R69, R135 ;  /* 0x0000008745457220 */ /* 0x000fe20000410000 */
[----:B------:R-:W-:-:S04]  /*a550*/  IMAD.MOV.U32 R5, RZ, RZ, R155 ;  /* 0x000000ffff057224 */ /* 0x000fc800078e009b */
[----:B------:R-:W1:Y:S01]  /*a560*/  MUFU.EX2 R133, R133 ;  /* 0x0000008500857308 */ /* 0x000e620000000800 */
[C---:B--2---:R-:W-:Y:S01]  /*a570*/  F2FP.BF16.F32.PACK_AB R15, R136.reuse, R134 ;  /* 0x00000086880f723e */ /* 0x044fe200000010ff */
[----:B------:R-:W-:-:S04]  /*a580*/  FADD.FTZ R3, R136, R3 ;  /* 0x0000000388037221 */ /* 0x000fc80000010000 */
[----:B------:R-:W-:Y:S02]  /*a590*/  STSM.16.M88.4 [R22+0x2eb00], R12 ;  /* 0x02eb000c16007844 */ /* 0x000fe40000000200 */
[----:B------:R-:W-:Y:S01]  /*a5a0*/  MUFU.EX2 R80, R80 ;  /* 0x0000005000507308 */ /* 0x000fe20000000800 */
[----:B---3--:R-:W-:-:S07]  /*a5b0*/  FADD.FTZ R0, R118, R73 ;  /* 0x0000004976007221 */ /* 0x008fce0000010000 */
[----:B------:R-:W2:Y:S01]  /*a5c0*/  MUFU.EX2 R103, R103 ;  /* 0x0000006700677308 */ /* 0x000ea20000000800 */
[C---:B-1----:R-:W-:Y:S01]  /*a5d0*/  F2FP.BF16.F32.PACK_AB R8, R133.reuse, R118 ;  /* 0x000000768508723e */ /* 0x042fe200000010ff */
[----:B------:R-:W-:-:S06]  /*a5e0*/  FADD.FTZ R73, R133, R0 ;  /* 0x0000000085497221 */ /* 0x000fcc0000010000 */
[----:B------:R-:W1:Y:S08]  /*a5f0*/  MUFU.EX2 R138, R138 ;  /* 0x0000008a008a7308 */ /* 0x000e700000000800 */
        /* <DEDUP_REMOVED lines=10> */
[C---:B-1----:R-:W-:Y:S02]  /*a6a0*/  F2FP.BF16.F32.PACK_AB R11, R137.reuse, R142 ;  /* 0x0000008e890b723e */ /* 0x042fe400000010ff */
[----:B------:R-:W-:-:S03]  /*a6b0*/  FADD.FTZ R0, R137, R0 ;  /* 0x0000000089007221 */ /* 0x000fc60000010000 */
[----:B------:R1:W-:Y:S01]  /*a6c0*/  STSM.16.M88.4 [R22+0x30300], R8 ;  /* 0x0303000816007844 */ /* 0x0003e20000000200 */
[----:B------:R-:W-:Y:S01]  /*a6d0*/  @!PT LDS RZ, [RZ] ;  /* 0x00000000fffff984 */ /* 0x000fe20000000800 */
[----:B------:R-:W-:Y:S01]  /*a6e0*/  @!PT LDS RZ, [RZ] ;  /* 0x00000000fffff984 */ /* 0x000fe20000000800 */
[----:B------:R-:W-:Y:S01]  /*a6f0*/  @!PT LDS RZ, [RZ] ;  /* 0x00000000fffff984 */ /* 0x000fe20000000800 */
[----:B------:R-:W-:Y:S01]  /*a700*/  @!PT LDS RZ, [RZ] ;  /* 0x00000000fffff984 */ /* 0x000fe20000000800 */
[----:B------:R2:W-:Y:S06]  /*a710*/  MEMBAR.ALL.CTA ;  /* 0x0000000000007992 */ /* 0x0005ec0000008000 */
[----:B--2---:R-:W2:Y:S01]  /*a720*/  FENCE.VIEW.ASYNC.S ;  /* 0x00000000000073c6 */ /* 0x004ea20000000000 */
[----:B-1----:R-:W-:Y:S01]  /*a730*/  IMAD.MOV.U32 R8, RZ, RZ, R75 ;  /* 0x000000ffff087224 */ /* 0x002fe200078e004b */
[----:B--2---:R-:W-:Y:S01]  /*a740*/  NOP ;  /* 0x0000000000007918 */ /* 0x004fe20000000000 */
[----:B------:R-:W-:Y:S05]  /*a750*/  @P2 BRA `(.L_x_1542) ;  /* 0xffffffb400582947 */ /* 0x000fea000383ffff */
[----:B------:R-:W-:-:S05]  /*a760*/  UMOV UR61, UR6 ;  /* 0x00000006003d7c82 */ /* 0x000fca0008000000 */
.L_x_1533:
[----:B------:R-:W-:-:S13]  /*a770*/  ISETP.LE.AND P2, PT, RZ, UR61, PT ;  /* 0x0000003dff007c0c */ /* 0x000fda000bf43270 */
[----:B------:R-:W-:Y:S05]  /*a780*/  @!P2 BRA `(.L_x_1543) ;  /* 0x000000400028a947 */ /* 0x000fea0003800000 */
[----:B------:R-:W-:Y:S01]  /*a790*/  R2UR UR60, R148 ;  /* 0x00000000943c72ca */ /* 0x000fe200000e0000 */
[----:B------:R-:W-:Y:S01]  /*a7a0*/  IMAD.MOV.U32 R5, RZ, RZ, R155 ;  /* 0x000000ffff057224 */ /* 0x000fe200078e009b */
[----:B------:R-:W-:Y:S01]  /*a7b0*/  MOV R4, R75 ;  /* 0x0000004b00047202 */ /* 0x000fe20000000f00 */
[----:B------:R-:W-:Y:S01]  /*a7c0*/  UMOV UR45, UR46 ;  /* 0x0000002e002d7c82 */ /* 0x000fe20008000000 */
[----:B------:R-:W-:-:S11]  /*a7d0*/  ULDC UR40, c[0x0][0x9d8] ;  /* 0x0002760000287ab9 */ /* 0x000fd60000000800 */
.L_x_1552:
        /* <DEDUP_REMOVED lines=8> */
[----:B-1----:R-:W-:Y:S05]  /*a860*/  @P3 BRA `(.L_x_1544) ;  /* 0x0000000000303947 */ /* 0x002fea0003800000 */
[----:B------:R-:W-:Y:S05]  /*a870*/  @!P0 BRA `(.L_x_1545) ;  /* 0x0000000000048947 */ /* 0x000fea0003800000 */
[----:B------:R-:W-:Y:S01]  /*a880*/  BPT.TRAP 0x1 ;  /* 0x000000040000795c */ /* 0x000fe20000300000 */
.L_x_1545:
[----:B------:R-:W-:Y:S01]  /*a890*/  R2UR UR7, R148 ;  /* 0x00000000940772ca */ /* 0x000fe200000e0000 */
[----:B------:R-:W-:-:S12]  /*a8a0*/  ULEA UR6, UR46, UR47, 0x3 ;  /* 0x0000002f2e067291 */ /* 0x000fd8000f8e183f */
[----:B------:R-:W-:-:S05]  /*a8b0*/  IMAD.U32 R6, RZ, RZ, UR7 ;  /* 0x00000007ff067e24 */ /* 0x000fca000f8e00ff */
[----:B------:R-:W-:-:S04]  /*a8c0*/  SHF.L.U32 R6, R6, 0x1f, RZ ;  /* 0x0000001f06067819 */ /* 0x000fc800000006ff */
[----:B------:R1:W2:Y:S01]  /*a8d0*/  SYNCS.PHASECHK.TRANS64.TRYWAIT P2, [UR6+0x31c30], R6 ;  /* 0x031c3006ff0075a7 */ /* 0x0002a20008040146 */
[----:B------:R-:W-:Y:S05]  /*a8e0*/  @!P0 BRA `(.L_x_1546) ;  /* 0x0000000000048947 */ /* 0x000fea0003800000 */
[----:B------:R-:W-:Y:S01]  /*a8f0*/  BPT.TRAP 0x1 ;  /* 0x000000040000795c */ /* 0x000fe20000300000 */
.L_x_1546:
[----:B--2---:R-:W-:Y:S05]  /*a900*/  @P2 BRA `(.L_x_1544) ;  /* 0x0000000000082947 */ /* 0x004fea0003800000 */
[----:B------:R-:W2:Y:S02]  /*a910*/  SYNCS.PHASECHK.TRANS64.TRYWAIT P2, [UR6+0x31c30], R6 ;  /* 0x031c3006ff0075a7 */ /* 0x000ea40008040146 */
[----:B--2---:R-:W-:Y:S05]  /*a920*/  @!P2 BRA `(.L_x_1547) ;  /* 0x0000008800b4a947 */ /* 0x004fea0003800000 */
.L_x_1544:
        /* <DEDUP_REMOVED lines=358> */
.L_x_1549:
[----:B------:R-:W-:Y:S01]  /*bf90*/  ULEA UR6, UR45, UR47, 0x3 ;  /* 0x0000002f2d067291 */ /* 0x000fe2000f8e183f */
[----:B------:R-:W-:-:S05]  /*bfa0*/  IMAD.U32 R6, RZ, RZ, UR60 ;  /* 0x0000003cff067e24 */ /* 0x000fca000f8e00ff */
[----:B------:R-:W-:-:S04]  /*bfb0*/  SHF.L.U32 R6, R6, 0x1f, RZ ;  /* 0x0000001f06067819 */ /* 0x000fc800000006ff */
[----:B------:R1:W2:Y:S01]  /*bfc0*/  SYNCS.PHASECHK.TRANS64.TRYWAIT P2, [UR6+0x31c50], R6 ;  /* 0x031c5006ff0075a7 */ /* 0x0002a20008040146 */
[----:B------:R-:W-:Y:S05]  /*bfd0*/  @!P0 BRA `(.L_x_1550) ;  /* 0x0000000000048947 */ /* 0x000fea0003800000 */
[----:B------:R-:W-:Y:S01]  /*bfe0*/  BPT.TRAP 0x1 ;  /* 0x000000040000795c */ /* 0x000fe20000300000 */
.L_x_1550:
[----:B--2---:R-:W-:Y:S05]  /*bff0*/  @P2 BRA `(.L_x_1548) ;  /* 0x0000000000082947 */ /* 0x004fea0003800000 */
[----:B------:R-:W2:Y:S02]  /*c000*/  SYNCS.PHASECHK.TRANS64.TRYWAIT P2, [UR6+0x31c50], R6 ;  /* 0x031c5006ff0075a7 */ /* 0x000ea40008040146 */
[----:B--2---:R-:W-:Y:S05]  /*c010*/  @!P2 BRA `(.L_x_1551) ;  /* 0x000000740010a947 */ /* 0x004fea0003800000 */
.L_x_1548:
[----:B------:R-:W-:Y:S01]  /*c020*/  UIADD3 UR6, UR47, 0x200, URZ ;  /* 0x000002002f067890 */ /* 0x000fe2000fffe03f */
[----:B------:R-:W-:Y:S01]  /*c030*/  R2UR UR10, R145 ;  /* 0x00000000910a72ca */ /* 0x000fe200000e0000 */
[----:B------:R-:W-:Y:S01]  /*c040*/  WARPGROUP.ARRIVE ;  /* 0x00000000000079c5 */ /* 0x000fe20000000000 */
[----:B------:R-:W-:Y:S01]  /*c050*/  UMOV UR29, 0xc0000010 ;  /* 0xc0000010001d7882 */ /* 0x000fe20000000000 */
[----:B------:R-:W-:Y:S01]  /*c060*/  USHF.R.U32.HI UR6, URZ, 0x4, UR6 ;  /* 0x000000043f067899 */ /* 0x000fe20008011606 */
[----:B--2---:R-:W-:Y:S01]  /*c070*/  FMUL.FTZ R7, R136, UR40 ;  /* 0x0000002888077c20 */ /* 0x004fe20008410000 */
[----:B------:R-:W-:Y:S01]  /*c080*/  UMOV UR31, 0x80000020 ;  /* 0x80000020001f7882 */ /* 0x000fe20000000000 */
[----:B-1----:R-:W-:Y:S01]  /*c090*/  FMUL.FTZ R6, R137, UR40 ;  /* 0x0000002889067c20 */ /* 0x002fe20008410000 */
        /* <DEDUP_REMOVED lines=65> */
[----:B------:R-:W3:Y:S01]  /*c4b0*/  LDC R82, c[0x0][0x988] ;  /* 0x00026200ff527b82 */ /* 0x000ee20000000800 */
[----:B------:R-:W-:Y:S01]  /*c4c0*/  FMUL.FTZ R141, R75, UR40 ;  /* 0x000000284b8d7c20 */ /* 0x000fe20008410000 */
[----:B------:R-:W4:Y:S01]  /*c4d0*/  MUFU.TANH R120, R120 ;  /* 0x0000007800787308 */ /* 0x000f220000002400 */
        /* <DEDUP_REMOVED lines=16> */
[----:B----4-:R-:W-:Y:S01]  /*c5e0*/  FMNMX.FTZ R132, R120, R133, !PT ;  /* 0x0000008578847209 */ /* 0x010fe20007810000 */
[----:B------:R-:W-:Y:S01]  /*c5f0*/  FMUL.FTZ R119, R119, UR40 ;  /* 0x0000002877777c20 */ /* 0x000fe20008410000 */
[----:B------:R-:W-:Y:S01]  /*c600*/  FMUL.FTZ R106, R106, UR40 ;  /* 0x000000286a6a7c20 */ /* 0x000fe20008410000 */
[----:B------:R-:W-:Y:S01]  /*c610*/  FMUL.FTZ R107, R107, UR40 ;  /* 0x000000286b6b7c20 */ /* 0x000fe20008410000 */
[----:B------:R-:W-:Y:S01]  /*c620*/  FMUL.FTZ R110, R110, UR40 ;  /* 0x000000286e6e7c20 */ /* 0x000fe20008410000 */
[----:B------:R-:W-:Y:S01]  /*c630*/  FMUL.FTZ R111, R111, UR40 ;  /* 0x000000286f6f7c20 */ /* 0x000fe20008410000 */
        /* <DEDUP_REMOVED lines=14> */
[----:B------:R-:W-:-:S02]  /*c720*/  ISETP.GE.U32.AND P2, PT, R2, 0x180, PT ;  /* 0x000001800200780c */ /* 0x000fc40003f46070 */
[----:B------:R-:W-:Y:S01]  /*c730*/  R2UR UR60, R148 ;  /* 0x00000000943c72ca */ /* 0x000fe200000e0000 */
[----:B------:R-:W2:Y:S01]  /*c740*/  MUFU.TANH R113, R113 ;  /* 0x0000007100717308 */ /* 0x000ea20000002400 */
[----:B----4-:R-:W-:-:S07]  /*c750*/  FMNMX.FTZ R133, R125, R132, !PT ;  /* 0x000000847d857209 */ /* 0x010fce0007810000 */
[----:B------:R-:W4:Y:S01]  /*c760*/  MUFU.TANH R116, R116 ;  /* 0x0000007400747308 */ /* 0x000f220000002400 */
[----:B-1----:R-:W-:Y:S01]  /*c770*/  FMNMX.FTZ R132, R112, R133, !PT ;  /* 0x0000008570847209 */ /* 0x002fe20007810000 */
[----:B------:R-:W-:Y:S02]  /*c780*/  WARPGROUP.DEPBAR.LE gsb0, 0x0 ;  /* 0x00008000000079c5 */ /* 0x000fe40000010000 */
[----:B------:R-:W-:-:S04]  /*c790*/  WARPGROUP.ARRIVE ;  /* 0x00000000000079c5 */ /* 0x000fc80000000000 */
[----:B------:R-:W1:Y:S01]  /*c7a0*/  MUFU.TANH R117, R117 ;  /* 0x0000007500757308 */ /* 0x000e620000002400 */
[----:B--2---:R-:W-:Y:S01]  /*c7b0*/  FMNMX.FTZ R133, R113, R132, !PT ;  /* 0x0000008471857209 */ /* 0x004fe20007810000 */
[----:B------:R-:W-:Y:S01]  /*c7c0*/  HGMMA.64x96x16.F32.BF16 R24, gdesc[UR28].tnspB, R24, gsb0 ;  /* 0x416000001c1879f0 */ /* 0x000fe20008001818 */
[----:B------:R-:W-:Y:S02]  /*c7d0*/  UIADD3 UR28, UR6, 0x300, URZ ;  /* 0x00000300061c7890 */ /* 0x000fe4000fffe03f */
[----:B------:R-:W-:-:S03]  /*c7e0*/  UIADD3 UR30, UR7, 0x80, URZ ;  /* 0x00000080071e7890 */ /* 0x000fc6000fffe03f */
[----:B------:R-:W2:Y:S01]  /*c7f0*/  MUFU.TANH R104, R104 ;  /* 0x0000006800687308 */ /* 0x000ea20000002400 */
[----:B------:R-:W-:Y:S01]  /*c800*/  UMOV UR29, 0xc0000010 ;  /* 0xc0000010001d7882 */ /* 0x000fe20000000000 */
[----:B------:R-:W-:Y:S01]  /*c810*/  UMOV UR31, 0x80000020 ;  /* 0x80000020001f7882 */ /* 0x000fe20000000000 */
[----:B----4-:R-:W-:-:S05]  /*c820*/  FMNMX.FTZ R132, R116, R133, !PT ;  /* 0x0000008574847209 */ /* 0x010fca0007810000 */
[----:B------:R-:W4:Y:S01]  /*c830*/  MUFU.TANH R105, R105 ;  /* 0x0000006900697308 */ /* 0x000f220000002400 */
[----:B-1----:R-:W-:-:S07]  /*c840*/  FMNMX.FTZ R133, R117, R132, !PT ;  /* 0x0000008475857209 */ /* 0x002fce0007810000 */
[----:B------:R-:W1:Y:S01]  /*c850*/  MUFU.TANH R108, R108 ;  /* 0x0000006c006c7308 */ /* 0x000e620000002400 */
[----:B--2---:R-:W-:-:S07]  /*c860*/  FMNMX.FTZ R132, R104, R133, !PT ;  /* 0x0000008568847209 */ /* 0x004fce0007810000 */
[----:B------:R-:W2:Y:S01]  /*c870*/  MUFU.TANH R109, R109 ;  /* 0x0000006d006d7308 */ /* 0x000ea20000002400 */
[----:B----4-:R-:W-:-:S07]  /*c880*/  FMNMX.FTZ R133, R105, R132, !PT ;  /* 0x0000008469857209 */ /* 0x010fce0007810000 */
        /* <DEDUP_REMOVED lines=17> */
[----:B----4-:R-:W-:Y:S01]  /*c9a0*/  FMNMX.FTZ R132, R92, R133, !PT ;  /* 0x000000855c847209 */ /* 0x010fe20007810000 */
[----:B------:R-:W-:Y:S02]  /*c9b0*/  WARPGROUP.DEPBAR.LE gsb0, 0x0 ;  /* 0x00008000000079c5 */ /* 0x000fe40000010000 */
[----:B------:R-:W-:-:S04]  /*c9c0*/  WARPGROUP.ARRIVE ;  /* 0x00000000000079c5 */ /* 0x000fc80000000000 */
[----:B------:R-:W4:Y:S01]  /*c9d0*/  MUFU.TANH R81, R81 ;  /* 0x0000005100517308 */ /* 0x000f220000002400 */
        /* <DEDUP_REMOVED lines=19> */
[----:B--2---:R-:W-:Y:S01]  /*cb10*/  FMNMX.FTZ R132, R76, R133, !PT ;  /* 0x000000854c847209 */ /* 0x004fe20007810000 */
[----:B------:R-:W-:-:S06]  /*cb20*/  FMUL.FTZ R133, R94, UR40 ;  /* 0x000000285e857c20 */ /* 0x000fcc0008410000 */
[----:B------:R-:W2:Y:S01]  /*cb30*/  MUFU.TANH R9, R9 ;  /* 0x0000000900097308 */ /* 0x000ea20000002400 */
[----:B----4-:R-:W-:-:S05]  /*cb40*/  FMNMX.FTZ R132, R77, R132, !PT ;  /* 0x000000844d847209 */ /* 0x010fca0007810000 */
[----:B------:R-:W4:Y:S02]  /*cb50*/  SHFL.BFLY PT, R139, R132, 0x2, 0x1f ;  /* 0x0c401f00848b7f89 */ /* 0x000f2400000e0000 */
[----:B------:R-:W5:Y:S08]  /*cb60*/  MUFU.TANH R12, R12 ;  /* 0x0000000c000c7308 */ /* 0x000f700000002400 */
[----:B------:R-:W5:Y:S08]  /*cb70*/  MUFU.TANH R13, R13 ;  /* 0x0000000d000d7308 */ /* 0x000f700000002400 */
[----:B------:R-:W5:Y:S01]  /*cb80*/  MUFU.TANH R20, R20 ;  /* 0x0000001400147308 */ /* 0x000f620000002400 */
[----:B----4-:R-:W-:Y:S01]  /*cb90*/  FMNMX.FTZ R86, R132, R139, !PT ;  /* 0x0000008b84567209 */ /* 0x010fe20007810000 */
[----:B------:R-:W-:-:S06]  /*cba0*/  FMUL.FTZ R139, R74, UR40 ;  /* 0x000000284a8b7c20 */ /* 0x000fcc0008410000 */
[----:B------:R-:W4:Y:S01]  /*cbb0*/  MUFU.TANH R21, R21 ;  /* 0x0000001500157308 */ /* 0x000f220000002400 */
[----:B------:R-:W3:Y:S01]  /*cbc0*/  SHFL.BFLY PT, R149, R86, 0x1, 0x1f ;  /* 0x0c201f0056957f89 */ /* 0x000ee200000e0000 */
[----:B------:R-:W-:Y:S02]  /*cbd0*/  WARPGROUP.DEPBAR.LE gsb0, 0x0 ;  /* 0x00008000000079c5 */ /* 0x000fe40000010000 */
[----:B------:R-:W-:-:S04]  /*cbe0*/  WARPGROUP.ARRIVE ;  /* 0x00000000000079c5 */ /* 0x000fc80000000000 */
[----:B------:R-:W4:Y:S02]  /*cbf0*/  MUFU.TANH R130, R130 ;  /* 0x0000008200827308 */ /* 0x000f240000002400 */
[----:B------:R-:W-:Y:S01]  /*cc00*/  HGMMA.64x96x16.F32.BF16 R24, gdesc[UR28].tnspB, R24, gsb0 ;  /* 0x416000001c1879f0 */ /* 0x000fe20008001818 */
[----:B------:R-:W-:Y:S02]  /*cc10*/  UIADD3 UR28, UR6, 0x600, URZ ;  /* 0x00000600061c7890 */ /* 0x000fe4000fffe03f */
[----:B------:R-:W-:-:S03]  /*cc20*/  UIADD3 UR30, UR7, 0x100, URZ ;  /* 0x00000100071e7890 */ /* 0x000fc6000fffe03f */
[----:B------:R-:W4:Y:S01]  /*cc30*/  MUFU.TANH R131, R131 ;  /* 0x0000008300837308 */ /* 0x000f220000002400 */
[----:B------:R-:W-:Y:S01]  /*cc40*/  UMOV UR29, 0xc0000010 ;  /* 0xc0000010001d7882 */ /* 0x000fe20000000000 */
[----:B------:R-:W-:Y:S01]  /*cc50*/  UMOV UR31, 0x80000020 ;  /* 0x80000020001f7882 */ /* 0x000fe20000000000 */
[----:B---3--:R-:W-:-:S05]  /*cc60*/  FMNMX.FTZ R75, R86, R149, !PT ;  /* 0x00000095564b7209 */ /* 0x008fca0007810000 */
[----:B------:R-:W3:Y:S01]  /*cc70*/  MUFU.TANH R122, R122 ;  /* 0x0000007a007a7308 */ /* 0x000ee20000002400 */
[----:B------:R-:W-:-:S04]  /*cc80*/  FADD.FTZ R149, -R75, R4 ;  /* 0x000000044b957221 */ /* 0x000fc80000010100 */
[-C--:B------:R-:W-:Y:S01]  /*cc90*/  FMUL.FTZ R74, R149, R82.reuse ;  /* 0x00000052954a7220 */ /* 0x080fe20000410000 */
[-C--:B------:R-:W-:Y:S02]  /*cca0*/  FMUL.FTZ R149, R75, R82.reuse ;  /* 0x000000524b957220 */ /* 0x080fe40000410000 */
[----:B------:R-:W3:Y:S02]  /*ccb0*/  MUFU.TANH R123, R123 ;  /* 0x0000007b007b7308 */ /* 0x000ee40000002400 */
[-CC-:B------:R-:W-:Y:S01]  /*ccc0*/  FFMA.FTZ R4, R6, R82.reuse, -R149.reuse ;  /* 0x0000005206047223 */ /* 0x180fe20000010895 */
[-CC-:B------:R-:W-:Y:S01]  /*ccd0*/  FFMA.FTZ R6, R10, R82.reuse, -R149.reuse ;  /* 0x000000520a067223 */ /* 0x180fe20000010895 */
[-CC-:B------:R-:W-:Y:S01]  /*cce0*/  FFMA.FTZ R10, R14, R82.reuse, -R149.reuse ;  /* 0x000000520e0a7223 */ /* 0x180fe20000010895 */
[----:B-1----:R-:W-:Y:S01]  /*ccf0*/  FMNMX.FTZ R14, R8, R5, !PT ;  /* 0x00000005080e7209 */ /* 0x002fe20007810000 */
[-CC-:B------:R-:W-:Y:S01]  /*cd00*/  FFMA.FTZ R153, R11, R82.reuse, -R149.reuse ;  /* 0x000000520b997223 */ /* 0x180fe20000010895 */
[--C-:B------:R-:W-:Y:S01]  /*cd10*/  FFMA.FTZ R11, R15, R82, -R149.reuse ;  /* 0x000000520f0b7223 */ /* 0x100fe20000010895 */
[----:B------:R-:W1:Y:S01]  /*cd20*/  MUFU.TANH R126, R126 ;  /* 0x0000007e007e7308 */ /* 0x000e620000002400 */
[----:B--2---:R-:W-:Y:S01]  /*cd30*/  FMNMX.FTZ R15, R9, R14, !PT ;  /* 0x0000000e090f7209 */ /* 0x004fe20007810000 */
[-CC-:B------:R-:W-:Y:S01]  /*cd40*/  FFMA.FTZ R120, R120, R82.reuse, -R149.reuse ;  /* 0x0000005278787223 */ /* 0x180fe20000010895 */
[-CC-:B------:R-:W-:Y:S01]  /*cd50*/  FFMA.FTZ R124, R124, R82.reuse, -R149.reuse ;  /* 0x000000527c7c7223 */ /* 0x180fe20000010895 */
[-CC-:B------:R-:W-:Y:S01]  /*cd60*/  FFMA.FTZ R128, R128, R82.reuse, -R149.reuse ;  /* 0x0000005280807223 */ /* 0x180fe20000010895 */
[----:B-----5:R-:W-:Y:S01]  /*cd70*/  FMNMX.FTZ R78, R12, R15, !PT ;  /* 0x0000000f0c4e7209 */ /* 0x020fe20007810000 */
[-CC-:B------:R-:W-:Y:S01]  /*cd80*/  FFMA.FTZ R15, R129, R82.reuse, -R149.reuse ;  /* 0x00000052810f7223 */ /* 0x180fe20000010895 */
[--C-:B------:R-:W-:Y:S01]  /*cd90*/  FFMA.FTZ R7, R7, R82, -R149.reuse ;  /* 0x0000005207077223 */ /* 0x100fe20000010895 */
[----:B------:R-:W2:Y:S01]  /*cda0*/  MUFU.TANH R127, R127 ;  /* 0x0000007f007f7308 */ /* 0x000ea20000002400 */
[----:B------:R-:W-:Y:S01]  /*cdb0*/  FMNMX.FTZ R129, R13, R78, !PT ;  /* 0x0000004e0d817209 */ /* 0x000fe20007810000 */
[-CC-:B------:R-:W-:Y:S01]  /*cdc0*/  FFMA.FTZ R121, R121, R82.reuse, -R149.reuse ;  /* 0x0000005279797223 */ /* 0x180fe20000010895 */
[-CC-:B------:R-:W-:Y:S01]  /*cdd0*/  FFMA.FTZ R125, R125, R82.reuse, -R149.reuse ;  /* 0x000000527d7d7223 */ /* 0x180fe20000010895 */
[-CC-:B------:R-:W-:Y:S01]  /*cde0*/  FFMA.FTZ R113, R113, R82.reuse, -R149.reuse ;  /* 0x0000005271717223 */ /* 0x180fe20000010895 */
[----:B------:R-:W-:Y:S01]  /*cdf0*/  FMNMX.FTZ R78, R20, R129, !PT ;  /* 0x00000081144e7209 */ /* 0x000fe20007810000 */
[-CC-:B------:R-:W-:Y:S01]  /*ce00*/  FFMA.FTZ R117, R117, R82.reuse, -R149.reuse ;  /* 0x0000005275757223 */ /* 0x180fe20000010895 */
[--C-:B------:R-:W-:Y:S01]  /*ce10*/  FFMA.FTZ R104, R104, R82, -R149.reuse ;  /* 0x0000005268687223 */ /* 0x100fe20000010895 */
[----:B------:R-:W5:Y:S01]  /*ce20*/  MUFU.TANH R114, R114 ;  /* 0x0000007200727308 */ /* 0x000f620000002400 */
[----:B----4-:R-:W-:Y:S01]  /*ce30*/  FMNMX.FTZ R129, R21, R78, !PT ;  /* 0x0000004e15817209 */ /* 0x010fe20007810000 */
[-CC-:B------:R-:W-:Y:S01]  /*ce40*/  FFMA.FTZ R105, R105, R82.reuse, -R149.reuse ;  /* 0x0000005269697223 */ /* 0x180fe20000010895 */
[-CC-:B------:R-:W-:Y:S01]  /*ce50*/  FFMA.FTZ R108, R108, R82.reuse, -R149.reuse ;  /* 0x000000526c6c7223 */ /* 0x180fe20000010895 */
[-CC-:B------:R-:W-:Y:S01]  /*ce60*/  FFMA.FTZ R109, R109, R82.reuse, -R149.reuse ;  /* 0x000000526d6d7223 */ /* 0x180fe20000010895 */
[----:B------:R-:W-:Y:S01]  /*ce70*/  FMNMX.FTZ R86, R130, R129, !PT ;  /* 0x0000008182567209 */ /* 0x000fe20007810000 */
[-CC-:B------:R-:W-:Y:S01]  /*ce80*/  FFMA.FTZ R96, R96, R82.reuse, -R149.reuse ;  /* 0x0000005260607223 */ /* 0x180fe20000010895 */
[--C-:B------:R-:W-:Y:S01]  /*ce90*/  FFMA.FTZ R97, R97, R82, -R149.reuse ;  /* 0x0000005261617223 */ /* 0x100fe20000010895 */
[----:B------:R-:W4:Y:S01]  /*cea0*/  MUFU.TANH R115, R115 ;  /* 0x0000007300737308 */ /* 0x000f220000002400 */
[----:B------:R-:W-:Y:S01]  /*ceb0*/  FMNMX.FTZ R129, R131, R86, !PT ;  /* 0x0000005683817209 */ /* 0x000fe20007810000 */
[-CC-:B------:R-:W-:Y:S01]  /*cec0*/  FFMA.FTZ R100, R100, R82.reuse, -R149.reuse ;  /* 0x0000005264647223 */ /* 0x180fe20000010895 */
[-CC-:B------:R-:W-:Y:S01]  /*ced0*/  FFMA.FTZ R101, R101, R82.reuse, -R149.reuse ;  /* 0x0000005265657223 */ /* 0x180fe20000010895 */
[-CC-:B------:R-:W-:Y:S01]  /*cee0*/  FFMA.FTZ R88, R88, R82.reuse, -R149.reuse ;  /* 0x0000005258587223 */ /* 0x180fe20000010895 */
[----:B---3--:R-:W-:Y:S01]  /*cef0*/  FMNMX.FTZ R86, R122, R129, !PT ;  /* 0x000000817a567209 */ /* 0x008fe20007810000 */
[-CC-:B------:R-:W-:Y:S01]  /*cf00*/  FFMA.FTZ R89, R89, R82.reuse, -R149.reuse ;  /* 0x0000005259597223 */ /* 0x180fe20000010895 */
[--C-:B------:R-:W-:Y:S01]  /*cf10*/  FFMA.FTZ R92, R92, R82, -R149.reuse ;  /* 0x000000525c5c7223 */ /* 0x100fe20000010895 */
[----:B------:R-:W3:Y:S01]  /*cf20*/  MUFU.TANH R118, R118 ;  /* 0x0000007600767308 */ /* 0x000ee20000002400 */
[----:B------:R-:W-:Y:S01]  /*cf30*/  FMNMX.FTZ R129, R123, R86, !PT ;  /* 0x000000567b817209 */ /* 0x000fe20007810000 */
        /* <DEDUP_REMOVED lines=9> */
[----:B------:R-:W-:-:S02]  /*cfd0*/  FFMA.FTZ R77, R77, R82, -R149 ;  /* 0x000000524d4d7223 */ /* 0x000fc40000010895 */
[----:B-----5:R-:W-:-:S03]  /*cfe0*/  FMNMX.FTZ R94, R114, R129, !PT ;  /* 0x00000081725e7209 */ /* 0x020fc60007810000 */
[----:B------:R-:W2:Y:S01]  /*cff0*/  MUFU.TANH R106, R106 ;  /* 0x0000006a006a7308 */ /* 0x000ea20000002400 */
[----:B----4-:R-:W-:-:S07]  /*d000*/  FMNMX.FTZ R129, R115, R94, !PT ;  /* 0x0000005e73817209 */ /* 0x010fce0007810000 */
[----:B------:R-:W4:Y:S08]  /*d010*/  MUFU.TANH R107, R107 ;  /* 0x0000006b006b7308 */ /* 0x000f300000002400 */
[----:B------:R5:W-:Y:S01]  /*d020*/  MUFU.EX2 R78, R120 ;  /* 0x00000078004e7308 */ /* 0x000be20000000800 */
[----:B------:R-:W-:Y:S02]  /*d030*/  WARPGROUP.DEPBAR.LE gsb0, 0x0 ;  /* 0x00008000000079c5 */ /* 0x000fe40000010000 */
[----:B------:R-:W-:-:S05]  /*d040*/  WARPGROUP.ARRIVE ;  /* 0x00000000000079c5 */ /* 0x000fca0000000000 */
[----:B------:R-:W4:Y:S01]  /*d050*/  MUFU.TANH R110, R110 ;  /* 0x0000006e006e7308 */ /* 0x000f220000002400 */
[----:B-----5:R-:W-:Y:S01]  /*d060*/  FFMA.FTZ R120, R112, R82, -R149 ;  /* 0x0000005270787223 */ /* 0x020fe20000010895 */
[----:B---3--:R-:W-:Y:S01]  /*d070*/  FMNMX.FTZ R112, R118, R129, !PT ;  /* 0x0000008176707209 */ /* 0x008fe20007810000 */
[----:B------:R-:W-:Y:S01]  /*d080*/  HGMMA.64x96x16.F32.BF16 R24, gdesc[UR28].tnspB, R24, gsb0 ;  /* 0x416000001c1879f0 */ /* 0x000fe20008001818 */
[----:B------:R-:W-:Y:S02]  /*d090*/  UIADD3 UR28, UR6, 0x780, URZ ;  /* 0x00000780061c7890 */ /* 0x000fe4000fffe03f */
[----:B-1----:R-:W-:Y:S01]  /*d0a0*/  FMNMX.FTZ R129, R119, R112, !PT ;  /* 0x0000007077817209 */ /* 0x002fe20007810000 */
[----:B------:R-:W-:Y:S01]  /*d0b0*/  UIADD3 UR30, UR7, 0x140, URZ ;  /* 0x00000140071e7890 */ /* 0x000fe2000fffe03f */
[----:B------:R-:W1:Y:S01]  /*d0c0*/  MUFU.TANH R111, R111 ;  /* 0x0000006f006f7308 */ /* 0x000e620000002400 */
[----:B------:R-:W-:Y:S01]  /*d0d0*/  UMOV UR29, 0xc0000010 ;  /* 0xc0000010001d7882 */ /* 0x000fe20000000000 */
[----:B------:R-:W-:Y:S01]  /*d0e0*/  UMOV UR31, 0x80000020 ;  /* 0x80000020001f7882 */ /* 0x000fe20000000000 */
[----:B--2---:R-:W-:-:S04]  /*d0f0*/  FMNMX.FTZ R112, R106, R129, !PT ;  /* 0x000000816a707209 */ /* 0x004fc80007810000 */
[----:B----4-:R-:W-:Y:S01]  /*d100*/  FMNMX.FTZ R129, R107, R112, !PT ;  /* 0x000000706b817209 */ /* 0x010fe20007810000 */
[----:B------:R-:W2:Y:S08]  /*d110*/  MUFU.TANH R98, R98 ;  /* 0x0000006200627308 */ /* 0x000eb00000002400 */
[----:B------:R-:W3:Y:S08]  /*d120*/  MUFU.TANH R99, R99 ;  /* 0x0000006300637308 */ /* 0x000ef00000002400 */
[----:B------:R4:W-:Y:S08]  /*d130*/  MUFU.EX2 R86, R124 ;  /* 0x0000007c00567308 */ /* 0x0009f00000000800 */
[----:B------:R-:W5:Y:S01]  /*d140*/  MUFU.TANH R102, R102 ;  /* 0x0000006600667308 */ /* 0x000f620000002400 */
[----:B----4-:R-:W-:Y:S01]  /*d150*/  FFMA.FTZ R124, R116, R82, -R149 ;  /* 0x00000052747c7223 */ /* 0x010fe20000010895 */
[----:B------:R-:W-:-:S04]  /*d160*/  FMNMX.FTZ R116, R110, R129, !PT ;  /* 0x000000816e747209 */ /* 0x000fc80007810000 */
[----:B-1----:R-:W-:Y:S02]  /*d170*/  FMNMX.FTZ R129, R111, R116, !PT ;  /* 0x000000746f817209 */ /* 0x002fe40007810000 */
[----:B------:R-:W1:Y:S02]  /*d180*/  MUFU.TANH R103, R103 ;  /* 0x0000006700677308 */ /* 0x000e640000002400 */
[----:B--2---:R-:W-:-:S04]  /*d190*/  FMNMX.FTZ R116, R98, R129, !PT ;  /* 0x0000008162747209 */ /* 0x004fc80007810000 */
[----:B---3--:R-:W-:Y:S02]  /*d1a0*/  FMNMX.FTZ R129, R99, R116, !PT ;  /* 0x0000007463817209 */ /* 0x008fe40007810000 */
[----:B------:R-:W2:Y:S02]  /*d1b0*/  MUFU.TANH R90, R90 ;  /* 0x0000005a005a7308 */ /* 0x000ea40000002400 */
[----:B-----5:R-:W-:-:S06]  /*d1c0*/  FMNMX.FTZ R116, R102, R129, !PT ;  /* 0x0000008166747209 */ /* 0x020fcc0007810000 */
        /* <DEDUP_REMOVED lines=29> */
[----:B------:R2:W-:Y:S01]  /*d3a0*/  MUFU.EX2 R94, R120 ;  /* 0x00000078005e7308 */ /* 0x0005e20000000800 */
[----:B---3--:R-:W-:-:S07]  /*d3b0*/  FMNMX.FTZ R116, R143, R116, !PT ;  /* 0x000000748f747209 */ /* 0x008fce0007810000 */
[----:B------:R3:W-:Y:S01]  /*d3c0*/  MUFU.EX2 R112, R124 ;  /* 0x0000007c00707308 */ /* 0x0007e20000000800 */
[----:B-1----:R-:W-:-:S05]  /*d3d0*/  FMNMX.FTZ R116, R79, R116, !PT ;  /* 0x000000744f747209 */ /* 0x002fca0007810000 */
[----:B------:R-:W2:Y:S02]  /*d3e0*/  SHFL.BFLY PT, R129, R116, 0x2, 0x1f ;  /* 0x0c401f0074817f89 */ /* 0x000ea400000e0000 */
[----:B------:R1:W-:Y:S08]  /*d3f0*/  MUFU.EX2 R14, R128 ;  /* 0x00000080000e7308 */ /* 0x0003f00000000800 */
[----:B------:R-:W-:Y:S08]  /*d400*/  MUFU.EX2 R74, R74 ;  /* 0x0000004a004a7308 */ /* 0x000ff00000000800 */
[----:B------:R-:W-:Y:S01]  /*d410*/  MUFU.EX2 R7, R7 ;  /* 0x0000000700077308 */ /* 0x000fe20000000800 */
[----:B--2---:R-:W-:Y:S01]  /*d420*/  FMNMX.FTZ R120, R116, R129, !PT ;  /* 0x0000008174787209 */ /* 0x004fe20007810000 */
[-CC-:B------:R-:W-:Y:S01]  /*d430*/  FFMA.FTZ R129, R85, R82.reuse, -R149.reuse ;  /* 0x0000005255817223 */ /* 0x180fe20000010895 */
[----:B------:R-:W-:-:S05]  /*d440*/  FFMA.FTZ R116, R84, R82, -R149 ;  /* 0x0000005254747223 */ /* 0x000fca0000010895 */
[----:B------:R-:W-:Y:S01]  /*d450*/  MUFU.EX2 R4, R4 ;  /* 0x0000000400047308 */ /* 0x000fe20000000800 */
[----:B------:R-:W2:Y:S07]  /*d460*/  SHFL.BFLY PT, R155, R120, 0x1, 0x1f ;  /* 0x0c201f00789b7f89 */ /* 0x000eae00000e0000 */
[----:B------:R-:W-:Y:S08]  /*d470*/  MUFU.EX2 R6, R6 ;  /* 0x0000000600067308 */ /* 0x000ff00000000800 */
[----:B------:R-:W-:Y:S01]  /*d480*/  MUFU.EX2 R153, R153 ;  /* 0x0000009900997308 */ /* 0x000fe20000000800 */
[----:B------:R-:W-:-:S02]  /*d490*/  WARPGROUP.DEPBAR.LE gsb0, 0x0 ;  /* 0x00008000000079c5 */ /* 0x000fc40000010000 */
[----:B------:R-:W-:-:S05]  /*d4a0*/  WARPGROUP.ARRIVE ;  /* 0x00000000000079c5 */ /* 0x000fca0000000000 */
[----:B------:R-:W-:Y:S01]  /*d4b0*/  MUFU.EX2 R10, R10 ;  /* 0x0000000a000a7308 */ /* 0x000fe20000000800 */
[----:B--2---:R-:W-:Y:S01]  /*d4c0*/  FMNMX.FTZ R155, R120, R155, !PT ;  /* 0x0000009b789b7209 */ /* 0x004fe20007810000 */
[----:B------:R-:W-:Y:S01]  /*d4d0*/  HGMMA.64x96x16.F32.BF16 R24, gdesc[UR28].tnspB, R24, gsb0 ;  /* 0x416000001c1879f0 */ /* 0x000fe20008001818 */
[----:B------:R-:W-:-:S03]  /*d4e0*/  UIADD3 UR28, UR6, 0xa80, URZ ;  /* 0x00000a80061c7890 */ /* 0x000fc6000fffe03f */
[CC--:B------:R-:W-:Y:S01]  /*d4f0*/  FMUL.FTZ R85, R155.reuse, R82.reuse ;  /* 0x000000529b557220 */ /* 0x0c0fe20000410000 */
[----:B------:R-:W-:Y:S01]  /*d500*/  UIADD3 UR30, UR7, 0x1c0, URZ ;  /* 0x000001c0071e7890 */ /* 0x000fe2000fffe03f */
[----:B------:R-:W-:Y:S01]  /*d510*/  FADD.FTZ R5, -R155, R5 ;  /* 0x000000059b057221 */ /* 0x000fe20000010100 */
[----:B------:R-:W-:Y:S01]  /*d520*/  UMOV UR29, 0xc0000010 ;  /* 0xc0000010001d7882 */ /* 0x000fe20000000000 */
[----:B------:R-:W-:Y:S01]  /*d530*/  UMOV UR31, 0x80000020 ;  /* 0x80000020001f7882 */ /* 0x000fe20000000000 */
[-CC-:B---3--:R-:W-:Y:S01]  /*d540*/  FFMA.FTZ R124, R21, R82.reuse, -R85.reuse ;  /* 0x00000052157c7223 */ /* 0x188fe20000010855 */
[-CC-:B------:R-:W-:Y:S01]  /*d550*/  FFMA.FTZ R21, R114, R82.reuse, -R85.reuse ;  /* 0x0000005272157223 */ /* 0x180fe20000010855 */
[-CC-:B------:R-:W-:Y:S01]  /*d560*/  FFMA.FTZ R114, R115, R82.reuse, -R85.reuse ;  /* 0x0000005273727223 */ /* 0x180fe20000010855 */
[-C--:B------:R-:W-:Y:S01]  /*d570*/  FMUL.FTZ R149, R5, R82.reuse ;  /* 0x0000005205957220 */ /* 0x080fe20000410000 */
[-CC-:B------:R-:W-:Y:S01]  /*d580*/  FFMA.FTZ R8, R8, R82.reuse, -R85.reuse ;  /* 0x0000005208087223 */ /* 0x180fe20000010855 */
[----:B------:R-:W-:Y:S01]  /*d590*/  FFMA.FTZ R115, R119, R82, -R85 ;  /* 0x0000005277737223 */ /* 0x000fe20000010855 */
[----:B------:R-:W-:-:S02]  /*d5a0*/  IMAD.U32 R119, RZ, RZ, UR46 ;  /* 0x0000002eff777e24 */ /* 0x000fc4000f8e00ff */
[-CC-:B------:R-:W-:Y:S01]  /*d5b0*/  FFMA.FTZ R5, R9, R82.reuse, -R85.reuse ;  /* 0x0000005209057223 */ /* 0x180fe20000010855 */
[-CC-:B-1----:R-:W-:Y:S01]  /*d5c0*/  FFMA.FTZ R128, R13, R82.reuse, -R85.reuse ;  /* 0x000000520d807223 */ /* 0x182fe20000010855 */
[-CC-:B------:R-:W-:Y:S01]  /*d5d0*/  FFMA.FTZ R9, R106, R82.reuse, -R85.reuse ;  /* 0x000000526a097223 */ /* 0x180fe20000010855 */
[-CC-:B------:R-:W-:Y:S01]  /*d5e0*/  FFMA.FTZ R13, R20, R82.reuse, -R85.reuse ;  /* 0x00000052140d7223 */ /* 0x180fe20000010855 */
[-CC-:B------:R-:W-:Y:S01]  /*d5f0*/  FFMA.FTZ R157, R131, R82.reuse, -R85.reuse ;  /* 0x00000052839d7223 */ /* 0x180fe20000010855 */
[-CC-:B------:R-:W-:Y:S01]  /*d600*/  FFMA.FTZ R106, R107, R82.reuse, -R85.reuse ;  /* 0x000000526b6a7223 */ /* 0x180fe20000010855 */
[-CC-:B------:R-:W-:Y:S01]  /*d610*/  FFMA.FTZ R131, R123, R82.reuse, -R85.reuse ;  /* 0x000000527b837223 */ /* 0x180fe20000010855 */
[-CC-:B------:R-:W-:Y:S01]  /*d620*/  FFMA.FTZ R20, R118, R82.reuse, -R85.reuse ;  /* 0x0000005276147223 */ /* 0x180fe20000010855 */
[-CC-:B------:R-:W-:Y:S01]  /*d630*/  FFMA.FTZ R107, R110, R82.reuse, -R85.reuse ;  /* 0x000000526e6b7223 */ /* 0x180fe20000010855 */
[----:B------:R-:W-:Y:S01]  /*d640*/  MUFU.EX2 R149, R149 ;  /* 0x0000009500957308 */ /* 0x000fe20000000800 */
[-CC-:B------:R-:W-:Y:S01]  /*d650*/  FFMA.FTZ R123, R127, R82.reuse, -R85.reuse ;  /* 0x000000527f7b7223 */ /* 0x180fe20000010855 */
[----:B------:R-:W-:Y:S01]  /*d660*/  IADD3 R118, R16, 0x9, RZ ;  /* 0x0000000910767810 */ /* 0x000fe20007ffe0ff */
[----:B------:R-:W-:Y:S01]  /*d670*/  IMAD.U32 R127, RZ, RZ, UR45 ;  /* 0x0000002dff7f7e24 */ /* 0x000fe2000f8e00ff */
[----:B------:R-:W-:Y:S01]  /*d680*/  @!P1 LEA R110, R119, UR47, 0x3 ;  /* 0x0000002f776e9c11 */ /* 0x000fe2000f8e18ff */
[-CC-:B------:R-:W-:Y:S01]  /*d690*/  FFMA.FTZ R12, R12, R82.reuse, -R85.reuse ;  /* 0x000000520c0c7223 */ /* 0x180fe20000010855 */
[-CC-:B------:R-:W-:Y:S01]  /*d6a0*/  FFMA.FTZ R120, R126, R82.reuse, -R85.reuse ;  /* 0x000000527e787223 */ /* 0x180fe20000010855 */
[----:B------:R-:W-:Y:S01]  /*d6b0*/  SEL R126, R118, 0x9, !P2 ;  /* 0x00000009767e7807 */ /* 0x000fe20005000000 */
[----:B------:R-:W1:Y:S01]  /*d6c0*/  MUFU.EX2 R8, R8 ;  /* 0x0000000800087308 */ /* 0x000e620000000800 */
[----:B------:R-:W-:Y:S01]  /*d6d0*/  @!P1 VIADD R118, R110, 0x31c40 ;  /* 0x00031c406e769836 */ /* 0x000fe20000000000 */
[----:B------:R-:W-:Y:S01]  /*d6e0*/  @!P1 LEA R119, R127, UR47, 0x3 ;  /* 0x0000002f7f779c11 */ /* 0x000fe2000f8e18ff */
[-CC-:B------:R-:W-:Y:S01]  /*d6f0*/  FFMA.FTZ R110, R111, R82.reuse, -R85.reuse ;  /* 0x000000526f6e7223 */ /* 0x180fe20000010855 */
[-CC-:B------:R-:W-:Y:S01]  /*d700*/  FFMA.FTZ R84, R130, R82.reuse, -R85.reuse ;  /* 0x0000005282547223 */ /* 0x180fe20000010855 */
[-CC-:B------:R-:W-:Y:S01]  /*d710*/  FFMA.FTZ R98, R98, R82.reuse, -R85.reuse ;  /* 0x0000005262627223 */ /* 0x180fe20000010855 */
[----:B------:R-:W-:Y:S01]  /*d720*/  @!P1 PRMT R111, RZ, 0x654, R118 ;  /* 0x00000654ff6f9816 */ /* 0x000fe20000000076 */
[----:B------:R-:W-:Y:S01]  /*d730*/  @!P1 VIADD R118, R119, 0x31c60 ;  /* 0x00031c6077769836 */ /* 0x000fe20000000000 */
[----:B------:R-:W2:Y:S01]  /*d740*/  MUFU.EX2 R5, R5 ;  /* 0x0000000500057308 */ /* 0x000ea20000000800 */
[-CC-:B------:R-:W-:Y:S01]  /*d750*/  FFMA.FTZ R122, R122, R82.reuse, -R85.reuse ;  /* 0x000000527a7a7223 */ /* 0x180fe20000010855 */
[-CC-:B------:R-:W-:Y:S01]  /*d760*/  FFMA.FTZ R135, R135, R82.reuse, -R85.reuse ;  /* 0x0000005287877223 */ /* 0x180fe20000010855 */
[-CC-:B------:R-:W-:Y:S01]  /*d770*/  FFMA.FTZ R137, R137, R82.reuse, -R85.reuse ;  /* 0x0000005289897223 */ /* 0x180fe20000010855 */
[----:B------:R-:W-:Y:S01]  /*d780*/  @!P1 PRMT R119, RZ, 0x654, R118 ;  /* 0x00000654ff779816 */ /* 0x000fe20000000076 */
[-CC-:B------:R-:W-:Y:S01]  /*d790*/  FFMA.FTZ R139, R139, R82.reuse, -R85.reuse ;  /* 0x000000528b8b7223 */ /* 0x180fe20000010855 */
[-CC-:B------:R-:W-:Y:S01]  /*d7a0*/  FFMA.FTZ R141, R141, R82.reuse, -R85.reuse ;  /* 0x000000528d8d7223 */ /* 0x180fe20000010855 */
[--C-:B------:R-:W-:Y:S01]  /*d7b0*/  FFMA.FTZ R143, R143, R82, -R85.reuse ;  /* 0x000000528f8f7223 */ /* 0x100fe20000010855 */
[----:B------:R-:W3:Y:S01]  /*d7c0*/  MUFU.EX2 R12, R12 ;  /* 0x0000000c000c7308 */ /* 0x000ee20000000800 */
[----:B-1----:R-:W-:Y:S01]  /*d7d0*/  FFMA.FTZ R118, R149, R0, R8 ;  /* 0x0000000095767223 */ /* 0x002fe20000010008 */
[-CC-:B------:R-:W-:Y:S01]  /*d7e0*/  FFMA.FTZ R0, R99, R82.reuse, -R85.reuse ;  /* 0x0000005263007223 */ /* 0x180fe20000010855 */
[----:B------:R-:W-:Y:S01]  /*d7f0*/  FFMA.FTZ R79, R79, R82, -R85 ;  /* 0x000000524f4f7223 */ /* 0x000fe20000010855 */
[----:B------:R-:W-:Y:S01]  /*d800*/  ISETP.LT.AND P2, PT, RZ, UR61, PT ;  /* 0x0000003dff007c0c */ /* 0x000fe2000bf41270 */
[----:B------:R-:W-:-:S03]  /*d810*/  UMOV UR45, UR46 ;  /* 0x0000002e002d7c82 */ /* 0x000fc60008000000 */
[----:B------:R-:W1:Y:S01]  /*d820*/  MUFU.EX2 R128, R128 ;  /* 0x0000008000807308 */ /* 0x000e620000000800 */
[C---:B--2---:R-:W-:Y:S01]  /*d830*/  FADD.FTZ R99, R5.reuse, R118 ;  /* 0x0000007605637221 */ /* 0x044fe20000010000 */
[----:B------:R-:W-:Y:S01]  /*d840*/  F2FP.BF16.F32.PACK_AB R5, R5, R8 ;  /* 0x000000080505723e */ /* 0x000fe200000010ff */
[----:B------:R-:W-:-:S05]  /*d850*/  FFMA.FTZ R8, R103, R82, -R85 ;  /* 0x0000005267087223 */ /* 0x000fca0000010855 */
[----:B------:R-:W2:Y:S08]  /*d860*/  MUFU.EX2 R13, R13 ;  /* 0x0000000d000d7308 */ /* 0x000eb00000000800 */
[----:B------:R-:W-:Y:S08]  /*d870*/  MUFU.EX2 R11, R11 ;  /* 0x0000000b000b7308 */ /* 0x000ff00000000800 */
[----:B------:R-:W4:Y:S08]  /*d880*/  MUFU.EX2 R124, R124 ;  /* 0x0000007c007c7308 */ /* 0x000f300000000800 */
        /* <DEDUP_REMOVED lines=8> */
[----:B------:R-:W5:Y:S01]  /*d910*/  MUFU.EX2 R122, R122 ;  /* 0x0000007a007a7308 */ /* 0x000f620000000800 */
[----:B------:R-:W-:Y:S01]  /*d920*/  UMOV UR29, 0xc0000010 ;  /* 0xc0000010001d7882 */ /* 0x000fe20000000000 */
[----:B------:R-:W-:Y:S01]  /*d930*/  UMOV UR31, 0x80000020 ;  /* 0x80000020001f7882 */ /* 0x000fe20000000000 */
[----:B------:R-:W-:-:S05]  /*d940*/  UIADD3 UR6, UR61, -0x1, URZ ;  /* 0xffffffff3d067890 */ /* 0x000fca000fffe03f */
[----:B------:R-:W-:Y:S02]  /*d950*/  MUFU.EX2 R121, R121 ;  /* 0x0000007900797308 */ /* 0x000fe40000000800 */
[----:B------:R-:W-:-:S06]  /*d960*/  UMOV UR61, UR6 ;  /* 0x00000006003d7c82 */ /* 0x000fcc0008000000 */
        /* <DEDUP_REMOVED lines=36> */
[-C--:B------:R-:W-:Y:S01]  /*dbb0*/  FMUL.FTZ R33, R33, R74.reuse ;  /* 0x0000004a21217220 */ /* 0x080fe20000410000 */
[----:B---3--:R-:W-:Y:S01]  /*dbc0*/  FFMA.FTZ R111, R74, R3, R7 ;  /* 0x000000034a6f7223 */ /* 0x008fe20000010007 */
[----:B------:R3:W-:Y:S01]  /*dbd0*/  @!P1 SYNCS.ARRIVE.TRANS64.RED.A1T0 RZ, [R119+URZ], RZ ;  /* 0x000000ff77ff99a7 */ /* 0x0007e2000810043f */
[----:B------:R1:W3:Y:S01]  /*dbe0*/  MUFU.EX2 R3, R98 ;  /* 0x0000006200037308 */ /* 0x0002e20000000800 */
        /* <DEDUP_REMOVED lines=8> */
[C---:B-1----:R-:W-:Y:S01]  /*dc70*/  FADD.FTZ R98, R128.reuse, R7 ;  /* 0x0000000780627221 */ /* 0x042fe20000010000 */
[----:B------:R-:W-:Y:S01]  /*dc80*/  FADD.FTZ R111, R153, R118 ;  /* 0x00000076996f7221 */ /* 0x000fe20000010000 */
[----:B------:R-:W-:Y:S01]  /*dc90*/  F2FP.BF16.F32.PACK_AB R7, R128, R12 ;  /* 0x0000000c8007723e */ /* 0x000fe200000010ff */
[-C--:B------:R-:W-:Y:S01]  /*dca0*/  FFMA.FTZ R12, R90, R82.reuse, -R85 ;  /* 0x000000525a0c7223 */ /* 0x080fe20000010855 */
[----:B--2---:R-:W-:Y:S01]  /*dcb0*/  FADD.FTZ R103, R13, R98 ;  /* 0x000000620d677221 */ /* 0x004fe20000010000 */
[----:B------:R-:W-:Y:S01]  /*dcc0*/  FADD.FTZ R102, R10, R111 ;  /* 0x0000006f0a667221 */ /* 0x000fe20000010000 */
[-CC-:B------:R-:W-:Y:S01]  /*dcd0*/  FFMA.FTZ R98, R83, R82.reuse, -R85.reuse ;  /* 0x0000005253627223 */ /* 0x180fe20000010855 */
[-C--:B------:R-:W-:Y:S01]  /*dce0*/  FFMA.FTZ R90, R91, R82.reuse, -R85 ;  /* 0x000000525b5a7223 */ /* 0x080fe20000010855 */
[----:B----4-:R-:W-:Y:S01]  /*dcf0*/  FADD.FTZ R103, R124, R103 ;  /* 0x000000677c677221 */ /* 0x010fe20000010000 */
[----:B------:R-:W-:Y:S01]  /*dd00*/  FADD.FTZ R111, R11, R102 ;  /* 0x000000660b6f7221 */ /* 0x000fe20000010000 */
[-C--:B------:R-:W-:Y:S01]  /*dd10*/  FFMA.FTZ R102, R95, R82.reuse, -R85 ;  /* 0x000000525f667223 */ /* 0x080fe20000010855 */
[----:B------:R1:W-:Y:S01]  /*dd20*/  MUFU.EX2 R83, R12 ;  /* 0x0000000c00537308 */ /* 0x0003e20000000800 */
[----:B-----5:R-:W-:Y:S01]  /*dd30*/  FADD.FTZ R126, R84, R103 ;  /* 0x00000067547e7221 */ /* 0x020fe20000010000 */
[----:B------:R-:W-:Y:S01]  /*dd40*/  FADD.FTZ R118, R14, R111 ;  /* 0x0000006f0e767221 */ /* 0x000fe20000010000 */
[----:B------:R-:W-:Y:S01]  /*dd50*/  FFMA.FTZ R91, R133, R82, -R85 ;  /* 0x00000052855b7223 */ /* 0x000fe20000010855 */
[----:B------:R2:W-:Y:S01]  /*dd60*/  STSM.16.M88.4 [R22+0x24300], R4 ;  /* 0x0243000416007844 */ /* 0x0005e20000000200 */
[----:B------:R-:W-:Y:S01]  /*dd70*/  FADD.FTZ R103, R157, R126 ;  /* 0x0000007e9d677221 */ /* 0x000fe20000010000 */
[C---:B------:R-:W-:Y:S01]  /*dd80*/  FADD.FTZ R95, R15.reuse, R118 ;  /* 0x000000760f5f7221 */ /* 0x040fe20000010000 */
[----:B------:R-:W-:Y:S01]  /*dd90*/  F2FP.BF16.F32.PACK_AB R14, R15, R14 ;  /* 0x0000000e0f0e723e */ /* 0x000fe200000010ff */
[----:B------:R-:W4:Y:S01]  /*dda0*/  MUFU.EX2 R99, R99 ;  /* 0x0000006300637308 */ /* 0x000f220000000800 */
[----:B------:R-:W-:Y:S01]  /*ddb0*/  FADD.FTZ R126, R122, R103 ;  /* 0x000000677a7e7221 */ /* 0x000fe20000010000 */
[----:B------:R-:W-:Y:S01]  /*ddc0*/  FADD.FTZ R118, R78, R95 ;  /* 0x0000005f4e767221 */ /* 0x000fe20000010000 */
[----:B------:R-:W-:Y:S01]  /*ddd0*/  FFMA.FTZ R95, R87, R82, -R85 ;  /* 0x00000052575f7223 */ /* 0x000fe20000010855 */
[----:B------:R-:W-:Y:S01]  /*dde0*/  F2FP.BF16.F32.PACK_AB R15, R157, R84 ;  /* 0x000000549d0f723e */ /* 0x000fe200000010ff */
[----:B------:R-:W-:Y:S01]  /*ddf0*/  FADD.FTZ R103, R131, R126 ;  /* 0x0000007e83677221 */ /* 0x000fe20000010000 */
[C---:B------:R-:W-:Y:S01]  /*de00*/  FADD.FTZ R87, R121.reuse, R118 ;  /* 0x0000007679577221 */ /* 0x040fe20000010000 */
[----:B------:R-:W-:Y:S01]  /*de10*/  F2FP.BF16.F32.PACK_AB R84, R121, R78 ;  /* 0x0000004e7954723e */ /* 0x000fe200000010ff */
[----:B------:R-:W5:Y:S01]  /*de20*/  MUFU.EX2 R90, R90 ;  /* 0x0000005a005a7308 */ /* 0x000f620000000800 */
[----:B-1----:R-:W-:Y:S01]  /*de30*/  FADD.FTZ R12, R120, R103 ;  /* 0x00000067780c7221 */ /* 0x002fe20000010000 */
[----:B------:R-:W-:Y:S01]  /*de40*/  FADD.FTZ R118, R86, R87 ;  /* 0x0000005756767221 */ /* 0x000fe20000010000 */
[----:B------:R-:W-:Y:S01]  /*de50*/  F2FP.BF16.F32.PACK_AB R13, R124, R13 ;  /* 0x0000000d7c0d723e */ /* 0x000fe200000010ff */
[----:B------:R-:W-:Y:S01]  /*de60*/  FMUL.FTZ R37, R37, R74 ;  /* 0x0000004a25257220 */ /* 0x000fe20000410000 */
[C---:B------:R-:W-:Y:S01]  /*de70*/  F2FP.BF16.F32.PACK_AB R86, R125.reuse, R86 ;  /* 0x000000567d56723e */ /* 0x040fe200000010ff */
[----:B------:R-:W-:Y:S01]  /*de80*/  FADD.FTZ R85, R125, R118 ;  /* 0x000000767d557221 */ /* 0x000fe20000010000 */
[----:B------:R-:W-:Y:S01]  /*de90*/  FADD.FTZ R118, R123, R12 ;  /* 0x0000000c7b767221 */ /* 0x000fe20000010000 */
[----:B------:R-:W-:Y:S01]  /*dea0*/  F2FP.BF16.F32.PACK_AB R12, R11, R10 ;  /* 0x0000000a0b0c723e */ /* 0x000fe200000010ff */
[----:B------:R-:W1:Y:S01]  /*deb0*/  MUFU.EX2 R92, R92 ;  /* 0x0000005c005c7308 */ /* 0x000e620000000800 */
[----:B------:R-:W-:Y:S01]  /*dec0*/  FADD.FTZ R126, R94, R85 ;  /* 0x000000555e7e7221 */ /* 0x000fe20000010000 */
[----:B------:R-:W-:Y:S01]  /*ded0*/  FADD.FTZ R11, R21, R118 ;  /* 0x00000076150b7221 */ /* 0x000fe20000010000 */
[----:B------:R-:W-:Y:S01]  /*dee0*/  F2FP.BF16.F32.PACK_AB R87, R123, R120 ;  /* 0x000000787b57723e */ /* 0x000fe200000010ff */
[----:B------:R5:W-:Y:S01]  /*def0*/  STSM.16.M88.4 [R22+0x25b00], R12 ;  /* 0x025b000c16007844 */ /* 0x000be20000000200 */
[----:B------:R-:W-:Y:S01]  /*df00*/  FADD.FTZ R85, R113, R126 ;  /* 0x0000007e71557221 */ /* 0x000fe20000010000 */
[----:B------:R-:W-:Y:S01]  /*df10*/  FADD.FTZ R11, R114, R11 ;  /* 0x0000000b720b7221 */ /* 0x000fe20000010000 */
[----:B------:R-:W-:Y:S01]  /*df20*/  FMUL.FTZ R40, R40, R74 ;  /* 0x0000004a28287220 */ /* 0x000fe20000410000 */
[----:B------:R-:W1:Y:S01]  /*df30*/  MUFU.EX2 R91, R91 ;  /* 0x0000005b005b7308 */ /* 0x000e620000000800 */
[----:B--2---:R-:W-:Y:S01]  /*df40*/  FADD.FTZ R4, R112, R85 ;  /* 0x0000005570047221 */ /* 0x004fe20000010000 */
[----:B------:R-:W-:Y:S01]  /*df50*/  FADD.FTZ R6, R20, R11 ;  /* 0x0000000b14067221 */ /* 0x000fe20000010000 */
[----:B------:R-:W-:Y:S01]  /*df60*/  F2FP.BF16.F32.PACK_AB R85, R131, R122 ;  /* 0x0000007a8355723e */ /* 0x000fe200000010ff */
[-C--:B------:R-:W-:Y:S01]  /*df70*/  FMUL.FTZ R41, R41, R74.reuse ;  /* 0x0000004a29297220 */ /* 0x080fe20000410000 */
[----:B------:R-:W-:Y:S01]  /*df80*/  FADD.FTZ R5, R117, R4 ;  /* 0x0000000475057221 */ /* 0x000fe20000010000 */
[----:B------:R-:W-:Y:S01]  /*df90*/  FADD.FTZ R6, R115, R6 ;  /* 0x0000000673067221 */ /* 0x000fe20000010000 */
[----:B------:R-:W-:Y:S01]  /*dfa0*/  FMUL.FTZ R44, R44, R74 ;  /* 0x0000004a2c2c7220 */ /* 0x000fe20000410000 */
[----:B------:R-:W2:Y:S01]  /*dfb0*/  MUFU.EX2 R93, R93 ;  /* 0x0000005d005d7308 */ /* 0x000ea20000000800 */
[----:B------:R-:W-:Y:S01]  /*dfc0*/  FADD.FTZ R4, R104, R5 ;  /* 0x0000000568047221 */ /* 0x000fe20000010000 */
[----:B------:R-:W-:Y:S01]  /*dfd0*/  FADD.FTZ R5, R9, R6 ;  /* 0x0000000609057221 */ /* 0x000fe20000010000 */
[C---:B------:R-:W-:Y:S01]  /*dfe0*/  F2FP.BF16.F32.PACK_AB R104, R105.reuse, R104 ;  /* 0x000000686968723e */ /* 0x040fe200000010ff */
[----:B------:R-:W-:Y:S01]  /*dff0*/  STSM.16.M88.4 [R22+0x27300], R84 ;  /* 0x0273005416007844 */ /* 0x000fe20000000200 */
[----:B------:R-:W-:Y:S01]  /*e000*/  FADD.FTZ R7, R105, R4 ;  /* 0x0000000469077221 */ /* 0x000fe20000010000 */
[----:B------:R-:W-:Y:S01]  /*e010*/  FADD.FTZ R6, R106, R5 ;  /* 0x000000056a067221 */ /* 0x000fe20000010000 */
[----:B------:R-:W-:Y:S01]  /*e020*/  F2FP.BF16.F32.PACK_AB R5, R114, R21 ;  /* 0x000000157205723e */ /* 0x000fe200000010ff */
[----:B------:R-:W2:Y:S01]  /*e030*/  MUFU.EX2 R102, R102 ;  /* 0x0000006600667308 */ /* 0x000ea20000000800 */
[----:B------:R-:W-:Y:S01]  /*e040*/  FADD.FTZ R78, R108, R7 ;  /* 0x000000076c4e7221 */ /* 0x000fe20000010000 */
[----:B------:R-:W-:Y:S01]  /*e050*/  FADD.FTZ R11, R107, R6 ;  /* 0x000000066b0b7221 */ /* 0x000fe20000010000 */
[----:B------:R-:W-:Y:S01]  /*e060*/  F2FP.BF16.F32.PACK_AB R7, R115, R20 ;  /* 0x000000147307723e */ /* 0x000fe200000010ff */
[----:B------:R-:W-:Y:S01]  /*e070*/  FMUL.FTZ R45, R45, R74 ;  /* 0x0000004a2d2d7220 */ /* 0x000fe20000410000 */
[----:B------:R-:W-:Y:S01]  /*e080*/  FADD.FTZ R21, R109, R78 ;  /* 0x0000004e6d157221 */ /* 0x000fe20000010000 */
[----:B------:R-:W-:Y:S01]  /*e090*/  FADD.FTZ R20, R110, R11 ;  /* 0x0000000b6e147221 */ /* 0x000fe20000010000 */
[----:B------:R-:W-:Y:S01]  /*e0a0*/  F2FP.BF16.F32.PACK_AB R4, R113, R94 ;  /* 0x0000005e7104723e */ /* 0x000fe200000010ff */
[----:B------:R-:W2:Y:S01]  /*e0b0*/  MUFU.EX2 R80, R80 ;  /* 0x0000005000507308 */ /* 0x000ea20000000800 */
[----:B------:R-:W-:Y:S01]  /*e0c0*/  FADD.FTZ R78, R96, R21 ;  /* 0x00000015604e7221 */ /* 0x000fe20000010000 */
[----:B---3--:R-:W-:Y:S01]  /*e0d0*/  FADD.FTZ R11, R3, R20 ;  /* 0x00000014030b7221 */ /* 0x008fe20000010000 */
[----:B------:R-:W-:Y:S01]  /*e0e0*/  F2FP.BF16.F32.PACK_AB R6, R117, R112 ;  /* 0x000000707506723e */ /* 0x000fe200000010ff */
[----:B------:R-:W-:Y:S01]  /*e0f0*/  FMUL.FTZ R48, R48, R74 ;  /* 0x0000004a30307220 */ /* 0x000fe20000410000 */
[----:B------:R-:W-:Y:S01]  /*e100*/  FADD.FTZ R21, R97, R78 ;  /* 0x0000004e61157221 */ /* 0x000fe20000010000 */
[----:B------:R-:W-:Y:S01]  /*e110*/  FADD.FTZ R20, R0, R11 ;  /* 0x0000000b00147221 */ /* 0x000fe20000010000 */
[----:B------:R-:W-:Y:S01]  /*e120*/  F2FP.BF16.F32.PACK_AB R105, R106, R9 ;  /* 0x000000096a69723e */ /* 0x000fe200000010ff */
[----:B------:R-:W3:Y:S01]  /*e130*/  MUFU.EX2 R135, R135 ;  /* 0x0000008700877308 */ /* 0x000ee20000000800 */
[----:B------:R-:W-:Y:S01]  /*e140*/  FADD.FTZ R78, R100, R21 ;  /* 0x00000015644e7221 */ /* 0x000fe20000010000 */
[----:B----4-:R-:W-:Y:S01]  /*e150*/  FADD.FTZ R11, R99, R20 ;  /* 0x00000014630b7221 */ /* 0x010fe20000010000 */
[----:B------:R4:W-:Y:S01]  /*e160*/  STSM.16.M88.4 [R22+0x28b00], R4 ;  /* 0x028b000416007844 */ /* 0x0009e20000000200 */
[----:B------:R-:W-:Y:S01]  /*e170*/  F2FP.BF16.F32.PACK_AB R96, R97, R96 ;  /* 0x000000606160723e */ /* 0x000fe200000010ff */
[----:B------:R-:W-:Y:S01]  /*e180*/  FADD.FTZ R9, R101, R78 ;  /* 0x0000004e65097221 */ /* 0x000fe20000010000 */
[----:B-----5:R-:W-:Y:S01]  /*e190*/  FADD.FTZ R12, R8, R11 ;  /* 0x0000000b080c7221 */ /* 0x020fe20000010000 */
[----:B------:R-:W-:Y:S01]  /*e1a0*/  F2FP.BF16.F32.PACK_AB R97, R0, R3 ;  /* 0x000000030061723e */ /* 0x000fe200000010ff */
[----:B------:R-:W5:Y:S01]  /*e1b0*/  MUFU.EX2 R81, R81 ;  /* 0x0000005100517308 */ /* 0x000f620000000800 */
[----:B------:R-:W-:Y:S01]  /*e1c0*/  F2FP.BF16.F32.PACK_AB R99, R8, R99 ;  /* 0x000000630863723e */ /* 0x000fe200000010ff */
[----:B------:R-:W-:Y:S01]  /*e1d0*/  FMUL.FTZ R49, R49, R74 ;  /* 0x0000004a31317220 */ /* 0x000fe20000410000 */
[----:B------:R-:W-:Y:S01]  /*e1e0*/  F2FP.BF16.F32.PACK_AB R106, R109, R108 ;  /* 0x0000006c6d6a723e */ /* 0x000fe200000010ff */
[-C--:B------:R-:W-:Y:S01]  /*e1f0*/  FMUL.FTZ R52, R52, R74.reuse ;  /* 0x0000004a34347220 */ /* 0x080fe20000410000 */
[----:B------:R-:W-:Y:S01]  /*e200*/  F2FP.BF16.F32.PACK_AB R107, R110, R107 ;  /* 0x0000006b6e6b723e */ /* 0x000fe200000010ff */
[-C--:B------:R-:W-:Y:S01]  /*e210*/  FMUL.FTZ R53, R53, R74.reuse ;  /* 0x0000004a35357220 */ /* 0x080fe20000410000 */
[-C--:B------:R-:W-:Y:S01]  /*e220*/  FMUL.FTZ R56, R56, R74.reuse ;  /* 0x0000004a38387220 */ /* 0x080fe20000410000 */
[----:B------:R1:W5:Y:S01]  /*e230*/  MUFU.EX2 R10, R98 ;  /* 0x00000062000a7308 */ /* 0x0003620000000800 */
[----:B------:R-:W-:Y:S01]  /*e240*/  FMUL.FTZ R57, R57, R74 ;  /* 0x0000004a39397220 */ /* 0x000fe20000410000 */
[----:B------:R-:W-:Y:S01]  /*e250*/  STSM.16.M88.4 [R22+0x2a300], R104 ;  /* 0x02a3006816007844 */ /* 0x000fe20000000200 */
[----:B----4-:R-:W-:Y:S01]  /*e260*/  FADD.FTZ R4, R88, R9 ;  /* 0x0000000958047221 */ /* 0x010fe20000010000 */
[----:B------:R-:W-:Y:S01]  /*e270*/  FADD.FTZ R5, R83, R12 ;  /* 0x0000000c53057221 */ /* 0x000fe20000010000 */
[C---:B------:R-:W-:Y:S01]  /*e280*/  F2FP.BF16.F32.PACK_AB R88, R89.reuse, R88 ;  /* 0x000000585958723e */ /* 0x040fe200000010ff */
[----:B------:R-:W-:Y:S01]  /*e290*/  FMUL.FTZ R60, R60, R74 ;  /* 0x0000004a3c3c7220 */ /* 0x000fe20000410000 */
[----:B------:R-:W-:Y:S01]  /*e2a0*/  FADD.FTZ R7, R89, R4 ;  /* 0x0000000459077221 */ /* 0x000fe20000010000 */
[----:B------:R-:W-:Y:S01]  /*e2b0*/  FADD.FTZ R0, R90, R5 ;  /* 0x000000055a007221 */ /* 0x000fe20000010000 */
[----:B------:R-:W4:Y:S01]  /*e2c0*/  MUFU.EX2 R116, R116 ;  /* 0x0000007400747308 */ /* 0x000f220000000800 */
[----:B-1----:R-:W-:Y:S01]  /*e2d0*/  F2FP.BF16.F32.PACK_AB R98, R101, R100 ;  /* 0x000000646562723e */ /* 0x002fe200000010ff */
[----:B------:R-:W-:Y:S01]  /*e2e0*/  FADD.FTZ R4, R92, R7 ;  /* 0x000000075c047221 */ /* 0x000fe20000010000 */
[----:B------:R-:W-:Y:S01]  /*e2f0*/  FADD.FTZ R3, R91, R0 ;  /* 0x000000005b037221 */ /* 0x000fe20000010000 */
[----:B------:R-:W-:Y:S01]  /*e300*/  F2FP.BF16.F32.PACK_AB R89, R90, R83 ;  /* 0x000000535a59723e */ /* 0x000fe200000010ff */
[----:B------:R-:W-:Y:S01]  /*e310*/  FMUL.FTZ R61, R61, R74 ;  /* 0x0000004a3d3d7220 */ /* 0x000fe20000410000 */
[C---:B--2---:R-:W-:Y:S01]  /*e320*/  FADD.FTZ R5, R93.reuse, R4 ;  /* 0x000000045d057221 */ /* 0x044fe20000010000 */
[----:B------:R-:W-:Y:S01]  /*e330*/  FADD.FTZ R0, R102, R3 ;  /* 0x0000000366007221 */ /* 0x000fe20000010000 */
[----:B------:R-:W1:Y:S01]  /*e340*/  MUFU.EX2 R137, R137 ;  /* 0x0000008900897308 */ /* 0x000e620000000800 */
[----:B------:R-:W-:Y:S01]  /*e350*/  F2FP.BF16.F32.PACK_AB R90, R93, R92 ;  /* 0x0000005c5d5a723e */ /* 0x000fe200000010ff */
[----:B------:R-:W-:Y:S01]  /*e360*/  FADD.FTZ R4, R80, R5 ;  /* 0x0000000550047221 */ /* 0x000fe20000010000 */
[----:B---3--:R-:W-:Y:S01]  /*e370*/  FADD.FTZ R3, R135, R0 ;  /* 0x0000000087037221 */ /* 0x008fe20000010000 */
[----:B------:R-:W-:Y:S01]  /*e380*/  F2FP.BF16.F32.PACK_AB R91, R102, R91 ;  /* 0x0000005b665b723e */ /* 0x000fe200000010ff */
[----:B------:R-:W-:Y:S01]  /*e390*/  STSM.16.M88.4 [R22+0x2bb00], R96 ;  /* 0x02bb006016007844 */ /* 0x000fe20000000200 */
[----:B-----5:R-:W-:Y:S01]  /*e3a0*/  FADD.FTZ R5, R81, R4 ;  /* 0x0000000451057221 */ /* 0x020fe20000010000 */
[----:B------:R-:W-:Y:S01]  /*e3b0*/  FADD.FTZ R0, R10, R3 ;  /* 0x000000030a007221 */ /* 0x000fe20000010000 */
[----:B------:R-:W2:Y:S01]  /*e3c0*/  MUFU.EX2 R129, R129 ;  /* 0x0000008100817308 */ /* 0x000ea20000000800 */
[----:B------:R-:W-:Y:S01]  /*e3d0*/  STSM.16.M88.4 [R22+0x2d300], R88 ;  /* 0x02d3005816007844 */ /* 0x000fe20000000200 */
[----:B----4-:R-:W-:Y:S01]  /*e3e0*/  FADD.FTZ R4, R116, R5 ;  /* 0x0000000574047221 */ /* 0x010fe20000010000 */
[----:B------:R-:W-:Y:S01]  /*e3f0*/  F2FP.BF16.F32.PACK_AB R5, R10, R135 ;  /* 0x000000870a05723e */ /* 0x000fe200000010ff */
[-C--:B------:R-:W-:Y:S01]  /*e400*/  FMUL.FTZ R64, R64, R74.reuse ;  /* 0x0000004a40407220 */ /* 0x080fe20000410000 */
[-C--:B------:R-:W-:Y:S01]  /*e410*/  FMUL.FTZ R65, R65, R74.reuse ;  /* 0x0000004a41417220 */ /* 0x080fe20000410000 */
[-C--:B------:R-:W-:Y:S01]  /*e420*/  FMUL.FTZ R68, R68, R74.reuse ;  /* 0x0000004a44447220 */ /* 0x080fe20000410000 */
[----:B------:R-:W-:Y:S01]  /*e430*/  FMUL.FTZ R69, R69, R74 ;  /* 0x0000004a45457220 */ /* 0x000fe20000410000 */
        /* <DEDUP_REMOVED lines=10> */
[----:B------:R-:W-:Y:S01]  /*e4e0*/  F2FP.BF16.F32.PACK_AB R4, R81, R80 ;  /* 0x000000505104723e */ /* 0x000fe200000010ff */
[-C--:B------:R-:W-:Y:S01]  /*e4f0*/  FMUL.FTZ R38, R38, R149.reuse ;  /* 0x0000009526267220 */ /* 0x080fe20000410000 */
[----:B------:R-:W-:Y:S01]  /*e500*/  F2FP.BF16.F32.PACK_AB R6, R129, R116 ;  /* 0x000000748106723e */ /* 0x000fe200000010ff */
        /* <DEDUP_REMOVED lines=24> */
[----:B------:R-:W-:Y:S01]  /*e690*/  FMUL.FTZ R71, R71, R149 ;  /* 0x0000009547477220 */ /* 0x000fe20000410000 */
[----:B---3--:R-:W-:-:S02]  /*e6a0*/  MOV R5, R155 ;  /* 0x0000009b00057202 */ /* 0x008fc40000000f00 */
[----:B------:R-:W-:Y:S01]  /*e6b0*/  MUFU.EX2 R76, R76 ;  /* 0x0000004c004c7308 */ /* 0x000fe20000000800 */
[C---:B----4-:R-:W-:Y:S01]  /*e6c0*/  FADD.FTZ R3, R73.reuse, R8 ;  /* 0x0000000849037221 */ /* 0x050fe20000010000 */
[----:B------:R-:W-:Y:S01]  /*e6d0*/  F2FP.BF16.F32.PACK_AB R8, R73, R72 ;  /* 0x000000484908723e */ /* 0x000fe200000010ff */
[----:B------:R-:W-:-:S05]  /*e6e0*/  IMAD.MOV.U32 R4, RZ, RZ, R75 ;  /* 0x000000ffff047224 */ /* 0x000fca00078e004b */
[----:B------:R-:W2:Y:S01]  /*e6f0*/  MUFU.EX2 R77, R77 ;  /* 0x0000004d004d7308 */ /* 0x000ea20000000800 */
[C---:B-1----:R-:W-:Y:S01]  /*e700*/  FADD.FTZ R0, R9.reuse, R0 ;  /* 0x0000000009007221 */ /* 0x042fe20000010000 */
[----:B------:R-:W-:-:S06]  /*e710*/  F2FP.BF16.F32.PACK_AB R9, R9, R139 ;  /* 0x0000008b0909723e */ /* 0x000fcc00000010ff */
[----:B------:R-:W1:Y:S08]  /*e720*/  MUFU.EX2 R143, R143 ;  /* 0x0000008f008f7308 */ /* 0x000e700000000800 */
[----:B------:R-:W3:Y:S01]  /*e730*/  MUFU.EX2 R79, R79 ;  /* 0x0000004f004f7308 */ /* 0x000ee20000000800 */
[----:B--2---:R-:W-:Y:S01]  /*e740*/  F2FP.BF16.F32.PACK_AB R10, R77, R76 ;  /* 0x0000004c4d0a723e */ /* 0x004fe200000010ff */
[----:B------:R-:W-:-:S04]  /*e750*/  FADD.FTZ R76, R76, R3 ;  /* 0x000000034c4c7221 */ /* 0x000fc80000010000 */
        /* <DEDUP_REMOVED lines=10> */
[----:B--2---:R-:W2:Y:S02]  /*e800*/  FENCE.VIEW.ASYNC.S ;  /* 0x00000000000073c6 */ /* 0x004ea40000000000 */
[----:B--2---:R-:W-:Y:S01]  /*e810*/  NOP ;  /* 0x0000000000007918 */ /* 0x004fe20000000000 */
[----:B------:R-:W-:Y:S05]  /*e820*/  @P2 BRA `(.L_x_1552) ;  /* 0xffffffbc00ec2947 */ /* 0x000fea000383ffff */
.L_x_1543:
[----:B------:R-:W-:Y:S06]  /*e830*/  BAR.ARV 0x8, 0x1a0 ;  /* 0x0206800000007b1d */ /* 0x000fec0000002000 */
[----:B------:R-:W-:Y:S05]  /*e840*/  @!P0 BRA `(.L_x_1553) ;  /* 0x0000000000048947 */ /* 0x000fea0003800000 */
[----:B------:R-:W-:Y:S01]  /*e850*/  BPT.TRAP 0x1 ;  /* 0x000000040000795c */ /* 0x000fe20000300000 */
.L_x_1553:
[----:B------:R-:W-:Y:S01]  /*e860*/  R2UR UR4, R148 ;  /* 0x00000000940472ca */ /* 0x000fe200000e0000 */
[----:B------:R-:W-:-:S12]  /*e870*/  ULEA UR10, UR46, UR47, 0x3 ;  /* 0x0000002f2e0a7291 */ /* 0x000fd8000f8e183f */
[----:B------:R-:W-:-:S05]  /*e880*/  IMAD.U32 R4, RZ, RZ, UR4 ;  /* 0x00000004ff047e24 */ /* 0x000fca000f8e00ff */
[----:B------:R-:W-:-:S04]  /*e890*/  SHF.L.U32 R4, R4, 0x1f, RZ ;  /* 0x0000001f04047819 */ /* 0x000fc800000006ff */
[----:B------:R2:W3:Y:S01]  /*e8a0*/  SYNCS.PHASECHK.TRANS64.TRYWAIT P2, [UR10+0x31c50], R4 ;  /* 0x031c5004ff0075a7 */ /* 0x0004e2000804014a */
[----:B------:R-:W-:Y:S05]  /*e8b0*/  @!P0 BRA `(.L_x_1554) ;  /* 0x0000000000048947 */ /* 0x000fea0003800000 */
[----:B------:R-:W-:Y:S01]  /*e8c0*/  BPT.TRAP 0x1 ;  /* 0x000000040000795c */ /* 0x000fe20000300000 */
.L_x_1554:
[----:B---3--:R-:W-:Y:S05]  /*e8d0*/  @P2 BRA `(.L_x_1555) ;  /* 0x0000000000082947 */ /* 0x008fea0003800000 */
[----:B------:R-:W3:Y:S02]  /*e8e0*/  SYNCS.PHASECHK.TRANS64.TRYWAIT P0, [UR10+0x31c50], R4 ;  /* 0x031c5004ff0075a7 */ /* 0x000ee4000800014a */
[----:B---3--:R-:W-:Y:S05]  /*e8f0*/  @!P0 BRA `(.L_x_1556) ;  /* 0x0000004800f08947 */ /* 0x008fea0003800000 */
.L_x_1555:
[----:B------:R-:W-:Y:S01]  /*e900*/  UIADD3 UR47, UR47, 0x200, URZ ;  /* 0x000002002f2f7890 */ /* 0x000fe2000fffe03f */
[----:B------:R-:W-:Y:S01]  /*e910*/  R2UR UR4, R145 ;  /* 0x00000000910472ca */ /* 0x000fe200000e0000 */
[----:B------:R-:W-:Y:S01]  /*e920*/  WARPGROUP.ARRIVE ;  /* 0x00000000000079c5 */ /* 0x000fe20000000000 */
[----:B------:R-:W-:Y:S01]  /*e930*/  UMOV UR5, 0xc0000010 ;  /* 0xc000001000057882 */ /* 0x000fe20000000000 */
[----:B------:R-:W-:Y:S01]  /*e940*/  USHF.R.U32.HI UR47, URZ, 0x4, UR47 ;  /* 0x000000043f2f7899 */ /* 0x000fe2000801162f */
[----:B---3--:R-:W3:Y:S01]  /*e950*/  SHFL.BFLY PT, R5, R0, 0x2, 0x1f ;  /* 0x0c401f0000057f89 */ /* 0x008ee200000e0000 */
[----:B------:R-:W-:Y:S01]  /*e960*/  UMOV UR7, 0x80000020 ;  /* 0x8000002000077882 */ /* 0x000fe20000000000 */
[----:B------:R-:W-:Y:S01]  /*e970*/  IMAD.MOV.U32 R21, RZ, RZ, RZ ;  /* 0x000000ffff157224 */ /* 0x000fe200078e00ff */
[----:B------:R-:W-:Y:S01]  /*e980*/  ULOP3.LUT UR47, UR47, 0x3fff, URZ, 0xc0, !UPT ;  /* 0x00003fff2f2f7892 */ /* 0x000fe2000f8ec03f */
[----:B--2---:R-:W2:Y:S01]  /*e990*/  SHFL.BFLY PT, R4, R3, 0x2, 0x1f ;  /* 0x0c401f0003047f89 */ /* 0x004ea200000e0000 */
[----:B-1----:R-:W-:Y:S01]  /*e9a0*/  IMAD.MOV.U32 R8, RZ, RZ, RZ ;  /* 0x000000ffff087224 */ /* 0x002fe200078e00ff */
[----:B------:R-:W-:Y:S01]  /*e9b0*/  R2UR UR11, R148 ;  /* 0x00000000940b72ca */ /* 0x000fe200000e0000 */
[----:B------:R-:W-:Y:S01]  /*e9c0*/  ULOP3.LUT UR8, UR47, 0x2400000, URZ, 0xfc, !UPT ;  /* 0x024000002f087892 */ /* 0x000fe2000f8efc3f */
[----:B------:R-:W-:Y:S01]  /*e9d0*/  IMAD.U32 R12, RZ, RZ, UR10 ;  /* 0x0000000aff0c7e24 */ /* 0x000fe2000f8e00ff */
[----:B------:R-:W-:Y:S01]  /*e9e0*/  ULOP3.LUT UR9, UR4, 0x10000, URZ, 0xfc, !UPT ;  /* 0x0001000004097892 */ /* 0x000fe2000f8efc3f */
[----:B------:R-:W-:Y:S01]  /*e9f0*/  IADD3 R18, R18, 0x1, RZ ;  /* 0x0000000112127810 */ /* 0x000fe20007ffe0ff */
[----:B------:R-:W-:-:S02]  /*ea00*/  UIMAD UR8, UR46, 0x6c0, UR8 ;  /* 0x000006c02e0878a4 */ /* 0x000fc4000f8e0208 */
[----:B------:R-:W-:-:S03]  /*ea10*/  UIADD3 UR46, UR46, 0x1, URZ ;  /* 0x000000012e2e7890 */ /* 0x000fc6000fffe03f */
[----:B------:R-:W-:Y:S01]  /*ea20*/  UMOV UR4, UR9 ;  /* 0x0000000900047c82 */ /* 0x000fe20008000000 */
[----:B------:R-:W-:Y:S01]  /*ea30*/  UISETP.NE.AND UP0, UPT, UR46, 0x2, UPT ;  /* 0x000000022e00788c */ /* 0x000fe2000bf05270 */
[----:B------:R-:W-:Y:S02]  /*ea40*/  UMOV UR6, UR8 ;  /* 0x0000000800067c82 */ /* 0x000fe40008000000 */
[----:B------:R-:W-:Y:S01]  /*ea50*/  HGMMA.64x96x16.F32.BF16 R24, gdesc[UR4].tnspB, R24, gsb0 ;  /* 0x41600000041879f0 */ /* 0x000fe20008001818 */
[----:B------:R-:W-:Y:S02]  /*ea60*/  UIADD3 UR4, UR9, 0x180, URZ ;  /* 0x0000018009047890 */ /* 0x000fe4000fffe03f */
[----:B------:R-:W-:Y:S01]  /*ea70*/  UIADD3 UR6, UR8, 0x40, URZ ;  /* 0x0000004008067890 */ /* 0x000fe2000fffe03f */
[----:B---3--:R-:W-:Y:S01]  /*ea80*/  FADD.FTZ R6, R5, R0 ;  /* 0x0000000005067221 */ /* 0x008fe20000010000 */
[----:B------:R-:W-:Y:S01]  /*ea90*/  UMOV UR5, 0xc0000010 ;  /* 0xc000001000057882 */ /* 0x000fe20000000000 */
[----:B------:R-:W-:Y:S01]  /*eaa0*/  UMOV UR7, 0x80000020 ;  /* 0x8000002000077882 */ /* 0x000fe20000000000 */
[----:B--2---:R-:W-:Y:S01]  /*eab0*/  FADD.FTZ R4, R4, R3 ;  /* 0x0000000304047221 */ /* 0x004fe20000010000 */
[----:B------:R-:W-:Y:S01]  /*eac0*/  MOV R0, 0xff800000 ;  /* 0xff80000000007802 */ /* 0x000fe20000000f00 */
[----:B------:R-:W1:Y:S01]  /*ead0*/  SHFL.BFLY PT, R7, R6, 0x1, 0x1f ;  /* 0x0c201f0006077f89 */ /* 0x000e6200000e0000 */
[----:B------:R-:W-:Y:S01]  /*eae0*/  IMAD.MOV.U32 R3, RZ, RZ, -0x800000 ;  /* 0xff800000ff037424 */ /* 0x000fe200078e00ff */
[----:B------:R-:W-:-:S02]  /*eaf0*/  USEL UR46, UR46, URZ, UP0 ;  /* 0x0000003f2e2e7287 */ /* 0x000fc40008000000 */
[----:B------:R-:W2:Y:S01]  /*eb00*/  SHFL.BFLY PT, R5, R4, 0x1, 0x1f ;  /* 0x0c201f0004057f89 */ /* 0x000ea200000e0000 */
[----:B-1----:R-:W-:Y:S01]  /*eb10*/  FADD.FTZ R10, R6, R7 ;  /* 0x00000007060a7221 */ /* 0x002fe20000010000 */
[----:B--2---:R-:W-:-:S04]  /*eb20*/  FADD.FTZ R9, R4, R5 ;  /* 0x0000000504097221 */ /* 0x004fc80000010000 */
[----:B------:R-:W-:Y:S02]  /*eb30*/  FSETP.NE.FTZ.AND P2, PT, R10, RZ, PT ;  /* 0x000000ff0a00720b */ /* 0x000fe40003f55000 */
[----:B------:R-:W-:-:S11]  /*eb40*/  FSETP.NE.FTZ.AND P0, PT, R9, RZ, PT ;  /* 0x000000ff0900720b */ /* 0x000fd60003f15000 */
[----:B------:R-:W1:Y:S01]  /*eb50*/  @P2 MUFU.LG2 R7, R10 ;  /* 0x0000000a00072308 */ /* 0x000e620000000c00 */
[C---:B------:R-:W-:Y:S01]  /*eb60*/  @P2 FMUL.FTZ R11, R82.reuse, 0.69314718246459960938 ;  /* 0x3f317218520b2820 */ /* 0x040fe20000410000 */
[----:B------:R-:W-:-:S06]  /*eb70*/  @P0 FMUL.FTZ R4, R82, 0.69314718246459960938 ;  /* 0x3f31721852040820 */ /* 0x000fcc0000410000 */
        /* <DEDUP_REMOVED lines=63> */
[----:B------:R-:W-:-:S06]  /*ef70*/  ULOP3.LUT UR11, UR11, UR4, URZ, 0x3c, !UPT ;  /* 0x000000040b0b7292 */ /* 0x000fcc000f8e3c3f */
[----:B------:R-:W-:Y:S01]  /*ef80*/  IMAD.U32 R148, RZ, RZ, UR11 ;  /* 0x0000000bff947e24 */ /* 0x000fe2000f8e00ff */
[----:B------:R-:W-:Y:S02]  /*ef90*/  WARPGROUP.DEPBAR.LE gsb0, 0x0 ;  /* 0x00008000000079c5 */ /* 0x000fe40000010000 */
[-C--:B---3--:R-:W-:Y:S01]  /*efa0*/  FMUL.FTZ R75, R37, R21.reuse ;  /* 0x00000015254b7220 */ /* 0x088fe20000410000 */
        /* <DEDUP_REMOVED lines=23> */
[----:B------:R2:W-:Y:S01]  /*f120*/  @!P1 SYNCS.ARRIVE.TRANS64.RED.A1T0 RZ, [R7+URZ], RZ ;  /* 0x000000ff07ff99a7 */ /* 0x0005e2000810043f */
        /* <DEDUP_REMOVED lines=24> */
.L_x_1526:
        /* <DEDUP_REMOVED lines=11> */
[----:B------:R-:W-:Y:S01]  /*f360*/  SHF.R.S32.HI R54, RZ, 0x1f, R51 ;  /* 0x0000001fff367819 */ /* 0x000fe20000011433 */
[----:B------:R-:W-:Y:S01]  /*f370*/  USHF.R.S32.HI UR5, URZ, 0x1f, UR43 ;  /* 0x0000001f3f057899 */ /* 0x000fe2000801142b */
[----:B------:R-:W-:Y:S02]  /*f380*/  LOP3.LUT R10, R17, 0x180, RZ, 0xc0, !PT ;  /* 0x00000180110a7812 */ /* 0x000fe400078ec0ff */
[----:B------:R-:W-:Y:S01]  /*f390*/  IADD3 R5, P5, R150, 0x20, RZ ;  /* 0x0000002096057810 */ /* 0x000fe20007fbe0ff */
[----:B------:R-:W-:Y:S01]  /*f3a0*/  ULDC.64 UR6, c[0x0][0xb70] ;  /* 0x0002dc0000067ab9 */ /* 0x000fe20000000a00 */
[----:B------:R-:W-:Y:S01]  /*f3b0*/  SHF.R.U64 R10, R10, 0x3, RZ ;  /* 0x000000030a0a7819 */ /* 0x000fe200000012ff */
[----:B------:R-:W-:Y:S01]  /*f3c0*/  UIMAD UR5, UR5, UR6, URZ ;  /* 0x00000006050572a4 */ /* 0x000fe2000f8e023f */
[----:B------:R-:W-:Y:S01]  /*f3d0*/  LOP3.LUT R8, R5, 0x180, RZ, 0xc0, !PT ;  /* 0x0000018005087812 */ /* 0x000fe200078ec0ff */
[----:B------:R-:W-:Y:S01]  /*f3e0*/  UIMAD.WIDE.U32 UR8, UR43, UR6, URZ ;  /* 0x000000062b0872a5 */ /* 0x000fe2000f8e003f */
[----:B------:R-:W-:Y:S01]  /*f3f0*/  LOP3.LUT R10, R10, R17, RZ, 0x3c, !PT ;  /* 0x000000110a0a7212 */ /* 0x000fe200078e3cff */
[----:B------:R-:W-:Y:S01]  /*f400*/  UIMAD UR5, UR43, UR7, UR5 ;  /* 0x000000072b0572a4 */ /* 0x000fe2000f8e0205 */
[----:B------:R-:W-:Y:S01]  /*f410*/  LEA.HI R17, R54, R51, RZ, 0x7 ;  /* 0x0000003336117211 */ /* 0x000fe200078f38ff */
[----:B------:R-:W-:Y:S01]  /*f420*/  USHF.R.S32.HI UR6, URZ, 0x1f, UR44 ;  /* 0x0000001f3f067899 */ /* 0x000fe2000801142c */
[----:B------:R-:W-:Y:S01]  /*f430*/  SHF.R.U64 R8, R8, 0x3, RZ ;  /* 0x0000000308087819 */ /* 0x000fe200000012ff */
[----:B------:R-:W-:Y:S01]  /*f440*/  UIADD3 UR5, UR9, UR5, URZ ;  /* 0x0000000509057290 */ /* 0x000fe2000fffe03f */
[----:B------:R-:W-:Y:S01]  /*f450*/  LOP3.LUT R58, R17, 0xffffff80, RZ, 0xc0, !PT ;  /* 0xffffff80113a7812 */ /* 0x000fe200078ec0ff */
[----:B------:R-:W-:Y:S01]  /*f460*/  ULDC.64 UR10, c[0x0][0x208] ;  /* 0x00008200000a7ab9 */ /* 0x000fe20000000a00 */
[----:B------:R-:W-:-:S02]  /*f470*/  LOP3.LUT R8, R8, R5, RZ, 0x3c, !PT ;  /* 0x0000000508087212 */ /* 0x000fc400078e3cff */
[C---:B------:R-:W-:Y:S01]  /*f480*/  LOP3.LUT R5, R150.reuse, 0x180, RZ, 0xc0, !PT ;  /* 0x0000018096057812 */ /* 0x040fe200078ec0ff */
[----:B------:R-:W-:Y:S01]  /*f490*/  IMAD.IADD R58, R51, 0x1, -R58 ;  /* 0x00000001333a7824 */ /* 0x000fe200078e0a3a */
[C---:B------:R-:W-:Y:S02]  /*f4a0*/  IADD3 R35, P1, R150.reuse, 0x6020, RZ ;  /* 0x0000602096237810 */ /* 0x040fe40007f3e0ff */
[----:B------:R-:W-:Y:S02]  /*f4b0*/  IADD3 R27, P3, R150, 0x3020, RZ ;  /* 0x00003020961b7810 */ /* 0x000fe40007f7e0ff */
[----:B------:R-:W-:Y:S02]  /*f4c0*/  LOP3.LUT P0, RZ, R58, 0x3, RZ, 0xc0, !PT ;  /* 0x000000033aff7812 */ /* 0x000fe4000780c0ff */
[----:B------:R-:W-:Y:S01]  /*f4d0*/  SHF.R.U64 R5, R5, 0x3, RZ ;  /* 0x0000000305057819 */ /* 0x000fe200000012ff */
[----:B------:R-:W1:Y:S01]  /*f4e0*/  LDC.64 R58, c[0x0][0xb78] ;  /* 0x0002de00ff3a7b82 */ /* 0x000e620000000a00 */
[----:B------:R-:W-:-:S02]  /*f4f0*/  LOP3.LUT R34, R35, 0x180, RZ, 0xc0, !PT ;  /* 0x0000018023227812 */ /* 0x000fc400078ec0ff */
[----:B------:R-:W-:Y:S02]  /*f500*/  LOP3.LUT R26, R27, 0x180, RZ, 0xc0, !PT ;  /* 0x000001801b1a7812 */ /* 0x000fe400078ec0ff */
[----:B------:R-:W-:Y:S01]  /*f510*/  LOP3.LUT R4, R5, R150, RZ, 0x3c, !PT ;  /* 0x0000009605047212 */ /* 0x000fe200078e3cff */
[----:B------:R-:W-:Y:S01]  /*f520*/  IMAD.MOV.U32 R5, RZ, RZ, R151 ;  /* 0x000000ffff057224 */ /* 0x000fe200078e0097 */
[----:B------:R-:W-:Y:S02]  /*f530*/  SHF.R.U64 R34, R34, 0x3, RZ ;  /* 0x0000000322227819 */ /* 0x000fe400000012ff */
[----:B------:R-:W-:Y:S02]  /*f540*/  SHF.R.U64 R26, R26, 0x3, RZ ;  /* 0x000000031a1a7819 */ /* 0x000fe400000012ff */
[----:B------:R-:W-:Y:S02]  /*f550*/  IADD3 R31, P2, R150, 0x6000, RZ ;  /* 0x00006000961f7810 */ /* 0x000fe40007f5e0ff */
[----:B------:R-:W-:-:S02]  /*f560*/  LOP3.LUT R34, R34, R35, RZ, 0x3c, !PT ;  /* 0x0000002322227212 */ /* 0x000fc400078e3cff */
[----:B------:R-:W-:Y:S02]  /*f570*/  MOV R35, R4 ;  /* 0x0000000400237202 */ /* 0x000fe40000000f00 */
[----:B------:R-:W-:Y:S02]  /*f580*/  F2FP.BF16.F32.PACK_AB R4, R77, R80 ;  /* 0x000000504d04723e */ /* 0x000fe400000010ff */
[----:B------:R-:W-:Y:S02]  /*f590*/  F2FP.BF16.F32.PACK_AB R5, R11, R78 ;  /* 0x0000004e0b05723e */ /* 0x000fe400000010ff */
[----:B------:R-:W-:Y:S01]  /*f5a0*/  F2FP.BF16.F32.PACK_AB R6, R6, R9 ;  /* 0x000000090606723e */ /* 0x000fe200000010ff */
[--C-:B------:R-:W-:Y:S01]  /*f5b0*/  IMAD.X R9, RZ, RZ, R151.reuse, P5 ;  /* 0x000000ffff097224 */ /* 0x100fe200028e0697 */
[----:B------:R-:W-:Y:S02]  /*f5c0*/  F2FP.BF16.F32.PACK_AB R7, R7, R76 ;  /* 0x0000004c0707723e */ /* 0x000fe400000010ff */
[----:B------:R-:W-:Y:S01]  /*f5d0*/  LOP3.LUT R26, R26, R27, RZ, 0x3c, !PT ;  /* 0x0000001b1a1a7212 */ /* 0x000fe200078e3cff */
[----:B------:R-:W-:Y:S01]  /*f5e0*/  IMAD.X R27, RZ, RZ, R151, P3 ;  /* 0x000000ffff1b7224 */ /* 0x000fe200018e0697 */
[----:B------:R-:W-:Y:S01]  /*f5f0*/  LOP3.LUT R30, R31, 0x180, RZ, 0xc0, !PT ;  /* 0x000001801f1e7812 */ /* 0x000fe200078ec0ff */
[----:B------:R2:W-:Y:S01]  /*f600*/  STSM.16.M88.4 [R35], R4 ;  /* 0x0000000423007844 */ /* 0x0005e20000000200 */
[----:B------:R-:W-:-:S02]  /*f610*/  IADD3.X R11, RZ, R151, RZ, P4, !PT ;  /* 0x00000097ff0b7210 */ /* 0x000fc400027fe4ff */
[----:B------:R-:W-:Y:S02]  /*f620*/  SHF.R.U64 R30, R30, 0x3, RZ ;  /* 0x000000031e1e7819 */ /* 0x000fe400000012ff */
[----:B------:R-:W-:Y:S01]  /*f630*/  MOV R17, R26 ;  /* 0x0000001a00117202 */ /* 0x000fe20000000f00 */
[----:B------:R-:W-:Y:S01]  /*f640*/  IMAD.U32 R26, RZ, RZ, UR8 ;  /* 0x00000008ff1a7e24 */ /* 0x000fe2000f8e00ff */
[----:B------:R-:W-:Y:S01]  /*f650*/  MOV R27, UR9 ;  /* 0x00000009001b7c02 */ /* 0x000fe20008000f00 */
[----:B------:R-:W-:Y:S01]  /*f660*/  IMAD.U32 R27, RZ, RZ, UR5 ;  /* 0x00000005ff1b7e24 */ /* 0x000fe2000f8e00ff */
[----:B------:R-:W-:Y:S01]  /*f670*/  LOP3.LUT R30, R30, R31, RZ, 0x3c, !PT ;  /* 0x0000001f1e1e7212 */ /* 0x000fe200078e3cff */
[----:B------:R-:W-:Y:S01]  /*f680*/  IMAD.X R31, RZ, RZ, R151, P2 ;  /* 0x000000ffff1f7224 */ /* 0x000fe200010e0697 */
[----:B------:R-:W-:Y:S01]  /*f690*/  LEA.HI R62, R54, R51, RZ, 0x5 ;  /* 0x00000033363e7211 */ /* 0x000fe200078f28ff */
[C---:B-1----:R-:W-:Y:S01]  /*f6a0*/  IMAD.WIDE.U32 R26, R58.reuse, UR44, R26 ;  /* 0x0000002c3a1a7c25 */ /* 0x042fe2000f8e001a */
[----:B------:R-:W-:Y:S01]  /*f6b0*/  MOV R54, R10 ;  /* 0x0000000a00367202 */ /* 0x000fe20000000f00 */
[----:B------:R-:W-:Y:S01]  /*f6c0*/  ULDC UR5, c[0x0][0xa88] ;  /* 0x0002a20000057ab9 */ /* 0x000fe20000000800 */
[----:B------:R-:W-:Y:S01]  /*f6d0*/  F2FP.BF16.F32.PACK_AB R10, R41, R36 ;  /* 0x00000024290a723e */ /* 0x000fe200000010ff */
[----:B--2---:R-:W-:Y:S01]  /*f6e0*/  IMAD.X R35, RZ, RZ, R151, P1 ;  /* 0x000000ffff237224 */ /* 0x004fe200008e0697 */
[----:B------:R-:W-:Y:S01]  /*f6f0*/  MOV R30, R30 ;  /* 0x0000001e001e7202 */ /* 0x000fe20000000f00 */
[----:B------:R-:W-:Y:S01]  /*f700*/  IMAD R4, R58, UR6, RZ ;  /* 0x000000063a047c24 */ /* 0x000fe2000f8e02ff */
[----:B------:R-:W-:Y:S01]  /*f710*/  MOV R55, R8 ;  /* 0x0000000800377202 */ /* 0x000fe20000000f00 */
[----:B------:R-:W-:Y:S01]  /*f720*/  ULDC.64 UR6, c[0x0][0xb40] ;  /* 0x0002d00000067ab9 */ /* 0x000fe20000000a00 */
[----:B------:R-:W-:Y:S01]  /*f730*/  MOV R34, R34 ;  /* 0x0000002200227202 */ /* 0x000fe20000000f00 */
        /* <DEDUP_REMOVED lines=10> */
[----:B------:R-:W-:Y:S02]  /*f7e0*/  F2FP.BF16.F32.PACK_AB R8, R40, R37 ;  /* 0x000000252808723e */ /* 0x000fe400000010ff */
[----:B------:R-:W-:Y:S01]  /*f7f0*/  F2FP.BF16.F32.PACK_AB R9, R56, R57 ;  /* 0x000000393809723e */ /* 0x000fe200000010ff */
[----:B------:R1:W-:Y:S01]  /*f800*/  STSM.16.M88.4 [R55], R4 ;  /* 0x0000000437007844 */ /* 0x0003e20000000200 */
[----:B------:R-:W-:-:S02]  /*f810*/  F2FP.BF16.F32.PACK_AB R11, R52, R53 ;  /* 0x00000035340b723e */ /* 0x000fc400000010ff */
[----:B------:R-:W-:Y:S02]  /*f820*/  ISETP.GE.OR P0, PT, R36, UR5, P0 ;  /* 0x0000000524007c0c */ /* 0x000fe40008706670 */
[----:B------:R-:W-:Y:S01]  /*f830*/  F2FP.BF16.F32.PACK_AB R12, R13, R12 ;  /* 0x0000000c0d0c723e */ /* 0x000fe200000010ff */
[----:B------:R-:W-:Y:S01]  /*f840*/  STSM.16.M88.4 [R54], R8 ;  /* 0x0000000836007844 */ /* 0x000fe20000000200 */
[----:B------:R-:W-:Y:S02]  /*f850*/  F2FP.BF16.F32.PACK_AB R14, R15, R14 ;  /* 0x0000000e0f0e723e */ /* 0x000fe400000010ff */
[----:B------:R-:W-:Y:S02]  /*f860*/  IADD3.X R36, R31, R27, R51, P2, !PT ;  /* 0x0000001b1f247210 */ /* 0x000fe400017fe433 */
        /* <DEDUP_REMOVED lines=8> */
[----:B------:R-:W-:Y:S01]  /*f8f0*/  F2FP.BF16.F32.PACK_AB R25, R39, R42 ;  /* 0x0000002a2719723e */ /* 0x000fe200000010ff */
[----:B------:R-:W-:Y:S01]  /*f900*/  STSM.16.M88.4 [R30], R48 ;  /* 0x000000301e007844 */ /* 0x000fe20000000200 */
[----:B------:R-:W-:-:S02]  /*f910*/  F2FP.BF16.F32.PACK_AB R26, R21, R20 ;  /* 0x00000014151a723e */ /* 0x000fc400000010ff */
[----:B------:R-:W-:Y:S02]  /*f920*/  F2FP.BF16.F32.PACK_AB R27, R71, R38 ;  /* 0x00000026471b723e */ /* 0x000fe400000010ff */
[----:B-1----:R-:W-:Y:S02]  /*f930*/  SHF.R.S32.HI R6, RZ, 0x5, R62 ;  /* 0x00000005ff067819 */ /* 0x002fe4000001143e */
[C---:B------:R-:W-:Y:S01]  /*f940*/  LEA R4, P2, R35.reuse, UR6, 0x2 ;  /* 0x0000000623047c11 */ /* 0x040fe2000f8410ff */
[----:B------:R-:W-:Y:S03]  /*f950*/  STSM.16.M88.4 [R34], R24 ;  /* 0x0000001822007844 */ /* 0x000fe60000000200 */
[----:B------:R-:W-:Y:S01]  /*f960*/  LEA.HI.X R5, R35, UR7, R36, 0x2, P2 ;  /* 0x0000000723057c11 */ /* 0x000fe200090f1424 */
[----:B------:R-:W-:Y:S01]  /*f970*/  @!PT LDS RZ, [RZ] ;  /* 0x00000000fffff984 */ /* 0x000fe20000000800 */
[----:B------:R-:W-:Y:S01]  /*f980*/  @!PT LDS RZ, [RZ] ;  /* 0x00000000fffff984 */ /* 0x000fe20000000800 */
[----:B------:R-:W-:Y:S01]  /*f990*/  @!PT LDS RZ, [RZ] ;  /* 0x00000000fffff984 */ /* 0x000fe20000000800 */
[----:B------:R-:W-:Y:S01]  /*f9a0*/  @!PT LDS RZ, [RZ] ;  /* 0x00000000fffff984 */ /* 0x000fe20000000800 */
[----:B------:R1:W-:Y:S06]  /*f9b0*/  MEMBAR.ALL.CTA ;  /* 0x0000000000007992 */ /* 0x0003ec0000008000 */
[----:B-1----:R-:W1:Y:S04]  /*f9c0*/  FENCE.VIEW.ASYNC.S ;  /* 0x00000000000073c6 */ /* 0x002e680000000000 */
[----:B-1----:R-:W1:Y:S01]  /*f9d0*/  SHFL.IDX PT, R6, R6, RZ, 0x1f ;  /* 0x00001fff06067589 */ /* 0x002e6200000e0000 */
        /* <DEDUP_REMOVED lines=31> */
.L_x_1560:
[----:B------:R-:W-:Y:S05]  /*fbd0*/  BSYNC B0 ;  /* 0x0000000000007941 */ /* 0x000fea0003800000 */
.L_x_1559:
[----:B------:R-:W-:Y:S05]  /*fbe0*/  BRA `(.L_x_1558) ;  /* 0x00000004009c7947 */ /* 0x000fea0003800000 */
.L_x_1557:
[----:B------:R-:W1:Y:S01]  /*fbf0*/  LDC R14, c[0x0][0xdac] ;  /* 0x00036b00ff0e7b82 */ /* 0x000e620000000800 */
[----:B------:R-:W-:Y:S01]  /*fc00*/  ISETP.GT.AND P0, PT, R51, 0xbf, PT ;  /* 0x000000bf3300780c */ /* 0x000fe20003f04270 */
[----:B------:R-:W-:Y:S01]  /*fc10*/  USHF.R.S32.HI UR5, URZ, 0x1f, UR43 ;  /* 0x0000001f3f057899 */ /* 0x000fe2000801142b */
[----:B------:R-:W-:Y:S01]  /*fc20*/  SHF.R.S32.HI R0, RZ, 0x1f, R51 ;  /* 0x0000001fff007819 */ /* 0x000fe20000011433 */
[----:B------:R-:W-:Y:S01]  /*fc30*/  USHF.R.S32.HI UR6, URZ, 0x1f, UR44 ;  /* 0x0000001f3f067899 */ /* 0x000fe2000801142c */
[----:B------:R-:W-:Y:S02]  /*fc40*/  BSSY B0, `(.L_x_1561) ;  /* 0x000001d000007945 */ /* 0x000fe40003800000 */
[----:B------:R-:W-:Y:S01]  /*fc50*/  LEA.HI R15, R0, R51, RZ, 0x2 ;  /* 0x00000033000f7211 */ /* 0x000fe200078f10ff */
[----:B------:R-:W2:Y:S03]  /*fc60*/  LDC R20, c[0x0][0xa88] ;  /* 0x0002a200ff147b82 */ /* 0x000ea60000000800 */
[----:B------:R-:W-:-:S05]  /*fc70*/  LOP3.LUT R0, R15, 0x1ffffffc, RZ, 0xc0, !PT ;  /* 0x1ffffffc0f007812 */ /* 0x000fca00078ec0ff */
[----:B------:R-:W3:Y:S01]  /*fc80*/  LDC.64 R10, c[0x0][0xae0] ;  /* 0x0002b800ff0a7b82 */ /* 0x000ee20000000a00 */
[----:B------:R-:W-:-:S07]  /*fc90*/  IMAD.IADD R51, R51, 0x1, -R0 ;  /* 0x0000000133337824 */ /* 0x000fce00078e0a00 */
[----:B------:R-:W4:Y:S01]  /*fca0*/  LDC.64 R12, c[0x0][0xae8] ;  /* 0x0002ba00ff0c7b82 */ /* 0x000f220000000a00 */
[----:B------:R-:W-:Y:S05]  /*fcb0*/  @P0 BRA `(.L_x_1562) ;  /* 0x0000000000540947 */ /* 0x000fea0003800000 */
[----:B------:R-:W-:Y:S01]  /*fcc0*/  IADD3 R4, R17, -0x80, R2 ;  /* 0xffffff8011047810 */ /* 0x000fe20007ffe002 */
[----:B------:R-:W-:-:S03]  /*fcd0*/  ULDC UR7, c[0x0][0xa88] ;  /* 0x0002a20000077ab9 */ /* 0x000fc60000000800 */
[----:B------:R-:W-:-:S13]  /*fce0*/  ISETP.GE.AND P0, PT, R4, UR7, PT ;  /* 0x0000000704007c0c */ /* 0x000fda000bf06270 */
[----:B------:R-:W-:Y:S05]  /*fcf0*/  @P0 BRA `(.L_x_1562) ;  /* 0x0000000000440947 */ /* 0x000fea0003800000 */
[----:B------:R-:W5:Y:S01]  /*fd00*/  LDC.64 R6, c[0x0][0xb70] ;  /* 0x0002dc00ff067b82 */ /* 0x000f620000000a00 */
[----:B------:R-:W-:Y:S01]  /*fd10*/  SHF.R.S32.HI R5, RZ, 0x1f, R4 ;  /* 0x0000001fff057819 */ /* 0x000fe20000011404 */
[----:B------:R-:W-:Y:S01]  /*fd20*/  ULDC.64 UR8, c[0x0][0xb40] ;  /* 0x0002d00000087ab9 */ /* 0x000fe20000000a00 */
[----:B------:R-:W-:-:S05]  /*fd30*/  ULDC.64 UR10, c[0x0][0x208] ;  /* 0x00008200000a7ab9 */ /* 0x000fca0000000a00 */
[----:B------:R-:W1:Y:S01]  /*fd40*/  LDC.64 R8, c[0x0][0xb78] ;  /* 0x0002de00ff087b82 */ /* 0x000e620000000a00 */
[C---:B-----5:R-:W-:Y:S02]  /*fd50*/  IMAD R0, R6.reuse, UR5, RZ ;  /* 0x0000000506007c24 */ /* 0x060fe4000f8e02ff */
[----:B------:R-:W-:-:S04]  /*fd60*/  IMAD.WIDE.U32 R4, R6, UR43, R4 ;  /* 0x0000002b06047c25 */ /* 0x000fc8000f8e0004 */
[----:B------:R-:W-:Y:S02]  /*fd70*/  IMAD R3, R7, UR43, R0 ;  /* 0x0000002b07037c24 */ /* 0x000fe4000f8e0200 */
[----:B-1----:R-:W-:-:S03]  /*fd80*/  IMAD R0, R8, UR6, RZ ;  /* 0x0000000608007c24 */ /* 0x002fc6000f8e02ff */
[----:B------:R-:W-:Y:S01]  /*fd90*/  IADD3 R5, R5, R3, RZ ;  /* 0x0000000305057210 */ /* 0x000fe20007ffe0ff */
[----:B------:R-:W-:Y:S02]  /*fda0*/  IMAD R3, R9, UR44, R0 ;  /* 0x0000002c09037c24 */ /* 0x000fe4000f8e0200 */
[----:B------:R-:W-:-:S04]  /*fdb0*/  IMAD.WIDE.U32 R4, R8, UR44, R4 ;  /* 0x0000002c08047c25 */ /* 0x000fc8000f8e0004 */
[----:B------:R-:W-:Y:S01]  /*fdc0*/  IMAD.IADD R3, R5, 0x1, R3 ;  /* 0x0000000105037824 */ /* 0x000fe200078e0203 */
[----:B------:R-:W-:-:S04]  /*fdd0*/  LEA R6, P0, R4, UR8, 0x2 ;  /* 0x0000000804067c11 */ /* 0x000fc8000f8010ff */
[----:B------:R-:W-:Y:S01]  /*fde0*/  LEA.HI.X R7, R4, UR9, R3, 0x2, P0 ;  /* 0x0000000904077c11 */ /* 0x000fe200080f1403 */
[----:B------:R-:W-:-:S05]  /*fdf0*/  IMAD.MOV.U32 R3, RZ, RZ, -0x800000 ;  /* 0xff800000ff037424 */ /* 0x000fca00078e00ff */
[----:B------:R1:W-:Y:S03]  /*fe00*/  STG.E desc[UR10][R6.64], R3 ;  /* 0x0000000306007986 */ /* 0x0003e6000c10190a */
.L_x_1562:
[----:B------:R-:W-:Y:S05]  /*fe10*/  BSYNC B0 ;  /* 0x0000000000007941 */ /* 0x000fea0003800000 */
.L_x_1561:
[----:B------:R-:W-:Y:S01]  /*fe20*/  R2UR UR7, R147 ;  /* 0x00000000930772ca */ /* 0x000fe200000e0000 */
[----:B---3--:R-:W-:Y:S01]  /*fe30*/  IMAD R0, R10, UR5, RZ ;  /* 0x000000050a007c24 */ /* 0x008fe2000f8e02ff */
[----:B------:R-:W-:Y:S01]  /*fe40*/  SHF.R.S32.HI R4, RZ, 0x2, R15 ;  /* 0x00000002ff047819 */ /* 0x000fe2000001140f */
[----:B------:R-:W-:Y:S01]  /*fe50*/  IMAD.SHL.U32 R8, R51, 0x8, RZ ;  /* 0x0000000833087824 */ /* 0x000fe200078e00ff */
[----:B------:R-:W-:Y:S01]  /*fe60*/  BSSY B0, `(.L_x_1563) ;  /* 0x0000026000007945 */ /* 0x000fe20003800000 */
[----:B-1----:R-:W-:Y:S01]  /*fe70*/  IMAD R3, R11, UR43, R0 ;  /* 0x0000002b0b037c24 */ /* 0x002fe2000f8e0200 */
[----:B------:R-:W-:Y:S02]  /*fe80*/  IADD3 R0, R4, 0x60, RZ ;  /* 0x0000006004007810 */ /* 0x000fe40007ffe0ff */
[----:B------:R-:W-:-:S05]  /*fe90*/  SHF.R.S32.HI R9, RZ, 0x1f, R8 ;  /* 0x0000001fff097819 */ /* 0x000fca0000011408 */
[----:B------:R-:W-:Y:S01]  /*fea0*/  ULOP3.LUT UR5, URZ, UR7, URZ, 0x33, !UPT ;  /* 0x000000073f057292 */ /* 0x000fe2000f8e333f */
[----:B------:R-:W-:-:S04]  /*feb0*/  IMAD.WIDE.U32 R6, R10, UR43, R8 ;  /* 0x0000002b0a067c25 */ /* 0x000fc8000f8e0008 */
[----:B----4-:R-:W-:Y:S02]  /*fec0*/  IMAD R10, R12, UR6, RZ ;  /* 0x000000060c0a7c24 */ /* 0x010fe4000f8e02ff */
[----:B------:R-:W-:Y:S02]  /*fed0*/  VIADD R15, R14, UR5 ;  /* 0x000000050e0f7c36 */ /* 0x000fe40008000000 */
[----:B------:R-:W-:Y:S02]  /*fee0*/  IMAD.IADD R7, R7, 0x1, R3 ;  /* 0x0000000107077824 */ /* 0x000fe400078e0203 */
[----:B--2---:R-:W-:Y:S02]  /*fef0*/  IMAD R5, R15, -0xc0, R20 ;  /* 0xffffff400f057824 */ /* 0x004fe400078e0214 */
[----:B------:R-:W-:Y:S02]  /*ff00*/  IMAD R3, R13, UR44, R10 ;  /* 0x0000002c0d037c24 */ /* 0x000fe4000f8e020a */
[----:B------:R-:W-:Y:S01]  /*ff10*/  IMAD.WIDE.U32 R10, R12, UR44, R6 ;  /* 0x0000002c0c0a7c25 */ /* 0x000fe2000f8e0006 */
[----:B------:R-:W-:-:S02]  /*ff20*/  ISETP.GE.AND P0, PT, R4, R5, PT ;  /* 0x000000050400720c */ /* 0x000fc40003f06270 */
[----:B------:R-:W-:Y:S01]  /*ff30*/  ISETP.GE.AND P3, PT, R0, R5, PT ;  /* 0x000000050000720c */ /* 0x000fe20003f66270 */
[----:B------:R-:W-:Y:S01]  /*ff40*/  IMAD.IADD R13, R11, 0x1, R3 ;  /* 0x000000010b0d7824 */ /* 0x000fe200078e0203 */
[----:B------:R-:W-:-:S03]  /*ff50*/  SHF.R.S32.HI R5, RZ, 0x1f, R4 ;  /* 0x0000001fff057819 */ /* 0x000fc60000011404 */
[----:B------:R-:W-:-:S06]  /*ff60*/  IMAD.WIDE R6, R15, 0xc0, R4 ;  /* 0x000000c00f067825 */ /* 0x000fcc00078e0204 */
[----:B------:R-:W-:Y:S05]  /*ff70*/  @P0 BRA `(.L_x_1564) ;  /* 0x0000000000500947 */ /* 0x000fea0003800000 */
[----:B------:R-:W-:Y:S01]  /*ff80*/  ULDC.64 UR6, c[0x0][0xad8] ;  /* 0x0002b60000067ab9 */ /* 0x000fe20000000a00 */
[----:B------:R-:W-:Y:S01]  /*ff90*/  MOV R4, R10 ;  /* 0x0000000a00047202 */ /* 0x000fe20000000f00 */
        /* <DEDUP_REMOVED lines=8> */
[C---:B------:R-:W-:Y:S01]  /*10020*/  IMAD R3, R6.reuse, UR7, R3 ;  /* 0x0000000706037c24 */ /* 0x040fe2000f8e0203 */
[----:B------:R-:W-:Y:S01]  /*10030*/  ULDC.64 UR8, c[0x0][0x208] ;  /* 0x0000820000087ab9 */ /* 0x000fe20000000a00 */
        /* <DEDUP_REMOVED lines=8> */
.L_x_1564:
[----:B------:R-:W-:Y:S05]  /*100c0*/  BSYNC B0 ;  /* 0x0000000000007941 */ /* 0x000fea0003800000 */
.L_x_1563:
[----:B------:R-:W-:Y:S04]  /*100d0*/  BSSY B0, `(.L_x_1558) ;  /* 0x0000018000007945 */ /* 0x000fe80003800000 */
[----:B------:R-:W-:Y:S05]  /*100e0*/  @P3 BRA `(.L_x_1565) ;  /* 0x0000000000583947 */ /* 0x000fea0003800000 */
[----:B------:R-:W-:Y:S01]  /*100f0*/  IADD3 R3, P0, R6, 0x60, RZ ;  /* 0x0000006006037810 */ /* 0x000fe20007f1e0ff */
[----:B------:R-:W-:Y:S01]  /*10100*/  ULDC UR5, c[0x0][0xa8c] ;  /* 0x0002a30000057ab9 */ /* 0x000fe20000000800 */
[----:B------:R-:W-:Y:S01]  /*10110*/  MOV R5, R13 ;  /* 0x0000000d00057202 */ /* 0x000fe20000000f00 */
[----:B------:R-:W-:Y:S01]  /*10120*/  ULDC.64 UR6, c[0x0][0xad8] ;  /* 0x0002b60000067ab9 */ /* 0x000fe20000000a00 */
[----:B------:R-:W-:Y:S01]  /*10130*/  IMAD.MOV.U32 R4, RZ, RZ, R10 ;  /* 0x000000ffff047224 */ /* 0x000fe200078e000a */
[C---:B------:R-:W-:Y:S01]  /*10140*/  ISETP.GE.AND P1, PT, R8.reuse, UR5, PT ;  /* 0x0000000508007c0c */ /* 0x040fe2000bf26270 */
[----:B------:R-:W-:Y:S01]  /*10150*/  IMAD.X R6, RZ, RZ, R7, P0 ;  /* 0x000000ffff067224 */ /* 0x000fe200000e0607 */
[----:B------:R-:W-:Y:S01]  /*10160*/  ULDC.64 UR8, c[0x0][0x208] ;  /* 0x0000820000087ab9 */ /* 0x000fe20000000a00 */
        /* <DEDUP_REMOVED lines=14> */
.L_x_1565:
[----:B------:R-:W-:Y:S05]  /*10250*/  BSYNC B0 ;  /* 0x0000000000007941 */ /* 0x000fea0003800000 */
.L_x_1558:
[----:B--2---:R-:W2:Y:S02]  /*10260*/  LDC R0, c[0x0][0xda8] ;  /* 0x00036a00ff007b82 */ /* 0x004ea40000000800 */
[----:B--2---:R-:W-:-:S13]  /*10270*/  ISETP.LE.AND P0, PT, R0, UR4, PT ;  /* 0x0000000400007c0c */ /* 0x004fda000bf03270 */
[----:B------:R-:W-:Y:S05]  /*10280*/  @!P0 BRA `(.L_x_1566) ;  /* 0xffffff0800f08947 */ /* 0x000fea000383ffff */
[----:B------:R-:W-:Y:S05]  /*10290*/  EXIT ;  /* 0x000000000000794d */ /* 0x000fea0003800000 */
.L_x_1522:
[----:B------:R-:W-:-:S08]  /*102a0*/  NOP ;  /* 0x0000000000007918 */ /* 0x000fd00000000000 */
[----:B------:R-:W1:-:S00]  /*102b0*/  USETMAXREG.DEALLOC.CTAPOOL 0x20 ;  /* 0x00000020000079c8 */ /* 0x000e4000080e0500 */
[----:B-1----:R-:W-:-:S05]  /*102c0*/  LOP3.LUT R16, R0, 0x3, RZ, 0xc0, !PT ;  /* 0x0000000300107812 */ /* 0x002fca00078ec0ff */
[----:B------:R-:W1:Y:S02]  /*102d0*/  SHFL.IDX PT, R0, R16, RZ, 0x1f ;  /* 0x00001fff10007589 */ /* 0x000e6400000e0000 */
[----:B-1----:R-:W-:-:S13]  /*102e0*/  ISETP.NE.AND P0, PT, R0, RZ, PT ;  /* 0x000000ff0000720c */ /* 0x002fda0003f05270 */
[----:B------:R-:W-:Y:S05]  /*102f0*/  @P0 EXIT ;  /* 0x000000000000094d */ /* 0x000fea0003800000 */
[----:B------:R-:W1:Y:S01]  /*10300*/  S2UR UR4, SR_CTAID.X ;  /* 0x00000000000479c3 */ /* 0x000e620000002500 */
[----:B------:R-:W-:Y:S01]  /*10310*/  IMAD.MOV.U32 R23, RZ, RZ, RZ ;  /* 0x000000ffff177224 */ /* 0x000fe200078e00ff */
[----:B------:R-:W-:Y:S01]  /*10320*/  MOV R22, 0x1 ;  /* 0x0000000100167802 */ /* 0x000fe20000000f00 */
[----:B------:R-:W-:-:S05]  /*10330*/  IMAD.MOV.U32 R19, RZ, RZ, RZ ;  /* 0x000000ffff137224 */ /* 0x000fca00078e00ff */
[----:B------:R-:W1:Y:S02]  /*10340*/  LDC R0, c[0x0][0xda8] ;  /* 0x00036a00ff007b82 */ /* 0x000e640000000800 */
[----:B-1----:R-:W-:-:S13]  /*10350*/  ISETP.LE.AND P0, PT, R0, UR4, PT ;  /* 0x0000000400007c0c */ /* 0x002fda000bf03270 */
[----:B------:R-:W-:Y:S05]  /*10360*/  @P0 BRA `(.L_x_1567) ;  /* 0x0000002c000c0947 */ /* 0x000fea0003800000 */
[----:B------:R-:W-:Y:S01]  /*10370*/  LOP3.LUT R27, R2, 0x1f, RZ, 0xc0, !PT ;  /* 0x0000001f021b7812 */ /* 0x000fe200078ec0ff */
[----:B------:R-:W-:Y:S01]  /*10380*/  IMAD.U32 R26, RZ, RZ, UR4 ;  /* 0x00000004ff1a7e24 */ /* 0x000fe2000f8e00ff */
[----:B------:R-:W-:Y:S01]  /*10390*/  MOV R23, RZ ;  /* 0x000000ff00177202 */ /* 0x000fe20000000f00 */
[----:B------:R-:W-:Y:S01]  /*103a0*/  IMAD.MOV.U32 R19, RZ, RZ, RZ ;  /* 0x000000ffff137224 */ /* 0x000fe200078e00ff */
[----:B------:R-:W-:Y:S01]  /*103b0*/  ULDC UR44, c[0x0][0xc] ;  /* 0x00000300002c7ab9 */ /* 0x000fe20000000800 */
[----:B------:R-:W-:Y:S01]  /*103c0*/  IMAD.MOV.U32 R22, RZ, RZ, 0x1 ;  /* 0x00000001ff167424 */ /* 0x000fe200078e00ff */
[----:B------:R-:W-:-:S06]  /*103d0*/  ULDC.64 UR38, c[0x0][0x198] ;  /* 0x0000660000267ab9 */ /* 0x000fcc0000000a00 */
.L_x_1615:
        /* <DEDUP_REMOVED lines=21> */
.L_x_1568:
[----:B------:R-:W-:Y:S01]  /*10530*/  ULDC UR9, c[0x0][0xdc4] ;  /* 0x0003710000097ab9 */ /* 0x000fe20000000800 */
[----:B------:R-:W-:Y:S01]  /*10540*/  UMOV UR7, UR8 ;  /* 0x0000000800077c82 */ /* 0x000fe20008000000 */
[----:B------:R-:W-:-:S11]  /*10550*/  UISETP.NE.AND UP0, UPT, UR9, 0x1, UPT ;  /* 0x000000010900788c */ /* 0x000fd6000bf05270 */
[----:B------:R-:W-:Y:S02]  /*10560*/  @UP0 ULDC.64 UR10, c[0x0][0xdc8] ;  /* 0x00037200000a0ab9 */ /* 0x000fe40000000a00 */
[----:B------:R-:W-:-:S04]  /*10570*/  UIMAD.WIDE.U32 UR4, UR8, UR10, URZ ;  /* 0x0000000a080472a5 */ /* 0x000fc8000f8e003f */
[----:B------:R-:W-:-:S04]  /*10580*/  @UP0 USHF.R.U32.HI UR7, URZ, UR11, UR5 ;  /* 0x0000000b3f070299 */ /* 0x000fc80008011605 */
[----:B------:R-:W-:-:S12]  /*10590*/  UIMAD UR4, UR7, UR9, URZ ;  /* 0x00000009070472a4 */ /* 0x000fd8000f8e023f */
.L_x_1569:
[----:B------:R-:W1:Y:S01]  /*105a0*/  LDC R0, c[0x0][0x404] ;  /* 0x00010100ff007b82 */ /* 0x000e620000000800 */
[----:B------:R-:W-:Y:S01]  /*105b0*/  ULOP3.LUT UR5, URZ, UR7, URZ, 0x33, !UPT ;  /* 0x000000073f057292 */ /* 0x000fe2000f8e333f */
[----:B------:R-:W-:Y:S01]  /*105c0*/  BSSY B6, `(.L_x_1570) ;  /* 0x000028e000067945 */ /* 0x000fe20003800000 */
[----:B------:R-:W-:Y:S01]  /*105d0*/  ULDC.64 UR10, c[0x0][0x3f8] ;  /* 0x0000fe00000a7ab9 */ /* 0x000fe20000000a00 */
[----:B------:R-:W-:Y:S01]  /*105e0*/  ULDC UR7, c[0x0][0xdac] ;  /* 0x00036b0000077ab9 */ /* 0x000fe20000000800 */
[----:B------:R-:W-:Y:S01]  /*105f0*/  ISETP.NE.U32.AND P0, PT, RZ, UR10, PT ;  /* 0x0000000aff007c0c */ /* 0x000fe2000bf05070 */
[----:B------:R-:W-:Y:S02]  /*10600*/  UIADD3 UR5, UR5, UR7, URZ ;  /* 0x0000000705057290 */ /* 0x000fe4000fffe03f */
[----:B------:R-:W2:Y:S01]  /*10610*/  LDC R2, c[0x0][0x288] ;  /* 0x0000a200ff027b82 */ /* 0x000ea20000000800 */
[----:B------:R-:W-:Y:S01]  /*10620*/  ISETP.NE.AND.EX P0, PT, RZ, UR11, PT, P0 ;  /* 0x0000000bff007c0c */ /* 0x000fe2000bf05300 */
[----:B------:R-:W-:Y:S01]  /*10630*/  UIMAD UR41, UR5, 0xc0, URZ ;  /* 0x000000c0052978a4 */ /* 0x000fe2000f8e023f */
[----:B------:R-:W-:Y:S01]  /*10640*/  ULDC UR7, c[0x0][0xdb8] ;  /* 0x00036e0000077ab9 */ /* 0x000fe20000000800 */
[----:B------:R-:W-:-:S02]  /*10650*/  UIADD3 UR4, UR8, -UR4, URZ ;  /* 0x8000000408047290 */ /* 0x000fc4000fffe03f */
[----:B------:R-:W-:Y:S02]  /*10660*/  UISETP.NE.AND UP0, UPT, UR7, 0x1, UPT ;  /* 0x000000010700788c */ /* 0x000fe4000bf05270 */
[----:B------:R-:W3:Y:S01]  /*10670*/  LDC R4, c[0x0][0x2e0] ;  /* 0x0000b800ff047b82 */ /* 0x000ee20000000800 */
[----:B------:R-:W-:Y:S01]  /*10680*/  IMAD.U32 R5, RZ, RZ, UR41 ;  /* 0x00000029ff057e24 */ /* 0x000fe2000f8e00ff */
[----:B------:R-:W-:Y:S02]  /*10690*/  ULDC UR5, c[0x0][0xdc4] ;  /* 0x0003710000057ab9 */ /* 0x000fe40000000800 */
[----:B------:R-:W-:Y:S01]  /*106a0*/  UIMAD UR6, UR6, UR5, UR4 ;  /* 0x00000005060672a4 */ /* 0x000fe2000f8e0204 */
[----:B-1----:R-:W-:-:S04]  /*106b0*/  SEL R3, R0, 0x1, P0 ;  /* 0x0000000100037807 */ /* 0x002fc80000000000 */
[----:B------:R-:W-:Y:S01]  /*106c0*/  @UP0 ULDC UR4, c[0x0][0xdbc] ;  /* 0x00036f0000040ab9 */ /* 0x000fe20000000800 */
[----:B------:R-:W-:Y:S01]  /*106d0*/  @UP0 ULDC UR8, c[0x0][0xdc0] ;  /* 0x0003700000080ab9 */ /* 0x000fe20000000800 */
[----:B------:R-:W-:Y:S02]  /*106e0*/  UIMAD.WIDE.U32 UR4, UR6, UR4, URZ ;  /* 0x00000004060472a5 */ /* 0x000fe4000f8e003f */
[----:B------:R-:W-:Y:S01]  /*106f0*/  UMOV UR43, UR6 ;  /* 0x00000006002b7c82 */ /* 0x000fe20008000000 */
[----:B--2---:R-:W-:Y:S01]  /*10700*/  IADD3 R2, R5, 0x14f, -R2 ;  /* 0x0000014f05027810 */ /* 0x004fe20007ffe802 */
[----:B------:R-:W-:-:S04]  /*10710*/  @UP0 USHF.R.U32.HI UR43, URZ, UR8, UR5 ;  /* 0x000000083f2b0299 */ /* 0x000fc80008011605 */
[----:B------:R-:W-:Y:S01]  /*10720*/  UIADD3 UR42, -UR43, URZ, URZ ;  /* 0x0000003f2b2a7290 */ /* 0x000fe2000fffe13f */
[----:B---3--:R-:W-:-:S03]  /*10730*/  IMAD R0, R3, R4, 0x8f ;  /* 0x0000008f03007424 */ /* 0x008fc600078e0204 */
[----:B------:R-:W-:Y:S01]  /*10740*/  UIMAD UR42, UR7, UR42, UR6 ;  /* 0x0000002a072a72a4 */ /* 0x000fe2000f8e0206 */
[----:B------:R-:W-:Y:S02]  /*10750*/  IMAD R2, R3, R4, R2 ;  /* 0x0000000403027224 */ /* 0x000fe400078e0202 */
[----:B------:R-:W-:-:S04]  /*10760*/  IMAD.HI R0, R0, 0x38e38e39, RZ ;  /* 0x38e38e3900007827 */ /* 0x000fc800078e02ff */
[----:B------:R-:W-:Y:S01]  /*10770*/  IMAD.HI R2, R2, 0x38e38e39, RZ ;  /* 0x38e38e3902027827 */ /* 0x000fe200078e02ff */
[----:B------:R-:W-:-:S04]  /*10780*/  SHF.R.U32.HI R3, RZ, 0x1f, R0 ;  /* 0x0000001fff037819 */ /* 0x000fc80000011600 */
[----:B------:R-:W-:Y:S02]  /*10790*/  SHF.R.U32.HI R5, RZ, 0x1f, R2 ;  /* 0x0000001fff057819 */ /* 0x000fe40000011602 */
[----:B------:R-:W-:Y:S02]  /*107a0*/  LEA.HI.SX32 R3, R0, R3, 0x1b ;  /* 0x0000000300037211 */ /* 0x000fe400078fdaff */
[----:B------:R-:W-:-:S04]  /*107b0*/  LEA.HI.SX32 R2, R2, R5, 0x1b ;  /* 0x0000000502027211 */ /* 0x000fc800078fdaff */
[----:B------:R-:W-:-:S04]  /*107c0*/  VIMNMX R25, R3, R2, PT ;  /* 0x0000000203197248 */ /* 0x000fc80003fe0100 */
[----:B------:R-:W-:-:S13]  /*107d0*/  ISETP.GT.AND P0, PT, R25, RZ, PT ;  /* 0x000000ff1900720c */ /* 0x000fda0003f04270 */
[----:B------:R-:W-:Y:S05]  /*107e0*/  @P0 BRA `(.L_x_1571) ;  /* 0x0000000000440947 */ /* 0x000fea0003800000 */
[----:B------:R-:W-:Y:S01]  /*107f0*/  ISETP.NE.AND P0, PT, R27, RZ, PT ;  /* 0x000000ff1b00720c */ /* 0x000fe20003f05270 */
[----:B------:R-:W-:-:S12]  /*10800*/  IMAD.MOV.U32 R13, RZ, RZ, R26 ;  /* 0x000000ffff0d7224 */ /* 0x000fd800078e001a */
[----:B------:R-:W-:Y:S05]  /*10810*/  @P0 BRA `(.L_x_1572) ;  /* 0x0000002400a00947 */ /* 0x000fea0003800000 */
[----:B------:R-:W1:Y:S01]  /*10820*/  S2R R7, SR_LANEID ;  /* 0x0000000000077919 */ /* 0x000e620000000000 */
[----:B------:R-:W-:Y:S01]  /*10830*/  VOTEU.ANY UR4, UPT, PT ;  /* 0x0000000000047886 */ /* 0x000fe200038e0100 */
[----:B------:R-:W2:Y:S01]  /*10840*/  LDC.64 R2, c[0x0][0xdf0] ;  /* 0x00037c00ff027b82 */ /* 0x000ea20000000a00 */
[----:B------:R-:W1:Y:S01]  /*10850*/  FLO.U32 R0, UR4 ;  /* 0x0000000400007d00 */ /* 0x000e6200080e0000 */
[----:B------:R-:W-:-:S07]  /*10860*/  ULDC.64 UR6, c[0x0][0x208] ;  /* 0x0000820000067ab9 */ /* 0x000fce0000000a00 */
        /* <DEDUP_REMOVED lines=9> */
.L_x_1571:
[----:B------:R-:W1:Y:S01]  /*10900*/  S2R R3, SR_CgaCtaId ;  /* 0x0000000000037919 */ /* 0x000e620000008800 */
[----:B------:R-:W-:-:S04]  /*10910*/  MOV R24, 0x400 ;  /* 0x0000040000187802 */ /* 0x000fc80000000f00 */
[----:B-1----:R-:W-:-:S05]  /*10920*/  LEA R24, R3, R24, 0x18 ;  /* 0x0000001803187211 */ /* 0x002fca00078ec0ff */
[----:B------:R-:W-:-:S05]  /*10930*/  VIADD R0, R24, 0x16a00 ;  /* 0x00016a0018007836 */ /* 0x000fca0000000000 */
[----:B------:R-:W-:-:S13]  /*10940*/  LOP3.LUT P0, RZ, R0, 0x1bf, RZ, 0xc0, !PT ;  /* 0x000001bf00ff7812 */ /* 0x000fda000780c0ff */
[----:B------:R-:W-:Y:S05]  /*10950*/  @!P0 BRA `(.L_x_1573) ;  /* 0x0000000000408947 */ /* 0x000fea0003800000 */
[----:B------:R-:W-:Y:S01]  /*10960*/  MOV R2, 0x0 ;  /* 0x0000000000027802 */ /* 0x000fe20000000f00 */
[----:B------:R-:W-:Y:S01]  /*10970*/  ULDC.64 UR4, c[0x4][0xa8] ;  /* 0x01002a0000047ab9 */ /* 0x000fe20000000a00 */
[----:B------:R-:W-:Y:S01]  /*10980*/  ULDC.64 UR6, c[0x4][0xb0] ;  /* 0x01002c0000067ab9 */ /* 0x000fe20000000a00 */
[----:B------:R-:W-:Y:S01]  /*10990*/  IMAD.U32 R4, RZ, RZ, UR4 ;  /* 0x00000004ff047e24 */ /* 0x000fe2000f8e00ff */
[----:B------:R-:W-:Y:S01]  /*109a0*/  MOV R5, UR5 ;  /* 0x0000000500057c02 */ /* 0x000fe20008000f00 */
[----:B------:R-:W-:Y:S01]  /*109b0*/  ULDC.64 UR4, c[0x4][0x8] ;  /* 0x0100020000047ab9 */ /* 0x000fe20000000a00 */
        /* <DEDUP_REMOVED lines=10> */
.L_x_1573:
[----:B------:R-:W-:-:S05]  /*10a60*/  VIADD R0, R24, 0x200 ;  /* 0x0000020018007836 */ /* 0x000fca0000000000 */
[----:B------:R-:W-:-:S13]  /*10a70*/  LOP3.LUT P0, RZ, R0, 0x1bf, RZ, 0xc0, !PT ;  /* 0x000001bf00ff7812 */ /* 0x000fda000780c0ff */
[----:B------:R-:W-:Y:S05]  /*10a80*/  @!P0 BRA `(.L_x_1574) ;  /* 0x00000000007c8947 */ /* 0x000fea0003800000 */
[----:B------:R-:W-:Y:S01]  /*10a90*/  MOV R2, 0x0 ;  /* 0x0000000000027802 */ /* 0x000fe20000000f00 */
[----:B------:R-:W-:Y:S01]  /*10aa0*/  ULDC.64 UR4, c[0x4][0xa8] ;  /* 0x01002a0000047ab9 */ /* 0x000fe20000000a00 */
[----:B------:R-:W-:Y:S01]  /*10ab0*/  ULDC.64 UR6, c[0x4][0xb0] ;  /* 0x01002c0000067ab9 */ /* 0x000fe20000000a00 */
[----:B------:R-:W-:Y:S01]  /*10ac0*/  IMAD.U32 R4, RZ, RZ, UR4 ;  /* 0x00000004ff047e24 */ /* 0x000fe2000f8e00ff */
[----:B------:R1:W2:Y:S01]  /*10ad0*/  LDC.64 R14, c[0x4][R2] ;  /* 0x01000000020e7b82 */ /* 0x0002a20000000a00 */
[----:B------:R-:W-:Y:S01]  /*10ae0*/  MOV R5, UR5 ;  /* 0x0000000500057c02 */ /* 0x000fe20008000f00 */
[----:B------:R-:W-:Y:S01]  /*10af0*/  ULDC.64 UR4, c[0x4][0x10] ;  /* 0x0100040000047ab9 */ /* 0x000fe20000000a00 */
[----:B------:R-:W-:Y:S01]  /*10b00*/  IMAD.U32 R6, RZ, RZ, UR6 ;  /* 0x00000006ff067e24 */ /* 0x000fe2000f8e00ff */
[----:B------:R-:W-:Y:S01]  /*10b10*/  MOV R8, 0x70 ;  /* 0x0000007000087802 */ /* 0x000fe20000000f00 */
[----:B------:R-:W-:Y:S02]  /*10b20*/  IMAD.U32 R7, RZ, RZ, UR7 ;  /* 0x00000007ff077e24 */ /* 0x000fe4000f8e00ff */
[----:B------:R-:W-:-:S02]  /*10b30*/  IMAD.U32 R10, RZ, RZ, UR4 ;  /* 0x00000004ff0a7e24 */ /* 0x000fc4000f8e00ff */
[----:B------:R-:W-:Y:S02]  /*10b40*/  IMAD.U32 R11, RZ, RZ, UR5 ;  /* 0x00000005ff0b7e24 */ /* 0x000fe4000f8e00ff */
[----:B------:R-:W-:Y:S02]  /*10b50*/  IMAD.MOV.U32 R12, RZ, RZ, 0x1 ;  /* 0x00000001ff0c7424 */ /* 0x000fe400078e00ff */
[----:B-1----:R-:W-:-:S07]  /*10b60*/  IMAD.MOV.U32 R13, RZ, RZ, RZ ;  /* 0x000000ffff0d7224 */ /* 0x002fce00078e00ff */
[----:B------:R-:W-:-:S07]  /*10b70*/  LEPC R20, `(.L_x_1575) ;  /* 0x000000001014794e */ /* 0x000fce0000000000 */
[----:B--2---:R-:W-:Y:S05]  /*10b80*/  CALL.ABS.NOINC R14 ;  /* 0x000000000e007343 */ /* 0x004fea0003c00000 */
.L_x_1575:
[----:B------:R-:W1:Y:S01]  /*10b90*/  LDC.64 R2, c[0x4][R2] ;  /* 0x0100000002027b82 */ /* 0x000e620000000a00 */
[----:B------:R-:W-:Y:S01]  /*10ba0*/  ULDC.64 UR4, c[0x4][0xa8] ;  /* 0x01002a0000047ab9 */ /* 0x000fe20000000a00 */
[----:B------:R-:W-:Y:S01]  /*10bb0*/  ULDC.64 UR6, c[0x4][0xb0] ;  /* 0x01002c0000067ab9 */ /* 0x000fe20000000a00 */
[----:B------:R-:W-:Y:S01]  /*10bc0*/  IMAD.U32 R4, RZ, RZ, UR4 ;  /* 0x00000004ff047e24 */ /* 0x000fe2000f8e00ff */
[----:B------:R-:W-:Y:S01]  /*10bd0*/  MOV R6, UR6 ;  /* 0x0000000600067c02 */ /* 0x000fe20008000f00 */
[----:B------:R-:W-:Y:S01]  /*10be0*/  IMAD.U32 R5, RZ, RZ, UR5 ;  /* 0x00000005ff057e24 */ /* 0x000fe2000f8e00ff */
[----:B------:R-:W-:Y:S01]  /*10bf0*/  ULDC.64 UR4, c[0x4][0x18] ;  /* 0x0100060000047ab9 */ /* 0x000fe20000000a00 */
[----:B------:R-:W-:Y:S01]  /*10c00*/  IMAD.U32 R7, RZ, RZ, UR7 ;  /* 0x00000007ff077e24 */ /* 0x000fe2000f8e00ff */
[----:B------:R-:W-:Y:S01]  /*10c10*/  MOV R12, 0x1 ;  /* 0x00000001000c7802 */ /* 0x000fe20000000f00 */
[----:B------:R-:W-:Y:S02]  /*10c20*/  IMAD.U32 R10, RZ, RZ, UR4 ;  /* 0x00000004ff0a7e24 */ /* 0x000fe4000f8e00ff */
[----:B------:R-:W-:-:S02]  /*10c30*/  IMAD.U32 R11, RZ, RZ, UR5 ;  /* 0x00000005ff0b7e24 */ /* 0x000fc4000f8e00ff */
[----:B------:R-:W-:Y:S02]  /*10c40*/  IMAD.MOV.U32 R8, RZ, RZ, 0x70 ;  /* 0x00000070ff087424 */ /* 0x000fe400078e00ff */
[----:B------:R-:W-:-:S07]  /*10c50*/  IMAD.MOV.U32 R13, RZ, RZ, RZ ;  /* 0x000000ffff0d7224 */ /* 0x000fce00078e00ff */
[----:B------:R-:W-:-:S07]  /*10c60*/  LEPC R20, `(.L_x_1574) ;  /* 0x000000001014794e */ /* 0x000fce0000000000 */
[----:B-1----:R-:W-:Y:S05]  /*10c70*/  CALL.ABS.NOINC R2 ;  /* 0x0000000002007343 */ /* 0x002fea0003c00000 */
.L_x_1574:
[----:B------:R-:W-:Y:S01]  /*10c80*/  ULDC.64 UR4, c[0x0][0x9f8] ;  /* 0x00027e0000047ab9 */ /* 0x000fe20000000a00 */
[----:B------:R-:W-:Y:S01]  /*10c90*/  IMAD.U32 R5, RZ, RZ, UR43 ;  /* 0x0000002bff057e24 */ /* 0x000fe2000f8e00ff */
[----:B------:R-:W-:Y:S01]  /*10ca0*/  ISETP.NE.U32.AND P0, PT, RZ, UR4, PT ;  /* 0x00000004ff007c0c */ /* 0x000fe2000bf05070 */
[----:B------:R-:W-:Y:S01]  /*10cb0*/  IMAD.U32 R0, RZ, RZ, UR43 ;  /* 0x0000002bff007e24 */ /* 0x000fe2000f8e00ff */
[----:B------:R-:W-:Y:S02]  /*10cc0*/  ULDC.64 UR6, c[0x0][0x208] ;  /* 0x0000820000067ab9 */ /* 0x000fe40000000a00 */
        /* <DEDUP_REMOVED lines=16> */
[----:B--2---:R-:W-:-:S02]  /*10dd0*/  IMAD.U32 R4, RZ, RZ, UR42 ;  /* 0x0000002aff047e24 */ /* 0x004fc4000f8e00ff */
[----:B------:R-:W-:-:S05]  /*10de0*/  VOTEU.ALL UP1, P1 ;  /* 0x00000000003f7886 */ /* 0x000fca0000820000 */
[----:B------:R-:W-:Y:S01]  /*10df0*/  @!UP1 UIADD3 UR4, UP0, UR38, 0x270, URZ ;  /* 0x0000027026049890 */ /* 0x000fe2000ff1e03f */
[----:B-1----:R-:W-:Y:S02]  /*10e00*/  ISETP.NE.AND P2, PT, R2, 0x1, PT ;  /* 0x000000010200780c */ /* 0x002fe40003f45270 */
[----:B------:R-:W1:Y:S01]  /*10e10*/  LDC.64 R2, c[0x0][0x3f8] ;  /* 0x0000fe00ff027b82 */ /* 0x000e620000000a00 */
[----:B------:R-:W-:-:S09]  /*10e20*/  @!UP1 UIADD3.X UR5, URZ, UR39, URZ, UP0, !UPT ;  /* 0x000000273f059290 */ /* 0x000fd200087fe43f */
[----:B------:R2:W-:Y:S01]  /*10e30*/  @!UP1 UTMAPF.L2.4D [UR40], [UR4] ;  /* 0x00000028040095b8 */ /* 0x0005e20008018000 */
[----:B------:R-:W4:Y:S01]  /*10e40*/  @P2 LDC R6, c[0x0][0x42c] ;  /* 0x00010b00ff062b82 */ /* 0x000f220000000800 */
[----:B------:R2:W-:Y:S07]  /*10e50*/  @!UP1 UTMAPF.L2.4D [UR8], [UR4] ;  /* 0x00000008040095b8 */ /* 0x0005ee0008018000 */
[----:B------:R-:W5:Y:S01]  /*10e60*/  @P2 LDC R8, c[0x0][0x430] ;  /* 0x00010c00ff082b82 */ /* 0x000f620000000800 */
[----:B-1----:R-:W-:Y:S01]  /*10e70*/  ISETP.NE.U32.AND P0, PT, R2, RZ, PT ;  /* 0x000000ff0200720c */ /* 0x002fe20003f05070 */
[----:B------:R2:W-:Y:S03]  /*10e80*/  @!UP1 UTMAPF.L2.4D [UR12], [UR4] ;  /* 0x0000000c040095b8 */ /* 0x0005e60008018000 */
[----:B------:R-:W-:Y:S01]  /*10e90*/  ISETP.NE.AND.EX P0, PT, R3, RZ, PT, P0 ;  /* 0x000000ff0300720c */ /* 0x000fe20003f05300 */
[----:B----4-:R-:W-:Y:S01]  /*10ea0*/  @P2 IMAD.HI.U32 R5, R6, UR42, RZ ;  /* 0x0000002a06052c27 */ /* 0x010fe2000f8e00ff */
[----:B------:R-:W-:-:S04]  /*10eb0*/  IADD3 R6, R25, -0x1, RZ ;  /* 0xffffffff19067810 */ /* 0x000fc80007ffe0ff */
[----:B-----5:R-:W-:Y:S01]  /*10ec0*/  @P2 SHF.R.U32.HI R4, RZ, R8, R5 ;  /* 0x00000008ff042219 */ /* 0x020fe20000011605 */
[----:B------:R-:W-:Y:S01]  /*10ed0*/  IMAD.MOV.U32 R5, RZ, RZ, R6 ;  /* 0x000000ffff057224 */ /* 0x000fe200078e0006 */
[----:B---3--:R-:W-:Y:S01]  /*10ee0*/  SEL R9, R0, RZ, !P0 ;  /* 0x000000ff00097207 */ /* 0x008fe20004000000 */
[----:B--2---:R-:W-:Y:S06]  /*10ef0*/  BRA.DIV UR6, `(.L_x_1576) ;  /* 0x0000002606887947 */ /* 0x004fec000b800000 */
.L_x_1627:
[----:B------:R-:W-:Y:S01]  /*10f00*/  UMOV UR4, 0xffffffff ;  /* 0xffffffff00047882 */ /* 0x000fe20000000000 */
[----:B------:R-:W-:Y:S02]  /*10f10*/  SHF.R.S32.HI R8, RZ, 0x1f, R0 ;  /* 0x0000001fff087819 */ /* 0x000fe40000011400 */
[----:B------:R-:W-:Y:S05]  /*10f20*/  BRA.DIV UR4, `(.L_x_1577) ;  /* 0x00000026049c7947 */ /* 0x000fea000b800000 */
[----:B------:R-:W-:-:S13]  /*10f30*/  ELECT P6, URZ, PT ;  /* 0x00000000003f782f */ /* 0x000fda00038c0000 */
.L_x_1630:
[----:B------:R-:W-:Y:S05]  /*10f40*/  @!P6 BRA `(.L_x_1578) ;  /* 0x0000000000ece947 */ /* 0x000fea0003800000 */
[----:B------:R-:W-:Y:S01]  /*10f50*/  IMAD R13, R19, 0x8, R24 ;  /* 0x00000008130d7824 */ /* 0x000fe200078e0218 */
[----:B------:R-:W-:Y:S01]  /*10f60*/  SHF.L.U32 R12, R22, 0x1f, RZ ;  /* 0x0000001f160c7819 */ /* 0x000fe200000006ff */
        /* <DEDUP_REMOVED lines=21> */
.L_x_1579:
[----:B------:R-:W2:Y:S01]  /*110c0*/  SYNCS.PHASECHK.TRANS64.TRYWAIT P2, [R13+URZ+0x31c40], R12 ;  /* 0x031c400c0d0075a7 */ /* 0x000ea2000804017f */
[----:B------:R-:W-:Y:S01]  /*110d0*/  ISETP.NE.AND P3, PT, R18, RZ, PT ;  /* 0x000000ff1200720c */ /* 0x000fe20003f65270 */
[----:B--2---:R-:W-:-:S12]  /*110e0*/  @!P2 BRA `(.L_x_1580) ;  /* 0x00000024004ca947 */ /* 0x004fd80003800000 */
.L_x_1631:
[----:B------:R-:W-:Y:S05]  /*110f0*/  @P3 BRA `(.L_x_1581) ;  /* 0x0000000000143947 */ /* 0x000fea0003800000 */
[----:B------:R-:W-:Y:S01]  /*11100*/  ISETP.NE.AND P2, PT, R27, RZ, PT ;  /* 0x000000ff1b00720c */ /* 0x000fe20003f45270 */
[----:B-1----:R-:W-:-:S04]  /*11110*/  IMAD.MOV.U32 R6, RZ, RZ, 0x6c00 ;  /* 0x00006c00ff067424 */ /* 0x002fc800078e00ff */
[----:B------:R3:W-:Y:S08]  /*11120*/  SYNCS.ARRIVE.TRANS64 RZ, [R13+URZ+0x31c30], R6 ;  /* 0x031c30060dff79a7 */ /* 0x0007f0000800003f */
[----:B------:R-:W-:Y:S05]  /*11130*/  @!P2 BRA `(.L_x_1581) ;  /* 0x000000000004a947 */ /* 0x000fea0003800000 */
[----:B------:R-:W-:Y:S01]  /*11140*/  BPT.TRAP 0x1 ;  /* 0x000000040000795c */ /* 0x000fe20000300000 */
.L_x_1581:
[----:B-1-3--:R-:W-:Y:S01]  /*11150*/  IMAD R6, R19, 0x6c00, R24 ;  /* 0x00006c0013067824 */ /* 0x00afe200078e0218 */
        /* <DEDUP_REMOVED lines=26> */
.L_x_1578:
[----:B------:R-:W-:Y:S05]  /*11300*/  WARPSYNC.ALL ;  /* 0x0000000000007948 */ /* 0x000fea0003800000 */
[----:B------:R-:W-:Y:S01]  /*11310*/  ELECT P2, URZ, PT ;  /* 0x00000000003f782f */ /* 0x000fe20003840000 */
[----:B------:R-:W-:Y:S01]  /*11320*/  BAR.SYNC.DEFER_BLOCKING 0x8, 0x1a0 ;  /* 0x0206800000007b1d */ /* 0x000fe20000010000 */
[----:B------:R-:W-:Y:S01]  /*11330*/  VIADD R23, R23, 0x1 ;  /* 0x0000000117177836 */ /* 0x000fe20000000000 */
[----:B------:R-:W-:Y:S01]  /*11340*/  UIADD3 UR4, UP0, UR38, 0x270, URZ ;  /* 0x0000027026047890 */ /* 0x000fe2000ff1e03f */
[----:B------:R-:W-:-:S03]  /*11350*/  ISETP.GE.AND P3, PT, R25, 0x2, PT ;  /* 0x000000021900780c */ /* 0x000fc60003f66270 */
[----:B------:R-:W-:Y:S01]  /*11360*/  UIADD3.X UR5, URZ, UR39, URZ, UP0, !UPT ;  /* 0x000000273f057290 */ /* 0x000fe200087fe43f */
[----:B------:R-:W-:Y:S01]  /*11370*/  UMOV UR27, UR41 ;  /* 0x00000029001b7c82 */ /* 0x000fe20008000000 */
[----:B------:R-:W-:Y:S01]  /*11380*/  UMOV UR28, UR42 ;  /* 0x0000002a001c7c82 */ /* 0x000fe20008000000 */
[----:B------:R-:W-:Y:S01]  /*11390*/  UMOV UR29, UR43 ;  /* 0x0000002b001d7c82 */ /* 0x000fe20008000000 */
[----:B------:R-:W-:Y:S02]  /*113a0*/  UMOV UR6, 0x0 ;  /* 0x0000000000067882 */ /* 0x000fe40000000000 */
[----:B------:R-:W-:Y:S01]  /*113b0*/  @P2 IADD3 R6, R24, 0xda00, RZ ;  /* 0x0000da0018062810 */ /* 0x000fe20007ffe0ff */
[----:B------:R-:W-:Y:S01]  /*113c0*/  @P2 IMAD.MOV.U32 R7, RZ, RZ, 0x9000 ;  /* 0x00009000ff072424 */ /* 0x000fe200078e00ff */
[----:B------:R-:W-:Y:S01]  /*113d0*/  UMOV UR7, 0x12f00000 ;  /* 0x12f0000000077882 */ /* 0x000fe20000000000 */
[----:B------:R-:W-:Y:S01]  /*113e0*/  UMOV UR26, URZ ;  /* 0x0000003f001a7c82 */ /* 0x000fe20008000000 */
[----:B------:R-:W-:Y:S01]  /*113f0*/  @P2 R2UR UR24, R6 ;  /* 0x00000000061822ca */ /* 0x000fe200000e0000 */
[----:B------:R-:W-:Y:S01]  /*11400*/  @P2 VIADD R6, R24, 0x31c00 ;  /* 0x00031c0018062836 */ /* 0x000fe20000000000 */
[----:B------:R-:W-:Y:S01]  /*11410*/  UMOV UR19, UR41 ;  /* 0x0000002900137c82 */ /* 0x000fe20008000000 */
[----:B------:R-:W-:Y:S01]  /*11420*/  UMOV UR20, UR42 ;  /* 0x0000002a00147c82 */ /* 0x000fe20008000000 */
[----:B------:R-:W-:Y:S01]  /*11430*/  UMOV UR21, UR43 ;  /* 0x0000002b00157c82 */ /* 0x000fe20008000000 */
[----:B------:R-:W-:Y:S01]  /*11440*/  UMOV UR18, 0x20 ;  /* 0x0000002000127882 */ /* 0x000fe20000000000 */
[----:B------:R-:W-:Y:S01]  /*11450*/  @P2 R2UR UR25, R6 ;  /* 0x00000000061922ca */ /* 0x000fe200000e0000 */
[----:B------:R-:W-:Y:S01]  /*11460*/  @P2 VIADD R6, R24, 0x10a00 ;  /* 0x00010a0018062836 */ /* 0x000fe20000000000 */
[----:B------:R1:W-:Y:S01]  /*11470*/  @P2 SYNCS.ARRIVE.TRANS64 RZ, [R24+URZ+0x31c00], R7 ;  /* 0x031c000718ff29a7 */ /* 0x0003e2000800003f */
[----:B------:R-:W-:Y:S01]  /*11480*/  UMOV UR11, UR41 ;  /* 0x00000029000b7c82 */ /* 0x000fe20008000000 */
[----:B------:R-:W-:Y:S01]  /*11490*/  UMOV UR12, UR42 ;  /* 0x0000002a000c7c82 */ /* 0x000fe20008000000 */
[----:B------:R-:W-:Y:S01]  /*114a0*/  UMOV UR13, UR43 ;  /* 0x0000002b000d7c82 */ /* 0x000fe20008000000 */
[----:B------:R-:W-:Y:S01]  /*114b0*/  @P2 R2UR UR16, R6 ;  /* 0x00000000061022ca */ /* 0x000fe200000e0000 */
[----:B------:R-:W-:Y:S01]  /*114c0*/  @P2 VIADD R6, R24, 0x13a00 ;  /* 0x00013a0018062836 */ /* 0x000fe20000000000 */
[----:B------:R-:W-:-:S04]  /*114d0*/  UMOV UR10, 0x40 ;  /* 0x00000040000a7882 */ /* 0x000fc80000000000 */
[----:B------:R-:W-:Y:S01]  /*114e0*/  @P2 R2UR UR8, R6 ;  /* 0x00000000060822ca */ /* 0x000fe200000e0000 */
[----:B------:R-:W-:Y:S01]  /*114f0*/  UMOV UR17, UR25 ;  /* 0x0000001900117c82 */ /* 0x000fe20008000000 */
[----:B------:R-:W-:Y:S01]  /*11500*/  LEA.HI R6, R23, R23, RZ, 0x1 ;  /* 0x0000001717067211 */ /* 0x000fe200078f08ff */
[----:B------:R3:W-:Y:S01]  /*11510*/  UTMALDG.4D [UR24], [UR4], desc[UR6] ;  /* 0x00000618040075b4 */ /* 0x0007e20008019000 */
[----:B------:R-:W-:Y:S02]  /*11520*/  UMOV UR9, UR25 ;  /* 0x0000001900097c82 */ /* 0x000fe40008000000 */
[----:B------:R-:W-:-:S04]  /*11530*/  LOP3.LUT R6, R6, 0xfffffffe, RZ, 0xc0, !PT ;  /* 0xfffffffe06067812 */ /* 0x000fc800078ec0ff */
[----:B------:R-:W-:Y:S01]  /*11540*/  IADD3 R6, R23, -R6, RZ ;  /* 0x8000000617067210 */ /* 0x000fe20007ffe0ff */
[----:B------:R3:W-:Y:S03]  /*11550*/  UTMALDG.4D [UR16], [UR4], desc[UR6] ;  /* 0x00000610040075b4 */ /* 0x0007e60008019000 */
[----:B-1----:R-:W-:Y:S01]  /*11560*/  SHF.L.U32 R7, R6, 0x1f, RZ ;  /* 0x0000001f06077819 */ /* 0x002fe200000006ff */
[----:B------:R3:W-:Y:S03]  /*11570*/  UTMALDG.4D [UR8], [UR4], desc[UR6] ;  /* 0x00000608040075b4 */ /* 0x0007e60008019000 */
[----:B------:R-:W1:Y:S02]  /*11580*/  SYNCS.PHASECHK.TRANS64.TRYWAIT P2, [R24+URZ+0x31c20], R7 ;  /* 0x031c2007180075a7 */ /* 0x000e64000804017f */
[----:B-1-3--:R-:W-:Y:S05]  /*11590*/  @!P2 BRA `(.L_x_1582) ;  /* 0x000000200034a947 */ /* 0x00afea0003800000 */
.L_x_1632:
[----:B------:R-:W-:Y:S05]  /*115a0*/  @!P3 BRA `(.L_x_1583) ;  /* 0x000000140040b947 */ /* 0x000fea0003800000 */
[C---:B------:R-:W-:Y:S01]  /*115b0*/  LOP3.LUT R6, R25.reuse, 0x1, RZ, 0xc0, !PT ;  /* 0x0000000119067812 */ /* 0x040fe200078ec0ff */
[----:B------:R-:W-:Y:S01]  /*115c0*/  VIADD R11, R25, 0xfffffffe ;  /* 0xfffffffe190b7836 */ /* 0x000fe20000000000 */
[----:B------:R-:W-:Y:S02]  /*115d0*/  ULDC.64 UR36, c[0x0][0x408] ;  /* 0x0001020000247ab9 */ /* 0x000fe40000000a00 */
[----:B------:R-:W-:Y:S01]  /*115e0*/  ISETP.NE.U32.AND P2, PT, R6, 0x1, PT ;  /* 0x000000010600780c */ /* 0x000fe20003f45070 */
[----:B-1----:R-:W-:-:S12]  /*115f0*/  IMAD.MOV.U32 R7, RZ, RZ, R11 ;  /* 0x000000ffff077224 */ /* 0x002fd800078e000b */
[----:B------:R-:W-:Y:S05]  /*11600*/  @!P2 BRA `(.L_x_1584) ;  /* 0x0000000400b8a947 */ /* 0x000fea0003800000 */
        /* <DEDUP_REMOVED lines=8> */
[----:B------:R-:W-:Y:S01]  /*11690*/  MOV R12, R11 ;  /* 0x0000000b000c7202 */ /* 0x000fe20000000f00 */
        /* <DEDUP_REMOVED lines=20> */
.L_x_1587:
[----:B-1----:R-:W-:Y:S02]  /*117e0*/  LEA R3, R13, R24, 0x3 ;  /* 0x000000180d037211 */ /* 0x002fe400078e18ff */
[----:B------:R-:W-:Y:S02]  /*117f0*/  SHF.L.U32 R2, R10, 0x1f, RZ ;  /* 0x0000001f0a027819 */ /* 0x000fe400000006ff */
[----:B------:R-:W-:Y:S02]  /*11800*/  ISETP.NE.AND P2, PT, R18, RZ, PT ;  /* 0x000000ff1200720c */ /* 0x000fe40003f45270 */
[----:B------:R-:W1:Y:S02]  /*11810*/  SYNCS.PHASECHK.TRANS64.TRYWAIT P3, [R3+URZ+0x31c40], R2 ;  /* 0x031c4002030075a7 */ /* 0x000e64000806017f */
[----:B-1----:R-:W-:Y:S09]  /*11820*/  @!P3 BRA `(.L_x_1588) ;  /* 0x0000001c00a4b947 */ /* 0x002ff20003800000 */
.L_x_1633:
[----:B------:R-:W-:Y:S05]  /*11830*/  @P2 BRA `(.L_x_1589) ;  /* 0x0000000000142947 */ /* 0x000fea0003800000 */
[----:B------:R-:W-:Y:S01]  /*11840*/  ISETP.NE.AND P3, PT, R27, RZ, PT ;  /* 0x000000ff1b00720c */ /* 0x000fe20003f65270 */
[----:B-1----:R-:W-:-:S04]  /*11850*/  IMAD.MOV.U32 R2, RZ, RZ, 0x6c00 ;  /* 0x00006c00ff027424 */ /* 0x002fc800078e00ff */
[----:B------:R2:W-:Y:S08]  /*11860*/  SYNCS.ARRIVE.TRANS64 RZ, [R3+URZ+0x31c30], R2 ;  /* 0x031c300203ff79a7 */ /* 0x0005f0000800003f */
[----:B------:R-:W-:Y:S05]  /*11870*/  @!P3 BRA `(.L_x_1589) ;  /* 0x000000000004b947 */ /* 0x000fea0003800000 */
[----:B------:R-:W-:Y:S01]  /*11880*/  BPT.TRAP 0x1 ;  /* 0x000000040000795c */ /* 0x000fe20000300000 */
.L_x_1589:
        /* <DEDUP_REMOVED lines=30> */
.L_x_1634:
[----:B------:R-:W-:Y:S05]  /*11a70*/  @P2 BRA `(.L_x_1591) ;  /* 0x0000000000182947 */ /* 0x000fea0003800000 */
[----:B------:R-:W-:Y:S01]  /*11a80*/  ISETP.NE.AND P2, PT, R27, RZ, PT ;  /* 0x000000ff1b00720c */ /* 0x000fe20003f45270 */
[----:B-1----:R-:W-:Y:S01]  /*11a90*/  IMAD R2, R19, 0x8, R24 ;  /* 0x0000000813027824 */ /* 0x002fe200078e0218 */
[----:B------:R-:W-:-:S04]  /*11aa0*/  MOV R3, 0x6c00 ;  /* 0x00006c0000037802 */ /* 0x000fc80000000f00 */
[----:B------:R2:W-:Y:S07]  /*11ab0*/  SYNCS.ARRIVE.TRANS64 RZ, [R2+URZ+0x31c50], R3 ;  /* 0x031c500302ff79a7 */ /* 0x0005ee000800003f */
[----:B------:R-:W-:Y:S05]  /*11ac0*/  @!P2 BRA `(.L_x_1591) ;  /* 0x000000000004a947 */ /* 0x000fea0003800000 */
[----:B------:R-:W-:Y:S01]  /*11ad0*/  BPT.TRAP 0x1 ;  /* 0x000000040000795c */ /* 0x000fe20000300000 */
.L_x_1591:
[--C-:B-12---:R-:W-:Y:S01]  /*11ae0*/  IMAD R3, R19, 0x6c00, R24.reuse ;  /* 0x00006c0013037824 */ /* 0x106fe200078e0218 */
[----:B------:R-:W-:Y:S01]  /*11af0*/  R2UR UR11, R5 ;  /* 0x00000000050b72ca */ /* 0x000fe200000e0000 */
        /* <DEDUP_REMOVED lines=11> */
[----:B------:R-:W-:Y:S01]  /*11bb0*/  IMAD.MOV.U32 R9, RZ, RZ, R6 ;  /* 0x000000ffff097224 */ /* 0x000fe200078e0006 */
[----:B------:R-:W-:Y:S01]  /*11bc0*/  UIMAD UR11, UR11, 0x90, URZ ;  /* 0x000000900b0b78a4 */ /* 0x000fe2000f8e023f */
[----:B------:R-:W-:-:S03]  /*11bd0*/  IMAD.MOV.U32 R5, RZ, RZ, R12 ;  /* 0x000000ffff057224 */ /* 0x000fc600078e000c */
        /* <DEDUP_REMOVED lines=13> */
.L_x_1586:
[----:B------:R-:W-:Y:S05]  /*11cb0*/  BSYNC B0 ;  /* 0x0000000000007941 */ /* 0x000fea0003800000 */
.L_x_1585:
[----:B------:R-:W-:Y:S01]  /*11cc0*/  VIADD R7, R25, 0xfffffffd ;  /* 0xfffffffd19077836 */ /* 0x000fe20000000000 */
[----:B------:R-:W-:Y:S01]  /*11cd0*/  MOV R19, R13 ;  /* 0x0000000d00137202 */ /* 0x000fe20000000f00 */
[----:B------:R-:W-:-:S07]  /*11ce0*/  IMAD.MOV.U32 R22, RZ, RZ, R10 ;  /* 0x000000ffff167224 */ /* 0x000fce00078e000a */
.L_x_1584:
[----:B------:R-:W-:Y:S01]  /*11cf0*/  ISETP.NE.AND P2, PT, R11, RZ, PT ;  /* 0x000000ff0b00720c */ /* 0x000fe20003f45270 */
[----:B------:R-:W-:-:S12]  /*11d00*/  BSSY B0, `(.L_x_1583) ;  /* 0x00000da000007945 */ /* 0x000fd80003800000 */
[----:B------:R-:W-:Y:S05]  /*11d10*/  @!P2 BRA `(.L_x_1592) ;  /* 0x0000000c0060a947 */ /* 0x000fea0003800000 */
[----:B------:R-:W-:-:S07]  /*11d20*/  IMAD.MOV.U32 R2, RZ, RZ, R9 ;  /* 0x000000ffff027224 */ /* 0x000fce00078e0009 */
.L_x_1607:
[----:B--2---:R-:W-:Y:S01]  /*11d30*/  VIADD R13, R19, 0x1 ;  /* 0x00000001130d7836 */ /* 0x004fe20000000000 */
[----:B------:R-:W-:Y:S05]  /*11d40*/  YIELD ;  /* 0x0000000000007946 */ /* 0x000fea0003800000 */
[----:B------:R-:W-:Y:S01]  /*11d50*/  ISETP.NE.AND P2, PT, R13, 0x2, PT ;  /* 0x000000020d00780c */ /* 0x000fe20003f45270 */
[----:B------:R-:W-:Y:S03]  /*11d60*/  BSSY B1, `(.L_x_1593) ;  /* 0x0000066000017945 */ /* 0x000fe60003800000 */
[----:B-1----:R-:W-:-:S02]  /*11d70*/  SEL R3, RZ, 0x1, P2 ;  /* 0x00000001ff037807 */ /* 0x002fc40001000000 */
[----:B------:R-:W-:Y:S02]  /*11d80*/  SEL R13, R13, RZ, P2 ;  /* 0x000000ff0d0d7207 */ /* 0x000fe40001000000 */
[----:B------:R-:W-:Y:S01]  /*11d90*/  LOP3.LUT R6, R22, R3, RZ, 0x3c, !PT ;  /* 0x0000000316067212 */ /* 0x000fe200078e3cff */
[----:B------:R-:W-:Y:S06]  /*11da0*/  @!P6 BRA `(.L_x_1594) ;  /* 0x000000040084e947 */ /* 0x000fec0003800000 */
[----:B------:R-:W-:Y:S01]  /*11db0*/  IMAD.MOV.U32 R12, RZ, RZ, R7 ;  /* 0x000000ffff0c7224 */ /* 0x000fe200078e0007 */
[----:B------:R-:W-:Y:S06]  /*11dc0*/  @!P0 BRA `(.L_x_1595) ;  /* 0x00000000004c8947 */ /* 0x000fec0003800000 */
[----:B------:R-:W1:Y:S01]  /*11dd0*/  LDC R12, c[0x0][0x41c] ;  /* 0x00010700ff0c7b82 */ /* 0x000e620000000800 */
[----:B------:R-:W-:Y:S01]  /*11de0*/  MOV R15, R7 ;  /* 0x00000007000f7202 */ /* 0x000fe20000000f00 */
[----:B------:R-:W-:Y:S01]  /*11df0*/  IMAD R21, R8, UR36, RZ ;  /* 0x0000002408157c24 */ /* 0x000fe2000f8e02ff */
[----:B------:R-:W-:-:S03]  /*11e00*/  ULDC.64 UR4, c[0x0][0x208] ;  /* 0x0000820000047ab9 */ /* 0x000fc60000000a00 */
        /* <DEDUP_REMOVED lines=15> */
.L_x_1595:
[----:B------:R-:W-:Y:S01]  /*11f00*/  IMAD R10, R13, 0x8, R24 ;  /* 0x000000080d0a7824 */ /* 0x000fe200078e0218 */
[----:B-1----:R-:W-:Y:S02]  /*11f10*/  SHF.L.U32 R3, R6, 0x1f, RZ ;  /* 0x0000001f06037819 */ /* 0x002fe400000006ff */
[----:B------:R-:W-:Y:S02]  /*11f20*/  ISETP.NE.AND P2, PT, R18, RZ, PT ;  /* 0x000000ff1200720c */ /* 0x000fe40003f45270 */
[----:B------:R-:W1:Y:S02]  /*11f30*/  SYNCS.PHASECHK.TRANS64.TRYWAIT P3, [R10+URZ+0x31c40], R3 ;  /* 0x031c40030a0075a7 */ /* 0x000e64000806017f */
[----:B-1----:R-:W-:Y:S09]  /*11f40*/  @!P3 BRA `(.L_x_1596) ;  /* 0x000000180004b947 */ /* 0x002ff20003800000 */
.L_x_1635:
[----:B------:R-:W-:Y:S05]  /*11f50*/  @P2 BRA `(.L_x_1597) ;  /* 0x0000000000142947 */ /* 0x000fea0003800000 */
[----:B------:R-:W-:Y:S02]  /*11f60*/  ISETP.NE.AND P3, PT, R27, RZ, PT ;  /* 0x000000ff1b00720c */ /* 0x000fe40003f65270 */
[----:B-1----:R-:W-:-:S04]  /*11f70*/  MOV R3, 0x6c00 ;  /* 0x00006c0000037802 */ /* 0x002fc80000000f00 */
[----:B------:R2:W-:Y:S07]  /*11f80*/  SYNCS.ARRIVE.TRANS64 RZ, [R10+URZ+0x31c30], R3 ;  /* 0x031c30030aff79a7 */ /* 0x0005ee000800003f */
[----:B------:R-:W-:Y:S05]  /*11f90*/  @!P3 BRA `(.L_x_1597) ;  /* 0x000000000004b947 */ /* 0x000fea0003800000 */
[----:B------:R-:W-:Y:S01]  /*11fa0*/  BPT.TRAP 0x1 ;  /* 0x000000040000795c */ /* 0x000fe20000300000 */
.L_x_1597:
        /* <DEDUP_REMOVED lines=30> */
.L_x_1636:
[----:B------:R-:W-:Y:S05]  /*12190*/  @P2 BRA `(.L_x_1599) ;  /* 0x0000000000142947 */ /* 0x000fea0003800000 */
[----:B------:R-:W-:Y:S01]  /*121a0*/  ISETP.NE.AND P2, PT, R27, RZ, PT ;  /* 0x000000ff1b00720c */ /* 0x000fe20003f45270 */
[----:B------:R-:W-:-:S04]  /*121b0*/  IMAD.MOV.U32 R10, RZ, RZ, 0x6c00 ;  /* 0x00006c00ff0a7424 */ /* 0x000fc800078e00ff */
[----:B------:R2:W-:Y:S08]  /*121c0*/  SYNCS.ARRIVE.TRANS64 RZ, [R3+URZ+0x50], R10 ;  /* 0x0000500a03ff79a7 */ /* 0x0005f0000800003f */
[----:B------:R-:W-:Y:S05]  /*121d0*/  @!P2 BRA `(.L_x_1599) ;  /* 0x000000000004a947 */ /* 0x000fea0003800000 */
[----:B------:R-:W-:Y:S01]  /*121e0*/  BPT.TRAP 0x1 ;  /* 0x000000040000795c */ /* 0x000fe20000300000 */
.L_x_1599:
        /* <DEDUP_REMOVED lines=12> */
[----:B------:R-:W-:Y:S01]  /*122b0*/  IMAD.MOV.U32 R5, RZ, RZ, R12 ;  /* 0x000000ffff057224 */ /* 0x000fe200078e000c */
[----:B------:R-:W-:Y:S01]  /*122c0*/  MOV R9, R2 ;  /* 0x0000000200097202 */ /* 0x000fe20000000f00 */
[----:B------:R-:W-:-:S02]  /*122d0*/  UIMAD UR11, UR11, 0x90, URZ ;  /* 0x000000900b0b78a4 */ /* 0x000fc4000f8e023f */
        /* <DEDUP_REMOVED lines=14> */
.L_x_1594:
[----:B------:R-:W-:Y:S05]  /*123c0*/  BSYNC B1 ;  /* 0x0000000000017941 */ /* 0x000fea0003800000 */
.L_x_1593:
[----:B------:R-:W-:Y:S01]  /*123d0*/  VIADD R19, R13, 0x1 ;  /* 0x000000010d137836 */ /* 0x000fe20000000000 */
[----:B------:R-:W-:Y:S04]  /*123e0*/  BSSY B1, `(.L_x_1600) ;  /* 0x0000068000017945 */ /* 0x000fe80003800000 */
        /* <DEDUP_REMOVED lines=19> */
[----:B------:R-:W-:-:S05]  /*12520*/  IMAD.WIDE.U32 R10, R0, UR36, R10 ;  /* 0x00000024000a7c25 */ /* 0x000fca000f8e000a */
[----:B------:R-:W-:Y:S02]  /*12530*/  IADD3 R11, R25, R11, RZ ;  /* 0x0000000b190b7210 */ /* 0x000fe40007ffe0ff */
[----:B-1----:R-:W-:-:S04]  /*12540*/  LEA R2, P2, R10, R2, 0x2 ;  /* 0x000000020a027211 */ /* 0x002fc800078410ff */
[----:B------:R-:W-:-:S05]  /*12550*/  LEA.HI.X R3, R10, R3, R11, 0x2, P2 ;  /* 0x000000030a037211 */ /* 0x000fca00010f140b */
[----:B------:R1:W5:Y:S01]  /*12560*/  LDG.E R2, desc[UR4][R2.64] ;  /* 0x0000000402027981 */ /* 0x000362000c1e1900 */
[----:B------:R-:W-:-:S04]  /*12570*/  IMAD.MOV R10, RZ, RZ, -R21 ;  /* 0x000000ffff0a7224 */ /* 0x000fc800078e0a15 */
[----:B------:R-:W-:-:S07]  /*12580*/  IMAD R15, R12, R10, R15 ;  /* 0x0000000a0c0f7224 */ /* 0x000fce00078e020f */
.L_x_1602:
[----:B-1----:R-:W-:Y:S01]  /*12590*/  IMAD R3, R19, 0x8, R24 ;  /* 0x0000000813037824 */ /* 0x002fe200078e0218 */
[----:B------:R-:W-:Y:S02]  /*125a0*/  SHF.L.U32 R10, R22, 0x1f, RZ ;  /* 0x0000001f160a7819 */ /* 0x000fe400000006ff */
[----:B------:R-:W-:Y:S02]  /*125b0*/  ISETP.NE.AND P2, PT, R18, RZ, PT ;  /* 0x000000ff1200720c */ /* 0x000fe40003f45270 */
[----:B------:R-:W1:Y:S02]  /*125c0*/  SYNCS.PHASECHK.TRANS64.TRYWAIT P3, [R3+URZ+0x31c40], R10 ;  /* 0x031c400a030075a7 */ /* 0x000e64000806017f */
[----:B-1----:R-:W-:Y:S09]  /*125d0*/  @!P3 BRA `(.L_x_1603) ;  /* 0x000000100088b947 */ /* 0x002ff20003800000 */
.L_x_1637:
[----:B------:R-:W-:Y:S05]  /*125e0*/  @P2 BRA `(.L_x_1604) ;  /* 0x0000000000142947 */ /* 0x000fea0003800000 */
[----:B------:R-:W-:Y:S01]  /*125f0*/  ISETP.NE.AND P3, PT, R27, RZ, PT ;  /* 0x000000ff1b00720c */ /* 0x000fe20003f65270 */
[----:B-1----:R-:W-:-:S04]  /*12600*/  IMAD.MOV.U32 R10, RZ, RZ, 0x6c00 ;  /* 0x00006c00ff0a7424 */ /* 0x002fc800078e00ff */
[----:B------:R2:W-:Y:S08]  /*12610*/  SYNCS.ARRIVE.TRANS64 RZ, [R3+URZ+0x31c30], R10 ;  /* 0x031c300a03ff79a7 */ /* 0x0005f0000800003f */
[----:B------:R-:W-:Y:S05]  /*12620*/  @!P3 BRA `(.L_x_1604) ;  /* 0x000000000004b947 */ /* 0x000fea0003800000 */
[----:B------:R-:W-:Y:S01]  /*12630*/  BPT.TRAP 0x1 ;  /* 0x000000040000795c */ /* 0x000fe20000300000 */
.L_x_1604:
        /* <DEDUP_REMOVED lines=32> */
.L_x_1638:
[----:B------:R-:W-:Y:S05]  /*12840*/  @P2 BRA `(.L_x_1606) ;  /* 0x0000000000142947 */ /* 0x000fea0003800000 */
[----:B------:R-:W-:Y:S01]  /*12850*/  ISETP.NE.AND P2, PT, R27, RZ, PT ;  /* 0x000000ff1b00720c */ /* 0x000fe20003f45270 */
[----:B-1----:R-:W-:-:S04]  /*12860*/  IMAD.MOV.U32 R6, RZ, RZ, 0x6c00 ;  /* 0x00006c00ff067424 */ /* 0x002fc800078e00ff */
[----:B------:R2:W-:Y:S08]  /*12870*/  SYNCS.ARRIVE.TRANS64 RZ, [R3+URZ+0x50], R6 ;  /* 0x0000500603ff79a7 */ /* 0x0005f0000800003f */
[----:B------:R-:W-:Y:S05]  /*12880*/  @!P2 BRA `(.L_x_1606) ;  /* 0x000000000004a947 */ /* 0x000fea0003800000 */
[----:B------:R-:W-:Y:S01]  /*12890*/  BPT.TRAP 0x1 ;  /* 0x000000040000795c */ /* 0x000fe20000300000 */
.L_x_1606:
        /* <DEDUP_REMOVED lines=28> */
.L_x_1601:
[----:B------:R-:W-:Y:S05]  /*12a60*/  BSYNC B1 ;  /* 0x0000000000017941 */ /* 0x000fea0003800000 */
.L_x_1600:
[C---:B------:R-:W-:Y:S02]  /*12a70*/  ISETP.GT.AND P2, PT, R7.reuse, 0x1, PT ;  /* 0x000000010700780c */ /* 0x040fe40003f44270 */
[----:B------:R-:W-:-:S11]  /*12a80*/  IADD3 R7, R7, -0x2, RZ ;  /* 0xfffffffe07077810 */ /* 0x000fd60007ffe0ff */
[----:B------:R-:W-:Y:S05]  /*12a90*/  @P2 BRA `(.L_x_1607) ;  /* 0xfffffff000a42947 */ /* 0x000fea000383ffff */
.L_x_1592:
[----:B------:R-:W-:Y:S05]  /*12aa0*/  BSYNC B0 ;  /* 0x0000000000007941 */ /* 0x000fea0003800000 */
.L_x_1583:
[----:B------:R-:W-:Y:S04]  /*12ab0*/  BSSY B0, `(.L_x_1608) ;  /* 0x000000f000007945 */ /* 0x000fe80003800000 */
[----:B------:R-:W-:Y:S05]  /*12ac0*/  @P1 BRA `(.L_x_1609) ;  /* 0x0000000000341947 */ /* 0x000fea0003800000 */
[----:B------:R-:W3:Y:S01]  /*12ad0*/  S2R R11, SR_LANEID ;  /* 0x00000000000b7919 */ /* 0x000ee20000000000 */
[----:B------:R-:W-:Y:S01]  /*12ae0*/  VOTEU.ANY UR4, UPT, PT ;  /* 0x0000000000047886 */ /* 0x000fe200038e0100 */
[----:B-12---:R-:W1:Y:S01]  /*12af0*/  LDC.64 R2, c[0x0][0xdf0] ;  /* 0x00037c00ff027b82 */ /* 0x006e620000000a00 */
[----:B------:R-:W3:Y:S01]  /*12b00*/  FLO.U32 R0, UR4 ;  /* 0x0000000400007d00 */ /* 0x000ee200080e0000 */
[----:B------:R-:W-:-:S07]  /*12b10*/  ULDC.64 UR6, c[0x0][0x208] ;  /* 0x0000820000067ab9 */ /* 0x000fce0000000a00 */
        /* <DEDUP_REMOVED lines=8> */
.L_x_1609:
[----:B------:R-:W-:Y:S05]  /*12ba0*/  BSYNC B0 ;  /* 0x0000000000007941 */ /* 0x000fea0003800000 */
.L_x_1608:
[----:B------:R-:W-:Y:S04]  /*12bb0*/  BSSY B0, `(.L_x_1610) ;  /* 0x0000028000007945 */ /* 0x000fe80003800000 */
[----:B------:R-:W-:Y:S05]  /*12bc0*/  @!P6 BRA `(.L_x_1611) ;  /* 0x000000000098e947 */ /* 0x000fea0003800000 */
[----:B-12---:R-:W-:Y:S01]  /*12bd0*/  IMAD R3, R19, 0x8, R24 ;  /* 0x0000000813037824 */ /* 0x006fe200078e0218 */
[----:B------:R-:W-:Y:S02]  /*12be0*/  SHF.L.U32 R0, R22, 0x1f, RZ ;  /* 0x0000001f16007819 */ /* 0x000fe400000006ff */
[----:B------:R-:W-:Y:S02]  /*12bf0*/  ISETP.NE.AND P1, PT, R18, RZ, PT ;  /* 0x000000ff1200720c */ /* 0x000fe40003f25270 */
[----:B------:R-:W1:Y:S02]  /*12c00*/  SYNCS.PHASECHK.TRANS64.TRYWAIT P0, [R3+URZ+0x31c60], R0 ;  /* 0x031c6000030075a7 */ /* 0x000e64000800017f */
[----:B-1----:R-:W-:Y:S09]  /*12c10*/  @!P0 BRA `(.L_x_1612) ;  /* 0x0000000c00208947 */ /* 0x002ff20003800000 */
.L_x_1639:
[----:B------:R-:W-:Y:S05]  /*12c20*/  @P1 BRA `(.L_x_1613) ;  /* 0x0000000000141947 */ /* 0x000fea0003800000 */
[----:B------:R-:W-:Y:S01]  /*12c30*/  ISETP.NE.AND P0, PT, R27, RZ, PT ;  /* 0x000000ff1b00720c */ /* 0x000fe20003f05270 */
[----:B-1----:R-:W-:-:S04]  /*12c40*/  IMAD.MOV.U32 R0, RZ, RZ, 0x6c00 ;  /* 0x00006c00ff007424 */ /* 0x002fc800078e00ff */
[----:B------:R2:W-:Y:S08]  /*12c50*/  SYNCS.ARRIVE.TRANS64 RZ, [R3+URZ+0x31c50], R0 ;  /* 0x031c500003ff79a7 */ /* 0x0005f0000800003f */
[----:B------:R-:W-:Y:S05]  /*12c60*/  @!P0 BRA `(.L_x_1613) ;  /* 0x0000000000048947 */ /* 0x000fea0003800000 */
[----:B------:R-:W-:Y:S01]  /*12c70*/  BPT.TRAP 0x1 ;  /* 0x000000040000795c */ /* 0x000fe20000300000 */
.L_x_1613:
        /* <DEDUP_REMOVED lines=27> */
.L_x_1611:
[----:B------:R-:W-:Y:S05]  /*12e30*/  BSYNC B0 ;  /* 0x0000000000007941 */ /* 0x000fea0003800000 */
.L_x_1610:
[----:B------:R-:W-:Y:S02]  /*12e40*/  VIADD R19, R19, 0x1 ;  /* 0x0000000113137836 */ /* 0x000fe40000000000 */
[----:B--2---:R-:W-:-:S03]  /*12e50*/  IMAD.MOV.U32 R13, RZ, RZ, R26 ;  /* 0x000000ffff0d7224 */ /* 0x004fc600078e001a */
[----:B------:R-:W-:-:S04]  /*12e60*/  ISETP.NE.AND P0, PT, R19, 0x2, PT ;  /* 0x000000021300780c */ /* 0x000fc80003f05270 */
[----:B-1----:R-:W-:Y:S02]  /*12e70*/  SEL R3, RZ, 0x1, P0 ;  /* 0x00000001ff037807 */ /* 0x002fe40000000000 */
[----:B------:R-:W-:Y:S02]  /*12e80*/  SEL R19, R19, RZ, P0 ;  /* 0x000000ff13137207 */ /* 0x000fe40000000000 */
[----:B------:R-:W-:-:S07]  /*12e90*/  LOP3.LUT R22, R22, R3, RZ, 0x3c, !PT ;  /* 0x0000000316167212 */ /* 0x000fce00078e3cff */
.L_x_1572:
[----:B------:R-:W-:Y:S05]  /*12ea0*/  BSYNC B6 ;  /* 0x0000000000067941 */ /* 0x000fea0003800000 */
.L_x_1570:
[----:B------:R-:W-:-:S03]  /*12eb0*/  UMOV UR4, 0xffffffff ;  /* 0xffffffff00047882 */ /* 0x000fc60000000000 */
[----:B------:R-:W-:Y:S05]  /*12ec0*/  BRA.DIV UR4, `(.L_x_1614) ;  /* 0x0000000a04887947 */ /* 0x000fea000b800000 */
[----:B------:R1:W2:Y:S02]  /*12ed0*/  SHFL.IDX PT, R14, R13, RZ, 0x1f ;  /* 0x00001fff0d0e7589 */ /* 0x0002a400000e0000 */
.L_x_1642:
[----:B------:R-:W-:Y:S01]  /*12ee0*/  ISETP.NE.AND P0, PT, R27, RZ, PT ;  /* 0x000000ff1b00720c */ /* 0x000fe20003f05270 */
[----:B------:R-:W-:Y:S05]  /*12ef0*/  WARPSYNC.ALL ;  /* 0x0000000000007948 */ /* 0x000fea0003800000 */
[----:B------:R-:W-:Y:S01]  /*12f00*/  BAR.SYNC.DEFER_BLOCKING 0x4, 0x1a0 ;  /* 0x0106800000007b1d */ /* 0x000fe20000010000 */
[----:B--2---:R-:W-:-:S05]  /*12f10*/  MOV R26, R14 ;  /* 0x0000000e001a7202 */ /* 0x004fca0000000f00 */
        /* <DEDUP_REMOVED lines=8> */
.L_x_1567:
[----:B------:R-:W2:Y:S01]  /*12fa0*/  S2R R3, SR_CgaCtaId ;  /* 0x0000000000037919 */ /* 0x000ea20000008800 */
[----:B------:R-:W-:Y:S01]  /*12fb0*/  VIADD R23, R23, 0x1 ;  /* 0x0000000117177836 */ /* 0x000fe20000000000 */
[----:B------:R-:W-:-:S04]  /*12fc0*/  MOV R2, 0x400 ;  /* 0x0000040000027802 */ /* 0x000fc80000000f00 */
[----:B------:R-:W-:-:S04]  /*12fd0*/  LEA.HI R0, R23, R23, RZ, 0x1 ;  /* 0x0000001717007211 */ /* 0x000fc800078f08ff */
[----:B------:R-:W-:-:S05]  /*12fe0*/  LOP3.LUT R0, R0, 0xfffffffe, RZ, 0xc0, !PT ;  /* 0xfffffffe00007812 */ /* 0x000fca00078ec0ff */
[----:B------:R-:W-:-:S05]  /*12ff0*/  IMAD.IADD R0, R23, 0x1, -R0 ;  /* 0x0000000117007824 */ /* 0x000fca00078e0a00 */
[----:B------:R-:W-:Y:S02]  /*13000*/  SHF.L.U32 R0, R0, 0x1f, RZ ;  /* 0x0000001f00007819 */ /* 0x000fe400000006ff */
[----:B--2---:R-:W-:-:S04]  /*13010*/  LEA R9, R3, R2, 0x18 ;  /* 0x0000000203097211 */ /* 0x004fc800078ec0ff */
[----:B------:R-:W2:Y:S02]  /*13020*/  SYNCS.PHASECHK.TRANS64.TRYWAIT P0, [R9+URZ+0x31c20], R0 ;  /* 0x031c2000090075a7 */ /* 0x000ea4000800017f */
[----:B--2---:R-:W-:Y:S05]  /*13030*/  @!P0 BRA `(.L_x_1616) ;  /* 0x0000000800508947 */ /* 0x004fea0003800000 */
.L_x_1643:
[----:B------:R-:W3:Y:S02]  /*13040*/  SHFL.IDX PT, R16, R16, RZ, 0x1f ;  /* 0x00001fff10107589 */ /* 0x000ee400000e0000 */
[----:B---3--:R-:W-:-:S13]  /*13050*/  ISETP.NE.AND P0, PT, R16, RZ, PT ;  /* 0x000000ff1000720c */ /* 0x008fda0003f05270 */
[----:B------:R-:W-:Y:S05]  /*13060*/  @P0 EXIT ;  /* 0x000000000000094d */ /* 0x000fea0003800000 */
[----:B------:R-:W-:Y:S01]  /*13070*/  ELECT P0, URZ, PT ;  /* 0x00000000003f782f */ /* 0x000fe20003800000 */
[----:B------:R-:W-:-:S12]  /*13080*/  BSSY B0, `(.L_x_1617) ;  /* 0x000001f000007945 */ /* 0x000fd80003800000 */
[----:B------:R-:W-:Y:S05]  /*13090*/  @!P0 BRA `(.L_x_1618) ;  /* 0x0000000000748947 */ /* 0x000fea0003800000 */
[----:B------:R-:W-:-:S04]  /*130a0*/  LOP3.LUT R17, R17, 0x2, RZ, 0xfc, !PT ;  /* 0x0000000211117812 */ /* 0x000fc800078efcff */
[----:B------:R-:W-:-:S13]  /*130b0*/  ISETP.NE.AND P2, PT, R17, 0x3, PT ;  /* 0x000000031100780c */ /* 0x000fda0003f45270 */
[----:B------:R-:W-:Y:S05]  /*130c0*/  @!P2 BRA `(.L_x_1619) ;  /* 0x000000000004a947 */ /* 0x000fea0003800000 */
[----:B------:R-:W-:Y:S01]  /*130d0*/  BPT.TRAP 0x1 ;  /* 0x000000040000795c */ /* 0x000fe20000300000 */
.L_x_1619:
[----:B--2---:R-:W-:Y:S01]  /*130e0*/  VIADD R0, R9, 0x31c40 ;  /* 0x00031c4009007836 */ /* 0x004fe20000000000 */
[----:B------:R-:W-:Y:S02]  /*130f0*/  SHF.L.U32 R4, R22, 0x1f, RZ ;  /* 0x0000001f16047819 */ /* 0x000fe400000006ff */
[C---:B------:R-:W-:Y:S01]  /*13100*/  IADD3 R2, R19.reuse, 0x1, RZ ;  /* 0x0000000113027810 */ /* 0x040fe20007ffe0ff */
        /* <DEDUP_REMOVED lines=9> */
.L_x_1644:
[----:B------:R-:W3:Y:S02]  /*131a0*/  SYNCS.PHASECHK.TRANS64.TRYWAIT P0, [R3+URZ], R2 ;  /* 0x00000002030075a7 */ /* 0x000ee4000800017f */
[----:B---3--:R-:W-:Y:S05]  /*131b0*/  @!P0 BRA `(.L_x_1621) ;  /* 0x0000000800188947 */ /* 0x008fea0003800000 */
.L_x_1645:
[----:B------:R-:W-:Y:S05]  /*131c0*/  @!P2 BRA `(.L_x_1622) ;  /* 0x000000000004a947 */ /* 0x000fea0003800000 */
[----:B------:R-:W-:Y:S01]  /*131d0*/  BPT.TRAP 0x1 ;  /* 0x000000040000795c */ /* 0x000fe20000300000 */
.L_x_1622:
[----:B------:R-:W-:-:S04]  /*131e0*/  VIADD R0, R9, 0x31c60 ;  /* 0x00031c6009007836 */ /* 0x000fc80000000000 */
[----:B------:R-:W-:-:S04]  /*131f0*/  IMAD R19, R19, 0x8, R0 ;  /* 0x0000000813137824 */ /* 0x000fc800078e0200 */
[----:B------:R-:W4:Y:S02]  /*13200*/  SYNCS.PHASECHK.TRANS64.TRYWAIT P0, [R19+URZ], R4 ;  /* 0x00000004130075a7 */ /* 0x000f24000800017f */
[----:B----4-:R-:W-:Y:S05]  /*13210*/  @!P0 BRA `(.L_x_1623) ;  /* 0x0000000800148947 */ /* 0x010fea0003800000 */
.L_x_1646:
[----:B------:R-:W-:-:S07]  /*13220*/  IMAD R7, R7, 0x8, R0 ;  /* 0x0000000807077824 */ /* 0x000fce00078e0200 */
.L_x_1624:
[----:B------:R1:W1:Y:S02]  /*13230*/  SYNCS.PHASECHK.TRANS64.TRYWAIT P0, [R7+URZ], R2 ;  /* 0x00000002070075a7 */ /* 0x000264000800017f */
[----:B-1----:R-:W-:Y:S05]  /*13240*/  @!P0 NANOSLEEP.SYNCS 0x989680 ;  /* 0x009896800000895d */ /* 0x002fea0003900000 */
[----:B------:R-:W1:Y:S02]  /*13250*/  @!P0 SYNCS.PHASECHK.TRANS64 P0, [R7+URZ], R2 ;  /* 0x00000002070085a7 */ /* 0x000e64000800007f */
[----:B-1----:R-:W-:Y:S05]  /*13260*/  @!P0 BRA `(.L_x_1624) ;  /* 0xfffffffc00f08947 */ /* 0x002fea000383ffff */
.L_x_1618:
[----:B------:R-:W-:Y:S05]  /*13270*/  BSYNC B0 ;  /* 0x0000000000007941 */ /* 0x000fea0003800000 */
.L_x_1617:
[----:B------:R-:W-:Y:S05]  /*13280*/  EXIT ;  /* 0x000000000000794d */ /* 0x000fea0003800000 */
.L_x_1528:
[----:B-1----:R-:W-:-:S04]  /*13290*/  MOV R3, UR47 ;  /* 0x0000002f00037c02 */ /* 0x002fc80008000f00 */
[----:B------:R1:W2:Y:S03]  /*132a0*/  SYNCS.PHASECHK.TRANS64.TRYWAIT P1, [R3+URZ+0x31c00], R0 ;  /* 0x031c0000030075a7 */ /* 0x0002a6000802017f */
[----:B--2---:R-:W-:Y:S05]  /*132b0*/  @!P1 NANOSLEEP.SYNCS 0x989680 ;  /* 0x009896800000995d */ /* 0x004fea0003900000 */
[----:B------:R-:W2:Y:S02]  /*132c0*/  @!P1 SYNCS.PHASECHK.TRANS64 P1, [R3+URZ+0x31c00], R0 ;  /* 0x031c0000030095a7 */ /* 0x000ea4000802007f */
[----:B--2---:R-:W-:Y:S05]  /*132d0*/  @!P1 BRA `(.L_x_1528) ;  /* 0xfffffffc00ec9947 */ /* 0x004fea000383ffff */
[----:B------:R-:W-:Y:S05]  /*132e0*/  BRA `(.L_x_1625) ;  /* 0xfffffee400107947 */ /* 0x000fea000383ffff */
.L_x_1532:
[----:B--2---:R2:W3:Y:S02]  /*132f0*/  SYNCS.PHASECHK.TRANS64.TRYWAIT P2, [R0+URZ+0x31c30], R3 ;  /* 0x031c3003000075a7 */ /* 0x0044e4000804017f */
[----:B---3--:R-:W-:Y:S05]  /*13300*/  @!P2 NANOSLEEP.SYNCS 0x989680 ;  /* 0x009896800000a95d */ /* 0x008fea0003900000 */
[----:B------:R-:W3:Y:S02]  /*13310*/  @!P2 SYNCS.PHASECHK.TRANS64 P2, [R0+URZ+0x31c30], R3 ;  /* 0x031c30030000a5a7 */ /* 0x000ee4000804007f */
[----:B---3--:R-:W-:Y:S05]  /*13320*/  @!P2 BRA `(.L_x_1532) ;  /* 0xfffffffc00f0a947 */ /* 0x008fea000383ffff */
[----:B------:R-:W-:Y:S05]  /*13330*/  BRA `(.L_x_1531) ;  /* 0xfffffee400387947 */ /* 0x000fea000383ffff */
.L_x_1537:
[----:B--2---:R-:W-:-:S04]  /*13340*/  IMAD.U32 R10, RZ, RZ, UR6 ;  /* 0x00000006ff0a7e24 */ /* 0x004fc8000f8e00ff */
[----:B------:R2:W3:Y:S03]  /*13350*/  SYNCS.PHASECHK.TRANS64.TRYWAIT P2, [R10+URZ+0x31c30], R9 ;  /* 0x031c30090a0075a7 */ /* 0x0004e6000804017f */
[----:B---3--:R-:W-:Y:S05]  /*13360*/  @!P2 NANOSLEEP.SYNCS 0x989680 ;  /* 0x009896800000a95d */ /* 0x008fea0003900000 */
[----:B------:R-:W3:Y:S02]  /*13370*/  @!P2 SYNCS.PHASECHK.TRANS64 P2, [R10+URZ+0x31c30], R9 ;  /* 0x031c30090a00a5a7 */ /* 0x000ee4000804007f */
[----:B---3--:R-:W-:Y:S05]  /*13380*/  @!P2 BRA `(.L_x_1537) ;  /* 0xfffffffc00eca947 */ /* 0x008fea000383ffff */
[----:B------:R-:W-:Y:S05]  /*13390*/  BRA `(.L_x_1534) ;  /* 0xffffff28009c7947 */ /* 0x000fea000383ffff */
.L_x_1541:
[----:B--2---:R-:W-:-:S04]  /*133a0*/  IMAD.U32 R10, RZ, RZ, UR6 ;  /* 0x00000006ff0a7e24 */ /* 0x004fc8000f8e00ff */
[----:B------:R2:W3:Y:S03]  /*133b0*/  SYNCS.PHASECHK.TRANS64.TRYWAIT P2, [R10+URZ+0x31c50], R9 ;  /* 0x031c50090a0075a7 */ /* 0x0004e6000804017f */
[----:B---3--:R-:W-:Y:S05]  /*133c0*/  @!P2 NANOSLEEP.SYNCS 0x989680 ;  /* 0x009896800000a95d */ /* 0x008fea0003900000 */
[----:B------:R-:W3:Y:S02]  /*133d0*/  @!P2 SYNCS.PHASECHK.TRANS64 P2, [R10+URZ+0x31c50], R9 ;  /* 0x031c50090a00a5a7 */ /* 0x000ee4000804007f */
[----:B---3--:R-:W-:Y:S05]  /*133e0*/  @!P2 BRA `(.L_x_1541) ;  /* 0xfffffffc00eca947 */ /* 0x008fea000383ffff */
[----:B------:R-:W-:Y:S05]  /*133f0*/  BRA `(.L_x_1538) ;  /* 0xffffff4000407947 */ /* 0x000fea000383ffff */
.L_x_1547:
[----:B--2---:R-:W-:-:S04]  /*13400*/  IMAD.U32 R7, RZ, RZ, UR6 ;  /* 0x00000006ff077e24 */ /* 0x004fc8000f8e00ff */
[----:B------:R2:W3:Y:S03]  /*13410*/  SYNCS.PHASECHK.TRANS64.TRYWAIT P2, [R7+URZ+0x31c30], R6 ;  /* 0x031c3006070075a7 */ /* 0x0004e6000804017f */
[----:B---3--:R-:W-:Y:S05]  /*13420*/  @!P2 NANOSLEEP.SYNCS 0x989680 ;  /* 0x009896800000a95d */ /* 0x008fea0003900000 */
[----:B------:R-:W3:Y:S02]  /*13430*/  @!P2 SYNCS.PHASECHK.TRANS64 P2, [R7+URZ+0x31c30], R6 ;  /* 0x031c30060700a5a7 */ /* 0x000ee4000804007f */
[----:B---3--:R-:W-:Y:S05]  /*13440*/  @!P2 BRA `(.L_x_1547) ;  /* 0xfffffffc00eca947 */ /* 0x008fea000383ffff */
[----:B------:R-:W-:Y:S05]  /*13450*/  BRA `(.L_x_1544) ;  /* 0xffffff7400347947 */ /* 0x000fea000383ffff */
.L_x_1551:
[----:B--2---:R-:W-:-:S04]  /*13460*/  IMAD.U32 R7, RZ, RZ, UR6 ;  /* 0x00000006ff077e24 */ /* 0x004fc8000f8e00ff */
[----:B------:R2:W3:Y:S03]  /*13470*/  SYNCS.PHASECHK.TRANS64.TRYWAIT P2, [R7+URZ+0x31c50], R6 ;  /* 0x031c5006070075a7 */ /* 0x0004e6000804017f */
[----:B---3--:R-:W-:Y:S05]  /*13480*/  @!P2 NANOSLEEP.SYNCS 0x989680 ;  /* 0x009896800000a95d */ /* 0x008fea0003900000 */
[----:B------:R-:W3:Y:S02]  /*13490*/  @!P2 SYNCS.PHASECHK.TRANS64 P2, [R7+URZ+0x31c50], R6 ;  /* 0x031c50060700a5a7 */ /* 0x000ee4000804007f */
[----:B---3--:R-:W-:Y:S05]  /*134a0*/  @!P2 BRA `(.L_x_1551) ;  /* 0xfffffffc00eca947 */ /* 0x008fea000383ffff */
[----:B------:R-:W-:Y:S05]  /*134b0*/  BRA `(.L_x_1548) ;  /* 0xffffff8800d87947 */ /* 0x000fea000383ffff */
.L_x_1556:
[----:B---3--:R-:W-:-:S04]  /*134c0*/  MOV R5, UR10 ;  /* 0x0000000a00057c02 */ /* 0x008fc80008000f00 */
[----:B------:R3:W4:Y:S03]  /*134d0*/  SYNCS.PHASECHK.TRANS64.TRYWAIT P0, [R5+URZ+0x31c50], R4 ;  /* 0x031c5004050075a7 */ /* 0x000726000800017f */
[----:B----4-:R-:W-:Y:S05]  /*134e0*/  @!P0 NANOSLEEP.SYNCS 0x989680 ;  /* 0x009896800000895d */ /* 0x010fea0003900000 */
[----:B------:R-:W4:Y:S02]  /*134f0*/  @!P0 SYNCS.PHASECHK.TRANS64 P0, [R5+URZ+0x31c50], R4 ;  /* 0x031c5004050085a7 */ /* 0x000f24000800007f */
[----:B----4-:R-:W-:Y:S05]  /*13500*/  @!P0 BRA `(.L_x_1556) ;  /* 0xfffffffc00ec8947 */ /* 0x010fea000383ffff */
[----:B------:R-:W-:Y:S05]  /*13510*/  BRA `(.L_x_1555) ;  /* 0xffffffb000f87947 */ /* 0x000fea000383ffff */
.L_x_1576:
[----:B------:R-:W-:Y:S02]  /*13520*/  IMAD.MOV.U32 R13, RZ, RZ, R16 ;  /* 0x000000ffff0d7224 */ /* 0x000fe400078e0010 */
[----:B------:R-:W-:Y:S02]  /*13530*/  IMAD.MOV.U32 R12, RZ, RZ, RZ ;  /* 0x000000ffff0c7224 */ /* 0x000fe400078e00ff */
[----:B------:R-:W-:Y:S02]  /*13540*/  IMAD.MOV.U32 R11, RZ, RZ, 0x1f ;  /* 0x0000001fff0b7424 */ /* 0x000fe400078e00ff */
[----:B------:R-:W-:-:S07]  /*13550*/  IMAD.MOV.U32 R15, RZ, RZ, -0x1 ;  /* 0xffffffffff0f7424 */ /* 0x000fce00078e00ff */
[----:B------:R-:W-:Y:S05]  /*13560*/  WARPSYNC.COLLECTIVE R15, `(.L_x_1626) ;  /* 0x000000000f087348 */ /* 0x000fea0003c00000 */
[----:B------:R1:W2:Y:S02]  /*13570*/  SHFL.IDX P6, R14, R13, R12, R11 ;  /* 0x0000000c0d0e7389 */ /* 0x0002a400000c000b */
[----:B-12---:R-:W-:Y:S01]  /*13580*/  ENDCOLLECTIVE ;  /* 0x000000000000791b */ /* 0x006fe20003800000 */
.L_x_1626:
[----:B------:R-:W-:Y:S05]  /*13590*/  BRA `(.L_x_1627) ;  /* 0xffffffd800587947 */ /* 0x000fea000383ffff */
.L_x_1577:
[----:B------:R-:W-:Y:S01]  /*135a0*/  BSSY B0, `(.L_x_1628) ;  /* 0x0000006000007945 */ /* 0x000fe20003800000 */
[----:B------:R-:W-:-:S07]  /*135b0*/  MOV R15, 0xffffffff ;  /* 0xffffffff000f7802 */ /* 0x000fce0000000f00 */
[----:B------:R-:W-:Y:S05]  /*135c0*/  WARPSYNC.COLLECTIVE R15, `(.L_x_1629) ;  /* 0x000000000f0c7348 */ /* 0x000fea0003c00000 */
[----:B------:R-:W-:Y:S02]  /*135d0*/  ELECT P6, UR62, PT ;  /* 0x00000000003e782f */ /* 0x000fe400038c0000 */
[----:B------:R-:W-:Y:S01]  /*135e0*/  MOV R14, UR62 ;  /* 0x0000003e000e7c02 */ /* 0x000fe20008000f00 */
[----:B------:R-:W-:Y:S10]  /*135f0*/  ENDCOLLECTIVE ;  /* 0x000000000000791b */ /* 0x000ff40003800000 */
.L_x_1629:
[----:B------:R-:W-:Y:S05]  /*13600*/  BSYNC B0 ;  /* 0x0000000000007941 */ /* 0x000fea0003800000 */
.L_x_1628:
[----:B------:R-:W-:Y:S05]  /*13610*/  BRA `(.L_x_1630) ;  /* 0xffffffd800487947 */ /* 0x000fea000383ffff */
.L_x_1580:
[----:B--2---:R2:W3:Y:S02]  /*13620*/  SYNCS.PHASECHK.TRANS64.TRYWAIT P2, [R13+URZ+0x31c40], R12 ;  /* 0x031c400c0d0075a7 */ /* 0x0044e4000804017f */
[----:B---3--:R-:W-:Y:S05]  /*13630*/  @!P2 NANOSLEEP.SYNCS 0x989680 ;  /* 0x009896800000a95d */ /* 0x008fea0003900000 */
[----:B------:R-:W3:Y:S02]  /*13640*/  @!P2 SYNCS.PHASECHK.TRANS64 P2, [R13+URZ+0x31c40], R12 ;  /* 0x031c400c0d00a5a7 */ /* 0x000ee4000804007f */
[----:B---3--:R-:W-:Y:S05]  /*13650*/  @!P2 BRA `(.L_x_1580) ;  /* 0xfffffffc00f0a947 */ /* 0x008fea000383ffff */
[----:B------:R-:W-:Y:S05]  /*13660*/  BRA `(.L_x_1631) ;  /* 0xffffffd800a07947 */ /* 0x000fea000383ffff */
.L_x_1582:
[----:B-1----:R1:W3:Y:S02]  /*13670*/  SYNCS.PHASECHK.TRANS64.TRYWAIT P2, [R24+URZ+0x31c20], R7 ;  /* 0x031c2007180075a7 */ /* 0x0022e4000804017f */
[----:B---3--:R-:W-:Y:S05]  /*13680*/  @!P2 NANOSLEEP.SYNCS 0x989680 ;  /* 0x009896800000a95d */ /* 0x008fea0003900000 */
[----:B------:R-:W3:Y:S02]  /*13690*/  @!P2 SYNCS.PHASECHK.TRANS64 P2, [R24+URZ+0x31c20], R7 ;  /* 0x031c20071800a5a7 */ /* 0x000ee4000804007f */
[----:B---3--:R-:W-:Y:S05]  /*136a0*/  @!P2 BRA `(.L_x_1582) ;  /* 0xfffffffc00f0a947 */ /* 0x008fea000383ffff */
[----:B------:R-:W-:Y:S05]  /*136b0*/  BRA `(.L_x_1632) ;  /* 0xffffffdc00b87947 */ /* 0x000fea000383ffff */
.L_x_1588:
[----:B-1----:R1:W2:Y:S02]  /*136c0*/  SYNCS.PHASECHK.TRANS64.TRYWAIT P3, [R3+URZ+0x31c40], R2 ;  /* 0x031c4002030075a7 */ /* 0x0022a4000806017f */
[----:B--2---:R-:W-:Y:S05]  /*136d0*/  @!P3 NANOSLEEP.SYNCS 0x989680 ;  /* 0x009896800000b95d */ /* 0x004fea0003900000 */
[----:B------:R-:W2:Y:S02]  /*136e0*/  @!P3 SYNCS.PHASECHK.TRANS64 P3, [R3+URZ+0x31c40], R2 ;  /* 0x031c40020300b5a7 */ /* 0x000ea4000806007f */
[----:B--2---:R-:W-:Y:S05]  /*136f0*/  @!P3 BRA `(.L_x_1588) ;  /* 0xfffffffc00f0b947 */ /* 0x004fea000383ffff */
[----:B------:R-:W-:Y:S05]  /*13700*/  BRA `(.L_x_1633) ;  /* 0xffffffe000487947 */ /* 0x000fea000383ffff */
.L_x_1590:
[----:B-1----:R1:W2:Y:S02]  /*13710*/  SYNCS.PHASECHK.TRANS64.TRYWAIT P3, [R2+URZ+0x60], R3 ;  /* 0x00006003020075a7 */ /* 0x0022a4000806017f */
[----:B--2---:R-:W-:Y:S05]  /*13720*/  @!P3 NANOSLEEP.SYNCS 0x989680 ;  /* 0x009896800000b95d */ /* 0x004fea0003900000 */
[----:B------:R-:W2:Y:S02]  /*13730*/  @!P3 SYNCS.PHASECHK.TRANS64 P3, [R2+URZ+0x60], R3 ;  /* 0x000060030200b5a7 */ /* 0x000ea4000806007f */
[----:B--2---:R-:W-:Y:S05]  /*13740*/  @!P3 BRA `(.L_x_1590) ;  /* 0xfffffffc00f0b947 */ /* 0x004fea000383ffff */
[----:B------:R-:W-:Y:S05]  /*13750*/  BRA `(.L_x_1634) ;  /* 0xffffffe000c47947 */ /* 0x000fea000383ffff */
.L_x_1596:
[----:B-1----:R1:W2:Y:S02]  /*13760*/  SYNCS.PHASECHK.TRANS64.TRYWAIT P3, [R10+URZ+0x31c40], R3 ;  /* 0x031c40030a0075a7 */ /* 0x0022a4000806017f */
[----:B--2---:R-:W-:Y:S05]  /*13770*/  @!P3 NANOSLEEP.SYNCS 0x989680 ;  /* 0x009896800000b95d */ /* 0x004fea0003900000 */
[----:B------:R-:W2:Y:S02]  /*13780*/  @!P3 SYNCS.PHASECHK.TRANS64 P3, [R10+URZ+0x31c40], R3 ;  /* 0x031c40030a00b5a7 */ /* 0x000ea4000806007f */
[----:B--2---:R-:W-:Y:S05]  /*13790*/  @!P3 BRA `(.L_x_1596) ;  /* 0xfffffffc00f0b947 */ /* 0x004fea000383ffff */
[----:B------:R-:W-:Y:S05]  /*137a0*/  BRA `(.L_x_1635) ;  /* 0xffffffe400e87947 */ /* 0x000fea000383ffff */
.L_x_1598:
[----:B-1----:R1:W2:Y:S02]  /*137b0*/  SYNCS.PHASECHK.TRANS64.TRYWAIT P3, [R3+URZ+0x60], R22 ;  /* 0x00006016030075a7 */ /* 0x0022a4000806017f */
[----:B--2---:R-:W-:Y:S05]  /*137c0*/  @!P3 NANOSLEEP.SYNCS 0x989680 ;  /* 0x009896800000b95d */ /* 0x004fea0003900000 */
[----:B------:R-:W2:Y:S02]  /*137d0*/  @!P3 SYNCS.PHASECHK.TRANS64 P3, [R3+URZ+0x60], R22 ;  /* 0x000060160300b5a7 */ /* 0x000ea4000806007f */
[----:B--2---:R-:W-:Y:S05]  /*137e0*/  @!P3 BRA `(.L_x_1598) ;  /* 0xfffffffc00f0b947 */ /* 0x004fea000383ffff */
[----:B------:R-:W-:Y:S05]  /*137f0*/  BRA `(.L_x_1636) ;  /* 0xffffffe800647947 */ /* 0x000fea000383ffff */
.L_x_1603:
[----:B-1----:R1:W2:Y:S02]  /*13800*/  SYNCS.PHASECHK.TRANS64.TRYWAIT P3, [R3+URZ+0x31c40], R10 ;  /* 0x031c400a030075a7 */ /* 0x0022a4000806017f */
[----:B--2---:R-:W-:Y:S05]  /*13810*/  @!P3 NANOSLEEP.SYNCS 0x989680 ;  /* 0x009896800000b95d */ /* 0x004fea0003900000 */
[----:B------:R-:W2:Y:S02]  /*13820*/  @!P3 SYNCS.PHASECHK.TRANS64 P3, [R3+URZ+0x31c40], R10 ;  /* 0x031c400a0300b5a7 */ /* 0x000ea4000806007f */
[----:B--2---:R-:W-:Y:S05]  /*13830*/  @!P3 BRA `(.L_x_1603) ;  /* 0xfffffffc00f0b947 */ /* 0x004fea000383ffff */
[----:B------:R-:W-:Y:S05]  /*13840*/  BRA `(.L_x_1637) ;  /* 0xffffffec00647947 */ /* 0x000fea000383ffff */
.L_x_1605:
[----:B-1----:R1:W2:Y:S02]  /*13850*/  SYNCS.PHASECHK.TRANS64.TRYWAIT P3, [R3+URZ+0x60], R6 ;  /* 0x00006006030075a7 */ /* 0x0022a4000806017f */
[----:B--2---:R-:W-:Y:S05]  /*13860*/  @!P3 NANOSLEEP.SYNCS 0x989680 ;  /* 0x009896800000b95d */ /* 0x004fea0003900000 */
[----:B------:R-:W2:Y:S02]  /*13870*/  @!P3 SYNCS.PHASECHK.TRANS64 P3, [R3+URZ+0x60], R6 ;  /* 0x000060060300b5a7 */ /* 0x000ea4000806007f */
[----:B--2---:R-:W-:Y:S05]  /*13880*/  @!P3 BRA `(.L_x_1605) ;  /* 0xfffffffc00f0b947 */ /* 0x004fea000383ffff */
[----:B------:R-:W-:Y:S05]  /*13890*/  BRA `(.L_x_1638) ;  /* 0xffffffec00e87947 */ /* 0x000fea000383ffff */
.L_x_1612:
[----:B-1----:R1:W2:Y:S02]  /*138a0*/  SYNCS.PHASECHK.TRANS64.TRYWAIT P0, [R3+URZ+0x31c60], R0 ;  /* 0x031c6000030075a7 */ /* 0x0022a4000800017f */
[----:B--2---:R-:W-:Y:S05]  /*138b0*/  @!P0 NANOSLEEP.SYNCS 0x989680 ;  /* 0x009896800000895d */ /* 0x004fea0003900000 */
[----:B------:R-:W2:Y:S02]  /*138c0*/  @!P0 SYNCS.PHASECHK.TRANS64 P0, [R3+URZ+0x31c60], R0 ;  /* 0x031c6000030085a7 */ /* 0x000ea4000800007f */
[----:B--2---:R-:W-:Y:S05]  /*138d0*/  @!P0 BRA `(.L_x_1612) ;  /* 0xfffffffc00f08947 */ /* 0x004fea000383ffff */
[----:B------:R-:W-:Y:S05]  /*138e0*/  BRA `(.L_x_1639) ;  /* 0xfffffff000cc7947 */ /* 0x000fea000383ffff */
.L_x_1614:
[----:B------:R-:W-:Y:S01]  /*138f0*/  BSSY B0, `(.L_x_1640) ;  /* 0x0000007000007945 */ /* 0x000fe20003800000 */
[----:B------:R-:W-:Y:S02]  /*13900*/  IMAD.MOV.U32 R12, RZ, RZ, RZ ;  /* 0x000000ffff0c7224 */ /* 0x000fe400078e00ff */
[----:B------:R-:W-:Y:S02]  /*13910*/  IMAD.MOV.U32 R11, RZ, RZ, 0x1f ;  /* 0x0000001fff0b7424 */ /* 0x000fe400078e00ff */
[----:B------:R-:W-:-:S07]  /*13920*/  IMAD.MOV.U32 R15, RZ, RZ, -0x1 ;  /* 0xffffffffff0f7424 */ /* 0x000fce00078e00ff */
[----:B------:R-:W-:Y:S05]  /*13930*/  WARPSYNC.COLLECTIVE R15, `(.L_x_1641) ;  /* 0x000000000f087348 */ /* 0x000fea0003c00000 */
[----:B------:R1:W2:Y:S02]  /*13940*/  SHFL.IDX P6, R14, R13, R12, R11 ;  /* 0x0000000c0d0e7389 */ /* 0x0002a400000c000b */
[----:B-12---:R-:W-:Y:S01]  /*13950*/  ENDCOLLECTIVE ;  /* 0x000000000000791b */ /* 0x006fe20003800000 */
.L_x_1641:
[----:B------:R-:W-:Y:S05]  /*13960*/  BSYNC B0 ;  /* 0x0000000000007941 */ /* 0x000fea0003800000 */
.L_x_1640:
[----:B------:R-:W-:Y:S05]  /*13970*/  BRA `(.L_x_1642) ;  /* 0xfffffff400587947 */ /* 0x000fea000383ffff */
.L_x_1616:
[----:B--2---:R2:W3:Y:S02]  /*13980*/  SYNCS.PHASECHK.TRANS64.TRYWAIT P0, [R9+URZ+0x31c20], R0 ;  /* 0x031c2000090075a7 */ /* 0x0044e4000800017f */
[----:B---3--:R-:W-:Y:S05]  /*13990*/  @!P0 NANOSLEEP.SYNCS 0x989680 ;  /* 0x009896800000895d */ /* 0x008fea0003900000 */
[----:B------:R-:W3:Y:S02]  /*139a0*/  @!P0 SYNCS.PHASECHK.TRANS64 P0, [R9+URZ+0x31c20], R0 ;  /* 0x031c2000090085a7 */ /* 0x000ee4000800007f */
[----:B---3--:R-:W-:Y:S05]  /*139b0*/  @!P0 BRA `(.L_x_1616) ;  /* 0xfffffffc00f08947 */ /* 0x008fea000383ffff */
[----:B------:R-:W-:Y:S05]  /*139c0*/  BRA `(.L_x_1643) ;  /* 0xfffffff4009c7947 */ /* 0x000fea000383ffff */
.L_x_1620:
[----:B--2---:R2:W3:Y:S02]  /*139d0*/  SYNCS.PHASECHK.TRANS64.TRYWAIT P0, [R5+URZ], R4 ;  /* 0x00000004050075a7 */ /* 0x0044e4000800017f */
[----:B---3--:R-:W-:Y:S05]  /*139e0*/  @!P0 NANOSLEEP.SYNCS 0x989680 ;  /* 0x009896800000895d */ /* 0x008fea0003900000 */
[----:B------:R-:W3:Y:S02]  /*139f0*/  @!P0 SYNCS.PHASECHK.TRANS64 P0, [R5+URZ], R4 ;  /* 0x00000004050085a7 */ /* 0x000ee4000800007f */
[----:B---3--:R-:W-:Y:S05]  /*13a00*/  @!P0 BRA `(.L_x_1620) ;  /* 0xfffffffc00f08947 */ /* 0x008fea000383ffff */
[----:B------:R-:W-:Y:S05]  /*13a10*/  BRA `(.L_x_1644) ;  /* 0xfffffff400e07947 */ /* 0x000fea000383ffff */
.L_x_1621:
[----:B---3--:R3:W4:Y:S02]  /*13a20*/  SYNCS.PHASECHK.TRANS64.TRYWAIT P0, [R3+URZ], R2 ;  /* 0x00000002030075a7 */ /* 0x008724000800017f */
[----:B----4-:R-:W-:Y:S05]  /*13a30*/  @!P0 NANOSLEEP.SYNCS 0x989680 ;  /* 0x009896800000895d */ /* 0x010fea0003900000 */
[----:B------:R-:W4:Y:S02]  /*13a40*/  @!P0 SYNCS.PHASECHK.TRANS64 P0, [R3+URZ], R2 ;  /* 0x00000002030085a7 */ /* 0x000f24000800007f */
[----:B----4-:R-:W-:Y:S05]  /*13a50*/  @!P0 BRA `(.L_x_1621) ;  /* 0xfffffffc00f08947 */ /* 0x010fea000383ffff */
[----:B------:R-:W-:Y:S05]  /*13a60*/  BRA `(.L_x_1645) ;  /* 0xfffffff400d47947 */ /* 0x000fea000383ffff */
.L_x_1623:
[----:B----4-:R4:W1:Y:S02]  /*13a70*/  SYNCS.PHASECHK.TRANS64.TRYWAIT P0, [R19+URZ], R4 ;  /* 0x00000004130075a7 */ /* 0x010864000800017f */
[----:B-1----:R-:W-:Y:S05]  /*13a80*/  @!P0 NANOSLEEP.SYNCS 0x989680 ;  /* 0x009896800000895d */ /* 0x002fea0003900000 */
[----:B------:R-:W1:Y:S02]  /*13a90*/  @!P0 SYNCS.PHASECHK.TRANS64 P0, [R19+URZ], R4 ;  /* 0x00000004130085a7 */ /* 0x000e64000800007f */
[----:B-1----:R-:W-:Y:S05]  /*13aa0*/  @!P0 BRA `(.L_x_1623) ;  /* 0xfffffffc00f08947 */ /* 0x002fea000383ffff */
[----:B------:R-:W-:Y:S05]  /*13ab0*/  BRA `(.L_x_1646) ;  /* 0xfffffff400d87947 */ /* 0x000fea000383ffff */
.L_x_1647:
        /* <DEDUP_REMOVED lines=12> */
.L_x_2210:


//--------------------- .text._ZN7cutlass13device_kernelIN5flash11enable_sm90INS1_16FlashAttnFwdSm90INS1_25CollectiveMainloopFwdSm90ILi2EN4cute5tupleIJNS5_1CILi1EEES8_S8_EEENS6_IJNS7_ILi192EEENS7_ILi144EEENS7_ILi96EEEEEELi96ENS_10bfloat16_tEfNS_4arch4Sm90ELb1ELb0ELb1ELb1ELb0ELb0ELb0ELb0ELb1ELb0ELb0ELb0EEENS1_21CollectiveEpilogueFwdINS6_IJSA_SC_SB_EEES9_SE_SG_Li384ELb1ELb0ELb0ELb0EEENS1_36VarlenDynamicPersistentTileSchedulerILi192ELi144ELi384ELi32ELb0ELb0ELb1ELb1ELb1ELb1EEEEEEEEEvNT_6ParamsE --------------------------
	.section	.text._ZN7cutlass13device_kernelIN5flash11enable_sm90INS1_16FlashAttnFwdSm90INS1_25CollectiveMainloopFwdSm90ILi2EN4cute5tupleIJNS5_1CILi1EEES8_S8_EEENS6_IJNS7_ILi192EEENS7_ILi144EEENS7_ILi96EEEEEELi96ENS_10bfloat16_tEfNS_4arch4Sm90ELb1ELb0ELb1ELb1ELb0ELb0ELb0ELb0ELb1ELb0ELb0ELb0EEENS1_21CollectiveEpilogueFwdINS6_IJSA_SC_SB_EEES9_SE_SG_Li384ELb1ELb0ELb0ELb0EEENS1_36VarlenDynamicPersistentTileSchedulerILi192ELi144ELi384ELi32ELb0ELb0ELb1ELb1ELb1ELb1EEEEEEEEEvNT_6ParamsE,"ax",@progbits
	.align	128
.text._ZN7cutlass13device_kernelIN5flash11enable_sm90INS1_16FlashAttnFwdSm90INS1_25CollectiveMainloopFwdSm90ILi2EN4cute5tupleIJNS5_1CILi1EEES8_S8_EEENS6_IJNS7_ILi192EEENS7_ILi144EEENS7_ILi96EEEEEELi96ENS_10bfloat16_tEfNS_4arch4Sm90ELb1ELb0ELb1ELb1ELb0ELb0ELb0ELb0ELb1ELb0ELb0ELb0EEENS1_21CollectiveEpilogueFwdINS6_IJSA_SC_SB_EEES9_SE_SG_Li384ELb1ELb0ELb0ELb0EEENS1_36VarlenDynamicPersistentTileSchedulerILi192ELi144ELi384ELi32ELb0ELb0ELb1ELb1ELb1ELb1EEEEEEEEEvNT_6ParamsE:
        .type           _ZN7cutlass13device_kernelIN5flash11enable_sm90INS1_16FlashAttnFwdSm90INS1_25CollectiveMainloopFwdSm90ILi2EN4cute5tupleIJNS5_1CILi1EEES8_S8_EEENS6_IJNS7_ILi192EEENS7_ILi144EEENS7_ILi96EEEEEELi96ENS_10bfloat16_tEfNS_4arch4Sm90ELb1ELb0ELb1ELb1ELb0ELb0ELb0ELb0ELb1ELb0ELb0ELb0EEENS1_21CollectiveEpilogueFwdINS6_IJSA_SC_SB_EEES9_SE_SG_Li384ELb1ELb0ELb0ELb0EEENS1_36VarlenDynamicPersistentTileSchedulerILi192ELi144ELi384ELi32ELb0ELb0ELb1ELb1ELb1ELb1EEEEEEEEEvNT_6ParamsE,@function
        .size           _ZN7cutlass13device_kernelIN5flash11enable_sm90INS1_16FlashAttnFwdSm90INS1_25CollectiveMainloopFwdSm90ILi2EN4cute5tupleIJNS5_1CILi1EEES8_S8_EEENS6_IJNS7_ILi192EEENS7_ILi144EEENS7_ILi96EEEEEELi96ENS_10bfloat16_tEfNS_4arch4Sm90ELb1ELb0ELb1ELb1ELb0ELb0ELb0ELb0ELb1ELb0ELb0ELb0EEENS1_21CollectiveEpilogueFwdINS6_IJSA_SC_SB_EEES9_SE_SG_Li384ELb1ELb0ELb0ELb0EEENS1_36VarlenDynamicPersistentTileSchedulerILi192ELi144ELi384ELi32ELb0ELb0ELb1ELb1ELb1ELb1EEEEEEEEEvNT_6ParamsE,(.L_x_2211 - _ZN7cutlass13device_kernelIN5flash11enable_sm90INS1_16FlashAttnFwdSm90INS1_25CollectiveMainloopFwdSm90ILi2EN4cute5tupleIJNS5_1CILi1EEES8_S8_EEENS6_IJNS7_ILi192EEENS7_ILi144EEENS7_ILi96EEEEEELi96ENS_10bfloat16_tEfNS_4arch4Sm90ELb1ELb0ELb1ELb1ELb0ELb0ELb0ELb0ELb1ELb0ELb0ELb0EEENS1_21CollectiveEpilogueFwdINS6_IJSA_SC_SB_EEES9_SE_SG_Li384ELb1ELb0ELb0ELb0EEENS1_36VarlenDynamicPersistentTileSchedulerILi192ELi144ELi384ELi32ELb0ELb0ELb1ELb1ELb1ELb1EEEEEEEEEvNT_6ParamsE)
        .other          _ZN7cutlass13device_kernelIN5flash11enable_sm90INS1_16FlashAttnFwdSm90INS1_25CollectiveMainloopFwdSm90ILi2EN4cute5tupleIJNS5_1CILi1EEES8_S8_EEENS6_IJNS7_ILi192EEENS7_ILi144EEENS7_ILi96EEEEEELi96ENS_10bfloat16_tEfNS_4arch4Sm90ELb1ELb0ELb1ELb1ELb0ELb0ELb0ELb0ELb1ELb0ELb0ELb0EEENS1_21CollectiveEpilogueFwdINS6_IJSA_SC_SB_EEES9_SE_SG_Li384ELb1ELb0ELb0ELb0EEENS1_36VarlenDynamicPersistentTileSchedulerILi192ELi144ELi384ELi32ELb0ELb0ELb1ELb1ELb1ELb1EEEEEEEEEvNT_6ParamsE,@"STO_CUDA_ENTRY STV_DEFAULT"
_ZN7cutlass13device_kernelIN5flash11enable_sm90INS1_16FlashAttnFwdSm90INS1_25CollectiveMainloopFwdSm90ILi2EN4cute5tupleIJNS5_1CILi1EEES8_S8_EEENS6_IJNS7_ILi192EEENS7_ILi144EEENS7_ILi96EEEEEELi96ENS_10bfloat16_tEfNS_4arch4Sm90ELb1ELb0ELb1ELb1ELb0ELb0ELb0ELb0ELb1ELb0ELb0ELb0EEENS1_21CollectiveEpilogueFwdINS6_IJSA_SC_SB_EEES9_SE_SG_Li384ELb1ELb0ELb0ELb0EEENS1_36VarlenDynamicPersistentTileSchedulerILi192ELi144ELi384ELi32ELb0ELb0ELb1ELb1ELb1ELb1EEEEEEEEEvNT_6ParamsE:
        /* <DEDUP_REMOVED lines=21> */
.L_x_1649:
[----:B------:R-:W-:Y:S05]  /*0150*/  BSYNC B0 ;  /* 0x0000000000007941 */ /* 0x000fea0003800000 */
.L_x_1648:
        /* <DEDUP_REMOVED lines=41> */
.L_x_1650:
        /* <DEDUP_REMOVED lines=22> */
.L_x_1651:
        /* <DEDUP_REMOVED lines=18> */
.L_x_1652:
        /* <DEDUP_REMOVED lines=22> */
.L_x_1653:
        /* <DEDUP_REMOVED lines=22> */
.L_x_1654:
[----:B0-----:R-:W-:Y:S01]  /*0930*/  UMOV UR4, 0x1 ;  /* 0x0000000100047882 */ /* 0x001fe20000000000 */
[----:B------:R-:W-:Y:S01]  /*0940*/  PLOP3.LUT P0, PT, PT, PT, UP0, 0x80, 0x0 ;  /* 0x000000000000781c */ /* 0x000fe20003f0f008 */
[----:B------:R-:W-:Y:S01]  /*0950*/  USEL UR4, UR4, 0x2, !UP0 ;  /* 0x0000000204047887 */ /* 0x000fe2000c000000 */
[----:B------:R-:W-:-:S05]  /*0960*/  NOP ;  /* 0x0000000000007918 */ /* 0x000fca0000000000 */
[----:B------:R-:W-:-:S05]  /*0970*/  IMAD.U32 R2, RZ, RZ, UR4 ;  /* 0x00000004ff027e24 */ /* 0x000fca000f8e00ff */
[----:B------:R0:W-:Y:S01]  /*0980*/  STL [R1+0xc], R2 ;  /* 0x00000c0201007387 */ /* 0x0001e20000100800 */
[----:B-12-4-:R-:W-:Y:S06]  /*0990*/  BAR.SYNC.DEFER_BLOCKING 0x0 ;  /* 0x0000000000007b1d */ /* 0x016fec0000010000 */
[----:B------:R-:W-:Y:S05]  /*09a0*/  @!P0 BRA `(.L_x_1655) ;  /* 0x0000010400a88947 */ /* 0x000fea0003800000 */
.L_x_1656:
[----:B------:R-:W-:-:S08]  /*09b0*/  NOP ;  /* 0x0000000000007918 */ /* 0x000fd00000000000 */
[----:B------:R-:W1:Y:S02]  /*09c0*/  USETMAXREG.TRY_ALLOC.CTAPOOL UP0, 0xa0 ;  /* 0x000000a0000079c8 */ /* 0x000e640008000600 */
[----:B-1----:R-:W-:-:S13]  /*09d0*/  PLOP3.LUT P0, PT, PT, PT, UP0, 0x80, 0x0 ;  /* 0x000000000000781c */ /* 0x002fda0003f0f008 */
[----:B------:R-:W-:Y:S05]  /*09e0*/  @!P0 BRA `(.L_x_1656) ;  /* 0xfffffffc00f08947 */ /* 0x000fea000383ffff */
[----:B0-----:R-:W0:Y:S01]  /*09f0*/  S2R R2, SR_TID.X ;  /* 0x0000000000027919 */ /* 0x001e220000002100 */
        /* <DEDUP_REMOVED lines=13> */
[----:B------:R-:W2:Y:S01]  /*0ad0*/  LDL R3, [R1+0xc] ;  /* 0x00000c0001037983 */ /* 0x000ea20000100800 */
[----:B------:R-:W-:Y:S01]  /*0ae0*/  VIADD R157, R2, 0xffffff80 ;  /* 0xffffff80029d7836 */ /* 0x000fe20000000000 */
[----:B------:R-:W-:Y:S01]  /*0af0*/  R2UR UR5, R29 ;  /* 0x000000001d0572ca */ /* 0x000fe200000e0000 */
[----:B------:R-:W-:Y:S01]  /*0b00*/  UMOV UR60, URZ ;  /* 0x0000003f003c7c82 */ /* 0x000fe20008000000 */
[----:B------:R-:W-:Y:S02]  /*0b10*/  UMOV UR36, URZ ;  /* 0x0000003f00247c82 */ /* 0x000fe40008000000 */
[----:B------:R-:W-:-:S04]  /*0b20*/  SHF.R.S32.HI R0, RZ, 0x1f, R157 ;  /* 0x0000001fff007819 */ /* 0x000fc8000001149d */
[CC--:B------:R-:W-:Y:S02]  /*0b30*/  LEA.HI R2, R0.reuse, R157.reuse, RZ, 0x4 ;  /* 0x0000009d00027211 */ /* 0x0c0fe400078f20ff */
[----:B------:R-:W-:Y:S02]  /*0b40*/  LEA.HI R154, R0, R157, RZ, 0x7 ;  /* 0x0000009d009a7211 */ /* 0x000fe400078f38ff */
[----:B------:R-:W-:Y:S01]  /*0b50*/  SHF.R.S32.HI R5, RZ, 0x4, R2 ;  /* 0x00000004ff057819 */ /* 0x000fe20000011402 */
[----:B------:R-:W-:Y:S01]  /*0b60*/  IMAD.U32 R17, RZ, RZ, UR5 ;  /* 0x00000005ff117e24 */ /* 0x000fe2000f8e00ff */
[C---:B------:R-:W-:Y:S02]  /*0b70*/  LOP3.LUT R4, R2.reuse, 0xfffffff0, RZ, 0xc0, !PT ;  /* 0xfffffff002047812 */ /* 0x040fe400078ec0ff */
[----:B------:R-:W-:Y:S02]  /*0b80*/  LEA.HI R2, R2, R5, RZ, 0x1 ;  /* 0x0000000502027211 */ /* 0x000fe400078f08ff */
[----:B------:R-:W-:Y:S01]  /*0b90*/  LOP3.LUT R6, R154, 0xffffff80, RZ, 0xc0, !PT ;  /* 0xffffff809a067812 */ /* 0x000fe200078ec0ff */
[----:B------:R-:W-:Y:S01]  /*0ba0*/  IMAD.IADD R4, R157, 0x1, -R4 ;  /* 0x000000019d047824 */ /* 0x000fe200078e0a04 */
[----:B------:R-:W-:-:S02]  /*0bb0*/  LOP3.LUT R2, R2, 0x1ffffffe, RZ, 0xc0, !PT ;  /* 0x1ffffffe02027812 */ /* 0x000fc400078ec0ff */
[-C--:B------:R-:W-:Y:S01]  /*0bc0*/  LEA.HI R7, R0, R157.reuse, RZ, 0x5 ;  /* 0x0000009d00077211 */ /* 0x080fe200078f28ff */
[----:B------:R-:W-:Y:S01]  /*0bd0*/  IMAD.IADD R153, R157, 0x1, -R6 ;  /* 0x000000019d997824 */ /* 0x000fe200078e0a06 */
[----:B------:R-:W-:Y:S01]  /*0be0*/  SHF.R.S32.HI R154, RZ, 0x7, R154 ;  /* 0x00000007ff9a7819 */ /* 0x000fe2000001149a */
[----:B------:R-:W-:Y:S01]  /*0bf0*/  IMAD.IADD R2, R5, 0x1, -R2 ;  /* 0x0000000105027824 */ /* 0x000fe200078e0a02 */
[----:B------:R-:W-:Y:S02]  /*0c00*/  SHF.R.S32.HI R7, RZ, 0x5, R7 ;  /* 0x00000005ff077819 */ /* 0x000fe40000011407 */
[----:B------:R-:W-:Y:S01]  /*0c10*/  SHF.R.S32.HI R8, RZ, 0x1f, R153 ;  /* 0x0000001fff087819 */ /* 0x000fe20000011499 */
[----:B------:R-:W-:Y:S01]  /*0c20*/  IMAD.SHL.U32 R2, R2, 0x8, RZ ;  /* 0x0000000802027824 */ /* 0x000fe200078e00ff */
[----:B------:R-:W-:Y:S01]  /*0c30*/  LEA.HI R0, R0, R157, RZ, 0x2 ;  /* 0x0000009d00007211 */ /* 0x000fe200078f10ff */
[----:B------:R-:W-:Y:S01]  /*0c40*/  IMAD R155, R7, 0x10, R4 ;  /* 0x00000010079b7824 */ /* 0x000fe200078e0204 */
[----:B------:R-:W-:-:S02]  /*0c50*/  LEA.HI R9, R8, R153, RZ, 0x2 ;  /* 0x0000009908097211 */ /* 0x000fc400078f10ff */
[----:B------:R-:W-:Y:S01]  /*0c60*/  LEA.HI R8, R8, R153, RZ, 0x5 ;  /* 0x0000009908087211 */ /* 0x000fe200078f28ff */
[----:B------:R-:W-:Y:S01]  /*0c70*/  IMAD.U32 R155, R155, 0x20, R2 ;  /* 0x000000209b9b7824 */ /* 0x000fe200078e0002 */
[----:B------:R-:W-:Y:S02]  /*0c80*/  R2UR UR5, R30 ;  /* 0x000000001e0572ca */ /* 0x000fe400000e0000 */
[----:B------:R-:W-:Y:S02]  /*0c90*/  SHF.R.S32.HI R8, RZ, 0x5, R8 ;  /* 0x00000005ff087819 */ /* 0x000fe40000011408 */
[----:B------:R-:W-:Y:S02]  /*0ca0*/  SHF.R.S32.HI R146, RZ, 0x2, R0 ;  /* 0x00000002ff927819 */ /* 0x000fe40000011400 */
[----:B--2---:R-:W-:Y:S02]  /*0cb0*/  R2UR UR4, R3 ;  /* 0x00000000030472ca */ /* 0x004fe400000e0000 */
[----:B------:R-:W-:-:S04]  /*0cc0*/  SHF.R.S32.HI R3, RZ, 0x1f, R4 ;  /* 0x0000001fff037819 */ /* 0x000fc80000011404 */
[CC--:B------:R-:W-:Y:S02]  /*0cd0*/  LEA.HI R5, R3.reuse, R4.reuse, RZ, 0x3 ;  /* 0x0000000403057211 */ /* 0x0c0fe400078f18ff */
[----:B------:R-:W-:-:S03]  /*0ce0*/  LEA.HI R3, R3, R4, RZ, 0x2 ;  /* 0x0000000403037211 */ /* 0x000fc600078f10ff */
[----:B------:R-:W-:Y:S01]  /*0cf0*/  IMAD.SHL.U32 R6, R5, 0x10, RZ ;  /* 0x0000001005067824 */ /* 0x000fe200078e00ff */
[----:B------:R-:W-:Y:S01]  /*0d00*/  LOP3.LUT R5, R3, 0x7fffffc, RZ, 0xc0, !PT ;  /* 0x07fffffc03057812 */ /* 0x000fe200078ec0ff */
[----:B------:R-:W-:Y:S01]  /*0d10*/  ULOP3.LUT UR4, UR4, 0x1, URZ, 0xfc, !UPT ;  /* 0x0000000104047892 */ /* 0x000fe2000f8efc3f */
[----:B------:R-:W-:Y:S02]  /*0d20*/  SHF.R.S32.HI R3, RZ, 0x2, R3 ;  /* 0x00000002ff037819 */ /* 0x000fe40000011403 */
[----:B------:R-:W-:Y:S01]  /*0d30*/  LOP3.LUT R6, R6, 0x7fffff80, RZ, 0xc0, !PT ;  /* 0x7fffff8006067812 */ /* 0x000fe200078ec0ff */
[----:B------:R-:W-:Y:S01]  /*0d40*/  IMAD.IADD R5, R4, 0x1, -R5 ;  /* 0x0000000104057824 */ /* 0x000fe200078e0a05 */
[--C-:B------:R-:W-:Y:S01]  /*0d50*/  SHF.R.S32.HI R4, RZ, 0x1f, R9.reuse ;  /* 0x0000001fff047819 */ /* 0x100fe20000011409 */
[----:B------:R-:W-:Y:S01]  /*0d60*/  IMAD.SHL.U32 R3, R3, 0x40, RZ ;  /* 0x0000004003037824 */ /* 0x000fe200078e00ff */
[----:B------:R-:W-:Y:S01]  /*0d70*/  LEA R6, R7, R6, 0x8 ;  /* 0x0000000607067211 */ /* 0x000fe200078e40ff */
[----:B------:R-:W-:Y:S01]  /*0d80*/  IMAD.U32 R156, RZ, RZ, UR4 ;  /* 0x00000004ff9c7e24 */ /* 0x000fe2000f8e00ff */
[----:B------:R-:W-:Y:S01]  /*0d90*/  SHF.R.S32.HI R7, RZ, 0x2, R9 ;  /* 0x00000002ff077819 */ /* 0x000fe20000011409 */
[----:B------:R-:W-:Y:S01]  /*0da0*/  UMOV UR4, URZ ;  /* 0x0000003f00047c82 */ /* 0x000fe20008000000 */
[----:B------:R-:W-:Y:S01]  /*0db0*/  LOP3.LUT R3, R3, 0x40, RZ, 0xc0, !PT ;  /* 0x0000004003037812 */ /* 0x000fe200078ec0ff */
[----:B------:R-:W-:Y:S01]  /*0dc0*/  IMAD R6, R5, 0x10, R6 ;  /* 0x0000001005067824 */ /* 0x000fe200078e0206 */
[----:B------:R-:W-:Y:S01]  /*0dd0*/  LEA.HI R4, R4, R7, RZ, 0x3 ;  /* 0x0000000704047211 */ /* 0x000fe200078f18ff */
[----:B------:R-:W-:-:S03]  /*0de0*/  IMAD.HI R5, R154, 0x55555556, RZ ;  /* 0x555555569a057827 */ /* 0x000fc600078e02ff */
[----:B------:R-:W-:Y:S01]  /*0df0*/  LOP3.LUT R10, R4, 0xfffffff8, RZ, 0xc0, !PT ;  /* 0xfffffff8040a7812 */ /* 0x000fe200078ec0ff */
[----:B------:R-:W-:Y:S01]  /*0e00*/  IMAD.U32 R152, RZ, RZ, UR4 ;  /* 0x00000004ff987e24 */ /* 0x000fe2000f8e00ff */
[----:B------:R-:W-:Y:S02]  /*0e10*/  LOP3.LUT R4, R3, 0x8, R2, 0xf8, !PT ;  /* 0x0000000803047812 */ /* 0x000fe400078ef802 */
[----:B------:R-:W-:Y:S01]  /*0e20*/  SHF.R.U32.HI R3, RZ, 0x3, R3 ;  /* 0x00000003ff037819 */ /* 0x000fe20000011603 */
[----:B------:R-:W-:Y:S01]  /*0e30*/  IMAD.IADD R7, R7, 0x1, -R10 ;  /* 0x0000000107077824 */ /* 0x000fe200078e0a0a */
[----:B------:R-:W-:Y:S02]  /*0e40*/  LEA.HI R5, R5, R5, RZ, 0x1 ;  /* 0x0000000505057211 */ /* 0x000fe400078f08ff */
[----:B------:R-:W-:Y:S01]  /*0e50*/  LOP3.LUT R3, R4, R3, RZ, 0x3c, !PT ;  /* 0x0000000304037212 */ /* 0x000fe200078e3cff */
[----:B------:R-:W-:Y:S01]  /*0e60*/  IMAD R8, R8, 0x10, R7 ;  /* 0x0000001008087824 */ /* 0x000fe200078e0207 */
[----:B------:R-:W-:Y:S01]  /*0e70*/  LOP3.LUT R4, R0, 0x1ffffffc, RZ, 0xc0, !PT ;  /* 0x1ffffffc00047812 */ /* 0x000fe200078ec0ff */
[----:B------:R-:W-:-:S02]  /*0e80*/  IMAD R5, R5, -0x3, R154 ;  /* 0xfffffffd05057824 */ /* 0x000fc400078e029a */
[----:B------:R-:W-:Y:S01]  /*0e90*/  IMAD.IADD R2, R3, 0x1, R6 ;  /* 0x0000000103027824 */ /* 0x000fe200078e0206 */
[----:B------:R-:W-:Y:S01]  /*0ea0*/  LOP3.LUT R6, R9, 0x7ffffffc, RZ, 0xc0, !PT ;  /* 0x7ffffffc09067812 */ /* 0x000fe200078ec0ff */
[----:B------:R-:W-:Y:S02]  /*0eb0*/  IMAD.IADD R4, R157, 0x1, -R4 ;  /* 0x000000019d047824 */ /* 0x000fe400078e0a04 */
[----:B------:R-:W-:Y:S01]  /*0ec0*/  IMAD R144, R5, 0x40, R8 ;  /* 0x0000004005907824 */ /* 0x000fe200078e0208 */
[----:B------:R-:W-:Y:S01]  /*0ed0*/  LEA R2, R2, UR37, 0x1 ;  /* 0x0000002502027c11 */ /* 0x000fe2000f8e08ff */
[----:B------:R-:W-:Y:S01]  /*0ee0*/  IMAD.IADD R23, R153, 0x1, -R6 ;  /* 0x0000000199177824 */ /* 0x000fe200078e0a06 */
[----:B------:R-:W-:-:S07]  /*0ef0*/  SHF.L.U32 R22, R4, 0x3, RZ ;  /* 0x0000000304167819 */ /* 0x000fce00000006ff */
.L_x_1702:
[----:B0-2--5:R-:W0:Y:S01]  /*0f00*/  LDC.64 R4, c[0x0][0xc60] ;  /* 0x00031800ff047b82 */ /* 0x025e220000000a00 */
[----:B------:R-:W-:Y:S01]  /*0f10*/  ULDC.64 UR10, c[0x0][0x208] ;  /* 0x00008200000a7ab9 */ /* 0x000fe20000000a00 */
[----:B------:R-:W-:Y:S01]  /*0f20*/  ULDC.64 UR6, c[0x0][0xa28] ;  /* 0x00028a0000067ab9 */ /* 0x000fe20000000a00 */
[----:B------:R-:W-:Y:S01]  /*0f30*/  ULDC.64 UR8, c[0x0][0xa18] ;  /* 0x0002860000087ab9 */ /* 0x000fe20000000a00 */
[----:B0-----:R-:W-:-:S06]  /*0f40*/  IMAD.WIDE R4, R31, 0x4, R4 ;  /* 0x000000041f047825 */ /* 0x001fcc00078e0204 */
[----:B------:R-:W2:Y:S01]  /*0f50*/  LDG.E R4, desc[UR10][R4.64] ;  /* 0x0000000a04047981 */ /* 0x000ea2000c1e1900 */
[----:B------:R-:W-:Y:S02]  /*0f60*/  UISETP.NE.U32.AND UP0, UPT, UR6, URZ, UPT ;  /* 0x0000003f0600728c */ /* 0x000fe4000bf05070 */
[----:B------:R-:W-:Y:S02]  /*0f70*/  UISETP.NE.U32.AND UP1, UPT, UR8, URZ, UPT ;  /* 0x0000003f0800728c */ /* 0x000fe4000bf25070 */
[----:B------:R-:W-:Y:S02]  /*0f80*/  UISETP.NE.AND.EX UP0, UPT, UR7, URZ, UPT, UP0 ;  /* 0x0000003f0700728c */ /* 0x000fe4000bf05300 */
[----:B------:R-:W-:-:S04]  /*0f90*/  UISETP.NE.AND.EX UP1, UPT, UR9, URZ, UPT, UP1 ;  /* 0x0000003f0900728c */ /* 0x000fc8000bf25310 */
[----:B------:R-:W-:Y:S02]  /*0fa0*/  PLOP3.LUT P0, PT, PT, PT, UP0, 0x80, 0x0 ;  /* 0x000000000000781c */ /* 0x000fe40003f0f008 */
[----:B------:R-:W-:Y:S02]  /*0fb0*/  PLOP3.LUT P2, PT, PT, PT, UP1, 0x80, 0x0 ;  /* 0x000000000000781c */ /* 0x000fe40003f4f018 */
[----:B--2---:R-:W-:-:S13]  /*0fc0*/  R2UR UR4, R4 ;  /* 0x00000000040472ca */ /* 0x004fda00000e0000 */
[----:B------:R-:W-:Y:S02]  /*0fd0*/  USHF.R.S32.HI UR12, URZ, 0x1f, UR4 ;  /* 0x0000001f3f0c7899 */ /* 0x000fe40008011404 */
[----:B------:R-:W-:Y:S01]  /*0fe0*/  IMAD.U32 R148, RZ, RZ, UR4 ;  /* 0x00000004ff947e24 */ /* 0x000fe2000f8e00ff */
[----:B------:R-:W-:-:S04]  /*0ff0*/  @UP0 ULEA UR6, UP2, UR4, UR6, 0x2 ;  /* 0x0000000604060291 */ /* 0x000fc8000f84103f */
[----:B------:R-:W-:Y:S02]  /*1000*/  @UP0 ULEA.HI.X UR7, UR4, UR7, UR12, 0x2, UP2 ;  /* 0x0000000704070291 */ /* 0x000fe400090f140c */
[----:B------:R-:W-:Y:S01]  /*1010*/  IMAD.U32 R150, RZ, RZ, UR12 ;  /* 0x0000000cff967e24 */ /* 0x000fe2000f8e00ff */
[----:B------:R-:W-:Y:S01]  /*1020*/  @UP1 ULEA UR8, UP0, UR4, UR8, 0x2 ;  /* 0x0000000804081291 */ /* 0x000fe2000f80103f */
[----:B------:R-:W-:-:S03]  /*1030*/  IMAD.U32 R4, RZ, RZ, UR6 ;  /* 0x00000006ff047e24 */ /* 0x000fc6000f8e00ff */
[----:B------:R-:W-:Y:S01]  /*1040*/  @UP1 ULEA.HI.X UR9, UR4, UR9, UR12, 0x2, UP0 ;  /* 0x0000000904091291 */ /* 0x000fe200080f140c */
[----:B------:R-:W-:Y:S01]  /*1050*/  IMAD.U32 R5, RZ, RZ, UR7 ;  /* 0x00000007ff057e24 */ /* 0x000fe2000f8e00ff */
[----:B------:R-:W-:Y:S01]  /*1060*/  ULDC.64 UR6, c[0x0][0x3f8] ;  /* 0x0000fe0000067ab9 */ /* 0x000fe20000000a00 */
[----:B-1----:R-:W-:-:S03]  /*1070*/  IMAD.U32 R6, RZ, RZ, UR8 ;  /* 0x00000008ff067e24 */ /* 0x002fc6000f8e00ff */
[----:B------:R-:W-:Y:S01]  /*1080*/  IMAD.U32 R7, RZ, RZ, UR9 ;  /* 0x00000009ff077e24 */ /* 0x000fe2000f8e00ff */
[----:B------:R-:W2:Y:S01]  /*1090*/  @P0 LDG.E R4, desc[UR10][R4.64] ;  /* 0x0000000a04040981 */ /* 0x000ea2000c1e1900 */
[----:B------:R-:W-:Y:S01]  /*10a0*/  UISETP.NE.U32.AND UP0, UPT, UR6, URZ, UPT ;  /* 0x0000003f0600728c */ /* 0x000fe2000bf05070 */
[----:B------:R-:W-:Y:S02]  /*10b0*/  ULDC UR8, c[0x0][0x2e0] ;  /* 0x0000b80000087ab9 */ /* 0x000fe40000000800 */
[----:B---3--:R-:W3:Y:S01]  /*10c0*/  @P2 LDG.E R6, desc[UR10][R6.64] ;  /* 0x0000000a06062981 */ /* 0x008ee2000c1e1900 */
[----:B------:R-:W-:Y:S01]  /*10d0*/  ULDC UR9, c[0x0][0x288] ;  /* 0x0000a20000097ab9 */ /* 0x000fe20000000800 */
[----:B------:R-:W-:Y:S01]  /*10e0*/  UISETP.NE.AND.EX UP0, UPT, UR7, URZ, UPT, UP0 ;  /* 0x0000003f0700728c */ /* 0x000fe2000bf05300 */
[----:B------:R-:W-:Y:S01]  /*10f0*/  IMAD.U32 R149, RZ, RZ, UR5 ;  /* 0x00000005ff957e24 */ /* 0x000fe2000f8e00ff */
[----:B------:R-:W-:Y:S01]  /*1100*/  ULDC UR6, c[0x0][0x404] ;  /* 0x0001010000067ab9 */ /* 0x000fe20000000800 */
[----:B------:R-:W-:Y:S01]  /*1110*/  ULDC.64 UR10, c[0x0][0xa20] ;  /* 0x00028800000a7ab9 */ /* 0x000fe20000000a00 */
[----:B------:R-:W-:Y:S01]  /*1120*/  USEL UR6, UR6, 0x1, UP0 ;  /* 0x0000000106067887 */ /* 0x000fe20008000000 */
[----:B------:R-:W-:Y:S01]  /*1130*/  ISETP.NE.U32.AND P1, PT, RZ, UR10, PT ;  /* 0x0000000aff007c0c */ /* 0x000fe2000bf25070 */
[----:B------:R-:W-:-:S02]  /*1140*/  UMOV UR4, URZ ;  /* 0x0000003f00047c82 */ /* 0x000fc40008000000 */
[----:B------:R-:W-:Y:S01]  /*1150*/  UIMAD UR8, UR6, UR8, URZ ;  /* 0x00000008060872a4 */ /* 0x000fe2000f8e023f */
[----:B------:R-:W-:Y:S02]  /*1160*/  ISETP.NE.AND.EX P1, PT, RZ, UR11, PT, P1 ;  /* 0x0000000bff007c0c */ /* 0x000fe4000bf25310 */
[----:B--2---:R-:W-:Y:S02]  /*1170*/  @P0 R2UR UR4, R4 ;  /* 0x00000000040402ca */ /* 0x004fe400000e0000 */
[----:B---3--:R-:W-:-:S13]  /*1180*/  @P2 R2UR UR9, R6 ;  /* 0x00000000060922ca */ /* 0x008fda00000e0000 */
[----:B------:R-:W-:Y:S01]  /*1190*/  IMAD.U32 R18, RZ, RZ, UR9 ;  /* 0x00000009ff127e24 */ /* 0x000fe2000f8e00ff */
[----:B------:R-:W-:Y:S06]  /*11a0*/  @P2 BRA `(.L_x_1657) ;  /* 0x0000000000402947 */ /* 0x000fec0003800000 */
[----:B------:R-:W-:Y:S02]  /*11b0*/  ULDC.64 UR6, c[0x0][0xa00] ;  /* 0x0002800000067ab9 */ /* 0x000fe40000000a00 */
[----:B------:R-:W-:-:S04]  /*11c0*/  ISETP.NE.U32.AND P0, PT, RZ, UR6, PT ;  /* 0x00000006ff007c0c */ /* 0x000fc8000bf05070 */
[----:B------:R-:W-:-:S13]  /*11d0*/  ISETP.NE.AND.EX P0, PT, RZ, UR7, PT, P0 ;  /* 0x00000007ff007c0c */ /* 0x000fda000bf05300 */
[----:B------:R-:W-:Y:S05]  /*11e0*/  @!P0 BRA `(.L_x_1657) ;  /* 0x0000000000308947 */ /* 0x000fea0003800000 */
[----:B------:R-:W-:Y:S01]  /*11f0*/  R2UR UR5, R148 ;  /* 0x00000000940572ca */ /* 0x000fe200000e0000 */
[----:B------:R-:W-:Y:S01]  /*1200*/  ULDC.64 UR6, c[0x0][0xa00] ;  /* 0x0002800000067ab9 */ /* 0x000fe20000000a00 */
[----:B------:R-:W-:-:S11]  /*1210*/  ULDC.64 UR12, c[0x0][0x208] ;  /* 0x00008200000c7ab9 */ /* 0x000fd60000000a00 */
[----:B------:R-:W-:-:S06]  /*1220*/  UIMAD.WIDE UR6, UR5, 0x4, UR6 ;  /* 0x00000004050678a5 */ /* 0x000fcc000f8e0206 */
[----:B------:R-:W-:Y:S01]  /*1230*/  MOV R4, UR6 ;  /* 0x0000000600047c02 */ /* 0x000fe20008000f00 */
[----:B------:R-:W-:-:S05]  /*1240*/  IMAD.U32 R5, RZ, RZ, UR7 ;  /* 0x00000007ff057e24 */ /* 0x000fca000f8e00ff */
[----:B------:R-:W2:Y:S04]  /*1250*/  LDG.E R3, desc[UR12][R4.64] ;  /* 0x0000000c04037981 */ /* 0x000ea8000c1e1900 */
[----:B------:R-:W3:Y:S01]  /*1260*/  LDG.E R0, desc[UR12][R4.64+0x4] ;  /* 0x0000040c04007981 */ /* 0x000ee2000c1e1900 */
[----:B--2---:R-:W-:Y:S02]  /*1270*/  R2UR UR5, R3 ;  /* 0x00000000030572ca */ /* 0x004fe400000e0000 */
[----:B---3--:R-:W-:-:S13]  /*1280*/  R2UR UR6, R0 ;  /* 0x00000000000672ca */ /* 0x008fda00000e0000 */
[----:B------:R-:W-:-:S06]  /*1290*/  UIADD3 UR5, -UR5, UR6, URZ ;  /* 0x0000000605057290 */ /* 0x000fcc000fffe13f */
[----:B------:R-:W-:-:S07]  /*12a0*/  IMAD.U32 R18, RZ, RZ, UR5 ;  /* 0x00000005ff127e24 */ /* 0x000fce000f8e00ff */
.L_x_1657:
[----:B------:R-:W-:-:S13]  /*12b0*/  R2UR UR5, R17 ;  /* 0x00000000110572ca */ /* 0x000fda00000e0000 */
[----:B------:R-:W-:Y:S01]  /*12c0*/  IMAD.U32 R151, RZ, RZ, UR5 ;  /* 0x00000005ff977e24 */ /* 0x000fe2000f8e00ff */
[----:B------:R-:W-:Y:S06]  /*12d0*/  @!P1 BRA `(.L_x_1658) ;  /* 0x0000000000289947 */ /* 0x000fec0003800000 */
[----:B------:R-:W-:Y:S01]  /*12e0*/  R2UR UR6, R148 ;  /* 0x00000000940672ca */ /* 0x000fe200000e0000 */
[----:B------:R-:W-:Y:S01]  /*12f0*/  ULDC.64 UR8, c[0x0][0x208] ;  /* 0x0000820000087ab9 */ /* 0x000fe20000000a00 */
[----:B------:R-:W-:-:S11]  /*1300*/  R2UR UR7, R150 ;  /* 0x00000000960772ca */ /* 0x000fd600000e0000 */
[----:B------:R-:W-:-:S04]  /*1310*/  ULEA UR5, UP0, UR6, UR10, 0x2 ;  /* 0x0000000a06057291 */ /* 0x000fc8000f80103f */
[----:B------:R-:W-:Y:S02]  /*1320*/  ULEA.HI.X UR6, UR6, UR11, UR7, 0x2, UP0 ;  /* 0x0000000b06067291 */ /* 0x000fe400080f1407 */
[----:B------:R-:W-:-:S04]  /*1330*/  IMAD.U32 R4, RZ, RZ, UR5 ;  /* 0x00000005ff047e24 */ /* 0x000fc8000f8e00ff */
[----:B------:R-:W-:-:S05]  /*1340*/  IMAD.U32 R5, RZ, RZ, UR6 ;  /* 0x00000006ff057e24 */ /* 0x000fca000f8e00ff */
[----:B------:R-:W2:Y:S02]  /*1350*/  LDG.E R4, desc[UR8][R4.64] ;  /* 0x0000000804047981 */ /* 0x000ea4000c1e1900 */
[----:B--2---:R-:W-:Y:S01]  /*1360*/  R2UR UR8, R4 ;  /* 0x00000000040872ca */ /* 0x004fe200000e0000 */
[----:B------:R-:W-:-:S14]  /*1370*/  BRA `(.L_x_1659) ;  /* 0x00000000003c7947 */ /* 0x000fdc0003800000 */
.L_x_1658:
        /* <DEDUP_REMOVED lines=8> */
[----:B------:R-:W-:Y:S02]  /*1400*/  IMAD.U32 R4, RZ, RZ, UR6 ;  /* 0x00000006ff047e24 */ /* 0x000fe4000f8e00ff */
[----:B------:R-:W-:-:S05]  /*1410*/  IMAD.U32 R5, RZ, RZ, UR7 ;  /* 0x00000007ff057e24 */ /* 0x000fca000f8e00ff */
[----:B------:R-:W2:Y:S04]  /*1420*/  LDG.E R3, desc[UR8][R4.64] ;  /* 0x0000000804037981 */ /* 0x000ea8000c1e1900 */
[----:B------:R-:W3:Y:S01]  /*1430*/  LDG.E R0, desc[UR8][R4.64+0x4] ;  /* 0x0000040804007981 */ /* 0x000ee2000c1e1900 */
[----:B--2---:R-:W-:Y:S02]  /*1440*/  R2UR UR8, R3 ;  /* 0x00000000030872ca */ /* 0x004fe400000e0000 */
[----:B---3--:R-:W-:-:S13]  /*1450*/  R2UR UR5, R0 ;  /* 0x00000000000572ca */ /* 0x008fda00000e0000 */
[----:B------:R-:W-:-:S12]  /*1460*/  UIADD3 UR8, -UR8, UR5, URZ ;  /* 0x0000000508087290 */ /* 0x000fd8000fffe13f */
.L_x_1659:
[----:B------:R-:W-:Y:S01]  /*1470*/  R2UR UR9, R17 ;  /* 0x00000000110972ca */ /* 0x000fe200000e0000 */
[----:B------:R-:W-:Y:S01]  /*1480*/  UIADD3 UR6, -UR4, UR8, URZ ;  /* 0x0000000804067290 */ /* 0x000fe2000fffe13f */
[----:B------:R-:W-:Y:S01]  /*1490*/  R2UR UR7, R18 ;  /* 0x00000000120772ca */ /* 0x000fe200000e0000 */
[----:B------:R-:W-:Y:S01]  /*14a0*/  UMOV UR5, 0xc0 ;  /* 0x000000c000057882 */ /* 0x000fe20000000000 */
[----:B------:R-:W-:Y:S01]  /*14b0*/  PLOP3.LUT P0, PT, PT, PT, PT, 0x80, 0x0 ;  /* 0x000000000000781c */ /* 0x000fe20003f0f070 */
[----:B------:R-:W-:Y:S01]  /*14c0*/  UIADD3 UR4, UR6, 0x8f, URZ ;  /* 0x0000008f06047890 */ /* 0x000fe2000fffe03f */
[----:B------:R-:W-:Y:S01]  /*14d0*/  IMAD.MOV.U32 R3, RZ, RZ, RZ ;  /* 0x000000ffff037224 */ /* 0x000fe200078e00ff */
[----:B------:R-:W-:Y:S01]  /*14e0*/  MOV R0, RZ ;  /* 0x000000ff00007202 */ /* 0x000fe20000000f00 */
[----:B------:R-:W-:Y:S01]  /*14f0*/  IMAD.U32 R19, RZ, RZ, UR6 ;  /* 0x00000006ff137e24 */ /* 0x000fe2000f8e00ff */
[----:B------:R-:W-:Y:S01]  /*1500*/  CS2R R34, SRZ ;  /* 0x0000000000227805 */ /* 0x000fe2000001ff00 */
[----:B------:R-:W-:Y:S01]  /*1510*/  IMAD.MOV.U32 R71, RZ, RZ, RZ ;  /* 0x000000ffff477224 */ /* 0x000fe200078e00ff */
[----:B------:R-:W-:Y:S01]  /*1520*/  CS2R R48, SRZ ;  /* 0x0000000000307805 */ /* 0x000fe2000001ff00 */
[----:B------:R-:W-:Y:S01]  /*1530*/  IMAD.MOV.U32 R16, RZ, RZ, RZ ;  /* 0x000000ffff107224 */ /* 0x000fe200078e00ff */
[----:B------:R-:W-:Y:S01]  /*1540*/  UIMAD UR5, UR9, UR5, 0x14f ;  /* 0x0000014f090574a4 */ /* 0x000fe2000f8e0205 */
[----:B------:R-:W-:-:S02]  /*1550*/  CS2R R38, SRZ ;  /* 0x0000000000267805 */ /* 0x000fc4000001ff00 */
[----:B------:R-:W-:Y:S02]  /*1560*/  CS2R R40, SRZ ;  /* 0x0000000000287805 */ /* 0x000fe4000001ff00 */
[----:B------:R-:W-:Y:S01]  /*1570*/  CS2R R32, SRZ ;  /* 0x0000000000207805 */ /* 0x000fe2000001ff00 */
[----:B------:R-:W-:Y:S01]  /*1580*/  UIADD3 UR6, UR6, UR5, -UR7 ;  /* 0x0000000506067290 */ /* 0x000fe2000fffe807 */
[----:B------:R-:W-:Y:S01]  /*1590*/  CS2R R26, SRZ ;  /* 0x00000000001a7805 */ /* 0x000fe2000001ff00 */
[----:B------:R-:W-:Y:S01]  /*15a0*/  UIMAD.WIDE UR4, UR4, 0x38e38e39, URZ ;  /* 0x38e38e39040478a5 */ /* 0x000fe2000f8e023f */
[----:B------:R-:W-:Y:S01]  /*15b0*/  CS2R R42, SRZ ;  /* 0x00000000002a7805 */ /* 0x000fe2000001ff00 */
[----:B------:R-:W-:Y:S01]  /*15c0*/  UIMAD.WIDE UR6, UR6, 0x38e38e39, URZ ;  /* 0x38e38e39060678a5 */ /* 0x000fe2000f8e023f */
[----:B------:R-:W-:Y:S01]  /*15d0*/  CS2R R36, SRZ ;  /* 0x0000000000247805 */ /* 0x000fe2000001ff00 */
[----:B------:R-:W-:Y:S01]  /*15e0*/  USHF.R.U32.HI UR4, URZ, 0x1f, UR5 ;  /* 0x0000001f3f047899 */ /* 0x000fe20008011605 */
[----:B------:R-:W-:Y:S01]  /*15f0*/  CS2R R24, SRZ ;  /* 0x0000000000187805 */ /* 0x000fe2000001ff00 */
[----:B------:R-:W-:Y:S01]  /*1600*/  USHF.R.U32.HI UR6, URZ, 0x1f, UR7 ;  /* 0x0000001f3f067899 */ /* 0x000fe20008011607 */
[----:B------:R-:W-:Y:S01]  /*1610*/  CS2R R46, SRZ ;  /* 0x00000000002e7805 */ /* 0x000fe2000001ff00 */
[----:B------:R-:W-:Y:S01]  /*1620*/  ULEA.HI.SX32 UR4, UR5, UR4, 0x1b ;  /* 0x0000000405047291 */ /* 0x000fe2000f8fda3f */
[----:B------:R-:W-:Y:S01]  /*1630*/  CS2R R44, SRZ ;  /* 0x00000000002c7805 */ /* 0x000fe2000001ff00 */
[----:B------:R-:W-:Y:S01]  /*1640*/  ULEA.HI.SX32 UR6, UR7, UR6, 0x1b ;  /* 0x0000000607067291 */ /* 0x000fe2000f8fda3f */
[----:B------:R-:W-:-:S02]  /*1650*/  CS2R R52, SRZ ;  /* 0x0000000000347805 */ /* 0x000fc4000001ff00 */
[----:B------:R-:W-:Y:S02]  /*1660*/  CS2R R76, SRZ ;  /* 0x00000000004c7805 */ /* 0x000fe4000001ff00 */
[----:B------:R-:W-:Y:S01]  /*1670*/  CS2R R72, SRZ ;  /* 0x0000000000487805 */ /* 0x000fe2000001ff00 */
[----:B------:R-:W-:Y:S01]  /*1680*/  UISETP.LT.AND UP0, UPT, UR4, UR6, UPT ;  /* 0x000000060400728c */ /* 0x000fe2000bf01270 */
[----:B------:R-:W-:Y:S02]  /*1690*/  CS2R R56, SRZ ;  /* 0x0000000000387805 */ /* 0x000fe4000001ff00 */
[----:B------:R-:W-:Y:S02]  /*16a0*/  CS2R R78, SRZ ;  /* 0x00000000004e7805 */ /* 0x000fe4000001ff00 */
[----:B------:R-:W-:Y:S01]  /*16b0*/  CS2R R60, SRZ ;  /* 0x00000000003c7805 */ /* 0x000fe2000001ff00 */
[----:B------:R-:W-:Y:S01]  /*16c0*/  USEL UR38, UR4, UR6, UP0 ;  /* 0x0000000604267287 */ /* 0x000fe20008000000 */
[----:B------:R-:W-:-:S02]  /*16d0*/  CS2R R74, SRZ ;  /* 0x00000000004a7805 */ /* 0x000fc4000001ff00 */
[----:B------:R-:W-:Y:S02]  /*16e0*/  CS2R R64, SRZ ;  /* 0x0000000000407805 */ /* 0x000fe4000001ff00 */
[----:B------:R-:W-:Y:S01]  /*16f0*/  CS2R R6, SRZ ;  /* 0x0000000000067805 */ /* 0x000fe2000001ff00 */
[----:B------:R-:W-:Y:S01]  /*1700*/  UISETP.GE.AND UP0, UPT, UR38, 0x1, UPT ;  /* 0x000000012600788c */ /* 0x000fe2000bf06270 */
[----:B------:R-:W-:Y:S02]  /*1710*/  IMAD.MOV.U32 R12, RZ, RZ, RZ ;  /* 0x000000ffff0c7224 */ /* 0x000fe400078e00ff */
[----:B------:R-:W-:Y:S02]  /*1720*/  IMAD.MOV.U32 R81, RZ, RZ, RZ ;  /* 0x000000ffff517224 */ /* 0x000fe400078e00ff */
[----:B------:R-:W-:Y:S01]  /*1730*/  IMAD.MOV.U32 R14, RZ, RZ, RZ ;  /* 0x000000ffff0e7224 */ /* 0x000fe200078e00ff */
[----:B------:R-:W-:Y:S01]  /*1740*/  PLOP3.LUT P1, PT, PT, PT, UP0, 0x80, 0x0 ;  /* 0x000000000000781c */ /* 0x000fe20003f2f008 */
[----:B------:R-:W-:-:S02]  /*1750*/  IMAD.MOV.U32 R69, RZ, RZ, RZ ;  /* 0x000000ffff457224 */ /* 0x000fc400078e00ff */
[----:B------:R-:W-:Y:S02]  /*1760*/  IMAD.MOV.U32 R20, RZ, RZ, RZ ;  /* 0x000000ffff147224 */ /* 0x000fe400078e00ff */
[----:B------:R-:W-:-:S08]  /*1770*/  IMAD.MOV.U32 R83, RZ, RZ, RZ ;  /* 0x000000ffff537224 */ /* 0x000fd000078e00ff */
[----:B------:R-:W-:Y:S05]  /*1780*/  @!P1 BRA `(.L_x_1660) ;  /* 0x000000dc00849947 */ /* 0x000fea0003800000 */
[----:B------:R-:W0:Y:S01]  /*1790*/  SHFL.IDX PT, R0, R154, RZ, 0x1f ;  /* 0x00001fff9a007589 */ /* 0x000e2200000e0000 */
[----:B------:R-:W-:-:S04]  /*17a0*/  UIADD3 UR6, UR37, 0x24300, URZ ;  /* 0x0002430025067890 */ /* 0x000fc8000fffe03f */
[----:B------:R-:W-:-:S06]  /*17b0*/  ULOP3.LUT UP0, URZ, UR6, 0x9f, URZ, 0xc0, !UPT ;  /* 0x0000009f063f7892 */ /* 0x000fcc000f80c03f */
[----:B------:R-:W-:Y:S02]  /*17c0*/  PLOP3.LUT P0, PT, PT, PT, UP0, 0x80, 0x0 ;  /* 0x000000000000781c */ /* 0x000fe40003f0f008 */
[----:B0-----:R-:W-:-:S13]  /*17d0*/  R2UR UR7, R0 ;  /* 0x00000000000772ca */ /* 0x001fda00000e0000 */
        /* <DEDUP_REMOVED lines=10> */
[----:B------:R-:W-:Y:S01]  /*1880*/  ULOP3.LUT UR39, UR4, 0x3fff, URZ, 0xc0, !UPT ;  /* 0x00003fff04277892 */ /* 0x000fe2000f8ec03f */
[----:B------:R-:W-:Y:S11]  /*1890*/  @!P0 BRA `(.L_x_1661) ;  /* 0x0000000000408947 */ /* 0x000ff60003800000 */
[----:B------:R-:W-:Y:S01]  /*18a0*/  MOV R0, 0x0 ;  /* 0x0000000000007802 */ /* 0x000fe20000000f00 */
[----:B------:R-:W-:Y:S01]  /*18b0*/  ULDC.64 UR4, c[0x4][0xa8] ;  /* 0x01002a0000047ab9 */ /* 0x000fe20000000a00 */
[----:B------:R-:W-:Y:S01]  /*18c0*/  ULDC.64 UR6, c[0x4][0x20] ;  /* 0x0100080000067ab9 */ /* 0x000fe20000000a00 */
[----:B------:R-:W-:Y:S01]  /*18d0*/  MOV R4, UR4 ;  /* 0x0000000400047c02 */ /* 0x000fe20008000f00 */
        /* <DEDUP_REMOVED lines=12> */
.L_x_1661:
[----:B------:R-:W-:Y:S02]  /*19a0*/  R2UR UR6, R152 ;  /* 0x00000000980672ca */ /* 0x000fe400000e0000 */
[----:B------:R-:W-:-:S11]  /*19b0*/  R2UR UR5, R156 ;  /* 0x000000009c0572ca */ /* 0x000fd600000e0000 */
[----:B------:R-:W-:Y:S02]  /*19c0*/  ULEA.HI UR4, UR6, UR6, URZ, 0x1 ;  /* 0x0000000606047291 */ /* 0x000fe4000f8f083f */
[----:B------:R-:W-:Y:S02]  /*19d0*/  MOV R3, UR5 ;  /* 0x0000000500037c02 */ /* 0x000fe40008000f00 */
[----:B------:R-:W-:Y:S02]  /*19e0*/  ULOP3.LUT UR4, UR4, 0xfffffffe, URZ, 0xc0, !UPT ;  /* 0xfffffffe04047892 */ /* 0x000fe4000f8ec03f */
[----:B------:R-:W-:Y:S02]  /*19f0*/  ISETP.NE.AND P0, PT, R3, 0x3, PT ;  /* 0x000000030300780c */ /* 0x000fe40003f05270 */
[----:B------:R-:W-:-:S06]  /*1a00*/  UIADD3 UR4, UR6, -UR4, URZ ;  /* 0x8000000406047290 */ /* 0x000fcc000fffe03f */
[----:B------:R-:W-:-:S05]  /*1a10*/  IMAD.U32 R0, RZ, RZ, UR4 ;  /* 0x00000004ff007e24 */ /* 0x000fca000f8e00ff */
[----:B------:R-:W-:-:S04]  /*1a20*/  SHF.L.U32 R0, R0, 0x1f, RZ ;  /* 0x0000001f00007819 */ /* 0x000fc800000006ff */
[----:B------:R-:W0:Y:S02]  /*1a30*/  SYNCS.PHASECHK.TRANS64.TRYWAIT P1, [UR37+0x31c00], R0 ;  /* 0x031c0000ff0075a7 */ /* 0x000e240008020165 */
[----:B0-----:R-:W-:Y:S05]  /*1a40*/  @!P1 BRA `(.L_x_1662) ;  /* 0x00000140009c9947 */ /* 0x001fea0003800000 */
.L_x_1790:
[----:B------:R-:W-:Y:S05]  /*1a50*/  @!P0 BRA `(.L_x_1663) ;  /* 0x0000000000048947 */ /* 0x000fea0003800000 */
[----:B------:R-:W-:Y:S01]  /*1a60*/  BPT.TRAP 0x1 ;  /* 0x000000040000795c */ /* 0x000fe20000300000 */
.L_x_1663:
[----:B0-----:R-:W-:Y:S02]  /*1a70*/  IMAD.U32 R0, RZ, RZ, UR36 ;  /* 0x00000024ff007e24 */ /* 0x001fe4000f8e00ff */
[----:B------:R-:W-:-:S03]  /*1a80*/  IMAD.U32 R3, RZ, RZ, UR60 ;  /* 0x0000003cff037e24 */ /* 0x000fc6000f8e00ff */
[----:B------:R-:W-:Y:S02]  /*1a90*/  LEA R0, R0, UR37, 0x3 ;  /* 0x0000002500007c11 */ /* 0x000fe4000f8e18ff */
[----:B------:R-:W-:-:S04]  /*1aa0*/  SHF.L.U32 R3, R3, 0x1f, RZ ;  /* 0x0000001f03037819 */ /* 0x000fc800000006ff */
[----:B------:R0:W1:Y:S01]  /*1ab0*/  SYNCS.PHASECHK.TRANS64.TRYWAIT P2, [R0+URZ+0x31c30], R3 ;  /* 0x031c3003000075a7 */ /* 0x000062000804017f */
[----:B------:R-:W-:Y:S05]  /*1ac0*/  @!P0 BRA `(.L_x_1664) ;  /* 0x0000000000048947 */ /* 0x000fea0003800000 */
[----:B------:R-:W-:Y:S01]  /*1ad0*/  BPT.TRAP 0x1 ;  /* 0x000000040000795c */ /* 0x000fe20000300000 */
.L_x_1664:
[----:B------:R-:W2:Y:S01]  /*1ae0*/  S2R R4, SR_TID.X ;  /* 0x0000000000047919 */ /* 0x000ea20000002100 */
[----:B------:R-:W-:Y:S01]  /*1af0*/  IMAD.MOV.U32 R71, RZ, RZ, RZ ;  /* 0x000000ffff477224 */ /* 0x000fe200078e00ff */
[----:B--2---:R-:W-:Y:S01]  /*1b00*/  LOP3.LUT P1, RZ, R4, 0x7f, RZ, 0xc0, !PT ;  /* 0x0000007f04ff7812 */ /* 0x004fe2000782c0ff */
[----:B-1----:R-:W-:-:S12]  /*1b10*/  @P2 BRA `(.L_x_1665) ;  /* 0x0000000000082947 */ /* 0x002fd80003800000 */
[----:B------:R-:W1:Y:S02]  /*1b20*/  SYNCS.PHASECHK.TRANS64.TRYWAIT P2, [R0+URZ+0x31c30], R3 ;  /* 0x031c3003000075a7 */ /* 0x000e64000804017f */
[----:B-1----:R-:W-:Y:S05]  /*1b30*/  @!P2 BRA `(.L_x_1666) ;  /* 0x000001400078a947 */ /* 0x002fea0003800000 */
.L_x_1665:
[----:B------:R-:W-:Y:S05]  /*1b40*/  WARPSYNC.ALL ;  /* 0x0000000000007948 */ /* 0x000fea0003800000 */
[----:B------:R-:W-:Y:S01]  /*1b50*/  UIADD3 UR4, UR37, 0x16a00, URZ ;  /* 0x00016a0025047890 */ /* 0x000fe2000fffe03f */
[----:B------:R-:W-:Y:S01]  /*1b60*/  WARPGROUP.ARRIVE ;  /* 0x00000000000079c5 */ /* 0x000fe20000000000 */
[----:B------:R-:W-:Y:S01]  /*1b70*/  ULOP3.LUT UR5, UR39, 0x10000, URZ, 0xfc, !UPT ;  /* 0x0001000027057892 */ /* 0x000fe2000f8efc3f */
[----:B------:R-:W-:Y:S01]  /*1b80*/  R2UR UR57, R19 ;  /* 0x00000000133972ca */ /* 0x000fe200000e0000 */
[----:B------:R-:W-:Y:S01]  /*1b90*/  USHF.R.U32.HI UR4, URZ, 0x4, UR4 ;  /* 0x000000043f047899 */ /* 0x000fe20008011604 */
[----:B------:R-:W-:Y:S01]  /*1ba0*/  R2UR UR58, R18 ;  /* 0x00000000123a72ca */ /* 0x000fe200000e0000 */
[----:B------:R-:W-:Y:S01]  /*1bb0*/  UMOV UR29, 0x80000020 ;  /* 0x80000020001d7882 */ /* 0x000fe20000000000 */
[----:B------:R-:W-:Y:S01]  /*1bc0*/  UMOV UR31, 0x80000020 ;  /* 0x80000020001f7882 */ /* 0x000fe20000000000 */
[----:B------:R-:W-:Y:S01]  /*1bd0*/  ULOP3.LUT UR4, UR4, 0x3fff, URZ, 0xc0, !UPT ;  /* 0x00003fff04047892 */ /* 0x000fe2000f8ec03f */
[----:B------:R-:W-:Y:S01]  /*1be0*/  R2UR UR56, R17 ;  /* 0x00000000113872ca */ /* 0x000fe200000e0000 */
[----:B------:R-:W-:Y:S01]  /*1bf0*/  UMOV UR28, UR5 ;  /* 0x00000005001c7c82 */ /* 0x000fe20008000000 */
[----:B------:R-:W-:Y:S01]  /*1c00*/  UMOV UR9, UR29 ;  /* 0x0000001d00097c82 */ /* 0x000fe20008000000 */
[----:B------:R-:W-:Y:S01]  /*1c10*/  ULOP3.LUT UR6, UR4, 0x10000, URZ, 0xfc, !UPT ;  /* 0x0001000004067892 */ /* 0x000fe2000f8efc3f */
[----:B01----:R-:W-:Y:S01]  /*1c20*/  @!P1 VIADD R0, R0, 0x31c40 ;  /* 0x00031c4000009836 */ /* 0x003fe20000000000 */
[----:B------:R-:W-:Y:S01]  /*1c30*/  UMOV UR8, UR28 ;  /* 0x0000001c00087c82 */ /* 0x000fe20008000000 */
[----:B------:R-:W-:Y:S01]  /*1c40*/  UMOV UR11, 0x80000020 ;  /* 0x80000020000b7882 */ /* 0x000fe20000000000 */
[----:B------:R-:W-:Y:S01]  /*1c50*/  UIMAD UR4, UR36, 0x6c0, UR6 ;  /* 0x000006c0240478a4 */ /* 0x000fe2000f8e0206 */
[----:B------:R-:W-:Y:S01]  /*1c60*/  UMOV UR12, UR28 ;  /* 0x0000001c000c7c82 */ /* 0x000fe20008000000 */
[----:B------:R-:W-:-:S02]  /*1c70*/  UMOV UR13, UR29 ;  /* 0x0000001d000d7c82 */ /* 0x000fc40008000000 */
[----:B------:R-:W-:Y:S02]  /*1c80*/  UIADD3 UR10, UR4, 0x40, URZ ;  /* 0x00000040040a7890 */ /* 0x000fe4000fffe03f */
[----:B------:R-:W-:Y:S02]  /*1c90*/  UIADD3 UR14, UR4, 0x80, URZ ;  /* 0x00000080040e7890 */ /* 0x000fe4000fffe03f */
[----:B------:R-:W-:Y:S01]  /*1ca0*/  UMOV UR30, UR4 ;  /* 0x00000004001e7c82 */ /* 0x000fe20008000000 */
[----:B------:R-:W-:Y:S01]  /*1cb0*/  UMOV UR15, 0x80000020 ;  /* 0x80000020000f7882 */ /* 0x000fe20000000000 */
[----:B------:R-:W-:Y:S01]  /*1cc0*/  HGMMA.64x16x16.F32.BF16 R96, gdesc[UR28], RZ, !UPT, gsb0 ;  /* 0x002000001c6079f0 */ /* 0x000fe2000c0018ff */
        /* <DEDUP_REMOVED lines=57> */
[----:B------:R-:W-:Y:S03]  /*2060*/  HGMMA.64x16x16.F32.BF16 R40, gdesc[UR28], RZ, !UPT, gsb0 ;  /* 0x002000001c2879f0 */ /* 0x000fe6000c0018ff */
        /* <DEDUP_REMOVED lines=102> */
[----:B------:R-:W-:Y:S02]  /*26d0*/  UIADD3 UR7, UR5, 0x600, URZ ;  /* 0x0000060005077890 */ /* 0x000fe4000fffe03f */
        /* <DEDUP_REMOVED lines=58> */
[----:B------:R-:W-:Y:S02]  /*2a80*/  UIMAD UR7, UR38, -0x90, UR57 ;  /* 0xffffff70260778a4 */ /* 0x000fe4000f8e0239 */
[----:B------:R-:W-:Y:S02]  /*2a90*/  UIADD3 UR38, UR38, -0x2, URZ ;  /* 0xfffffffe26267890 */ /* 0x000fe4000fffe03f */
[----:B------:R-:W-:-:S02]  /*2aa0*/  UIADD3 UR10, UR7, 0x90, URZ ;  /* 0x00000090070a7890 */ /* 0x000fc4000fffe03f */
[----:B------:R-:W-:Y:S01]  /*2ab0*/  UIADD3 UR7, -UR58, 0x91, UR7 ;  /* 0x000000913a077890 */ /* 0x000fe2000fffe107 */
        /* <DEDUP_REMOVED lines=97> */
[----:B------:R-:W1:Y:S08]  /*30d0*/  MUFU.TANH R66, R66 ;  /* 0x0000004200427308 */ /* 0x000e700000002400 */
[----:B------:R-:W2:Y:S08]  /*30e0*/  MUFU.TANH R67, R67 ;  /* 0x0000004300437308 */ /* 0x000eb00000002400 */
[----:B------:R-:W3:Y:S08]  /*30f0*/  MUFU.TANH R68, R68 ;  /* 0x0000004400447308 */ /* 0x000ef00000002400 */
        /* <DEDUP_REMOVED lines=48> */
[----:B------:R-:W-:Y:S02]  /*3400*/  IMAD.U32 R73, RZ, RZ, UR56 ;  /* 0x00000038ff497e24 */ /* 0x000fe4000f8e00ff */
[----:B------:R-:W-:Y:S01]  /*3410*/  FMUL.FTZ R15, R74, UR5 ;  /* 0x000000054a0f7c20 */ /* 0x000fe20008410000 */
[----:B------:R-:W-:Y:S01]  /*3420*/  HGMMA.64x16x16.F32.BF16 R56, gdesc[UR24], R56, gsb0 ;  /* 0x00200000183879f0 */ /* 0x000fe20008001838 */
[----:B------:R-:W-:Y:S01]  /*3430*/  UIADD3 UR26, UR4, 0x5c2, URZ ;  /* 0x000005c2041a7890 */ /* 0x000fe2000fffe03f */
[----:B------:R-:W-:Y:S01]  /*3440*/  IMAD.U32 R76, RZ, RZ, UR10 ;  /* 0x0000000aff4c7e24 */ /* 0x000fe2000f8e00ff */
[----:B------:R-:W-:Y:S01]  /*3450*/  UMOV UR27, 0x80000020 ;  /* 0x80000020001b7882 */ /* 0x000fe20000000000 */
[----:B------:R-:W-:-:S02]  /*3460*/  IMAD.U32 R78, RZ, RZ, UR7 ;  /* 0x00000007ff4e7e24 */ /* 0x000fc4000f8e00ff */
[----:B------:R-:W-:Y:S01]  /*3470*/  FMUL.FTZ R64, R79, UR5 ;  /* 0x000000054f407c20 */ /* 0x000fe20008410000 */
[----:B------:R-:W-:Y:S02]  /*3480*/  IMAD R73, R73, 0xc0, R144 ;  /* 0x000000c049497824 */ /* 0x000fe400078e0290 */
[----:B------:R-:W-:Y:S01]  /*3490*/  FMUL.FTZ R84, R72, UR5 ;  /* 0x0000000548547c20 */ /* 0x000fe20008410000 */
[----:B------:R-:W-:Y:S02]  /*34a0*/  IMAD R76, R23, -0x2, R76 ;  /* 0xfffffffe174c7824 */ /* 0x000fe400078e024c */
[----:B------:R-:W-:Y:S01]  /*34b0*/  FMUL.FTZ R90, R77, UR5 ;  /* 0x000000054d5a7c20 */ /* 0x000fe20008410000 */
[----:B------:R-:W-:Y:S02]  /*34c0*/  IMAD R78, R23, -0x2, R78 ;  /* 0xfffffffe174e7824 */ /* 0x000fe400078e024e */
[----:B------:R-:W-:Y:S01]  /*34d0*/  FMUL.FTZ R20, R75, UR5 ;  /* 0x000000054b147c20 */ /* 0x000fe20008410000 */
[----:B------:R-:W-:Y:S02]  /*34e0*/  MUFU.TANH R86, R86 ;  /* 0x0000005600567308 */ /* 0x000fe40000002400 */
[----:B------:R-:W-:-:S02]  /*34f0*/  VIADDMNMX R74, R73, R78, R76, PT ;  /* 0x0000004e494a7246 */ /* 0x000fc4000380014c */
[----:B------:R-:W-:Y:S02]  /*3500*/  IADD3 R73, R78, 0x8, R73 ;  /* 0x000000084e497810 */ /* 0x000fe40007ffe049 */
[C---:B------:R-:W-:Y:S02]  /*3510*/  ISETP.GT.AND P3, PT, R74.reuse, RZ, PT ;  /* 0x000000ff4a00720c */ /* 0x040fe40003f64270 */
[----:B------:R-:W5:Y:S01]  /*3520*/  MUFU.TANH R84, R84 ;  /* 0x0000005400547308 */ /* 0x000f620000002400 */
[C---:B------:R-:W-:Y:S02]  /*3530*/  ISETP.GT.AND P2, PT, R74.reuse, 0x1, PT ;  /* 0x000000014a00780c */ /* 0x040fe40003f44270 */
[----:B------:R-:W-:Y:S02]  /*3540*/  ISETP.GT.AND P5, PT, R74, 0x8, PT ;  /* 0x000000084a00780c */ /* 0x000fe40003fa4270 */
[----:B0-----:R-:W-:Y:S02]  /*3550*/  FSEL R79, R65, -INF , P3 ;  /* 0xff800000414f7808 */ /* 0x001fe40001800000 */
[----:B-1----:R-:W-:Y:S01]  /*3560*/  FSEL R91, R66, -INF , P2 ;  /* 0xff800000425b7808 */ /* 0x002fe20001000000 */
[----:B------:R-:W0:Y:S01]  /*3570*/  MUFU.TANH R92, R92 ;  /* 0x0000005c005c7308 */ /* 0x000e220000002400 */
[----:B------:R-:W-:-:S02]  /*3580*/  ISETP.GT.AND P6, PT, R74, 0x9, PT ;  /* 0x000000094a00780c */ /* 0x000fc40003fc4270 */
[----:B--2---:R-:W-:Y:S02]  /*3590*/  FSEL R93, R67, -INF , P5 ;  /* 0xff800000435d7808 */ /* 0x004fe40002800000 */
[----:B------:R-:W-:Y:S02]  /*35a0*/  ISETP.GT.AND P4, PT, R74, 0x10, PT ;  /* 0x000000104a00780c */ /* 0x000fe40003f84270 */
[----:B---3--:R-:W-:Y:S01]  /*35b0*/  FSEL R97, R68, -INF , P6 ;  /* 0xff80000044617808 */ /* 0x008fe20003000000 */
[----:B------:R-:W1:Y:S01]  /*35c0*/  MUFU.TANH R90, R90 ;  /* 0x0000005a005a7308 */ /* 0x000e620000002400 */
[C---:B------:R-:W-:Y:S02]  /*35d0*/  ISETP.GT.AND P3, PT, R74.reuse, 0x11, PT ;  /* 0x000000114a00780c */ /* 0x040fe40003f64270 */
[----:B----4-:R-:W-:Y:S02]  /*35e0*/  FSEL R95, R69, -INF , P4 ;  /* 0xff800000455f7808 */ /* 0x010fe40002000000 */
[----:B------:R-:W-:-:S02]  /*35f0*/  ISETP.GT.AND P2, PT, R74, 0x18, PT ;  /* 0x000000184a00780c */ /* 0x000fc40003f44270 */
[----:B-----5:R-:W-:Y:S01]  /*3600*/  FSEL R87, R70, -INF , P3 ;  /* 0xff80000046577808 */ /* 0x020fe20001800000 */
[----:B------:R-:W-:Y:S01]  /*3610*/  MUFU.TANH R12, R12 ;  /* 0x0000000c000c7308 */ /* 0x000fe20000002400 */
[----:B------:R-:W-:Y:S02]  /*3620*/  ISETP.GT.AND P5, PT, R74, 0x19, PT ;  /* 0x000000194a00780c */ /* 0x000fe40003fa4270 */
[----:B------:R-:W-:Y:S02]  /*3630*/  FSEL R85, R88, -INF , P2 ;  /* 0xff80000058557808 */ /* 0x000fe40001000000 */
[----:B------:R-:W-:Y:S02]  /*3640*/  ISETP.GT.AND P4, PT, R74, 0x20, PT ;  /* 0x000000204a00780c */ /* 0x000fe40003f84270 */
[----:B------:R-:W-:Y:S01]  /*3650*/  FSEL R77, R89, -INF , P5 ;  /* 0xff800000594d7808 */ /* 0x000fe20002800000 */
[----:B------:R-:W-:Y:S02]  /*3660*/  WARPGROUP.DEPBAR.LE gsb0, 0x0 ;  /* 0x00008000000079c5 */ /* 0x000fe40000010000 */
[----:B------:R-:W-:Y:S01]  /*3670*/  WARPGROUP.ARRIVE ;  /* 0x00000000000079c5 */ /* 0x000fe20000000000 */
[----:B------:R-:W-:Y:S01]  /*3680*/  FMUL.FTZ R96, R56, UR5 ;  /* 0x0000000538607c20 */ /* 0x000fe20008410000 */
[----:B------:R-:W-:Y:S01]  /*3690*/  FMUL.FTZ R56, R58, UR5 ;  /* 0x000000053a387c20 */ /* 0x000fe20008410000 */
[----:B------:R-:W-:Y:S01]  /*36a0*/  FMUL.FTZ R58, R62, UR5 ;  /* 0x000000053e3a7c20 */ /* 0x000fe20008410000 */
[----:B------:R-:W-:Y:S01]  /*36b0*/  ISETP.GT.AND P3, PT, R74, 0x21, PT ;  /* 0x000000214a00780c */ /* 0x000fe20003f64270 */
[----:B------:R-:W-:Y:S01]  /*36c0*/  FMUL.FTZ R98, R61, UR5 ;  /* 0x000000053d627c20 */ /* 0x000fe20008410000 */
[----:B------:R-:W-:Y:S01]  /*36d0*/  HGMMA.64x16x16.F32.BF16 R48, gdesc[UR24], R48, gsb0 ;  /* 0x00200000183079f0 */ /* 0x000fe20008001830 */
[----:B------:R-:W-:Y:S01]  /*36e0*/  UIADD3 UR26, UR4, 0x602, URZ ;  /* 0x00000602041a7890 */ /* 0x000fe2000fffe03f */
[----:B------:R-:W-:Y:S01]  /*36f0*/  FSEL R75, R80, -INF , P4 ;  /* 0xff800000504b7808 */ /* 0x000fe20002000000 */
[----:B------:R-:W-:Y:S01]  /*3700*/  UMOV UR27, 0x80000020 ;  /* 0x80000020001b7882 */ /* 0x000fe20000000000 */
[C---:B------:R-:W-:Y:S01]  /*3710*/  ISETP.GT.AND P2, PT, R74.reuse, 0x28, PT ;  /* 0x000000284a00780c */ /* 0x040fe20003f44270 */
[----:B------:R-:W-:Y:S01]  /*3720*/  FMUL.FTZ R94, R57, UR5 ;  /* 0x00000005395e7c20 */ /* 0x000fe20008410000 */
[----:B------:R-:W-:Y:S01]  /*3730*/  FSEL R72, R81, -INF , P3 ;  /* 0xff80000051487808 */ /* 0x000fe20001800000 */
[----:B------:R-:W-:Y:S01]  /*3740*/  FMUL.FTZ R57, R59, UR5 ;  /* 0x000000053b397c20 */ /* 0x000fe20008410000 */
[----:B------:R-:W-:Y:S01]  /*3750*/  ISETP.GT.AND P5, PT, R74, 0x29, PT ;  /* 0x000000294a00780c */ /* 0x000fe20003fa4270 */
[----:B------:R-:W-:Y:S01]  /*3760*/  FMUL.FTZ R59, R63, UR5 ;  /* 0x000000053f3b7c20 */ /* 0x000fe20008410000 */
[----:B------:R-:W-:Y:S01]  /*3770*/  FSEL R70, R82, -INF , P2 ;  /* 0xff80000052467808 */ /* 0x000fe20001000000 */
[----:B------:R-:W2:Y:S01]  /*3780*/  MUFU.TANH R96, R96 ;  /* 0x0000006000607308 */ /* 0x000ea20000002400 */
[----:B------:R-:W-:Y:S01]  /*3790*/  ISETP.GT.AND P4, PT, R74, 0x30, PT ;  /* 0x000000304a00780c */ /* 0x000fe20003f84270 */
[----:B------:R-:W-:Y:S01]  /*37a0*/  FMUL.FTZ R60, R60, UR5 ;  /* 0x000000053c3c7c20 */ /* 0x000fe20008410000 */
[----:B------:R-:W-:-:S02]  /*37b0*/  FSEL R63, R83, -INF , P5 ;  /* 0xff800000533f7808 */ /* 0x000fc40002800000 */
[----:B------:R-:W-:Y:S02]  /*37c0*/  ISETP.GT.AND P2, PT, R74, 0x31, PT ;  /* 0x000000314a00780c */ /* 0x000fe40003f44270 */
[----:B------:R-:W-:Y:S01]  /*37d0*/  FSEL R66, R84, -INF , P4 ;  /* 0xff80000054427808 */ /* 0x000fe20002000000 */
[----:B------:R-:W3:Y:S01]  /*37e0*/  MUFU.TANH R94, R94 ;  /* 0x0000005e005e7308 */ /* 0x000ee20000002400 */
[----:B------:R-:W-:Y:S02]  /*37f0*/  ISETP.GT.AND P3, PT, R74, 0x38, PT ;  /* 0x000000384a00780c */ /* 0x000fe40003f64270 */
[----:B------:R-:W-:Y:S02]  /*3800*/  FSEL R67, R86, -INF , P2 ;  /* 0xff80000056437808 */ /* 0x000fe40001000000 */
[----:B------:R-:W-:Y:S02]  /*3810*/  ISETP.GT.AND P2, PT, R74, 0x39, PT ;  /* 0x000000394a00780c */ /* 0x000fe40003f44270 */
[----:B0-----:R-:W-:Y:S01]  /*3820*/  FSEL R69, R92, -INF , P3 ;  /* 0xff8000005c457808 */ /* 0x001fe20001800000 */
[----:B------:R-:W0:Y:S01]  /*3830*/  MUFU.TANH R60, R60 ;  /* 0x0000003c003c7308 */ /* 0x000e220000002400 */
[----:B------:R-:W-:-:S02]  /*3840*/  ISETP.GT.AND P3, PT, R74, 0x40, PT ;  /* 0x000000404a00780c */ /* 0x000fc40003f64270 */
[----:B-1----:R-:W-:Y:S02]  /*3850*/  FSEL R68, R90, -INF , P2 ;  /* 0xff8000005a447808 */ /* 0x002fe40001000000 */
[----:B------:R-:W-:Y:S02]  /*3860*/  ISETP.GT.AND P2, PT, R74, 0x41, PT ;  /* 0x000000414a00780c */ /* 0x000fe40003f44270 */
[----:B--2---:R-:W-:Y:S01]  /*3870*/  FSEL R65, R96, -INF , P3 ;  /* 0xff80000060417808 */ /* 0x004fe20001800000 */
[----:B------:R-:W-:Y:S01]  /*3880*/  MUFU.TANH R98, R98 ;  /* 0x0000006200627308 */ /* 0x000fe20000002400 */
[----:B------:R-:W-:Y:S02]  /*3890*/  ISETP.GT.AND P3, PT, R74, 0x48, PT ;  /* 0x000000484a00780c */ /* 0x000fe40003f64270 */
[----:B------:R-:W-:-:S04]  /*38a0*/  VIMNMX R78, R76, R73, PT ;  /* 0x000000494c4e7248 */ /* 0x000fc80003fe0100 */
[----:B------:R-:W-:Y:S01]  /*38b0*/  ISETP.GT.AND P4, PT, R78, 0x8, PT ;  /* 0x000000084e00780c */ /* 0x000fe20003f84270 */
[----:B------:R-:W-:Y:S03]  /*38c0*/  MUFU.TANH R13, R13 ;  /* 0x0000000d000d7308 */ /* 0x000fe60000002400 */
[----:B------:R-:W-:-:S05]  /*38d0*/  FSEL R5, R5, -INF , P4 ;  /* 0xff80000005057808 */ /* 0x000fca0002000000 */
[----:B------:R-:W-:Y:S01]  /*38e0*/  MUFU.TANH R14, R14 ;  /* 0x0000000e000e7308 */ /* 0x000fe20000002400 */
[----:B------:R-:W-:Y:S02]  /*38f0*/  WARPGROUP.DEPBAR.LE gsb0, 0x0 ;  /* 0x00008000000079c5 */ /* 0x000fe40000010000 */
[----:B------:R-:W-:Y:S01]  /*3900*/  WARPGROUP.ARRIVE ;  /* 0x00000000000079c5 */ /* 0x000fe20000000000 */
[----:B------:R-:W-:Y:S01]  /*3910*/  FMUL.FTZ R99, R48, UR5 ;  /* 0x0000000530637c20 */ /* 0x000fe20008410000 */
[----:B------:R-:W-:Y:S01]  /*3920*/  FMUL.FTZ R48, R50, UR5 ;  /* 0x0000000532307c20 */ /* 0x000fe20008410000 */
[----:B------:R-:W-:Y:S01]  /*3930*/  FMNMX.FTZ R50, R79, R91, !PT ;  /* 0x0000005b4f327209 */ /* 0x000fe20007810000 */
[----:B------:R-:W-:Y:S01]  /*3940*/  FMUL.FTZ R52, R52, UR5 ;  /* 0x0000000534347c20 */ /* 0x000fe20008410000 */
[----:B------:R-:W-:Y:S01]  /*3950*/  FMUL.FTZ R100, R49, UR5 ;  /* 0x0000000531647c20 */ /* 0x000fe20008410000 */
[----:B------:R-:W-:Y:S01]  /*3960*/  HGMMA.64x16x16.F32.BF16 R40, gdesc[UR24], R40, gsb0 ;  /* 0x00200000182879f0 */ /* 0x000fe20008001828 */
[----:B------:R-:W-:Y:S01]  /*3970*/  UIADD3 UR26, UR4, 0x642, URZ ;  /* 0x00000642041a7890 */ /* 0x000fe2000fffe03f */
[----:B------:R-:W-:Y:S01]  /*3980*/  FMNMX.FTZ R50, R93, R50, !PT ;  /* 0x000000325d327209 */ /* 0x000fe20007810000 */
[----:B------:R-:W-:Y:S01]  /*3990*/  UMOV UR27, 0x80000020 ;  /* 0x80000020001b7882 */ /* 0x000fe20000000000 */
[----:B------:R-:W-:Y:S01]  /*39a0*/  FMUL.FTZ R49, R51, UR5 ;  /* 0x0000000533317c20 */ /* 0x000fe20008410000 */
[----:B------:R-:W-:Y:S01]  /*39b0*/  FMUL.FTZ R53, R53, UR5 ;  /* 0x0000000535357c20 */ /* 0x000fe20008410000 */
[----:B------:R-:W-:Y:S01]  /*39c0*/  FMNMX.FTZ R50, R97, R50, !PT ;  /* 0x0000003261327209 */ /* 0x000fe20007810000 */
[----:B------:R1:W-:Y:S01]  /*39d0*/  MUFU.TANH R51, R52 ;  /* 0x0000003400337308 */ /* 0x0003e20000002400 */
[----:B------:R-:W-:-:S02]  /*39e0*/  ULDC UR4, c[0x0][0x988] ;  /* 0x0002620000047ab9 */ /* 0x000fc40000000800 */
[----:B------:R-:W-:-:S04]  /*39f0*/  FMNMX.FTZ R50, R95, R50, !PT ;  /* 0x000000325f327209 */ /* 0x000fc80007810000 */
[----:B------:R-:W-:Y:S01]  /*3a00*/  FMNMX.FTZ R62, R87, R50, !PT ;  /* 0x00000032573e7209 */ /* 0x000fe20007810000 */
[----:B------:R-:W2:Y:S03]  /*3a10*/  MUFU.TANH R99, R99 ;  /* 0x0000006300637308 */ /* 0x000ea60000002400 */
[----:B------:R-:W-:-:S04]  /*3a20*/  FMNMX.FTZ R62, R85, R62, !PT ;  /* 0x0000003e553e7209 */ /* 0x000fc80007810000 */
[----:B------:R-:W-:Y:S01]  /*3a30*/  FMNMX.FTZ R62, R77, R62, !PT ;  /* 0x0000003e4d3e7209 */ /* 0x000fe20007810000 */
[----:B------:R4:W-:Y:S03]  /*3a40*/  MUFU.TANH R50, R53 ;  /* 0x0000003500327308 */ /* 0x0009e60000002400 */
[----:B------:R-:W-:Y:S02]  /*3a50*/  FMNMX.FTZ R61, R75, R62, !PT ;  /* 0x0000003e4b3d7209 */ /* 0x000fe40007810000 */
[----:B---3--:R-:W-:Y:S02]  /*3a60*/  FSEL R62, R94, -INF , P2 ;  /* 0xff8000005e3e7808 */ /* 0x008fe40001000000 */
[----:B------:R-:W-:Y:S01]  /*3a70*/  FMNMX.FTZ R61, R72, R61, !PT ;  /* 0x0000003d483d7209 */ /* 0x000fe20007810000 */
[----:B------:R-:W3:Y:S01]  /*3a80*/  MUFU.TANH R100, R100 ;  /* 0x0000006400647308 */ /* 0x000ee20000002400 */
[----:B------:R-:W-:-:S02]  /*3a90*/  ISETP.GT.AND P2, PT, R74, 0x49, PT ;  /* 0x000000494a00780c */ /* 0x000fc40003f44270 */
[----:B-1----:R-:W-:Y:S02]  /*3aa0*/  FMNMX.FTZ R52, R70, R61, !PT ;  /* 0x0000003d46347209 */ /* 0x002fe40007810000 */
[----:B0-----:R-:W-:Y:S02]  /*3ab0*/  FSEL R61, R60, -INF , P3 ;  /* 0xff8000003c3d7808 */ /* 0x001fe40001800000 */
[----:B----4-:R-:W-:Y:S01]  /*3ac0*/  FMNMX.FTZ R53, R63, R52, !PT ;  /* 0x000000343f357209 */ /* 0x010fe20007810000 */
[----:B------:R-:W-:Y:S01]  /*3ad0*/  MUFU.TANH R15, R15 ;  /* 0x0000000f000f7308 */ /* 0x000fe20000002400 */
[----:B------:R-:W-:Y:S02]  /*3ae0*/  ISETP.GT.AND P3, PT, R74, 0x50, PT ;  /* 0x000000504a00780c */ /* 0x000fe40003f64270 */
[----:B------:R-:W-:Y:S02]  /*3af0*/  FMNMX.FTZ R52, R66, R53, !PT ;  /* 0x0000003542347209 */ /* 0x000fe40007810000 */
[----:B--2---:R-:W-:-:S02]  /*3b00*/  FSEL R60, R99, -INF , P3 ;  /* 0xff800000633c7808 */ /* 0x004fc40001800000 */
[----:B------:R-:W-:Y:S01]  /*3b10*/  FMNMX.FTZ R52, R67, R52, !PT ;  /* 0x0000003443347209 */ /* 0x000fe20007810000 */
[----:B------:R-:W-:Y:S01]  /*3b20*/  MUFU.TANH R20, R20 ;  /* 0x0000001400147308 */ /* 0x000fe20000002400 */
[----:B------:R-:W-:Y:S02]  /*3b30*/  ISETP.GT.AND P3, PT, R74, 0x58, PT ;  /* 0x000000584a00780c */ /* 0x000fe40003f64270 */
[----:B------:R-:W-:Y:S01]  /*3b40*/  FMNMX.FTZ R53, R69, R52, !PT ;  /* 0x0000003445357209 */ /* 0x000fe20007810000 */
[----:B------:R-:W-:Y:S02]  /*3b50*/  WARPGROUP.DEPBAR.LE gsb0, 0x0 ;  /* 0x00008000000079c5 */ /* 0x000fe40000010000 */
[----:B------:R-:W-:Y:S01]  /*3b60*/  WARPGROUP.ARRIVE ;  /* 0x00000000000079c5 */ /* 0x000fe20000000000 */
[----:B------:R-:W-:Y:S01]  /*3b70*/  FMUL.FTZ R44, R44, UR5 ;  /* 0x000000052c2c7c20 */ /* 0x000fe20008410000 */
[----:B------:R-:W-:Y:S01]  /*3b80*/  FMUL.FTZ R40, R40, UR5 ;  /* 0x0000000528287c20 */ /* 0x000fe20008410000 */
[----:B------:R-:W-:Y:S01]  /*3b90*/  FMUL.FTZ R45, R45, UR5 ;  /* 0x000000052d2d7c20 */ /* 0x000fe20008410000 */
[----:B------:R-:W-:Y:S01]  /*3ba0*/  FMUL.FTZ R41, R41, UR5 ;  /* 0x0000000529297c20 */ /* 0x000fe20008410000 */
[----:B------:R0:W-:Y:S01]  /*3bb0*/  MUFU.TANH R80, R44 ;  /* 0x0000002c00507308 */ /* 0x0001e20000002400 */
[----:B------:R-:W-:Y:S01]  /*3bc0*/  HGMMA.64x16x16.F32.BF16 R32, gdesc[UR24], R32, gsb0 ;  /* 0x00200000182079f0 */ /* 0x000fe20008001820 */
[----:B------:R-:W-:Y:S01]  /*3bd0*/  FSEL R51, R51, -INF , P3 ;  /* 0xff80000033337808 */ /* 0x000fe20001800000 */
[----:B------:R-:W-:Y:S01]  /*3be0*/  FMUL.FTZ R86, R47, UR5 ;  /* 0x000000052f567c20 */ /* 0x000fe20008410000 */
[----:B------:R-:W-:-:S04]  /*3bf0*/  ISETP.GT.AND P3, PT, R74, 0x60, PT ;  /* 0x000000604a00780c */ /* 0x000fc80003f64270 */
[----:B------:R-:W1:Y:S01]  /*3c00*/  MUFU.TANH R40, R40 ;  /* 0x0000002800287308 */ /* 0x000e620000002400 */
[----:B0-----:R-:W-:-:S04]  /*3c10*/  FMNMX.FTZ R44, R68, R53, !PT ;  /* 0x00000035442c7209 */ /* 0x001fc80007810000 */
[----:B------:R-:W-:-:S03]  /*3c20*/  FMNMX.FTZ R53, R65, R44, !PT ;  /* 0x0000002c41357209 */ /* 0x000fc60007810000 */
[----:B------:R0:W-:Y:S01]  /*3c30*/  MUFU.TANH R81, R45 ;  /* 0x0000002d00517308 */ /* 0x0001e20000002400 */
[----:B------:R-:W-:Y:S02]  /*3c40*/  FMNMX.FTZ R44, R62, R53, !PT ;  /* 0x000000353e2c7209 */ /* 0x000fe40007810000 */
[----:B------:R-:W-:Y:S02]  /*3c50*/  FSEL R53, R98, -INF , P2 ;  /* 0xff80000062357808 */ /* 0x000fe40001000000 */
[----:B------:R-:W-:Y:S02]  /*3c60*/  FMNMX.FTZ R44, R61, R44, !PT ;  /* 0x0000002c3d2c7209 */ /* 0x000fe40007810000 */
[----:B------:R-:W-:Y:S01]  /*3c70*/  ISETP.GT.AND P2, PT, R74, 0x51, PT ;  /* 0x000000514a00780c */ /* 0x000fe20003f44270 */
[----:B------:R-:W2:Y:S01]  /*3c80*/  MUFU.TANH R41, R41 ;  /* 0x0000002900297308 */ /* 0x000ea20000002400 */
[----:B0-----:R-:W-:Y:S02]  /*3c90*/  FMNMX.FTZ R45, R53, R44, !PT ;  /* 0x0000002c352d7209 */ /* 0x001fe40007810000 */
[----:B---3--:R-:W-:-:S02]  /*3ca0*/  FSEL R52, R100, -INF , P2 ;  /* 0xff80000064347808 */ /* 0x008fc40001000000 */
[----:B------:R-:W-:Y:S02]  /*3cb0*/  FMNMX.FTZ R45, R60, R45, !PT ;  /* 0x0000002d3c2d7209 */ /* 0x000fe40007810000 */
[----:B------:R-:W-:Y:S01]  /*3cc0*/  ISETP.GT.AND P2, PT, R74, 0x59, PT ;  /* 0x000000594a00780c */ /* 0x000fe20003f44270 */
[----:B------:R-:W-:Y:S01]  /*3cd0*/  MUFU.TANH R21, R21 ;  /* 0x0000001500157308 */ /* 0x000fe20000002400 */
[----:B------:R-:W-:Y:S02]  /*3ce0*/  FMNMX.FTZ R44, R52, R45, !PT ;  /* 0x0000002d342c7209 */ /* 0x000fe40007810000 */
[----:B------:R-:W-:Y:S02]  /*3cf0*/  FSEL R50, R50, -INF , P2 ;  /* 0xff80000032327808 */ /* 0x000fe40001000000 */
[----:B------:R-:W-:Y:S02]  /*3d00*/  FMNMX.FTZ R83, R51, R44, !PT ;  /* 0x0000002c33537209 */ /* 0x000fe40007810000 */
[----:B-1----:R-:W-:Y:S01]  /*3d10*/  FSEL R45, R40, -INF , P3 ;  /* 0xff800000282d7808 */ /* 0x002fe20001800000 */
[----:B------:R-:W-:Y:S01]  /*3d20*/  MUFU.TANH R64, R64 ;  /* 0x0000004000407308 */ /* 0x000fe20000002400 */
[----:B------:R-:W-:-:S02]  /*3d30*/  ISETP.GT.AND P2, PT, R74, 0x61, PT ;  /* 0x000000614a00780c */ /* 0x000fc40003f44270 */
[----:B------:R-:W-:Y:S02]  /*3d40*/  FMNMX.FTZ R40, R50, R83, !PT ;  /* 0x0000005332287209 */ /* 0x000fe40007810000 */
[C---:B------:R-:W-:Y:S02]  /*3d50*/  ISETP.GT.AND P3, PT, R74.reuse, 0x68, PT ;  /* 0x000000684a00780c */ /* 0x040fe40003f64270 */
[----:B--2---:R-:W-:Y:S01]  /*3d60*/  FSEL R44, R41, -INF , P2 ;  /* 0xff800000292c7808 */ /* 0x004fe20001000000 */
[----:B------:R-:W-:Y:S01]  /*3d70*/  MUFU.TANH R56, R56 ;  /* 0x0000003800387308 */ /* 0x000fe20000002400 */
[----:B------:R-:W-:Y:S02]  /*3d80*/  FMNMX.FTZ R83, R45, R40, !PT ;  /* 0x000000282d537209 */ /* 0x000fe40007810000 */
[----:B------:R-:W-:Y:S01]  /*3d90*/  ISETP.GT.AND P2, PT, R74, 0x69, PT ;  /* 0x000000694a00780c */ /* 0x000fe20003f44270 */
[----:B------:R-:W-:Y:S02]  /*3da0*/  WARPGROUP.DEPBAR.LE gsb0, 0x0 ;  /* 0x00008000000079c5 */ /* 0x000fe40000010000 */
[----:B------:R-:W-:Y:S01]  /*3db0*/  WARPGROUP.ARRIVE ;  /* 0x00000000000079c5 */ /* 0x000fe20000000000 */
[----:B------:R-:W-:Y:S01]  /*3dc0*/  FMUL.FTZ R32, R32, UR5 ;  /* 0x0000000520207c20 */ /* 0x000fe20008410000 */
[----:B------:R-:W-:Y:S01]  /*3dd0*/  FMUL.FTZ R33, R33, UR5 ;  /* 0x0000000521217c20 */ /* 0x000fe20008410000 */
[----:B------:R-:W-:Y:S01]  /*3de0*/  FMUL.FTZ R36, R36, UR5 ;  /* 0x0000000524247c20 */ /* 0x000fe20008410000 */
[----:B------:R-:W-:Y:S01]  /*3df0*/  FMUL.FTZ R37, R37, UR5 ;  /* 0x0000000525257c20 */ /* 0x000fe20008410000 */
[----:B------:R-:W-:Y:S01]  /*3e00*/  FSEL R41, R80, -INF , P3 ;  /* 0xff80000050297808 */ /* 0x000fe20001800000 */
[----:B------:R-:W-:Y:S01]  /*3e10*/  HGMMA.64x16x16.F32.BF16 R24, gdesc[UR32], R24, gsb0 ;  /* 0x00200000201879f0 */ /* 0x000fe20008001818 */
[----:B------:R-:W-:Y:S01]  /*3e20*/  MUFU.TANH R32, R32 ;  /* 0x0000002000207308 */ /* 0x000fe20000002400 */
[----:B------:R-:W-:Y:S01]  /*3e30*/  FMNMX.FTZ R80, R44, R83, !PT ;  /* 0x000000532c507209 */ /* 0x000fe20007810000 */
[----:B------:R-:W-:Y:S01]  /*3e40*/  FMUL.FTZ R88, R34, UR5 ;  /* 0x0000000522587c20 */ /* 0x000fe20008410000 */
[C---:B------:R-:W-:Y:S01]  /*3e50*/  ISETP.GT.AND P3, PT, R74.reuse, 0x70, PT ;  /* 0x000000704a00780c */ /* 0x040fe20003f64270 */
[----:B------:R-:W-:Y:S01]  /*3e60*/  FMUL.FTZ R90, R35, UR5 ;  /* 0x00000005235a7c20 */ /* 0x000fe20008410000 */
[----:B------:R-:W-:Y:S01]  /*3e70*/  FSEL R40, R81, -INF , P2 ;  /* 0xff80000051287808 */ /* 0x000fe20001000000 */
[----:B------:R-:W-:Y:S01]  /*3e80*/  FMUL.FTZ R92, R39, UR5 ;  /* 0x00000005275c7c20 */ /* 0x000fe20008410000 */
[----:B------:R-:W-:Y:S01]  /*3e90*/  FMNMX.FTZ R81, R41, R80, !PT ;  /* 0x0000005029517209 */ /* 0x000fe20007810000 */
[----:B------:R-:W0:Y:S01]  /*3ea0*/  MUFU.TANH R33, R33 ;  /* 0x0000002100217308 */ /* 0x000e220000002400 */
[----:B------:R-:W-:Y:S01]  /*3eb0*/  ISETP.GT.AND P2, PT, R74, 0x71, PT ;  /* 0x000000714a00780c */ /* 0x000fe20003f44270 */
[----:B------:R-:W-:-:S06]  /*3ec0*/  FMUL.FTZ R80, R54, UR5 ;  /* 0x0000000536507c20 */ /* 0x000fcc0008410000 */
[----:B------:R-:W1:Y:S08]  /*3ed0*/  MUFU.TANH R36, R36 ;  /* 0x0000002400247308 */ /* 0x000e700000002400 */
[----:B------:R2:W3:Y:S01]  /*3ee0*/  MUFU.TANH R82, R37 ;  /* 0x0000002500527308 */ /* 0x0004e20000002400 */
[----:B0-----:R-:W-:Y:S02]  /*3ef0*/  FSEL R33, R33, -INF , P2 ;  /* 0xff80000021217808 */ /* 0x001fe40001000000 */
[----:B------:R-:W-:-:S05]  /*3f00*/  ISETP.GT.AND P2, PT, R74, 0x79, PT ;  /* 0x000000794a00780c */ /* 0x000fca0003f44270 */
[----:B------:R-:W-:Y:S01]  /*3f10*/  MUFU.TANH R57, R57 ;  /* 0x0000003900397308 */ /* 0x000fe20000002400 */
[----:B--2---:R-:W-:Y:S02]  /*3f20*/  FSEL R37, R32, -INF , P3 ;  /* 0xff80000020257808 */ /* 0x004fe40001800000 */
[----:B------:R-:W-:Y:S02]  /*3f30*/  FMNMX.FTZ R32, R40, R81, !PT ;  /* 0x0000005128207209 */ /* 0x000fe40007810000 */
[----:B------:R-:W-:Y:S02]  /*3f40*/  ISETP.GT.AND P3, PT, R74, 0x78, PT ;  /* 0x000000784a00780c */ /* 0x000fe40003f64270 */
[----:B------:R-:W-:Y:S01]  /*3f50*/  FMNMX.FTZ R32, R37, R32, !PT ;  /* 0x0000002025207209 */ /* 0x000fe20007810000 */
[----:B------:R-:W-:Y:S01]  /*3f60*/  MUFU.TANH R58, R58 ;  /* 0x0000003a003a7308 */ /* 0x000fe20000002400 */
[----:B-1----:R-:W-:Y:S02]  /*3f70*/  FSEL R36, R36, -INF , P3 ;  /* 0xff80000024247808 */ /* 0x002fe40001800000 */
[----:B------:R-:W-:-:S05]  /*3f80*/  ISETP.GT.AND P3, PT, R74, 0x80, PT ;  /* 0x000000804a00780c */ /* 0x000fca0003f64270 */
[----:B------:R-:W-:Y:S01]  /*3f90*/  MUFU.TANH R59, R59 ;  /* 0x0000003b003b7308 */ /* 0x000fe20000002400 */
[----:B------:R-:W-:Y:S02]  /*3fa0*/  WARPGROUP.DEPBAR.LE gsb0, 0x0 ;  /* 0x00008000000079c5 */ /* 0x000fe40000010000 */
[----:B------:R-:W-:Y:S01]  /*3fb0*/  FMUL.FTZ R24, R24, UR5 ;  /* 0x0000000518187c20 */ /* 0x000fe20008410000 */
[----:B------:R-:W-:Y:S01]  /*3fc0*/  FMUL.FTZ R25, R25, UR5 ;  /* 0x0000000519197c20 */ /* 0x000fe20008410000 */
[----:B------:R-:W-:Y:S01]  /*3fd0*/  FMUL.FTZ R28, R28, UR5 ;  /* 0x000000051c1c7c20 */ /* 0x000fe20008410000 */
[----:B------:R-:W-:Y:S01]  /*3fe0*/  FMUL.FTZ R81, R29, UR5 ;  /* 0x000000051d517c20 */ /* 0x000fe20008410000 */
[----:B------:R-:W-:Y:S01]  /*3ff0*/  FMNMX.FTZ R29, R33, R32, !PT ;  /* 0x00000020211d7209 */ /* 0x000fe20007810000 */
[----:B------:R-:W-:Y:S01]  /*4000*/  MUFU.TANH R48, R48 ;  /* 0x0000003000307308 */ /* 0x000fe20000002400 */
[----:B---3--:R-:W-:Y:S01]  /*4010*/  FSEL R32, R82, -INF , P2 ;  /* 0xff80000052207808 */ /* 0x008fe20001000000 */
[----:B------:R-:W-:Y:S01]  /*4020*/  FMUL.FTZ R82, R42, UR5 ;  /* 0x000000052a527c20 */ /* 0x000fe20008410000 */
[----:B------:R-:W-:Y:S01]  /*4030*/  FMNMX.FTZ R89, R36, R29, !PT ;  /* 0x0000001d24597209 */ /* 0x000fe20007810000 */
[----:B------:R-:W-:Y:S01]  /*4040*/  FMUL.FTZ R47, R31, UR5 ;  /* 0x000000051f2f7c20 */ /* 0x000fe20008410000 */
[----:B------:R-:W-:-:S03]  /*4050*/  ISETP.GT.AND P2, PT, R74, 0x81, PT ;  /* 0x000000814a00780c */ /* 0x000fc60003f44270 */
[----:B------:R-:W0:Y:S08]  /*4060*/  MUFU.TANH R24, R24 ;  /* 0x0000001800187308 */ /* 0x000e300000002400 */
[----:B------:R-:W1:Y:S08]  /*4070*/  MUFU.TANH R25, R25 ;  /* 0x0000001900197308 */ /* 0x000e700000002400 */
[----:B------:R1:W2:Y:S01]  /*4080*/  MUFU.TANH R83, R28 ;  /* 0x0000001c00537308 */ /* 0x0002a20000002400 */
[----:B0-----:R-:W-:-:S02]  /*4090*/  FSEL R29, R24, -INF , P3 ;  /* 0xff800000181d7808 */ /* 0x001fc40001800000 */
[----:B------:R-:W-:Y:S02]  /*40a0*/  FMNMX.FTZ R24, R32, R89, !PT ;  /* 0x0000005920187209 */ /* 0x000fe40007810000 */
[C---:B------:R-:W-:Y:S02]  /*40b0*/  ISETP.GT.AND P3, PT, R74.reuse, 0x88, PT ;  /* 0x000000884a00780c */ /* 0x040fe40003f64270 */
[----:B------:R-:W-:Y:S01]  /*40c0*/  FMNMX.FTZ R89, R29, R24, !PT ;  /* 0x000000181d597209 */ /* 0x000fe20007810000 */
[----:B------:R0:W3:Y:S01]  /*40d0*/  MUFU.TANH R84, R81 ;  /* 0x0000005100547308 */ /* 0x0000e20000002400 */
[----:B-1----:R-:W-:Y:S02]  /*40e0*/  FSEL R28, R25, -INF , P2 ;  /* 0xff800000191c7808 */ /* 0x002fe40001000000 */
[----:B------:R-:W-:Y:S02]  /*40f0*/  ISETP.GT.AND P2, PT, R74, 0x89, PT ;  /* 0x000000894a00780c */ /* 0x000fe40003f44270 */
[----:B------:R-:W-:Y:S01]  /*4100*/  FMNMX.FTZ R54, R28, R89, !PT ;  /* 0x000000591c367209 */ /* 0x000fe20007810000 */
[----:B------:R-:W-:-:S02]  /*4110*/  FMUL.FTZ R89, R38, UR5 ;  /* 0x0000000526597c20 */ /* 0x000fc40008410000 */
[----:B------:R-:W1:Y:S01]  /*4120*/  MUFU.TANH R49, R49 ;  /* 0x0000003100317308 */ /* 0x000e620000002400 */
[----:B--2---:R-:W-:Y:S01]  /*4130*/  FSEL R25, R83, -INF , P3 ;  /* 0xff80000053197808 */ /* 0x004fe20001800000 */
[----:B0-----:R-:W-:Y:S01]  /*4140*/  FMUL.FTZ R81, R55, UR5 ;  /* 0x0000000537517c20 */ /* 0x001fe20008410000 */
[----:B------:R-:W-:Y:S01]  /*4150*/  ISETP.GT.AND P3, PT, R78, 0x1, PT ;  /* 0x000000014e00780c */ /* 0x000fe20003f64270 */
[----:B------:R-:W-:Y:S01]  /*4160*/  FMUL.FTZ R83, R46, UR5 ;  /* 0x000000052e537c20 */ /* 0x000fe20008410000 */
[----:B------:R-:W-:Y:S01]  /*4170*/  FMNMX.FTZ R55, R25, R54, !PT ;  /* 0x0000003619377209 */ /* 0x000fe20007810000 */
[----:B------:R-:W-:Y:S01]  /*4180*/  FMUL.FTZ R46, R30, UR5 ;  /* 0x000000051e2e7c20 */ /* 0x000fe20008410000 */
[----:B------:R-:W-:Y:S01]  /*4190*/  FSEL R39, R3, -INF , P3 ;  /* 0xff80000003277808 */ /* 0x000fe20001800000 */
[----:B------:R-:W0:Y:S01]  /*41a0*/  MUFU.TANH R80, R80 ;  /* 0x0000005000507308 */ /* 0x000e220000002400 */
[----:B---3--:R-:W-:Y:S01]  /*41b0*/  FSEL R24, R84, -INF , P2 ;  /* 0xff80000054187808 */ /* 0x008fe20001000000 */
[----:B------:R-:W-:Y:S01]  /*41c0*/  FMUL.FTZ R84, R43, UR5 ;  /* 0x000000052b547c20 */ /* 0x000fe20008410000 */
[----:B------:R-:W-:Y:S01]  /*41d0*/  ISETP.GT.AND P3, PT, R78, 0x10, PT ;  /* 0x000000104e00780c */ /* 0x000fe20003f64270 */
[----:B------:R-:W-:Y:S01]  /*41e0*/  FMUL.FTZ R43, R27, UR5 ;  /* 0x000000051b2b7c20 */ /* 0x000fe20008410000 */
[----:B------:R-:W-:-:S02]  /*41f0*/  FMNMX.FTZ R55, R24, R55, !PT ;  /* 0x0000003718377209 */ /* 0x000fc40007810000 */
[----:B------:R-:W-:Y:S01]  /*4200*/  FSEL R7, R7, -INF , P3 ;  /* 0xff80000007077808 */ /* 0x000fe20001800000 */
[----:B------:R-:W2:Y:S01]  /*4210*/  MUFU.TANH R81, R81 ;  /* 0x0000005100517308 */ /* 0x000ea20000002400 */
[C---:B------:R-:W-:Y:S01]  /*4220*/  ISETP.GT.AND P3, PT, R78.reuse, 0x18, PT ;  /* 0x000000184e00780c */ /* 0x040fe20003f64270 */
[----:B------:R-:W3:Y:S03]  /*4230*/  SHFL.BFLY PT, R42, R55, 0x2, 0x1f ;  /* 0x0c401f00372a7f89 */ /* 0x000ee600000e0000 */
[----:B------:R-:W-:Y:S02]  /*4240*/  FSEL R9, R9, -INF , P3 ;  /* 0xff80000009097808 */ /* 0x000fe40001800000 */
[----:B------:R-:W-:Y:S01]  /*4250*/  ISETP.GT.AND P3, PT, R78, 0x20, PT ;  /* 0x000000204e00780c */ /* 0x000fe20003f64270 */
[----:B------:R-:W4:Y:S03]  /*4260*/  MUFU.TANH R82, R82 ;  /* 0x0000005200527308 */ /* 0x000f260000002400 */
[----:B------:R-:W-:-:S02]  /*4270*/  FSEL R11, R11, -INF , P3 ;  /* 0xff8000000b0b7808 */ /* 0x000fc40001800000 */
[----:B------:R-:W-:-:S03]  /*4280*/  ISETP.GT.AND P3, PT, R78, 0x28, PT ;  /* 0x000000284e00780c */ /* 0x000fc60003f64270 */
[----:B------:R-:W5:Y:S01]  /*4290*/  MUFU.TANH R84, R84 ;  /* 0x0000005400547308 */ /* 0x000f620000002400 */
[----:B------:R-:W-:Y:S02]  /*42a0*/  FSEL R73, R13, -INF , P3 ;  /* 0xff8000000d497808 */ /* 0x000fe40001800000 */
[----:B------:R-:W-:-:S05]  /*42b0*/  ISETP.GT.AND P3, PT, R78, 0x30, PT ;  /* 0x000000304e00780c */ /* 0x000fca0003f64270 */
[----:B------:R-:W5:Y:S01]  /*42c0*/  MUFU.TANH R83, R83 ;  /* 0x0000005300537308 */ /* 0x000f620000002400 */
[----:B---3--:R-:W-:Y:S01]  /*42d0*/  FMNMX.FTZ R34, R55, R42, !PT ;  /* 0x0000002a37227209 */ /* 0x008fe20007810000 */
[----:B------:R-:W-:Y:S01]  /*42e0*/  FMUL.FTZ R42, R26, UR5 ;  /* 0x000000051a2a7c20 */ /* 0x000fe20008410000 */
[----:B------:R-:W-:-:S03]  /*42f0*/  UIADD3 UR5, UR57, -UR58, URZ ;  /* 0x8000003a39057290 */ /* 0x000fc6000fffe03f */
[----:B------:R-:W3:Y:S02]  /*4300*/  SHFL.BFLY PT, R35, R34, 0x1, 0x1f ;  /* 0x0c201f0022237f89 */ /* 0x000ee400000e0000 */
[----:B------:R-:W5:Y:S01]  /*4310*/  MUFU.TANH R86, R86 ;  /* 0x0000005600567308 */ /* 0x000f620000002400 */
[----:B------:R-:W-:-:S04]  /*4320*/  UIMAD UR5, UR56, 0xc0, UR5 ;  /* 0x000000c0380578a4 */ /* 0x000fc8000f8e0205 */
[----:B------:R-:W-:-:S03]  /*4330*/  UIMAD.WIDE UR10, UR5, 0x38e38e39, URZ ;  /* 0x38e38e39050a78a5 */ /* 0x000fc6000f8e023f */
[----:B------:R-:W5:Y:S01]  /*4340*/  MUFU.TANH R88, R88 ;  /* 0x0000005800587308 */ /* 0x000f620000002400 */
[----:B------:R-:W-:-:S04]  /*4350*/  USHF.R.U32.HI UR5, URZ, 0x1f, UR11 ;  /* 0x0000001f3f057899 */ /* 0x000fc8000801160b */
[----:B------:R-:W-:-:S03]  /*4360*/  ULEA.HI.SX32 UR5, UR11, UR5, 0x1b ;  /* 0x000000050b057291 */ /* 0x000fc6000f8fda3f */
[----:B------:R-:W5:Y:S01]  /*4370*/  MUFU.TANH R90, R90 ;  /* 0x0000005a005a7308 */ /* 0x000f620000002400 */
[----:B------:R-:W-:-:S04]  /*4380*/  UISETP.LT.AND UP0, UPT, URZ, UR5, UPT ;  /* 0x000000053f00728c */ /* 0x000fc8000bf01270 */
[----:B------:R-:W-:Y:S01]  /*4390*/  USEL UR7, URZ, UR5, !UP0 ;  /* 0x000000053f077287 */ /* 0x000fe2000c000000 */
[----:B---3--:R-:W-:Y:S02]  /*43a0*/  FMNMX.FTZ R74, R34, R35, !PT ;  /* 0x00000023224a7209 */ /* 0x008fe40007810000 */
[----:B------:R-:W3:Y:S01]  /*43b0*/  MUFU.TANH R89, R89 ;  /* 0x0000005900597308 */ /* 0x000ee20000002400 */
[----:B------:R-:W-:Y:S01]  /*43c0*/  UISETP.GE.AND UP0, UPT, UR38, UR7, UPT ;  /* 0x000000072600728c */ /* 0x000fe2000bf06270 */
[C---:B------:R-:W-:Y:S01]  /*43d0*/  FSETP.NEU.FTZ.AND P2, PT, R74.reuse, -INF , PT ;  /* 0xff8000004a00780b */ /* 0x040fe20003f5d000 */
[----:B------:R-:W-:-:S05]  /*43e0*/  FMUL.FTZ R26, R74, UR4 ;  /* 0x000000044a1a7c20 */ /* 0x000fca0008410000 */
[----:B------:R-:W3:Y:S01]  /*43f0*/  MUFU.TANH R92, R92 ;  /* 0x0000005c005c7308 */ /* 0x000ee20000002400 */
[----:B------:R-:W-:Y:S02]  /*4400*/  FSEL R26, R26, RZ, P2 ;  /* 0x000000ff1a1a7208 */ /* 0x000fe40001000000 */
[----:B------:R-:W-:-:S03]  /*4410*/  ISETP.GT.AND P2, PT, R78, RZ, PT ;  /* 0x000000ff4e00720c */ /* 0x000fc60003f44270 */
[--C-:B------:R-:W-:Y:S01]  /*4420*/  FFMA.FTZ R77, R77, UR4, -R26.reuse ;  /* 0x000000044d4d7c23 */ /* 0x100fe2000801081a */
[----:B------:R-:W-:Y:S01]  /*4430*/  FSEL R4, R4, -INF , P2 ;  /* 0xff80000004047808 */ /* 0x000fe20001000000 */
[--C-:B------:R-:W-:Y:S01]  /*4440*/  FFMA.FTZ R75, R75, UR4, -R26.reuse ;  /* 0x000000044b4b7c23 */ /* 0x100fe2000801081a */
[----:B------:R-:W-:Y:S01]  /*4450*/  ISETP.GT.AND P2, PT, R78, 0x9, PT ;  /* 0x000000094e00780c */ /* 0x000fe20003f44270 */
[--C-:B------:R-:W-:Y:S01]  /*4460*/  FFMA.FTZ R13, R72, UR4, -R26.reuse ;  /* 0x00000004480d7c23 */ /* 0x100fe2000801081a */
[----:B------:R-:W-:Y:S01]  /*4470*/  FMNMX.FTZ R54, R4, R39, !PT ;  /* 0x0000002704367209 */ /* 0x000fe20007810000 */
[--C-:B------:R-:W-:Y:S01]  /*4480*/  FFMA.FTZ R27, R79, UR4, -R26.reuse ;  /* 0x000000044f1b7c23 */ /* 0x100fe2000801081a */
[----:B------:R-:W-:Y:S01]  /*4490*/  FSEL R6, R6, -INF , P2 ;  /* 0xff80000006067808 */ /* 0x000fe20001000000 */
[--C-:B------:R-:W-:Y:S01]  /*44a0*/  FFMA.FTZ R85, R85, UR4, -R26.reuse ;  /* 0x0000000455557c23 */ /* 0x100fe2000801081a */
[----:B------:R-:W-:Y:S01]  /*44b0*/  FMNMX.FTZ R35, R5, R54, !PT ;  /* 0x0000003605237209 */ /* 0x000fe20007810000 */
[--C-:B------:R-:W-:Y:S01]  /*44c0*/  FFMA.FTZ R3, R87, UR4, -R26.reuse ;  /* 0x0000000457037c23 */ /* 0x100fe2000801081a */
[----:B------:R-:W-:Y:S01]  /*44d0*/  ISETP.GT.AND P2, PT, R78, 0x11, PT ;  /* 0x000000114e00780c */ /* 0x000fe20003f44270 */
[--C-:B------:R-:W-:Y:S01]  /*44e0*/  FFMA.FTZ R63, R63, UR4, -R26.reuse ;  /* 0x000000043f3f7c23 */ /* 0x100fe2000801081a */
[----:B------:R-:W-:Y:S01]  /*44f0*/  FMNMX.FTZ R54, R6, R35, !PT ;  /* 0x0000002306367209 */ /* 0x000fe20007810000 */
[----:B------:R-:W3:Y:S01]  /*4500*/  MUFU.TANH R42, R42 ;  /* 0x0000002a002a7308 */ /* 0x000ee20000002400 */
[----:B------:R-:W-:Y:S01]  /*4510*/  FSEL R8, R8, -INF , P2 ;  /* 0xff80000008087808 */ /* 0x000fe20001000000 */
[--C-:B------:R-:W-:Y:S01]  /*4520*/  FFMA.FTZ R62, R62, UR4, -R26.reuse ;  /* 0x000000043e3e7c23 */ /* 0x100fe2000801081a */
[----:B------:R-:W-:Y:S01]  /*4530*/  FMNMX.FTZ R55, R7, R54, !PT ;  /* 0x0000003607377209 */ /* 0x000fe20007810000 */
[--C-:B------:R-:W-:Y:S01]  /*4540*/  FFMA.FTZ R30, R91, UR4, -R26.reuse ;  /* 0x000000045b1e7c23 */ /* 0x100fe2000801081a */
[----:B------:R-:W-:Y:S01]  /*4550*/  ISETP.GT.AND P2, PT, R78, 0x19, PT ;  /* 0x000000194e00780c */ /* 0x000fe20003f44270 */
[--C-:B------:R-:W-:Y:S01]  /*4560*/  FFMA.FTZ R31, R93, UR4, -R26.reuse ;  /* 0x000000045d1f7c23 */ /* 0x100fe2000801081a */
[----:B------:R-:W-:Y:S01]  /*4570*/  FMNMX.FTZ R76, R8, R55, !PT ;  /* 0x00000037084c7209 */ /* 0x000fe20007810000 */
[----:B------:R-:W-:Y:S01]  /*4580*/  MUFU.EX2 R35, R85 ;  /* 0x0000005500237308 */ /* 0x000fe20000000800 */
[----:B------:R-:W-:Y:S01]  /*4590*/  FSEL R54, R10, -INF , P2 ;  /* 0xff8000000a367808 */ /* 0x000fe20001000000 */
[--C-:B------:R-:W-:Y:S01]  /*45a0*/  FFMA.FTZ R38, R97, UR4, -R26.reuse ;  /* 0x0000000461267c23 */ /* 0x100fe2000801081a */
[----:B------:R-:W-:Y:S01]  /*45b0*/  FMNMX.FTZ R55, R9, R76, !PT ;  /* 0x0000004c09377209 */ /* 0x000fe20007810000 */
[--C-:B------:R-:W-:Y:S01]  /*45c0*/  FFMA.FTZ R34, R95, UR4, -R26.reuse ;  /* 0x000000045f227c23 */ /* 0x100fe2000801081a */
[----:B------:R-:W-:Y:S01]  /*45d0*/  ISETP.GT.AND P2, PT, R78, 0x21, PT ;  /* 0x000000214e00780c */ /* 0x000fe20003f44270 */
[--C-:B------:R-:W-:Y:S01]  /*45e0*/  FFMA.FTZ R53, R53, UR4, -R26.reuse ;  /* 0x0000000435357c23 */ /* 0x100fe2000801081a */
[----:B------:R-:W-:Y:S01]  /*45f0*/  FMNMX.FTZ R76, R54, R55, !PT ;  /* 0x00000037364c7209 */ /* 0x000fe20007810000 */
[----:B------:R1:W-:Y:S01]  /*4600*/  MUFU.EX2 R10, R77 ;  /* 0x0000004d000a7308 */ /* 0x0003e20000000800 */
        /* <DEDUP_REMOVED lines=10> */
[----:B-1----:R-:W-:Y:S01]  /*46b0*/  FMNMX.FTZ R77, R73, R76, !PT ;  /* 0x0000004c494d7209 */ /* 0x002fe20007810000 */
[--C-:B------:R-:W-:Y:S01]  /*46c0*/  FFMA.FTZ R37, R37, UR4, -R26.reuse ;  /* 0x0000000425257c23 */ /* 0x100fe2000801081a */
[----:B------:R-:W-:Y:S01]  /*46d0*/  ISETP.GT.AND P2, PT, R78, 0x31, PT ;  /* 0x000000314e00780c */ /* 0x000fe20003f44270 */
[--C-:B------:R-:W-:Y:S01]  /*46e0*/  FFMA.FTZ R32, R32, UR4, -R26.reuse ;  /* 0x0000000420207c23 */ /* 0x100fe2000801081a */
[----:B------:R-:W-:Y:S01]  /*46f0*/  FMNMX.FTZ R76, R72, R77, !PT ;  /* 0x0000004d484c7209 */ /* 0x000fe20007810000 */
[----:B------:R-:W1:Y:S01]  /*4700*/  MUFU.TANH R43, R43 ;  /* 0x0000002b002b7308 */ /* 0x000e620000002400 */
[----:B0-----:R-:W-:Y:S01]  /*4710*/  FSEL R75, R15, -INF , P3 ;  /* 0xff8000000f4b7808 */ /* 0x001fe20001800000 */
[--C-:B------:R-:W-:Y:S01]  /*4720*/  FFMA.FTZ R29, R29, UR4, -R26.reuse ;  /* 0x000000041d1d7c23 */ /* 0x100fe2000801081a */
[----:B------:R-:W-:Y:S01]  /*4730*/  ISETP.GT.AND P3, PT, R78, 0x38, PT ;  /* 0x000000384e00780c */ /* 0x000fe20003f64270 */
[----:B------:R-:W-:Y:S01]  /*4740*/  FFMA.FTZ R28, R28, UR4, -R26 ;  /* 0x000000041c1c7c23 */ /* 0x000fe2000801081a */
[----:B------:R-:W-:-:S02]  /*4750*/  FSEL R70, R20, -INF , P2 ;  /* 0xff80000014467808 */ /* 0x000fc40001000000 */
[----:B------:R-:W-:Y:S01]  /*4760*/  FMNMX.FTZ R15, R75, R76, !PT ;  /* 0x0000004c4b0f7209 */ /* 0x000fe20007810000 */
[----:B------:R-:W0:Y:S01]  /*4770*/  MUFU.TANH R46, R46 ;  /* 0x0000002e002e7308 */ /* 0x000e220000002400 */
[----:B------:R-:W-:Y:S02]  /*4780*/  FSEL R76, R21, -INF , P3 ;  /* 0xff800000154c7808 */ /* 0x000fe40001800000 */
[----:B------:R-:W-:Y:S02]  /*4790*/  ISETP.GT.AND P2, PT, R78, 0x39, PT ;  /* 0x000000394e00780c */ /* 0x000fe40003f44270 */
[----:B------:R-:W-:Y:S02]  /*47a0*/  FMNMX.FTZ R21, R70, R15, !PT ;  /* 0x0000000f46157209 */ /* 0x000fe40007810000 */
[----:B------:R-:W-:Y:S01]  /*47b0*/  ISETP.GT.AND P3, PT, R78, 0x40, PT ;  /* 0x000000404e00780c */ /* 0x000fe20003f64270 */
[----:B------:R2:W-:Y:S01]  /*47c0*/  MUFU.EX2 R15, R63 ;  /* 0x0000003f000f7308 */ /* 0x0005e20000000800 */
[----:B------:R-:W-:Y:S01]  /*47d0*/  FSEL R77, R64, -INF , P2 ;  /* 0xff800000404d7808 */ /* 0x000fe20001000000 */
[----:B------:R-:W-:Y:S01]  /*47e0*/  FFMA.FTZ R64, R66, UR4, -R26 ;  /* 0x0000000442407c23 */ /* 0x000fe2000801081a */
[----:B------:R-:W-:-:S02]  /*47f0*/  FMNMX.FTZ R20, R76, R21, !PT ;  /* 0x000000154c147209 */ /* 0x000fc40007810000 */
[----:B------:R-:W-:Y:S02]  /*4800*/  FSEL R79, R56, -INF , P3 ;  /* 0xff800000384f7808 */ /* 0x000fe40001800000 */
[C---:B------:R-:W-:Y:S01]  /*4810*/  ISETP.GT.AND P2, PT, R78.reuse, 0x41, PT ;  /* 0x000000414e00780c */ /* 0x040fe20003f44270 */
[----:B------:R-:W0:Y:S01]  /*4820*/  MUFU.TANH R47, R47 ;  /* 0x0000002f002f7308 */ /* 0x000e220000002400 */
[----:B------:R-:W-:Y:S02]  /*4830*/  FMNMX.FTZ R56, R77, R20, !PT ;  /* 0x000000144d387209 */ /* 0x000fe40007810000 */
[C---:B------:R-:W-:Y:S02]  /*4840*/  ISETP.GT.AND P3, PT, R78.reuse, 0x48, PT ;  /* 0x000000484e00780c */ /* 0x040fe40003f64270 */
[----:B------:R-:W-:Y:S01]  /*4850*/  FSEL R66, R57, -INF , P2 ;  /* 0xff80000039427808 */ /* 0x000fe20001000000 */
[----:B------:R-:W-:Y:S01]  /*4860*/  FFMA.FTZ R57, R67, UR4, -R26 ;  /* 0x0000000443397c23 */ /* 0x000fe2000801081a */
[----:B------:R-:W-:Y:S01]  /*4870*/  FMNMX.FTZ R21, R79, R56, !PT ;  /* 0x000000384f157209 */ /* 0x000fe20007810000 */
[----:B------:R4:W-:Y:S01]  /*4880*/  MUFU.EX2 R20, R64 ;  /* 0x0000004000147308 */ /* 0x0009e20000000800 */
[----:B------:R-:W-:-:S02]  /*4890*/  ISETP.GT.AND P2, PT, R78, 0x49, PT ;  /* 0x000000494e00780c */ /* 0x000fc40003f44270 */
[----:B------:R-:W-:Y:S02]  /*48a0*/  FSEL R85, R58, -INF , P3 ;  /* 0xff8000003a557808 */ /* 0x000fe40001800000 */
[----:B------:R-:W-:Y:S02]  /*48b0*/  FMNMX.FTZ R56, R66, R21, !PT ;  /* 0x0000001542387209 */ /* 0x000fe40007810000 */
[C---:B------:R-:W-:Y:S01]  /*48c0*/  ISETP.GT.AND P3, PT, R78.reuse, 0x50, PT ;  /* 0x000000504e00780c */ /* 0x040fe20003f64270 */
[----:B------:R5:W-:Y:S01]  /*48d0*/  MUFU.EX2 R21, R57 ;  /* 0x0000003900157308 */ /* 0x000be20000000800 */
[----:B------:R-:W-:Y:S02]  /*48e0*/  FSEL R87, R59, -INF , P2 ;  /* 0xff8000003b577808 */ /* 0x000fe40001000000 */
[----:B------:R-:W-:Y:S02]  /*48f0*/  FMNMX.FTZ R56, R85, R56, !PT ;  /* 0x0000003855387209 */ /* 0x000fe40007810000 */
[----:B------:R-:W-:-:S02]  /*4900*/  ISETP.GT.AND P2, PT, R78, 0x51, PT ;  /* 0x000000514e00780c */ /* 0x000fc40003f44270 */
[----:B------:R-:W-:Y:S01]  /*4910*/  FSEL R67, R48, -INF , P3 ;  /* 0xff80000030437808 */ /* 0x000fe20001800000 */
[--C-:B------:R-:W-:Y:S01]  /*4920*/  FFMA.FTZ R48, R69, UR4, -R26.reuse ;  /* 0x0000000445307c23 */ /* 0x100fe2000801081a */
[----:B------:R-:W-:Y:S01]  /*4930*/  FMNMX.FTZ R56, R87, R56, !PT ;  /* 0x0000003857387209 */ /* 0x000fe20007810000 */
[----:B------:R-:W-:Y:S01]  /*4940*/  MUFU.EX2 R27, R27 ;  /* 0x0000001b001b7308 */ /* 0x000fe20000000800 */
[----:B------:R-:W-:Y:S02]  /*4950*/  ISETP.GT.AND P3, PT, R78, 0x58, PT ;  /* 0x000000584e00780c */ /* 0x000fe40003f64270 */
[----:B------:R-:W-:Y:S01]  /*4960*/  FSEL R69, R49, -INF , P2 ;  /* 0xff80000031457808 */ /* 0x000fe20001000000 */
[----:B------:R-:W-:Y:S01]  /*4970*/  FFMA.FTZ R49, R68, UR4, -R26 ;  /* 0x0000000444317c23 */ /* 0x000fe2000801081a */
[----:B------:R-:W-:Y:S02]  /*4980*/  FMNMX.FTZ R56, R67, R56, !PT ;  /* 0x0000003843387209 */ /* 0x000fe40007810000 */
[----:B------:R-:W-:Y:S01]  /*4990*/  ISETP.GT.AND P2, PT, R78, 0x59, PT ;  /* 0x000000594e00780c */ /* 0x000fe20003f44270 */
[----:B------:R-:W0:Y:S01]  /*49a0*/  MUFU.EX2 R30, R30 ;  /* 0x0000001e001e7308 */ /* 0x000e220000000800 */
[----:B--2---:R-:W-:-:S02]  /*49b0*/  FSEL R63, R80, -INF , P3 ;  /* 0xff800000503f7808 */ /* 0x004fc40001800000 */
[----:B------:R-:W-:Y:S02]  /*49c0*/  FMNMX.FTZ R56, R69, R56, !PT ;  /* 0x0000003845387209 */ /* 0x000fe40007810000 */
[C---:B------:R-:W-:Y:S02]  /*49d0*/  ISETP.GT.AND P3, PT, R78.reuse, 0x60, PT ;  /* 0x000000604e00780c */ /* 0x040fe40003f64270 */
[----:B----4-:R-:W-:Y:S01]  /*49e0*/  FSEL R64, R81, -INF , P2 ;  /* 0xff80000051407808 */ /* 0x010fe20001000000 */
[----:B------:R-:W-:Y:S01]  /*49f0*/  MUFU.EX2 R31, R31 ;  /* 0x0000001f001f7308 */ /* 0x000fe20000000800 */
[----:B-----5:R-:W-:Y:S01]  /*4a00*/  FMNMX.FTZ R57, R63, R56, !PT ;  /* 0x000000383f397209 */ /* 0x020fe20007810000 */
[----:B------:R-:W-:Y:S01]  /*4a10*/  FFMA.FTZ R56, R65, UR4, -R26 ;  /* 0x0000000441387c23 */ /* 0x000fe2000801081a */
[----:B------:R-:W-:Y:S02]  /*4a20*/  ISETP.GT.AND P2, PT, R78, 0x61, PT ;  /* 0x000000614e00780c */ /* 0x000fe40003f44270 */
[----:B------:R-:W-:-:S02]  /*4a30*/  FSEL R82, R82, -INF , P3 ;  /* 0xff80000052527808 */ /* 0x000fc40001800000 */
[----:B------:R-:W-:Y:S01]  /*4a40*/  FMNMX.FTZ R57, R64, R57, !PT ;  /* 0x0000003940397209 */ /* 0x000fe20007810000 */
[----:B------:R-:W-:Y:S01]  /*4a50*/  MUFU.EX2 R38, R38 ;  /* 0x0000002600267308 */ /* 0x000fe20000000800 */
[----:B------:R-:W-:Y:S02]  /*4a60*/  ISETP.GT.AND P3, PT, R78, 0x68, PT ;  /* 0x000000684e00780c */ /* 0x000fe40003f64270 */
[----:B------:R-:W-:Y:S02]  /*4a70*/  FSEL R84, R84, -INF , P2 ;  /* 0xff80000054547808 */ /* 0x000fe40001000000 */
[----:B------:R-:W-:Y:S02]  /*4a80*/  FMNMX.FTZ R57, R82, R57, !PT ;  /* 0x0000003952397209 */ /* 0x000fe40007810000 */
[----:B------:R-:W-:Y:S01]  /*4a90*/  ISETP.GT.AND P2, PT, R78, 0x69, PT ;  /* 0x000000694e00780c */ /* 0x000fe20003f44270 */
[----:B------:R-:W-:Y:S01]  /*4aa0*/  MUFU.EX2 R34, R34 ;  /* 0x0000002200227308 */ /* 0x000fe20000000800 */
[----:B------:R-:W-:-:S02]  /*4ab0*/  FSEL R83, R83, -INF , P3 ;  /* 0xff80000053537808 */ /* 0x000fc40001800000 */
[----:B------:R-:W-:Y:S02]  /*4ac0*/  FMNMX.FTZ R58, R84, R57, !PT ;  /* 0x00000039543a7209 */ /* 0x000fe40007810000 */
[----:B------:R-:W-:Y:S02]  /*4ad0*/  ISETP.GT.AND P3, PT, R78, 0x70, PT ;  /* 0x000000704e00780c */ /* 0x000fe40003f64270 */
[----:B------:R-:W-:Y:S01]  /*4ae0*/  FSEL R86, R86, -INF , P2 ;  /* 0xff80000056567808 */ /* 0x000fe20001000000 */
[----:B------:R2:W-:Y:S01]  /*4af0*/  MUFU.EX2 R57, R62 ;  /* 0x0000003e00397308 */ /* 0x0005e20000000800 */
[----:B------:R-:W-:Y:S01]  /*4b00*/  FMNMX.FTZ R59, R83, R58, !PT ;  /* 0x0000003a533b7209 */ /* 0x000fe20007810000 */
        /* <DEDUP_REMOVED lines=10> */
[----:B---3--:R-:W-:-:S02]  /*4bb0*/  FSEL R89, R89, -INF , P3 ;  /* 0xff80000059597808 */ /* 0x008fc40001800000 */
[----:B--2---:R-:W-:Y:S02]  /*4bc0*/  FMNMX.FTZ R62, R90, R59, !PT ;  /* 0x0000003b5a3e7209 */ /* 0x004fe40007810000 */
[----:B------:R-:W-:Y:S02]  /*4bd0*/  ISETP.GT.AND P3, PT, R78, 0x80, PT ;  /* 0x000000804e00780c */ /* 0x000fe40003f64270 */
[----:B------:R-:W-:Y:S01]  /*4be0*/  FSEL R92, R92, -INF , P2 ;  /* 0xff8000005c5c7808 */ /* 0x000fe20001000000 */
[----:B------:R-:W-:Y:S01]  /*4bf0*/  MUFU.EX2 R14, R14 ;  /* 0x0000000e000e7308 */ /* 0x000fe20000000800 */
[----:B------:R-:W-:Y:S02]  /*4c00*/  FMNMX.FTZ R59, R89, R62, !PT ;  /* 0x0000003e593b7209 */ /* 0x000fe40007810000 */
[----:B------:R-:W-:Y:S02]  /*4c10*/  ISETP.GT.AND P2, PT, R78, 0x81, PT ;  /* 0x000000814e00780c */ /* 0x000fe40003f44270 */
[----:B------:R-:W-:Y:S01]  /*4c20*/  FSEL R61, R42, -INF , P3 ;  /* 0xff8000002a3d7808 */ /* 0x000fe20001800000 */
[--C-:B------:R-:W-:Y:S01]  /*4c30*/  FFMA.FTZ R42, R60, UR4, -R26.reuse ;  /* 0x000000043c2a7c23 */ /* 0x100fe2000801081a */
[----:B------:R-:W-:Y:S01]  /*4c40*/  FMNMX.FTZ R62, R92, R59, !PT ;  /* 0x0000003b5c3e7209 */ /* 0x000fe20007810000 */
[----:B------:R-:W-:Y:S01]  /*4c50*/  FFMA.FTZ R59, R52, UR4, -R26 ;  /* 0x00000004343b7c23 */ /* 0x000fe2000801081a */
[----:B-1----:R-:W-:Y:S01]  /*4c60*/  FSEL R60, R43, -INF , P2 ;  /* 0xff8000002b3c7808 */ /* 0x002fe20001000000 */
[----:B------:R-:W-:Y:S01]  /*4c70*/  MUFU.EX2 R48, R48 ;  /* 0x0000003000307308 */ /* 0x000fe20000000800 */
[----:B------:R-:W-:-:S02]  /*4c80*/  ISETP.GT.AND P3, PT, R78, 0x88, PT ;  /* 0x000000884e00780c */ /* 0x000fc40003f64270 */
[----:B------:R-:W-:Y:S02]  /*4c90*/  FMNMX.FTZ R43, R61, R62, !PT ;  /* 0x0000003e3d2b7209 */ /* 0x000fe40007810000 */
[----:B------:R-:W-:Y:S02]  /*4ca0*/  ISETP.GT.AND P2, PT, R78, 0x89, PT ;  /* 0x000000894e00780c */ /* 0x000fe40003f44270 */
[----:B0-----:R-:W-:Y:S01]  /*4cb0*/  FSEL R62, R46, -INF , P3 ;  /* 0xff8000002e3e7808 */ /* 0x001fe20001800000 */
[--C-:B------:R-:W-:Y:S01]  /*4cc0*/  FFMA.FTZ R46, R51, UR4, -R26.reuse ;  /* 0x00000004332e7c23 */ /* 0x100fe2000801081a */
[----:B------:R-:W-:Y:S01]  /*4cd0*/  FMNMX.FTZ R43, R60, R43, !PT ;  /* 0x0000002b3c2b7209 */ /* 0x000fe20007810000 */
[----:B------:R-:W-:Y:S01]  /*4ce0*/  MUFU.EX2 R49, R49 ;  /* 0x0000003100317308 */ /* 0x000fe20000000800 */
[----:B------:R-:W-:Y:S01]  /*4cf0*/  FSEL R52, R47, -INF , P2 ;  /* 0xff8000002f347808 */ /* 0x000fe20001000000 */
[----:B------:R-:W-:Y:S01]  /*4d00*/  FFMA.FTZ R47, R50, UR4, -R26 ;  /* 0x00000004322f7c23 */ /* 0x000fe2000801081a */
[----:B------:R-:W-:-:S04]  /*4d10*/  FMNMX.FTZ R43, R62, R43, !PT ;  /* 0x0000002b3e2b7209 */ /* 0x000fc80007810000 */
[----:B------:R-:W-:Y:S01]  /*4d20*/  FMNMX.FTZ R51, R52, R43, !PT ;  /* 0x0000002b34337209 */ /* 0x000fe20007810000 */
[--C-:B------:R-:W-:Y:S01]  /*4d30*/  FFMA.FTZ R43, R45, UR4, -R26.reuse ;  /* 0x000000042d2b7c23 */ /* 0x100fe2000801081a */
[----:B------:R-:W-:Y:S03]  /*4d40*/  MUFU.EX2 R56, R56 ;  /* 0x0000003800387308 */ /* 0x000fe60000000800 */
[----:B------:R-:W0:Y:S05]  /*4d50*/  SHFL.BFLY PT, R50, R51, 0x2, 0x1f ;  /* 0x0c401f0033327f89 */ /* 0x000e2a00000e0000 */
[----:B------:R-:W-:Y:S08]  /*4d60*/  MUFU.EX2 R58, R58 ;  /* 0x0000003a003a7308 */ /* 0x000ff00000000800 */
[----:B------:R-:W-:Y:S08]  /*4d70*/  MUFU.EX2 R53, R53 ;  /* 0x0000003500357308 */ /* 0x000ff00000000800 */
[----:B------:R-:W-:Y:S01]  /*4d80*/  MUFU.EX2 R42, R42 ;  /* 0x0000002a002a7308 */ /* 0x000fe20000000800 */
[----:B0-----:R-:W-:Y:S01]  /*4d90*/  FMNMX.FTZ R45, R51, R50, !PT ;  /* 0x00000032332d7209 */ /* 0x001fe20007810000 */
[--C-:B------:R-:W-:Y:S01]  /*4da0*/  FFMA.FTZ R50, R33, UR4, -R26.reuse ;  /* 0x0000000421327c23 */ /* 0x100fe2000801081a */
[--C-:B------:R-:W-:Y:S01]  /*4db0*/  FFMA.FTZ R33, R36, UR4, -R26.reuse ;  /* 0x0000000424217c23 */ /* 0x100fe2000801081a */
[----:B------:R-:W-:-:S02]  /*4dc0*/  FFMA.FTZ R36, R25, UR4, -R26 ;  /* 0x0000000419247c23 */ /* 0x000fc4000801081a */
[----:B------:R-:W0:Y:S02]  /*4dd0*/  SHFL.BFLY PT, R130, R45, 0x1, 0x1f ;  /* 0x0c201f002d827f89 */ /* 0x000e2400000e0000 */
[----:B------:R-:W-:Y:S08]  /*4de0*/  MUFU.EX2 R59, R59 ;  /* 0x0000003b003b7308 */ /* 0x000ff00000000800 */
[----:B------:R-:W-:Y:S08]  /*4df0*/  MUFU.EX2 R46, R46 ;  /* 0x0000002e002e7308 */ /* 0x000ff00000000800 */
[----:B------:R-:W-:Y:S01]  /*4e00*/  MUFU.EX2 R47, R47 ;  /* 0x0000002f002f7308 */ /* 0x000fe20000000800 */
[----:B0-----:R-:W-:Y:S01]  /*4e10*/  FMNMX.FTZ R130, R45, R130, !PT ;  /* 0x000000822d827209 */ /* 0x001fe20007810000 */
[----:B------:R-:W-:-:S06]  /*4e20*/  FFMA.FTZ R45, R24, UR4, -R26 ;  /* 0x00000004182d7c23 */ /* 0x000fcc000801081a */
[----:B------:R-:W-:Y:S01]  /*4e30*/  MUFU.EX2 R43, R43 ;  /* 0x0000002b002b7308 */ /* 0x000fe20000000800 */
[C---:B------:R-:W-:Y:S01]  /*4e40*/  FSETP.NEU.FTZ.AND P2, PT, R130.reuse, -INF , PT ;  /* 0xff8000008200780b */ /* 0x040fe20003f5d000 */
[----:B------:R-:W-:-:S05]  /*4e50*/  FMUL.FTZ R25, R130, UR4 ;  /* 0x0000000482197c20 */ /* 0x000fca0008410000 */
[----:B------:R-:W-:Y:S01]  /*4e60*/  FSEL R24, R25, RZ, P2 ;  /* 0x000000ff19187208 */ /* 0x000fe20001000000 */
[----:B------:R-:W-:Y:S01]  /*4e70*/  MUFU.EX2 R44, R44 ;  /* 0x0000002c002c7308 */ /* 0x000fe20000000800 */
        /* <DEDUP_REMOVED lines=12> */
[----:B------:R-:W-:Y:S01]  /*4f40*/  FFMA.FTZ R55, R75, UR4, -R24 ;  /* 0x000000044b377c23 */ /* 0x000fe20008010818 */
[----:B------:R1:W2:Y:S01]  /*4f50*/  MUFU.EX2 R81, R39 ;  /* 0x0000002700517308 */ /* 0x0002a20000000800 */
[----:B0-----:R-:W-:Y:S01]  /*4f60*/  @!P1 PRMT R4, RZ, 0x654, R0 ;  /* 0x00000654ff049816 */ /* 0x001fe20000000000 */
[--C-:B------:R-:W-:Y:S01]  /*4f70*/  FFMA.FTZ R72, R70, UR4, -R24.reuse ;  /* 0x0000000446487c23 */ /* 0x100fe20008010818 */
[--C-:B------:R-:W-:Y:S01]  /*4f80*/  FFMA.FTZ R70, R79, UR4, -R24.reuse ;  /* 0x000000044f467c23 */ /* 0x100fe20008010818 */
[--C-:B------:R-:W-:Y:S01]  /*4f90*/  FFMA.FTZ R75, R66, UR4, -R24.reuse ;  /* 0x00000004424b7c23 */ /* 0x100fe20008010818 */
[----:B------:R0:W-:Y:S01]  /*4fa0*/  @!P1 SYNCS.ARRIVE.TRANS64.RED.A1T0 RZ, [R4+URZ], RZ ;  /* 0x000000ff04ff99a7 */ /* 0x0001e2000810043f */
[--C-:B------:R-:W-:Y:S01]  /*4fb0*/  FFMA.FTZ R66, R85, UR4, -R24.reuse ;  /* 0x0000000455427c23 */ /* 0x100fe20008010818 */
[--C-:B------:R-:W-:Y:S01]  /*4fc0*/  FFMA.FTZ R84, R84, UR4, -R24.reuse ;  /* 0x0000000454547c23 */ /* 0x100fe20008010818 */
[----:B------:R3:W4:Y:S01]  /*4fd0*/  MUFU.EX2 R91, R5 ;  /* 0x00000005005b7308 */ /* 0x0007220000000800 */
[--C-:B-1----:R-:W-:Y:S01]  /*4fe0*/  FFMA.FTZ R39, R54, UR4, -R24.reuse ;  /* 0x0000000436277c23 */ /* 0x102fe20008010818 */
[--C-:B------:R-:W-:Y:S01]  /*4ff0*/  FFMA.FTZ R54, R73, UR4, -R24.reuse ;  /* 0x0000000449367c23 */ /* 0x100fe20008010818 */
[--C-:B------:R-:W-:Y:S01]  /*5000*/  FFMA.FTZ R73, R76, UR4, -R24.reuse ;  /* 0x000000044c497c23 */ /* 0x100fe20008010818 */
[--C-:B------:R-:W-:Y:S01]  /*5010*/  FFMA.FTZ R76, R77, UR4, -R24.reuse ;  /* 0x000000044d4c7c23 */ /* 0x100fe20008010818 */
[----:B0-----:R-:W-:Y:S01]  /*5020*/  F2FP.BF16.F32.PACK_AB R4, R30, R27 ;  /* 0x0000001b1e04723e */ /* 0x001fe200000010ff */
[--C-:B------:R-:W-:Y:S01]  /*5030*/  FFMA.FTZ R77, R87, UR4, -R24.reuse ;  /* 0x00000004574d7c23 */ /* 0x100fe20008010818 */
[--C-:B------:R-:W-:Y:S01]  /*5040*/  FFMA.FTZ R86, R86, UR4, -R24.reuse ;  /* 0x0000000456567c23 */ /* 0x100fe20008010818 */
[----:B------:R0:W1:Y:S01]  /*5050*/  MUFU.EX2 R94, R6 ;  /* 0x00000006005e7308 */ /* 0x0000620000000800 */
[----:B--2---:R-:W-:Y:S01]  /*5060*/  FADD.FTZ R8, R80, R81 ;  /* 0x0000005150087221 */ /* 0x004fe20000010000 */
[--C-:B---3--:R-:W-:Y:S01]  /*5070*/  FFMA.FTZ R5, R67, UR4, -R24.reuse ;  /* 0x0000000443057c23 */ /* 0x108fe20008010818 */
[--C-:B------:R-:W-:Y:S01]  /*5080*/  FFMA.FTZ R67, R69, UR4, -R24.reuse ;  /* 0x0000000445437c23 */ /* 0x100fe20008010818 */
[--C-:B------:R-:W-:Y:S01]  /*5090*/  FFMA.FTZ R88, R88, UR4, -R24.reuse ;  /* 0x0000000458587c23 */ /* 0x100fe20008010818 */
[--C-:B------:R-:W-:Y:S01]  /*50a0*/  FFMA.FTZ R90, R90, UR4, -R24.reuse ;  /* 0x000000045a5a7c23 */ /* 0x100fe20008010818 */
[--C-:B------:R-:W-:Y:S01]  /*50b0*/  FFMA.FTZ R89, R89, UR4, -R24.reuse ;  /* 0x0000000459597c23 */ /* 0x100fe20008010818 */
[----:B------:R-:W-:Y:S01]  /*50c0*/  FFMA.FTZ R92, R92, UR4, -R24 ;  /* 0x000000045c5c7c23 */ /* 0x000fe20008010818 */
[----:B------:R-:W2:Y:S01]  /*50d0*/  MUFU.EX2 R25, R25 ;  /* 0x0000001900197308 */ /* 0x000ea20000000800 */
[----:B0-----:R-:W-:Y:S01]  /*50e0*/  FADD.FTZ R6, R27, R30 ;  /* 0x0000001e1b067221 */ /* 0x001fe20000010000 */
[----:B----4-:R-:W-:Y:S01]  /*50f0*/  FADD.FTZ R9, R91, R8 ;  /* 0x000000085b097221 */ /* 0x010fe20000010000 */
[--C-:B------:R-:W-:Y:S01]  /*5100*/  FFMA.FTZ R30, R63, UR4, -R24.reuse ;  /* 0x000000043f1e7c23 */ /* 0x100fe20008010818 */
[----:B------:R-:W-:Y:S01]  /*5110*/  FFMA.FTZ R63, R83, UR4, -R24 ;  /* 0x00000004533f7c23 */ /* 0x000fe20008010818 */
[----:B------:R-:W-:Y:S01]  /*5120*/  FADD.FTZ R7, R31, R6 ;  /* 0x000000061f077221 */ /* 0x000fe20000010000 */
[----:B------:R-:W-:Y:S01]  /*5130*/  F2FP.BF16.F32.PACK_AB R6, R38, R31 ;  /* 0x0000001f2606723e */ /* 0x000fe200000010ff */
[--C-:B------:R-:W-:Y:S01]  /*5140*/  FFMA.FTZ R31, R64, UR4, -R24.reuse ;  /* 0x00000004401f7c23 */ /* 0x100fe20008010818 */
[----:B------:R-:W0:Y:S01]  /*5150*/  MUFU.EX2 R68, R68 ;  /* 0x0000004400447308 */ /* 0x000e220000000800 */
[----:B------:R-:W-:Y:S01]  /*5160*/  FADD.FTZ R11, R38, R7 ;  /* 0x00000007260b7221 */ /* 0x000fe20000010000 */
[----:B-1----:R-:W-:Y:S01]  /*5170*/  FADD.FTZ R8, R94, R9 ;  /* 0x000000095e087221 */ /* 0x002fe20000010000 */
[--C-:B------:R-:W-:Y:S01]  /*5180*/  FFMA.FTZ R38, R82, UR4, -R24.reuse ;  /* 0x0000000452267c23 */ /* 0x100fe20008010818 */
[--C-:B------:R-:W-:Y:S01]  /*5190*/  FFMA.FTZ R60, R60, UR4, -R24.reuse ;  /* 0x000000043c3c7c23 */ /* 0x100fe20008010818 */
[----:B------:R-:W-:Y:S01]  /*51a0*/  FADD.FTZ R64, R34, R11 ;  /* 0x0000000b22407221 */ /* 0x000fe20000010000 */
[--C-:B------:R-:W-:Y:S01]  /*51b0*/  FFMA.FTZ R62, R62, UR4, -R24.reuse ;  /* 0x000000043e3e7c23 */ /* 0x100fe20008010818 */
[----:B------:R-:W-:Y:S01]  /*51c0*/  FFMA.FTZ R52, R52, UR4, -R24 ;  /* 0x0000000434347c23 */ /* 0x000fe20008010818 */
[----:B------:R-:W1:Y:S01]  /*51d0*/  MUFU.EX2 R26, R26 ;  /* 0x0000001a001a7308 */ /* 0x000e620000000800 */
[----:B--2---:R-:W-:Y:S01]  /*51e0*/  FADD.FTZ R9, R25, R8 ;  /* 0x0000000819097221 */ /* 0x004fe20000010000 */
[----:B------:R-:W-:Y:S01]  /*51f0*/  FADD.FTZ R64, R3, R64 ;  /* 0x0000004003407221 */ /* 0x000fe20000010000 */
[----:B------:R-:W-:Y:S01]  /*5200*/  F2FP.BF16.F32.PACK_AB R7, R94, R91 ;  /* 0x0000005b5e07723e */ /* 0x000fe200000010ff */
[----:B------:R-:W-:-:S02]  /*5210*/  IMAD.MOV.U32 R69, RZ, RZ, R71 ;  /* 0x000000ffff457224 */ /* 0x000fc400078e0047 */
[----:B------:R-:W-:Y:S01]  /*5220*/  FADD.FTZ R11, R35, R64 ;  /* 0x00000040230b7221 */ /* 0x000fe20000010000 */
[----:B------:R-:W-:Y:S01]  /*5230*/  FFMA.FTZ R64, R61, UR4, -R24 ;  /* 0x000000043d407c23 */ /* 0x000fe20008010818 */
[----:B------:R-:W2:Y:S01]  /*5240*/  MUFU.EX2 R39, R39 ;  /* 0x0000002700277308 */ /* 0x000ea20000000800 */
[----:B0-----:R-:W-:Y:S01]  /*5250*/  FADD.FTZ R9, R68, R9 ;  /* 0x0000000944097221 */ /* 0x001fe20000010000 */
[C---:B------:R-:W-:Y:S01]  /*5260*/  FADD.FTZ R11, R10.reuse, R11 ;  /* 0x0000000b0a0b7221 */ /* 0x040fe20000010000 */
[----:B------:R-:W-:Y:S01]  /*5270*/  F2FP.BF16.F32.PACK_AB R10, R10, R35 ;  /* 0x000000230a0a723e */ /* 0x000fe200000010ff */
[----:B------:R-:W-:-:S04]  /*5280*/  IMAD.MOV.U32 R35, RZ, RZ, R71 ;  /* 0x000000ffff237224 */ /* 0x000fc800078e0047 */
[----:B------:R-:W0:Y:S01]  /*5290*/  MUFU.EX2 R51, R51 ;  /* 0x0000003300337308 */ /* 0x000e220000000800 */
[----:B-1----:R-:W-:-:S07]  /*52a0*/  FADD.FTZ R8, R26, R9 ;  /* 0x000000091a087221 */ /* 0x002fce0000010000 */
[----:B------:R-:W1:Y:S01]  /*52b0*/  MUFU.EX2 R78, R78 ;  /* 0x0000004e004e7308 */ /* 0x000e620000000800 */
[----:B--2---:R-:W-:-:S07]  /*52c0*/  FADD.FTZ R8, R39, R8 ;  /* 0x0000000827087221 */ /* 0x004fce0000010000 */
[----:B------:R-:W2:Y:S01]  /*52d0*/  MUFU.EX2 R54, R54 ;  /* 0x0000003600367308 */ /* 0x000ea20000000800 */
[----:B0-----:R-:W-:-:S07]  /*52e0*/  FADD.FTZ R9, R51, R8 ;  /* 0x0000000833097221 */ /* 0x001fce0000010000 */
[----:B------:R-:W0:Y:S01]  /*52f0*/  MUFU.EX2 R65, R65 ;  /* 0x0000004100417308 */ /* 0x000e220000000800 */
[----:B-1----:R-:W-:-:S07]  /*5300*/  FADD.FTZ R9, R78, R9 ;  /* 0x000000094e097221 */ /* 0x002fce0000010000 */
[----:B------:R1:W-:Y:S08]  /*5310*/  MUFU.EX2 R0, R5 ;  /* 0x0000000500007308 */ /* 0x0003f00000000800 */
[----:B------:R-:W3:Y:S01]  /*5320*/  MUFU.EX2 R55, R55 ;  /* 0x0000003700377308 */ /* 0x000ee20000000800 */
[----:B-1----:R-:W-:Y:S01]  /*5330*/  F2FP.BF16.F32.PACK_AB R5, R81, R80 ;  /* 0x000000505105723e */ /* 0x002fe200000010ff */
[----:B------:R-:W-:-:S04]  /*5340*/  FADD.FTZ R80, R12, R11 ;  /* 0x0000000b0c507221 */ /* 0x000fc80000010000 */
[----:B------:R-:W-:Y:S01]  /*5350*/  FADD.FTZ R11, R13, R80 ;  /* 0x000000500d0b7221 */ /* 0x000fe20000010000 */
[----:B--2---:R-:W-:Y:S01]  /*5360*/  FADD.FTZ R80, R54, R9 ;  /* 0x0000000936507221 */ /* 0x004fe20000010000 */
[----:B------:R-:W1:Y:S01]  /*5370*/  MUFU.EX2 R72, R72 ;  /* 0x0000004800487308 */ /* 0x000e620000000800 */
[----:B------:R2:W-:Y:S01]  /*5380*/  STSM.16.M88.4 [R2+0x24300], R4 ;  /* 0x0243000402007844 */ /* 0x0005e20000000200 */
[----:B------:R-:W-:Y:S01]  /*5390*/  FADD.FTZ R8, R14, R11 ;  /* 0x0000000b0e087221 */ /* 0x000fe20000010000 */
[----:B0-----:R-:W-:-:S03]  /*53a0*/  FADD.FTZ R80, R65, R80 ;  /* 0x0000005041507221 */ /* 0x001fc60000010000 */
[----:B------:R-:W-:Y:S01]  /*53b0*/  FADD.FTZ R9, R15, R8 ;  /* 0x000000080f097221 */ /* 0x000fe20000010000 */
[----:B------:R-:W-:Y:S01]  /*53c0*/  F2FP.BF16.F32.PACK_AB R8, R3, R34 ;  /* 0x000000220308723e */ /* 0x000fe200000010ff */
[----:B------:R-:W0:Y:S01]  /*53d0*/  MUFU.EX2 R73, R73 ;  /* 0x0000004900497308 */ /* 0x000e220000000800 */
[----:B---3--:R-:W-:Y:S01]  /*53e0*/  FADD.FTZ R3, R55, R80 ;  /* 0x0000005037037221 */ /* 0x008fe20000010000 */
[----:B------:R-:W-:Y:S01]  /*53f0*/  FADD.FTZ R24, R20, R9 ;  /* 0x0000000914187221 */ /* 0x000fe20000010000 */
[----:B------:R-:W-:Y:S02]  /*5400*/  F2FP.BF16.F32.PACK_AB R9, R68, R25 ;  /* 0x000000194409723e */ /* 0x000fe400000010ff */
[----:B------:R-:W-:Y:S01]  /*5410*/  MOV R68, R71 ;  /* 0x0000004700447202 */ /* 0x000fe20000000f00 */
[----:B------:R-:W-:Y:S02]  /*5420*/  FADD.FTZ R11, R21, R24 ;  /* 0x00000018150b7221 */ /* 0x000fe40000010000 */
[----:B------:R-:W3:Y:S01]  /*5430*/  MUFU.EX2 R76, R76 ;  /* 0x0000004c004c7308 */ /* 0x000ee20000000800 */
[----:B-1----:R-:W-:Y:S01]  /*5440*/  FADD.FTZ R24, R72, R3 ;  /* 0x0000000348187221 */ /* 0x002fe20000010000 */
[----:B--2---:R-:W-:Y:S01]  /*5450*/  FADD.FTZ R6, R48, R11 ;  /* 0x0000000b30067221 */ /* 0x004fe20000010000 */
[----:B------:R-:W-:-:S02]  /*5460*/  F2FP.BF16.F32.PACK_AB R4, R13, R12 ;  /* 0x0000000c0d04723e */ /* 0x000fc400000010ff */
[----:B------:R-:W-:Y:S01]  /*5470*/  F2FP.BF16.F32.PACK_AB R11, R39, R26 ;  /* 0x0000001a270b723e */ /* 0x000fe200000010ff */
[----:B------:R-:W-:Y:S01]  /*5480*/  FADD.FTZ R7, R49, R6 ;  /* 0x0000000631077221 */ /* 0x000fe20000010000 */
[----:B------:R-:W-:Y:S01]  /*5490*/  F2FP.BF16.F32.PACK_AB R6, R15, R14 ;  /* 0x0000000e0f06723e */ /* 0x000fe200000010ff */
[----:B------:R-:W1:Y:S01]  /*54a0*/  MUFU.EX2 R70, R70 ;  /* 0x0000004600467308 */ /* 0x000e620000000800 */
[----:B0-----:R-:W-:Y:S01]  /*54b0*/  FADD.FTZ R3, R73, R24 ;  /* 0x0000001849037221 */ /* 0x001fe20000010000 */
[----:B------:R-:W-:Y:S01]  /*54c0*/  FADD.FTZ R12, R56, R7 ;  /* 0x00000007380c7221 */ /* 0x000fe20000010000 */
[----:B------:R-:W-:Y:S01]  /*54d0*/  F2FP.BF16.F32.PACK_AB R5, R78, R51 ;  /* 0x000000334e05723e */ /* 0x000fe200000010ff */
[----:B------:R-:W-:Y:S01]  /*54e0*/  STSM.16.M88.4 [R2+0x25b00], R8 ;  /* 0x025b000802007844 */ /* 0x000fe20000000200 */
[----:B------:R-:W-:Y:S01]  /*54f0*/  F2FP.BF16.F32.PACK_AB R7, R65, R54 ;  /* 0x000000364107723e */ /* 0x000fe200000010ff */
[----:B------:R-:W-:Y:S01]  /*5500*/  FADD.FTZ R13, R57, R12 ;  /* 0x0000000c390d7221 */ /* 0x000fe20000010000 */
[----:B------:R-:W-:Y:S01]  /*5510*/  F2FP.BF16.F32.PACK_AB R12, R21, R20 ;  /* 0x00000014150c723e */ /* 0x000fe200000010ff */
[----:B------:R-:W0:Y:S01]  /*5520*/  MUFU.EX2 R75, R75 ;  /* 0x0000004b004b7308 */ /* 0x000e220000000800 */
[----:B---3--:R-:W-:Y:S01]  /*5530*/  FADD.FTZ R3, R76, R3 ;  /* 0x000000034c037221 */ /* 0x008fe20000010000 */
[----:B------:R-:W-:Y:S01]  /*5540*/  FADD.FTZ R20, R58, R13 ;  /* 0x0000000d3a147221 */ /* 0x000fe20000010000 */
[----:B------:R2:W-:Y:S01]  /*5550*/  STSM.16.M88.4 [R2+0x27300], R4 ;  /* 0x0273000402007844 */ /* 0x0005e20000000200 */
[----:B------:R-:W-:Y:S01]  /*5560*/  F2FP.BF16.F32.PACK_AB R13, R72, R55 ;  /* 0x00000037480d723e */ /* 0x000fe200000010ff */
[----:B------:R-:W-:-:S02]  /*5570*/  IMAD.MOV.U32 R65, RZ, RZ, R71 ;  /* 0x000000ffff417224 */ /* 0x000fc400078e0047 */
[C---:B------:R-:W-:Y:S01]  /*5580*/  FADD.FTZ R21, R53.reuse, R20 ;  /* 0x0000001435157221 */ /* 0x040fe20000010000 */
[----:B------:R-:W-:Y:S01]  /*5590*/  F2FP.BF16.F32.PACK_AB R26, R53, R58 ;  /* 0x0000003a351a723e */ /* 0x000fe200000010ff */
[----:B------:R-:W3:Y:S01]  /*55a0*/  MUFU.EX2 R66, R66 ;  /* 0x0000004200427308 */ /* 0x000ee20000000800 */
[----:B-1----:R-:W-:Y:S01]  /*55b0*/  FADD.FTZ R14, R70, R3 ;  /* 0x00000003460e7221 */ /* 0x002fe20000010000 */
[----:B------:R-:W-:Y:S01]  /*55c0*/  FADD.FTZ R20, R42, R21 ;  /* 0x000000152a147221 */ /* 0x000fe20000010000 */
[----:B------:R-:W-:Y:S01]  /*55d0*/  MOV R58, R71 ;  /* 0x00000047003a7202 */ /* 0x000fe20000000f00 */
[--C-:B------:R-:W-:Y:S02]  /*55e0*/  IMAD.MOV.U32 R55, RZ, RZ, R71.reuse ;  /* 0x000000ffff377224 */ /* 0x100fe400078e0047 */
[----:B------:R-:W-:Y:S01]  /*55f0*/  FADD.FTZ R21, R59, R20 ;  /* 0x000000143b157221 */ /* 0x000fe20000010000 */
[----:B------:R-:W-:Y:S01]  /*5600*/  IMAD.MOV.U32 R54, RZ, RZ, R71 ;  /* 0x000000ffff367224 */ /* 0x000fe200078e0047 */
[----:B------:R-:W1:Y:S01]  /*5610*/  MUFU.EX2 R77, R77 ;  /* 0x0000004d004d7308 */ /* 0x000e620000000800 */
[----:B0-----:R-:W-:Y:S01]  /*5620*/  FADD.FTZ R15, R75, R14 ;  /* 0x0000000e4b0f7221 */ /* 0x001fe20000010000 */
[----:B------:R-:W-:Y:S01]  /*5630*/  FADD.FTZ R20, R46, R21 ;  /* 0x000000152e147221 */ /* 0x000fe20000010000 */
[----:B------:R-:W-:Y:S01]  /*5640*/  F2FP.BF16.F32.PACK_AB R14, R49, R48 ;  /* 0x00000030310e723e */ /* 0x000fe200000010ff */
[--C-:B------:R-:W-:Y:S01]  /*5650*/  IMAD.MOV.U32 R53, RZ, RZ, R71.reuse ;  /* 0x000000ffff357224 */ /* 0x100fe200078e0047 */
[----:B--2---:R-:W-:Y:S01]  /*5660*/  F2FP.BF16.F32.PACK_AB R4, R59, R42 ;  /* 0x0000002a3b04723e */ /* 0x004fe200000010ff */
[----:B------:R-:W-:Y:S01]  /*5670*/  FADD.FTZ R20, R47, R20 ;  /* 0x000000142f147221 */ /* 0x000fe20000010000 */
[----:B------:R-:W-:Y:S01]  /*5680*/  IMAD.MOV.U32 R59, RZ, RZ, R71 ;  /* 0x000000ffff3b7224 */ /* 0x000fe200078e0047 */
[----:B------:R-:W0:Y:S01]  /*5690*/  MUFU.EX2 R67, R67 ;  /* 0x0000004300437308 */ /* 0x000e220000000800 */
[----:B---3--:R-:W-:Y:S01]  /*56a0*/  FADD.FTZ R24, R66, R15 ;  /* 0x0000000f42187221 */ /* 0x008fe20000010000 */
[----:B------:R-:W-:Y:S01]  /*56b0*/  FADD.FTZ R7, R43, R20 ;  /* 0x000000142b077221 */ /* 0x000fe20000010000 */
[----:B------:R-:W-:Y:S01]  /*56c0*/  F2FP.BF16.F32.PACK_AB R15, R76, R73 ;  /* 0x000000494c0f723e */ /* 0x000fe200000010ff */
[----:B------:R-:W-:Y:S01]  /*56d0*/  IMAD.MOV.U32 R51, RZ, RZ, R71 ;  /* 0x000000ffff337224 */ /* 0x000fe200078e0047 */
[----:B------:R-:W-:Y:S01]  /*56e0*/  MOV R48, R71 ;  /* 0x0000004700307202 */ /* 0x000fe20000000f00 */
[----:B------:R-:W-:Y:S01]  /*56f0*/  FADD.FTZ R8, R44, R7 ;  /* 0x000000072c087221 */ /* 0x000fe20000010000 */
[--C-:B------:R-:W-:Y:S01]  /*5700*/  IMAD.MOV.U32 R49, RZ, RZ, R71.reuse ;  /* 0x000000ffff317224 */ /* 0x100fe200078e0047 */
[----:B------:R-:W2:Y:S01]  /*5710*/  MUFU.EX2 R30, R30 ;  /* 0x0000001e001e7308 */ /* 0x000ea20000000800 */
[C---:B-1----:R-:W-:Y:S01]  /*5720*/  FADD.FTZ R25, R77.reuse, R24 ;  /* 0x000000184d197221 */ /* 0x042fe20000010000 */
[----:B------:R-:W-:Y:S01]  /*5730*/  STSM.16.M88.4 [R2+0x28b00], R12 ;  /* 0x028b000c02007844 */ /* 0x000fe20000000200 */
[----:B------:R-:W-:Y:S01]  /*5740*/  F2FP.BF16.F32.PACK_AB R27, R77, R66 ;  /* 0x000000424d1b723e */ /* 0x000fe200000010ff */
[----:B------:R-:W-:-:S02]  /*5750*/  IMAD.MOV.U32 R66, RZ, RZ, R71 ;  /* 0x000000ffff427224 */ /* 0x000fc400078e0047 */
[----:B------:R-:W-:Y:S01]  /*5760*/  FADD.FTZ R24, R0, R25 ;  /* 0x0000001900187221 */ /* 0x000fe20000010000 */
[--C-:B------:R-:W-:Y:S01]  /*5770*/  IMAD.MOV.U32 R42, RZ, RZ, R71.reuse ;  /* 0x000000ffff2a7224 */ /* 0x100fe200078e0047 */
[----:B------:R-:W1:Y:S02]  /*5780*/  MUFU.EX2 R31, R31 ;  /* 0x0000001f001f7308 */ /* 0x000e640000000800 */
[----:B0-----:R-:W-:Y:S01]  /*5790*/  FADD.FTZ R25, R67, R24 ;  /* 0x0000001843197221 */ /* 0x001fe20000010000 */
[----:B------:R-:W-:Y:S01]  /*57a0*/  F2FP.BF16.F32.PACK_AB R24, R57, R56 ;  /* 0x000000383918723e */ /* 0x000fe200000010ff */
[--C-:B------:R-:W-:Y:S02]  /*57b0*/  IMAD.MOV.U32 R57, RZ, RZ, R71.reuse ;  /* 0x000000ffff397224 */ /* 0x100fe400078e0047 */
[--C-:B------:R-:W-:Y:S02]  /*57c0*/  IMAD.MOV.U32 R56, RZ, RZ, R71.reuse ;  /* 0x000000ffff387224 */ /* 0x100fe400078e0047 */
[----:B------:R-:W-:Y:S01]  /*57d0*/  IMAD.MOV.U32 R39, RZ, RZ, R71 ;  /* 0x000000ffff277224 */ /* 0x000fe200078e0047 */
[----:B------:R-:W0:Y:S01]  /*57e0*/  MUFU.EX2 R38, R38 ;  /* 0x0000002600267308 */ /* 0x000e220000000800 */
[----:B--2---:R-:W-:Y:S01]  /*57f0*/  FADD.FTZ R34, R30, R25 ;  /* 0x000000191e227221 */ /* 0x004fe20000010000 */
[----:B------:R-:W-:Y:S01]  /*5800*/  F2FP.BF16.F32.PACK_AB R25, R75, R70 ;  /* 0x000000464b19723e */ /* 0x000fe200000010ff */
[----:B------:R-:W-:-:S04]  /*5810*/  IMAD.MOV.U32 R70, RZ, RZ, R71 ;  /* 0x000000ffff467224 */ /* 0x000fc800078e0047 */
[----:B------:R2:W-:Y:S01]  /*5820*/  STSM.16.M88.4 [R2+0x2a300], R24 ;  /* 0x02a3001802007844 */ /* 0x0005e20000000200 */
[----:B------:R-:W3:Y:S01]  /*5830*/  MUFU.EX2 R61, R84 ;  /* 0x00000054003d7308 */ /* 0x000ee20000000800 */
[C---:B-1----:R-:W-:Y:S01]  /*5840*/  FADD.FTZ R5, R31.reuse, R34 ;  /* 0x000000221f057221 */ /* 0x042fe20000010000 */
[----:B------:R-:W-:Y:S01]  /*5850*/  F2FP.BF16.F32.PACK_AB R7, R31, R30 ;  /* 0x0000001e1f07723e */ /* 0x000fe200000010ff */
[----:B------:R-:W-:-:S05]  /*5860*/  IMAD.MOV.U32 R34, RZ, RZ, R71 ;  /* 0x000000ffff227224 */ /* 0x000fca00078e0047 */
[----:B------:R-:W1:Y:S01]  /*5870*/  MUFU.EX2 R41, R41 ;  /* 0x0000002900297308 */ /* 0x000e620000000800 */
[----:B0-----:R-:W-:Y:S01]  /*5880*/  FADD.FTZ R6, R38, R5 ;  /* 0x0000000526067221 */ /* 0x001fe20000010000 */
[----:B------:R-:W-:Y:S01]  /*5890*/  F2FP.BF16.F32.PACK_AB R5, R67, R0 ;  /* 0x000000004305723e */ /* 0x000fe200000010ff */
[--C-:B------:R-:W-:Y:S02]  /*58a0*/  IMAD.MOV.U32 R67, RZ, RZ, R71.reuse ;  /* 0x000000ffff437224 */ /* 0x100fe400078e0047 */
[----:B--2---:R-:W-:-:S03]  /*58b0*/  IMAD.MOV.U32 R27, RZ, RZ, R71 ;  /* 0x000000ffff1b7224 */ /* 0x004fc600078e0047 */
[----:B------:R-:W0:Y:S01]  /*58c0*/  MUFU.EX2 R63, R63 ;  /* 0x0000003f003f7308 */ /* 0x000e220000000800 */
[----:B---3--:R-:W-:Y:S01]  /*58d0*/  FADD.FTZ R0, R61, R6 ;  /* 0x000000063d007221 */ /* 0x008fe20000010000 */
[----:B------:R-:W-:Y:S01]  /*58e0*/  F2FP.BF16.F32.PACK_AB R6, R47, R46 ;  /* 0x0000002e2f06723e */ /* 0x000fe200000010ff */
[--C-:B------:R-:W-:Y:S02]  /*58f0*/  IMAD.MOV.U32 R47, RZ, RZ, R71.reuse ;  /* 0x000000ffff2f7224 */ /* 0x100fe400078e0047 */
[--C-:B------:R-:W-:Y:S02]  /*5900*/  IMAD.MOV.U32 R46, RZ, RZ, R71.reuse ;  /* 0x000000ffff2e7224 */ /* 0x100fe400078e0047 */
[----:B------:R2:W-:Y:S01]  /*5910*/  STSM.16.M88.4 [R2+0x2bb00], R4 ;  /* 0x02bb000402007844 */ /* 0x0005e20000000200 */
[----:B------:R-:W3:Y:S01]  /*5920*/  MUFU.EX2 R40, R40 ;  /* 0x0000002800287308 */ /* 0x000ee20000000800 */
[----:B-1----:R-:W-:Y:S01]  /*5930*/  FADD.FTZ R9, R41, R8 ;  /* 0x0000000829097221 */ /* 0x002fe20000010000 */
[----:B------:R-:W-:Y:S01]  /*5940*/  F2FP.BF16.F32.PACK_AB R8, R44, R43 ;  /* 0x0000002b2c08723e */ /* 0x000fe200000010ff */
[----:B------:R-:W-:-:S02]  /*5950*/  IMAD.MOV.U32 R44, RZ, RZ, R71 ;  /* 0x000000ffff2c7224 */ /* 0x000fc400078e0047 */
[--C-:B------:R-:W-:Y:S02]  /*5960*/  IMAD.MOV.U32 R43, RZ, RZ, R71.reuse ;  /* 0x000000ffff2b7224 */ /* 0x100fe400078e0047 */
[--C-:B------:R-:W-:Y:S01]  /*5970*/  IMAD.MOV.U32 R26, RZ, RZ, R71.reuse ;  /* 0x000000ffff1a7224 */ /* 0x100fe200078e0047 */
[----:B------:R-:W1:Y:S01]  /*5980*/  MUFU.EX2 R86, R86 ;  /* 0x0000005600567308 */ /* 0x000e620000000800 */
[----:B0-----:R-:W-:Y:S01]  /*5990*/  FADD.FTZ R11, R63, R0 ;  /* 0x000000003f0b7221 */ /* 0x001fe20000010000 */
[----:B------:R-:W-:-:S06]  /*59a0*/  IMAD.MOV.U32 R24, RZ, RZ, R71 ;  /* 0x000000ffff187224 */ /* 0x000fcc00078e0047 */
[----:B------:R-:W0:Y:S01]  /*59b0*/  MUFU.EX2 R37, R37 ;  /* 0x0000002500257308 */ /* 0x000e220000000800 */
[----:B---3--:R-:W-:-:S07]  /*59c0*/  FADD.FTZ R0, R40, R9 ;  /* 0x0000000928007221 */ /* 0x008fce0000010000 */
[----:B------:R-:W3:Y:S01]  /*59d0*/  MUFU.EX2 R88, R88 ;  /* 0x0000005800587308 */ /* 0x000ee20000000800 */
[----:B-1----:R-:W-:-:S07]  /*59e0*/  FADD.FTZ R11, R86, R11 ;  /* 0x0000000b560b7221 */ /* 0x002fce0000010000 */
[----:B------:R-:W1:Y:S01]  /*59f0*/  MUFU.EX2 R50, R50 ;  /* 0x0000003200327308 */ /* 0x000e620000000800 */
[----:B0-----:R-:W-:-:S07]  /*5a00*/  FADD.FTZ R9, R37, R0 ;  /* 0x0000000025097221 */ /* 0x001fce0000010000 */
[----:B------:R-:W0:Y:S01]  /*5a10*/  MUFU.EX2 R3, R90 ;  /* 0x0000005a00037308 */ /* 0x000e220000000800 */
[----:B---3--:R-:W-:Y:S01]  /*5a20*/  FADD.FTZ R0, R88, R11 ;  /* 0x0000000b58007221 */ /* 0x008fe20000010000 */
[----:B------:R-:W-:Y:S01]  /*5a30*/  F2FP.BF16.F32.PACK_AB R11, R86, R63 ;  /* 0x0000003f560b723e */ /* 0x000fe200000010ff */
[----:B------:R-:W-:-:S05]  /*5a40*/  IMAD.MOV.U32 R63, RZ, RZ, R71 ;  /* 0x000000ffff3f7224 */ /* 0x000fca00078e0047 */
[----:B------:R-:W3:Y:S01]  /*5a50*/  MUFU.EX2 R33, R33 ;  /* 0x0000002100217308 */ /* 0x000ee20000000800 */
[C---:B-1----:R-:W-:Y:S01]  /*5a60*/  FADD.FTZ R10, R50.reuse, R9 ;  /* 0x00000009320a7221 */ /* 0x042fe20000010000 */
[----:B------:R-:W-:Y:S01]  /*5a70*/  F2FP.BF16.F32.PACK_AB R9, R61, R38 ;  /* 0x000000263d09723e */ /* 0x000fe200000010ff */
[--C-:B------:R-:W-:Y:S01]  /*5a80*/  IMAD.MOV.U32 R61, RZ, RZ, R71.reuse ;  /* 0x000000ffff3d7224 */ /* 0x100fe200078e0047 */
[----:B--2---:R-:W-:Y:S01]  /*5a90*/  F2FP.BF16.F32.PACK_AB R4, R50, R37 ;  /* 0x000000253204723e */ /* 0x004fe200000010ff */
[--C-:B------:R-:W-:Y:S01]  /*5aa0*/  IMAD.MOV.U32 R50, RZ, RZ, R71.reuse ;  /* 0x000000ffff327224 */ /* 0x100fe200078e0047 */
[----:B------:R-:W-:Y:S01]  /*5ab0*/  MOV R38, R71 ;  /* 0x0000004700267202 */ /* 0x000fe20000000f00 */
[----:B------:R-:W-:Y:S01]  /*5ac0*/  IMAD.MOV.U32 R37, RZ, RZ, R71 ;  /* 0x000000ffff257224 */ /* 0x000fe200078e0047 */
[----:B------:R-:W1:Y:S01]  /*5ad0*/  MUFU.EX2 R89, R89 ;  /* 0x0000005900597308 */ /* 0x000e620000000800 */
[C---:B0-----:R-:W-:Y:S01]  /*5ae0*/  FADD.FTZ R0, R3.reuse, R0 ;  /* 0x0000000003007221 */ /* 0x041fe20000010000 */
[----:B------:R-:W-:-:S06]  /*5af0*/  F2FP.BF16.F32.PACK_AB R5, R3, R88 ;  /* 0x000000580305723e */ /* 0x000fcc00000010ff */
[----:B------:R-:W0:Y:S01]  /*5b00*/  MUFU.EX2 R32, R32 ;  /* 0x0000002000207308 */ /* 0x000e220000000800 */
[----:B---3--:R-:W-:Y:S01]  /*5b10*/  FADD.FTZ R21, R33, R10 ;  /* 0x0000000a21157221 */ /* 0x008fe20000010000 */
[----:B------:R-:W-:Y:S01]  /*5b20*/  F2FP.BF16.F32.PACK_AB R10, R40, R41 ;  /* 0x00000029280a723e */ /* 0x000fe200000010ff */
[--C-:B------:R-:W-:Y:S02]  /*5b30*/  IMAD.MOV.U32 R41, RZ, RZ, R71.reuse ;  /* 0x000000ffff297224 */ /* 0x100fe400078e0047 */
[----:B------:R-:W-:Y:S02]  /*5b40*/  IMAD.MOV.U32 R40, RZ, RZ, R71 ;  /* 0x000000ffff287224 */ /* 0x000fe400078e0047 */
[----:B------:R-:W-:Y:S01]  /*5b50*/  STSM.16.M88.4 [R2+0x2d300], R8 ;  /* 0x02d3000802007844 */ /* 0x000fe20000000200 */
[----:B------:R-:W2:Y:S01]  /*5b60*/  MUFU.EX2 R29, R29 ;  /* 0x0000001d001d7308 */ /* 0x000ea20000000800 */
[----:B-1----:R-:W-:-:S07]  /*5b70*/  FADD.FTZ R25, R89, R0 ;  /* 0x0000000059197221 */ /* 0x002fce0000010000 */
[----:B------:R-:W1:Y:S01]  /*5b80*/  MUFU.EX2 R28, R28 ;  /* 0x0000001c001c7308 */ /* 0x000e620000000800 */
[C---:B0-----:R-:W-:Y:S01]  /*5b90*/  FADD.FTZ R0, R32.reuse, R21 ;  /* 0x0000001520007221 */ /* 0x041fe20000010000 */
[----:B------:R-:W-:Y:S01]  /*5ba0*/  F2FP.BF16.F32.PACK_AB R6, R32, R33 ;  /* 0x000000212006723e */ /* 0x000fe200000010ff */
[--C-:B------:R-:W-:Y:S02]  /*5bb0*/  IMAD.MOV.U32 R33, RZ, RZ, R71.reuse ;  /* 0x000000ffff217224 */ /* 0x100fe400078e0047 */
[----:B------:R-:W-:-:S03]  /*5bc0*/  IMAD.MOV.U32 R32, RZ, RZ, R71 ;  /* 0x000000ffff207224 */ /* 0x000fc600078e0047 */
[----:B------:R-:W0:Y:S01]  /*5bd0*/  MUFU.EX2 R92, R92 ;  /* 0x0000005c005c7308 */ /* 0x000e220000000800 */
[----:B--2---:R-:W-:-:S07]  /*5be0*/  FADD.FTZ R3, R29, R0 ;  /* 0x000000001d037221 */ /* 0x004fce0000010000 */
[----:B------:R-:W-:Y:S01]  /*5bf0*/  MUFU.EX2 R36, R36 ;  /* 0x0000002400247308 */ /* 0x000fe20000000800 */
[C---:B-1----:R-:W-:Y:S01]  /*5c00*/  FADD.FTZ R3, R28.reuse, R3 ;  /* 0x000000031c037221 */ /* 0x042fe20000010000 */
[----:B------:R-:W-:-:S06]  /*5c10*/  F2FP.BF16.F32.PACK_AB R28, R28, R29 ;  /* 0x0000001d1c1c723e */ /* 0x000fcc00000010ff */
[----:B------:R-:W1:Y:S01]  /*5c20*/  MUFU.EX2 R45, R45 ;  /* 0x0000002d002d7308 */ /* 0x000e620000000800 */
[C---:B0-----:R-:W-:Y:S01]  /*5c30*/  F2FP.BF16.F32.PACK_AB R7, R92.reuse, R89 ;  /* 0x000000595c07723e */ /* 0x041fe200000010ff */
[----:B------:R-:W-:-:S04]  /*5c40*/  FADD.FTZ R25, R92, R25 ;  /* 0x000000195c197221 */ /* 0x000fc80000010000 */
[----:B------:R0:W-:Y:S02]  /*5c50*/  STSM.16.M88.4 [R2+0x2eb00], R4 ;  /* 0x02eb000402007844 */ /* 0x0001e40000000200 */
[----:B------:R-:W2:Y:S08]  /*5c60*/  MUFU.EX2 R64, R64 ;  /* 0x0000004000407308 */ /* 0x000eb00000000800 */
[----:B------:R3:W4:Y:S01]  /*5c70*/  MUFU.EX2 R13, R60 ;  /* 0x0000003c000d7308 */ /* 0x0007220000000800 */
[----:B-1----:R-:W-:Y:S01]  /*5c80*/  F2FP.BF16.F32.PACK_AB R30, R45, R36 ;  /* 0x000000242d1e723e */ /* 0x002fe200000010ff */
[----:B------:R-:W-:Y:S01]  /*5c90*/  FADD.FTZ R36, R36, R3 ;  /* 0x0000000324247221 */ /* 0x000fe20000010000 */
[----:B0-----:R-:W-:-:S03]  /*5ca0*/  IMAD.U32 R5, RZ, RZ, UR7 ;  /* 0x00000007ff057e24 */ /* 0x001fc6000f8e00ff */
[----:B------:R-:W-:Y:S02]  /*5cb0*/  FADD.FTZ R3, R45, R36 ;  /* 0x000000242d037221 */ /* 0x000fe40000010000 */
[----:B------:R-:W0:Y:S01]  /*5cc0*/  MUFU.EX2 R62, R62 ;  /* 0x0000003e003e7308 */ /* 0x000e220000000800 */
[----:B--2---:R-:W-:Y:S01]  /*5cd0*/  FADD.FTZ R0, R64, R25 ;  /* 0x0000001940007221 */ /* 0x004fe20000010000 */
[--C-:B---3--:R-:W-:Y:S02]  /*5ce0*/  IMAD.MOV.U32 R60, RZ, RZ, R71.reuse ;  /* 0x000000ffff3c7224 */ /* 0x108fe400078e0047 */
[--C-:B------:R-:W-:Y:S02]  /*5cf0*/  IMAD.MOV.U32 R45, RZ, RZ, R71.reuse ;  /* 0x000000ffff2d7224 */ /* 0x100fe400078e0047 */
[--C-:B------:R-:W-:Y:S02]  /*5d00*/  IMAD.MOV.U32 R36, RZ, RZ, R71.reuse ;  /* 0x000000ffff247224 */ /* 0x100fe400078e0047 */
[----:B------:R1:W2:Y:S01]  /*5d10*/  MUFU.EX2 R15, R52 ;  /* 0x00000034000f7308 */ /* 0x0002a20000000800 */
[C---:B----4-:R-:W-:Y:S01]  /*5d20*/  F2FP.BF16.F32.PACK_AB R29, R13.reuse, R64 ;  /* 0x000000400d1d723e */ /* 0x050fe200000010ff */
[----:B------:R-:W-:Y:S01]  /*5d30*/  FADD.FTZ R21, R13, R0 ;  /* 0x000000000d157221 */ /* 0x000fe20000010000 */
[----:B------:R-:W-:-:S02]  /*5d40*/  IMAD.MOV.U32 R64, RZ, RZ, R71 ;  /* 0x000000ffff407224 */ /* 0x000fc400078e0047 */
[----:B------:R-:W-:Y:S02]  /*5d50*/  IMAD.MOV.U32 R25, RZ, RZ, R71 ;  /* 0x000000ffff197224 */ /* 0x000fe400078e0047 */
[----:B0-----:R-:W-:Y:S01]  /*5d60*/  FADD.FTZ R0, R62, R21 ;  /* 0x000000153e007221 */ /* 0x001fe20000010000 */
[--C-:B-1----:R-:W-:Y:S01]  /*5d70*/  IMAD.MOV.U32 R52, RZ, RZ, R71.reuse ;  /* 0x000000ffff347224 */ /* 0x102fe200078e0047 */
[C---:B--2---:R-:W-:Y:S02]  /*5d80*/  F2FP.BF16.F32.PACK_AB R31, R15.reuse, R62 ;  /* 0x0000003e0f1f723e */ /* 0x044fe400000010ff */
[----:B------:R-:W-:Y:S01]  /*5d90*/  FADD.FTZ R0, R15, R0 ;  /* 0x000000000f007221 */ /* 0x000fe20000010000 */
[--C-:B------:R-:W-:Y:S02]  /*5da0*/  IMAD.MOV.U32 R62, RZ, RZ, R71.reuse ;  /* 0x000000ffff3e7224 */ /* 0x100fe400078e0047 */
[----:B------:R0:W-:Y:S01]  /*5db0*/  STSM.16.M88.4 [R2+0x30300], R28 ;  /* 0x0303001c02007844 */ /* 0x0001e20000000200 */
[----:B------:R1:W-:Y:S06]  /*5dc0*/  MEMBAR.ALL.CTA ;  /* 0x0000000000007992 */ /* 0x0003ec0000008000 */
[----:B-1----:R-:W1:Y:S01]  /*5dd0*/  FENCE.VIEW.ASYNC.S ;  /* 0x00000000000073c6 */ /* 0x002e620000000000 */
[--C-:B0-----:R-:W-:Y:S01]  /*5de0*/  IMAD.MOV.U32 R31, RZ, RZ, R71.reuse ;  /* 0x000000ffff1f7224 */ /* 0x101fe200078e0047 */
[----:B------:R-:W-:Y:S01]  /*5df0*/  MOV R29, R71 ;  /* 0x00000047001d7202 */ /* 0x000fe20000000f00 */
[----:B------:R-:W-:-:S02]  /*5e00*/  IMAD.MOV.U32 R30, RZ, RZ, R71 ;  /* 0x000000ffff1e7224 */ /* 0x000fc400078e0047 */
[----:B------:R-:W-:Y:S01]  /*5e10*/  IMAD.MOV.U32 R28, RZ, RZ, R71 ;  /* 0x000000ffff1c7224 */ /* 0x000fe200078e0047 */
[----:B-1----:R-:W-:Y:S01]  /*5e20*/  NOP ;  /* 0x0000000000007918 */ /* 0x002fe20000000000 */
[----:B------:R-:W-:Y:S05]  /*5e30*/  @!P2 BRA `(.L_x_1667) ;  /* 0x0000004c0010a947 */ /* 0x000fea0003800000 */
[----:B------:R-:W-:Y:S01]  /*5e40*/  IMAD.MOV.U32 R4, RZ, RZ, R130 ;  /* 0x000000ffff047224 */ /* 0x000fe200078e0082 */
[----:B------:R-:W-:Y:S01]  /*5e50*/  CS2R R70, SRZ ;  /* 0x0000000000467805 */ /* 0x000fe2000001ff00 */
        /* <DEDUP_REMOVED lines=24> */
[----:B------:R-:W-:Y:S01]  /*5fe0*/  UMOV UR39, UR60 ;  /* 0x0000003c00277c82 */ /* 0x000fe20008000000 */
[----:B------:R-:W-:Y:S01]  /*5ff0*/  UMOV UR7, UR36 ;  /* 0x0000002400077c82 */ /* 0x000fe20008000000 */
[----:B------:R-:W-:-:S05]  /*6000*/  ULDC UR5, c[0x0][0x9d8] ;  /* 0x0002760000057ab9 */ /* 0x000fca0000000800 */
.L_x_1676:
[----:B------:R-:W-:Y:S01]  /*6010*/  R2UR UR4, R16 ;  /* 0x00000000100472ca */ /* 0x000fe200000e0000 */
[----:B------:R-:W-:-:S04]  /*6020*/  UIADD3 UR36, UR7, 0x1, URZ ;  /* 0x0000000107247890 */ /* 0x000fc8000fffe03f */
[----:B------:R-:W-:-:S04]  /*6030*/  UISETP.NE.AND UP0, UPT, UR36, 0x2, UPT ;  /* 0x000000022400788c */ /* 0x000fc8000bf05270 */
[----:B------:R-:W-:Y:S02]  /*6040*/  USEL UR60, URZ, 0x1, UP0 ;  /* 0x000000013f3c7887 */ /* 0x000fe40008000000 */
[----:B------:R-:W-:Y:S02]  /*6050*/  USEL UR36, UR36, URZ, UP0 ;  /* 0x0000003f24247287 */ /* 0x000fe40008000000 */
[----:B------:R-:W-:Y:S01]  /*6060*/  ISETP.NE.AND P3, PT, RZ, UR4, PT ;  /* 0x00000004ff007c0c */ /* 0x000fe2000bf65270 */
[----:B------:R-:W-:-:S12]  /*6070*/  ULOP3.LUT UR60, UR39, UR60, URZ, 0x3c, !UPT ;  /* 0x0000003c273c7292 */ /* 0x000fd8000f8e3c3f */
[----:B-1----:R-:W-:Y:S05]  /*6080*/  @P3 BRA `(.L_x_1668) ;  /* 0x00000000002c3947 */ /* 0x002fea0003800000 */
[----:B------:R-:W-:Y:S05]  /*6090*/  @!P0 BRA `(.L_x_1669) ;  /* 0x0000000000048947 */ /* 0x000fea0003800000 */
[----:B------:R-:W-:Y:S01]  /*60a0*/  BPT.TRAP 0x1 ;  /* 0x000000040000795c */ /* 0x000fe20000300000 */
.L_x_1669:
[----:B------:R-:W-:Y:S01]  /*60b0*/  ULEA UR4, UR36, UR37, 0x3 ;  /* 0x0000002524047291 */ /* 0x000fe2000f8e183f */
[----:B------:R-:W-:-:S05]  /*60c0*/  IMAD.U32 R7, RZ, RZ, UR60 ;  /* 0x0000003cff077e24 */ /* 0x000fca000f8e00ff */
[----:B------:R-:W-:-:S04]  /*60d0*/  SHF.L.U32 R7, R7, 0x1f, RZ ;  /* 0x0000001f07077819 */ /* 0x000fc800000006ff */
[----:B------:R0:W1:Y:S01]  /*60e0*/  SYNCS.PHASECHK.TRANS64.TRYWAIT P2, [UR4+0x31c30], R7 ;  /* 0x031c3007ff0075a7 */ /* 0x0000620008040144 */
[----:B------:R-:W-:Y:S05]  /*60f0*/  @!P0 BRA `(.L_x_1670) ;  /* 0x0000000000048947 */ /* 0x000fea0003800000 */
[----:B------:R-:W-:Y:S01]  /*6100*/  BPT.TRAP 0x1 ;  /* 0x000000040000795c */ /* 0x000fe20000300000 */
.L_x_1670:
[----:B-1----:R-:W-:Y:S05]  /*6110*/  @P2 BRA `(.L_x_1668) ;  /* 0x0000000000082947 */ /* 0x002fea0003800000 */
[----:B------:R-:W1:Y:S02]  /*6120*/  SYNCS.PHASECHK.TRANS64.TRYWAIT P2, [UR4+0x31c30], R7 ;  /* 0x031c3007ff0075a7 */ /* 0x000e640008040144 */
[----:B-1----:R-:W-:Y:S05]  /*6130*/  @!P2 BRA `(.L_x_1671) ;  /* 0x000000fc000ca947 */ /* 0x002fea0003800000 */
.L_x_1668:
[----:B-1----:R-:W1:Y:S01]  /*6140*/  S2R R8, SR_TID.X ;  /* 0x0000000000087919 */ /* 0x002e620000002100 */
        /* <DEDUP_REMOVED lines=24> */
[----:B-1----:R-:W-:Y:S01]  /*62d0*/  SHF.R.U32.HI R8, RZ, 0x7, R8 ;  /* 0x00000007ff087819 */ /* 0x002fe20000011608 */
[----:B------:R-:W-:Y:S01]  /*62e0*/  UMOV UR56, UR28 ;  /* 0x0000001c00387c82 */ /* 0x000fe20008000000 */
[----:B------:R-:W-:Y:S01]  /*62f0*/  UMOV UR57, UR29 ;  /* 0x0000001d00397c82 */ /* 0x000fe20008000000 */
[----:B------:R-:W-:Y:S01]  /*6300*/  UMOV UR59, 0x80000020 ;  /* 0x80000020003b7882 */ /* 0x000fe20000000000 */
[----:B------:R-:W-:Y:S01]  /*6310*/  UIADD3 UR10, UR4, 0x200, URZ ;  /* 0x00000200040a7890 */ /* 0x000fe2000fffe03f */
[----:B0-----:R-:W-:Y:S01]  /*6320*/  VIADD R7, R8, 0x8 ;  /* 0x0000000808077836 */ /* 0x001fe20000000000 */
        /* <DEDUP_REMOVED lines=325> */
.L_x_1673:
[----:B------:R-:W-:Y:S01]  /*7780*/  ULEA UR4, UR7, UR37, 0x3 ;  /* 0x0000002507047291 */ /* 0x000fe2000f8e183f */
[----:B------:R-:W-:-:S04]  /*7790*/  MOV R7, UR39 ;  /* 0x0000002700077c02 */ /* 0x000fc80008000f00 */
[----:B------:R-:W-:-:S04]  /*77a0*/  SHF.L.U32 R7, R7, 0x1f, RZ ;  /* 0x0000001f07077819 */ /* 0x000fc800000006ff */
[----:B------:R0:W1:Y:S01]  /*77b0*/  SYNCS.PHASECHK.TRANS64.TRYWAIT P2, [UR4+0x31c50], R7 ;  /* 0x031c5007ff0075a7 */ /* 0x0000620008040144 */
[----:B------:R-:W-:Y:S05]  /*77c0*/  @!P0 BRA `(.L_x_1674) ;  /* 0x0000000000048947 */ /* 0x000fea0003800000 */
[----:B------:R-:W-:Y:S01]  /*77d0*/  BPT.TRAP 0x1 ;  /* 0x000000040000795c */ /* 0x000fe20000300000 */
.L_x_1674:
[----:B-1----:R-:W-:Y:S05]  /*77e0*/  @P2 BRA `(.L_x_1672) ;  /* 0x0000000000082947 */ /* 0x002fea0003800000 */
[----:B------:R-:W1:Y:S02]  /*77f0*/  SYNCS.PHASECHK.TRANS64.TRYWAIT P2, [UR4+0x31c50], R7 ;  /* 0x031c5007ff0075a7 */ /* 0x000e640008040144 */
[----:B-1----:R-:W-:Y:S05]  /*7800*/  @!P2 BRA `(.L_x_1675) ;  /* 0x000000e40070a947 */ /* 0x002fea0003800000 */
.L_x_1672:
        /* <DEDUP_REMOVED lines=11> */
[----:B------:R-:W-:Y:S01]  /*78c0*/  FMUL.FTZ R145, R136, UR5 ;  /* 0x0000000588917c20 */ /* 0x000fe20008410000 */
[----:B------:R-:W-:Y:S01]  /*78d0*/  ULOP3.LUT UR4, UR4, 0x2400000, URZ, 0xfc, !UPT ;  /* 0x0240000004047892 */ /* 0x000fe2000f8efc3f */
[----:B------:R-:W-:Y:S01]  /*78e0*/  FMUL.FTZ R13, R134, UR5 ;  /* 0x00000005860d7c20 */ /* 0x000fe20008410000 */
[----:B------:R-:W-:Y:S01]  /*78f0*/  FMUL.FTZ R136, R137, UR5 ;  /* 0x0000000589887c20 */ /* 0x000fe20008410000 */
[----:B------:R-:W-:Y:S01]  /*7900*/  FMUL.FTZ R134, R96, UR5 ;  /* 0x0000000560867c20 */ /* 0x000fe20008410000 */
[----:B------:R-:W-:Y:S01]  /*7910*/  UIMAD UR11, UR7, 0x6c0, UR4 ;  /* 0x000006c0070b78a4 */ /* 0x000fe2000f8e0204 */
[----:B------:R-:W-:Y:S01]  /*7920*/  FMUL.FTZ R96, R98, UR5 ;  /* 0x0000000562607c20 */ /* 0x000fe20008410000 */
[----:B------:R-:W-:Y:S01]  /*7930*/  UIMAD UR4, UR18, 0xc0, URZ ;  /* 0x000000c0120478a4 */ /* 0x000fe2000f8e023f */
[----:B------:R-:W2:Y:S01]  /*7940*/  MUFU.TANH R145, R145 ;  /* 0x0000009100917308 */ /* 0x000ea20000002400 */
[----:B------:R-:W-:Y:S01]  /*7950*/  FMUL.FTZ R11, R130, UR5 ;  /* 0x00000005820b7c20 */ /* 0x000fe20008410000 */
[----:B------:R-:W-:Y:S01]  /*7960*/  IMAD.MOV.U32 R98, RZ, RZ, -0x2 ;  /* 0xfffffffeff627424 */ /* 0x000fe200078e00ff */
[----:B------:R-:W-:Y:S01]  /*7970*/  UIMAD UR4, UR38, -0x90, UR4 ;  /* 0xffffff70260478a4 */ /* 0x000fe2000f8e0204 */
[----:B01----:R-:W-:Y:S01]  /*7980*/  FMUL.FTZ R7, R138, UR5 ;  /* 0x000000058a077c20 */ /* 0x003fe20008410000 */
        /* <DEDUP_REMOVED lines=9> */
[----:B------:R-:W-:Y:S01]  /*7a20*/  UIADD3 UR4, UR4, 0x1, UR15 ;  /* 0x0000000104047890 */ /* 0x000fe2000fffe00f */
[----:B------:R-:W-:Y:S01]  /*7a30*/  FMUL.FTZ R97, R99, UR5 ;  /* 0x0000000563617c20 */ /* 0x000fe20008410000 */
[----:B------:R-:W0:Y:S01]  /*7a40*/  MUFU.TANH R136, R136 ;  /* 0x0000008800887308 */ /* 0x000e220000002400 */
[----:B------:R-:W-:Y:S01]  /*7a50*/  FMUL.FTZ R137, R141, UR5 ;  /* 0x000000058d897c20 */ /* 0x000fe20008410000 */
[----:B------:R-:W-:Y:S01]  /*7a60*/  UIADD3 UR4, UR4, -UR14, URZ ;  /* 0x8000000e04047290 */ /* 0x000fe2000fffe03f */
[----:B------:R-:W-:Y:S01]  /*7a70*/  FMUL.FTZ R8, R139, UR5 ;  /* 0x000000058b087c20 */ /* 0x000fe20008410000 */
[----:B------:R-:W-:Y:S01]  /*7a80*/  FMUL.FTZ R139, R128, UR5 ;  /* 0x00000005808b7c20 */ /* 0x000fe20008410000 */
[----:B------:R-:W-:Y:S01]  /*7a90*/  FMUL.FTZ R15, R122, UR5 ;  /* 0x000000057a0f7c20 */ /* 0x000fe20008410000 */
[----:B------:R-:W-:Y:S01]  /*7aa0*/  FMUL.FTZ R128, R129, UR5 ;  /* 0x0000000581807c20 */ /* 0x000fe20008410000 */
[----:B------:R-:W-:Y:S01]  /*7ab0*/  FMUL.FTZ R122, R124, UR5 ;  /* 0x000000057c7a7c20 */ /* 0x000fe20008410000 */
[----:B------:R-:W-:Y:S01]  /*7ac0*/  IMAD R99, R23, R98, UR4 ;  /* 0x0000000417637e24 */ /* 0x000fe2000f8e0262 */
[----:B------:R-:W1:Y:S01]  /*7ad0*/  MUFU.TANH R138, R138 ;  /* 0x0000008a008a7308 */ /* 0x000e620000002400 */
[----:B------:R-:W-:Y:S01]  /*7ae0*/  FMUL.FTZ R124, R112, UR5 ;  /* 0x00000005707c7c20 */ /* 0x000fe20008410000 */
[----:B------:R-:W-:Y:S01]  /*7af0*/  FMUL.FTZ R140, R101, UR5 ;  /* 0x00000005658c7c20 */ /* 0x000fe20008410000 */
[----:B------:R-:W-:-:S02]  /*7b00*/  IMAD.IADD R98, R144, 0x1, R99 ;  /* 0x0000000190627824 */ /* 0x000fc400078e0263 */
[----:B------:R-:W-:Y:S01]  /*7b10*/  FMUL.FTZ R112, R114, UR5 ;  /* 0x0000000572707c20 */ /* 0x000fe20008410000 */
[----:B------:R-:W-:Y:S01]  /*7b20*/  FMUL.FTZ R101, R88, UR5 ;  /* 0x0000000558657c20 */ /* 0x000fe20008410000 */
[----:B------:R-:W-:Y:S01]  /*7b30*/  FMUL.FTZ R114, R118, UR5 ;  /* 0x0000000576727c20 */ /* 0x000fe20008410000 */
[----:B------:R-:W-:Y:S01]  /*7b40*/  FMUL.FTZ R129, R132, UR5 ;  /* 0x0000000584817c20 */ /* 0x000fe20008410000 */
[----:B------:R-:W3:Y:S01]  /*7b50*/  MUFU.TANH R137, R137 ;  /* 0x0000008900897308 */ /* 0x000ee20000002400 */
[C---:B------:R-:W-:Y:S01]  /*7b60*/  ISETP.GT.AND P2, PT, R98.reuse, RZ, PT ;  /* 0x000000ff6200720c */ /* 0x040fe20003f44270 */
[----:B------:R-:W-:Y:S01]  /*7b70*/  FMUL.FTZ R14, R135, UR5 ;  /* 0x00000005870e7c20 */ /* 0x000fe20008410000 */
[----:B------:R-:W-:Y:S01]  /*7b80*/  ISETP.GT.AND P3, PT, R98, 0x1, PT ;  /* 0x000000016200780c */ /* 0x000fe20003f64270 */
[----:B------:R-:W-:Y:S01]  /*7b90*/  FMUL.FTZ R118, R104, UR5 ;  /* 0x0000000568767c20 */ /* 0x000fe20008410000 */
[----:B--2---:R-:W-:Y:S01]  /*7ba0*/  FSEL R88, R145, -INF , P2 ;  /* 0xff80000091587808 */ /* 0x004fe20001000000 */
[----:B------:R-:W-:Y:S01]  /*7bb0*/  FMUL.FTZ R104, R106, UR5 ;  /* 0x000000056a687c20 */ /* 0x000fe20008410000 */
[----:B------:R-:W-:Y:S01]  /*7bc0*/  FMUL.FTZ R135, R100, UR5 ;  /* 0x0000000564877c20 */ /* 0x000fe20008410000 */
[----:B------:R-:W2:Y:S01]  /*7bd0*/  MUFU.TANH R139, R139 ;  /* 0x0000008b008b7308 */ /* 0x000ea20000002400 */
[----:B------:R-:W-:Y:S01]  /*7be0*/  FMUL.FTZ R12, R131, UR5 ;  /* 0x00000005830c7c20 */ /* 0x000fe20008410000 */
[----:B------:R-:W-:Y:S01]  /*7bf0*/  FMUL.FTZ R106, R110, UR5 ;  /* 0x000000056e6a7c20 */ /* 0x000fe20008410000 */
[----:B------:R-:W-:Y:S01]  /*7c00*/  FMUL.FTZ R100, R89, UR5 ;  /* 0x0000000559647c20 */ /* 0x000fe20008410000 */
[----:B------:R-:W-:Y:S01]  /*7c10*/  FMUL.FTZ R131, R120, UR5 ;  /* 0x0000000578837c20 */ /* 0x000fe20008410000 */
[----:B------:R-:W-:Y:S01]  /*7c20*/  ISETP.GT.AND P2, PT, R98, 0x8, PT ;  /* 0x000000086200780c */ /* 0x000fe20003f44270 */
[----:B------:R-:W-:Y:S01]  /*7c30*/  FMUL.FTZ R120, R127, UR5 ;  /* 0x000000057f787c20 */ /* 0x000fe20008410000 */
[----:B0-----:R-:W-:Y:S01]  /*7c40*/  FSEL R110, R136, -INF , P3 ;  /* 0xff800000886e7808 */ /* 0x001fe20001800000 */
[----:B------:R-:W-:Y:S01]  /*7c50*/  MUFU.TANH R128, R128 ;  /* 0x0000008000807308 */ /* 0x000fe20000002400 */
[----:B------:R-:W-:Y:S01]  /*7c60*/  FMNMX.FTZ R89, R88, R6, !PT ;  /* 0x0000000658597209 */ /* 0x000fe20007810000 */
[----:B------:R-:W-:Y:S01]  /*7c70*/  FMUL.FTZ R127, R109, UR5 ;  /* 0x000000056d7f7c20 */ /* 0x000fe20008410000 */
[----:B------:R-:W-:Y:S01]  /*7c80*/  FMUL.FTZ R109, R92, UR5 ;  /* 0x000000055c6d7c20 */ /* 0x000fe20008410000 */
[----:B------:R-:W-:Y:S01]  /*7c90*/  ISETP.GT.AND P3, PT, R98, 0x9, PT ;  /* 0x000000096200780c */ /* 0x000fe20003f64270 */
[----:B------:R-:W-:Y:S01]  /*7ca0*/  FMUL.FTZ R132, R108, UR5 ;  /* 0x000000056c847c20 */ /* 0x000fe20008410000 */
[----:B-1----:R-:W-:Y:S01]  /*7cb0*/  FSEL R99, R138, -INF , P2 ;  /* 0xff8000008a637808 */ /* 0x002fe20001000000 */
[----:B------:R-:W-:Y:S01]  /*7cc0*/  FMUL.FTZ R121, R121, UR5 ;  /* 0x0000000579797c20 */ /* 0x000fe20008410000 */
[----:B------:R-:W0:Y:S01]  /*7cd0*/  MUFU.TANH R129, R129 ;  /* 0x0000008100817308 */ /* 0x000e220000002400 */
[----:B------:R-:W-:Y:S01]  /*7ce0*/  FMNMX.FTZ R92, R110, R89, !PT ;  /* 0x000000596e5c7209 */ /* 0x000fe20007810000 */
[----:B------:R-:W-:Y:S01]  /*7cf0*/  FMUL.FTZ R21, R126, UR5 ;  /* 0x000000057e157c20 */ /* 0x000fe20008410000 */
[----:B------:R-:W-:Y:S01]  /*7d00*/  ISETP.GT.AND P2, PT, R98, 0x10, PT ;  /* 0x000000106200780c */ /* 0x000fe20003f44270 */
[----:B------:R-:W-:Y:S01]  /*7d10*/  FMUL.FTZ R126, R116, UR5 ;  /* 0x00000005747e7c20 */ /* 0x000fe20008410000 */
[----:B---3--:R-:W-:Y:S01]  /*7d20*/  FSEL R108, R137, -INF , P3 ;  /* 0xff800000896c7808 */ /* 0x008fe20001800000 */
[----:B------:R-:W-:Y:S01]  /*7d30*/  FMUL.FTZ R20, R123, UR5 ;  /* 0x000000057b147c20 */ /* 0x000fe20008410000 */
[----:B------:R-:W-:Y:S01]  /*7d40*/  FMNMX.FTZ R89, R99, R92, !PT ;  /* 0x0000005c63597209 */ /* 0x000fe20007810000 */
[----:B------:R-:W-:Y:S01]  /*7d50*/  MUFU.TANH R130, R130 ;  /* 0x0000008200827308 */ /* 0x000fe20000002400 */
[----:B------:R-:W-:Y:S01]  /*7d60*/  ISETP.GT.AND P3, PT, R98, 0x11, PT ;  /* 0x000000116200780c */ /* 0x000fe20003f64270 */
[----:B------:R-:W-:Y:S01]  /*7d70*/  FMUL.FTZ R123, R125, UR5 ;  /* 0x000000057d7b7c20 */ /* 0x000fe20008410000 */
[----:B--2---:R-:W-:Y:S01]  /*7d80*/  FSEL R92, R139, -INF , P2 ;  /* 0xff8000008b5c7808 */ /* 0x004fe20001000000 */
[----:B------:R-:W-:Y:S01]  /*7d90*/  FMUL.FTZ R125, R113, UR5 ;  /* 0x00000005717d7c20 */ /* 0x000fe20008410000 */
[----:B------:R-:W-:Y:S01]  /*7da0*/  FMNMX.FTZ R89, R108, R89, !PT ;  /* 0x000000596c597209 */ /* 0x000fe20007810000 */
[----:B------:R-:W-:Y:S01]  /*7db0*/  FMUL.FTZ R113, R115, UR5 ;  /* 0x0000000573717c20 */ /* 0x000fe20008410000 */
[----:B------:R-:W-:Y:S01]  /*7dc0*/  ISETP.GT.AND P2, PT, R98, 0x18, PT ;  /* 0x000000186200780c */ /* 0x000fe20003f44270 */
[----:B------:R-:W1:Y:S01]  /*7dd0*/  MUFU.TANH R131, R131 ;  /* 0x0000008300837308 */ /* 0x000e620000002400 */
[----:B------:R-:W-:Y:S01]  /*7de0*/  FMNMX.FTZ R116, R92, R89, !PT ;  /* 0x000000595c747209 */ /* 0x000fe20007810000 */
[----:B------:R-:W-:Y:S01]  /*7df0*/  FMUL.FTZ R115, R119, UR5 ;  /* 0x0000000577737c20 */ /* 0x000fe20008410000 */
[----:B0-----:R-:W-:Y:S01]  /*7e00*/  FSEL R89, R129, -INF , P2 ;  /* 0xff80000081597808 */ /* 0x001fe20001000000 */
[----:B------:R-:W-:Y:S01]  /*7e10*/  FMUL.FTZ R119, R105, UR5 ;  /* 0x0000000569777c20 */ /* 0x000fe20008410000 */
[C---:B------:R-:W-:Y:S01]  /*7e20*/  ISETP.GT.AND P2, PT, R98.reuse, 0x20, PT ;  /* 0x000000206200780c */ /* 0x040fe20003f44270 */
[----:B------:R-:W-:Y:S01]  /*7e30*/  FMUL.FTZ R105, R107, UR5 ;  /* 0x000000056b697c20 */ /* 0x000fe20008410000 */
[----:B------:R-:W-:Y:S01]  /*7e40*/  FMUL.FTZ R107, R111, UR5 ;  /* 0x000000056f6b7c20 */ /* 0x000fe20008410000 */
[----:B------:R-:W0:Y:S01]  /*7e50*/  MUFU.TANH R121, R121 ;  /* 0x0000007900797308 */ /* 0x000e220000002400 */
[----:B------:R-:W-:Y:S01]  /*7e60*/  FMUL.FTZ R111, R93, UR5 ;  /* 0x000000055d6f7c20 */ /* 0x000fe20008410000 */
[----:B------:R-:W-:Y:S01]  /*7e70*/  ISETP.GT.AND P4, PT, R98, 0x21, PT ;  /* 0x000000216200780c */ /* 0x000fe20003f84270 */
[----:B------:R-:W-:Y:S01]  /*7e80*/  FMUL.FTZ R117, R117, UR5 ;  /* 0x0000000575757c20 */ /* 0x000fe20008410000 */
[----:B------:R-:W-:Y:S01]  /*7e90*/  FMUL.FTZ R9, R142, UR5 ;  /* 0x000000058e097c20 */ /* 0x000fe20008410000 */
[----:B------:R-:W-:Y:S01]  /*7ea0*/  FMUL.FTZ R10, R143, UR5 ;  /* 0x000000058f0a7c20 */ /* 0x000fe20008410000 */
[----:B------:R-:W-:Y:S01]  /*7eb0*/  ULDC UR14, c[0x0][0x988] ;  /* 0x00026200000e7ab9 */ /* 0x000fe20000000800 */
[----:B------:R-:W-:Y:S01]  /*7ec0*/  FMUL.FTZ R102, R102, UR5 ;  /* 0x0000000566667c20 */ /* 0x000fe20008410000 */
[----:B------:R2:W-:Y:S01]  /*7ed0*/  MUFU.TANH R136, R101 ;  /* 0x0000006500887308 */ /* 0x0005e20000002400 */
[----:B-1----:R-:W-:Y:S01]  /*7ee0*/  FSEL R93, R131, -INF , P2 ;  /* 0xff800000835d7808 */ /* 0x002fe20001000000 */
[----:B------:R-:W-:Y:S01]  /*7ef0*/  UMOV UR4, UR14 ;  /* 0x0000000e00047c82 */ /* 0x000fe20008000000 */
[----:B------:R-:W-:Y:S01]  /*7f00*/  ISETP.GT.AND P2, PT, R98, 0x28, PT ;  /* 0x000000286200780c */ /* 0x000fe20003f44270 */
[----:B------:R-:W-:Y:S01]  /*7f10*/  FMUL.FTZ R103, R103, UR5 ;  /* 0x0000000567677c20 */ /* 0x000fe20008410000 */
[----:B------:R-:W-:Y:S01]  /*7f20*/  FMUL.FTZ R90, R90, UR5 ;  /* 0x000000055a5a7c20 */ /* 0x000fe20008410000 */
[----:B------:R-:W-:Y:S01]  /*7f30*/  FMUL.FTZ R91, R91, UR5 ;  /* 0x000000055b5b7c20 */ /* 0x000fe20008410000 */
[----:B------:R-:W-:Y:S01]  /*7f40*/  FMUL.FTZ R94, R94, UR5 ;  /* 0x000000055e5e7c20 */ /* 0x000fe20008410000 */
[----:B------:R-:W1:Y:S01]  /*7f50*/  MUFU.TANH R122, R122 ;  /* 0x0000007a007a7308 */ /* 0x000e620000002400 */
[----:B--2---:R-:W-:Y:S01]  /*7f60*/  FSEL R101, R128, -INF , P3 ;  /* 0xff80000080657808 */ /* 0x004fe20001800000 */
[----:B------:R-:W-:Y:S01]  /*7f70*/  FMUL.FTZ R95, R95, UR5 ;  /* 0x000000055f5f7c20 */ /* 0x000fe20008410000 */
[----:B------:R-:W-:Y:S01]  /*7f80*/  ISETP.GT.AND P3, PT, R98, 0x19, PT ;  /* 0x000000196200780c */ /* 0x000fe20003f64270 */
[----:B------:R-:W-:Y:S01]  /*7f90*/  FMUL.FTZ R82, R82, UR5 ;  /* 0x0000000552527c20 */ /* 0x000fe20008410000 */
[----:B------:R-:W-:Y:S01]  /*7fa0*/  FMNMX.FTZ R116, R101, R116, !PT ;  /* 0x0000007465747209 */ /* 0x000fe20007810000 */
[----:B------:R-:W-:Y:S01]  /*7fb0*/  FMUL.FTZ R83, R83, UR5 ;  /* 0x0000000553537c20 */ /* 0x000fe20008410000 */
[----:B------:R-:W-:Y:S01]  /*7fc0*/  FMUL.FTZ R86, R86, UR5 ;  /* 0x0000000556567c20 */ /* 0x000fe20008410000 */
[----:B------:R-:W-:Y:S01]  /*7fd0*/  MUFU.TANH R123, R123 ;  /* 0x0000007b007b7308 */ /* 0x000fe20000002400 */
[----:B------:R-:W-:Y:S01]  /*7fe0*/  FMNMX.FTZ R129, R89, R116, !PT ;  /* 0x0000007459817209 */ /* 0x000fe20007810000 */
[----:B------:R-:W-:Y:S01]  /*7ff0*/  FMUL.FTZ R87, R87, UR5 ;  /* 0x0000000557577c20 */ /* 0x000fe20008410000 */
[----:B------:R-:W-:Y:S01]  /*8000*/  FMUL.FTZ R75, R75, UR5 ;  /* 0x000000054b4b7c20 */ /* 0x000fe20008410000 */
[----:B------:R-:W-:-:S02]  /*8010*/  WARPGROUP.DEPBAR.LE gsb0, 0x0 ;  /* 0x00008000000079c5 */ /* 0x000fc40000010000 */
[----:B------:R-:W-:Y:S01]  /*8020*/  WARPGROUP.ARRIVE ;  /* 0x00000000000079c5 */ /* 0x000fe20000000000 */
[----:B------:R-:W-:Y:S01]  /*8030*/  FMUL.FTZ R79, R79, UR5 ;  /* 0x000000054f4f7c20 */ /* 0x000fe20008410000 */
[----:B------:R2:W-:Y:S04]  /*8040*/  MUFU.TANH R137, R100 ;  /* 0x0000006400897308 */ /* 0x0005e80000002400 */
[----:B------:R-:W3:Y:S01]  /*8050*/  S2R R143, SR_TID.X ;  /* 0x00000000008f7919 */ /* 0x000ee20000002100 */
[----:B------:R-:W-:Y:S01]  /*8060*/  R2UR UR14, R5 ;  /* 0x00000000050e72ca */ /* 0x000fe200000e0000 */
[----:B------:R-:W-:Y:S01]  /*8070*/  UMOV UR39, UR60 ;  /* 0x0000003c00277c82 */ /* 0x000fe20008000000 */
[----:B------:R-:W-:Y:S01]  /*8080*/  HGMMA.64x96x16.F32.BF16 R24, gdesc[UR32].tnspB, R24, gsb0 ;  /* 0x41600000201879f0 */ /* 0x000fe20008001818 */
[----:B------:R-:W-:-:S02]  /*8090*/  UIADD3 UR32, UR10, 0x300, URZ ;  /* 0x000003000a207890 */ /* 0x000fc4000fffe03f */
[----:B------:R-:W-:Y:S01]  /*80a0*/  UIADD3 UR34, UR11, 0x80, URZ ;  /* 0x000000800b227890 */ /* 0x000fe2000fffe03f */
[----:B------:R-:W4:Y:S01]  /*80b0*/  MUFU.TANH R124, R124 ;  /* 0x0000007c007c7308 */ /* 0x000f220000002400 */
[----:B------:R-:W-:Y:S01]  /*80c0*/  UMOV UR33, 0xc0000010 ;  /* 0xc000001000217882 */ /* 0x000fe20000000000 */
[----:B------:R-:W-:Y:S01]  /*80d0*/  UMOV UR35, 0x80000020 ;  /* 0x8000002000237882 */ /* 0x000fe20000000000 */
[----:B--2---:R-:W-:Y:S02]  /*80e0*/  FSEL R100, R130, -INF , P3 ;  /* 0xff80000082647808 */ /* 0x004fe40001800000 */
[----:B------:R-:W-:Y:S02]  /*80f0*/  ISETP.GT.AND P3, PT, R98, 0x29, PT ;  /* 0x000000296200780c */ /* 0x000fe40003f64270 */
[----:B------:R-:W-:Y:S01]  /*8100*/  FMNMX.FTZ R116, R100, R129, !PT ;  /* 0x0000008164747209 */ /* 0x000fe20007810000 */
[----:B------:R-:W2:Y:S01]  /*8110*/  MUFU.TANH R125, R125 ;  /* 0x0000007d007d7308 */ /* 0x000ea20000002400 */
[----:B------:R-:W-:-:S02]  /*8120*/  UISETP.GT.AND UP0, UPT, UR38, UR14, UPT ;  /* 0x0000000e2600728c */ /* 0x000fc4000bf04270 */
[----:B------:R-:W-:-:S05]  /*8130*/  FMNMX.FTZ R116, R93, R116, !PT ;  /* 0x000000745d747209 */ /* 0x000fca0007810000 */
[----:B------:R0:W-:Y:S08]  /*8140*/  MUFU.TANH R129, R109 ;  /* 0x0000006d00817308 */ /* 0x0001f00000002400 */
[----:B------:R-:W5:Y:S01]  /*8150*/  MUFU.TANH R126, R126 ;  /* 0x0000007e007e7308 */ /* 0x000f620000002400 */
[----:B0-----:R-:W-:Y:S01]  /*8160*/  FSEL R109, R121, -INF , P4 ;  /* 0xff800000796d7808 */ /* 0x001fe20002000000 */
[----:B------:R-:W-:Y:S01]  /*8170*/  FMUL.FTZ R121, R80, UR5 ;  /* 0x0000000550797c20 */ /* 0x000fe20008410000 */
[----:B-1----:R-:W-:Y:S01]  /*8180*/  FSEL R80, R122, -INF , P2 ;  /* 0xff8000007a507808 */ /* 0x002fe20001000000 */
[----:B------:R-:W-:Y:S01]  /*8190*/  FMUL.FTZ R122, R81, UR5 ;  /* 0x00000005517a7c20 */ /* 0x000fe20008410000 */
[----:B------:R-:W-:-:S02]  /*81a0*/  FMNMX.FTZ R131, R109, R116, !PT ;  /* 0x000000746d837209 */ /* 0x000fc40007810000 */
[----:B------:R-:W-:Y:S01]  /*81b0*/  ISETP.GT.AND P2, PT, R98, 0x30, PT ;  /* 0x000000306200780c */ /* 0x000fe20003f44270 */
[----:B------:R-:W0:Y:S01]  /*81c0*/  MUFU.TANH R117, R117 ;  /* 0x0000007500757308 */ /* 0x000e220000002400 */
[----:B------:R-:W-:Y:S02]  /*81d0*/  FMNMX.FTZ R128, R80, R131, !PT ;  /* 0x0000008350807209 */ /* 0x000fe40007810000 */
[----:B----4-:R-:W-:Y:S02]  /*81e0*/  FSEL R116, R124, -INF , P2 ;  /* 0xff8000007c747808 */ /* 0x010fe40001000000 */
[C---:B------:R-:W-:Y:S02]  /*81f0*/  ISETP.GT.AND P2, PT, R98.reuse, 0x38, PT ;  /* 0x000000386200780c */ /* 0x040fe40003f44270 */
[----:B------:R-:W-:Y:S01]  /*8200*/  ISETP.GT.AND P4, PT, R98, 0x80, PT ;  /* 0x000000806200780c */ /* 0x000fe20003f84270 */
[----:B------:R1:W-:Y:S01]  /*8210*/  MUFU.TANH R130, R111 ;  /* 0x0000006f00827308 */ /* 0x0003e20000002400 */
[----:B---3--:R-:W-:-:S07]  /*8220*/  SHF.R.U32.HI R142, RZ, 0x7, R143 ;  /* 0x00000007ff8e7819 */ /* 0x008fce000001168f */
[----:B------:R-:W3:Y:S01]  /*8230*/  MUFU.TANH R118, R118 ;  /* 0x0000007600767308 */ /* 0x000ee20000002400 */
[----:B-1----:R-:W-:Y:S02]  /*8240*/  FSEL R111, R123, -INF , P3 ;  /* 0xff8000007b6f7808 */ /* 0x002fe40001800000 */
[----:B------:R-:W-:Y:S02]  /*8250*/  ISETP.GT.AND P3, PT, R98, 0x31, PT ;  /* 0x000000316200780c */ /* 0x000fe40003f64270 */
[----:B------:R-:W-:Y:S02]  /*8260*/  FMNMX.FTZ R123, R111, R128, !PT ;  /* 0x000000806f7b7209 */ /* 0x000fe40007810000 */
[----:B--2---:R-:W-:Y:S01]  /*8270*/  FSEL R81, R125, -INF , P3 ;  /* 0xff8000007d517808 */ /* 0x004fe20001800000 */
[----:B------:R-:W1:Y:S01]  /*8280*/  MUFU.TANH R119, R119 ;  /* 0x0000007700777308 */ /* 0x000e620000002400 */
[----:B------:R-:W-:Y:S01]  /*8290*/  FMNMX.FTZ R128, R116, R123, !PT ;  /* 0x0000007b74807209 */ /* 0x000fe20007810000 */
[----:B------:R-:W-:Y:S01]  /*82a0*/  FMUL.FTZ R123, R84, UR5 ;  /* 0x00000005547b7c20 */ /* 0x000fe20008410000 */
[----:B------:R-:W-:-:S02]  /*82b0*/  ISETP.GT.AND P3, PT, R98, 0x39, PT ;  /* 0x000000396200780c */ /* 0x000fc40003f64270 */
[----:B-----5:R-:W-:Y:S02]  /*82c0*/  FSEL R84, R126, -INF , P2 ;  /* 0xff8000007e547808 */ /* 0x020fe40001000000 */
[----:B------:R-:W-:Y:S01]  /*82d0*/  FMNMX.FTZ R131, R81, R128, !PT ;  /* 0x0000008051837209 */ /* 0x000fe20007810000 */
[----:B------:R-:W2:Y:S01]  /*82e0*/  MUFU.TANH R132, R132 ;  /* 0x0000008400847308 */ /* 0x000ea20000002400 */
[----:B------:R-:W-:Y:S01]  /*82f0*/  ISETP.GT.AND P2, PT, R98, 0x40, PT ;  /* 0x000000406200780c */ /* 0x000fe20003f44270 */
[----:B------:R-:W-:Y:S01]  /*8300*/  FMUL.FTZ R128, R72, UR5 ;  /* 0x0000000548807c20 */ /* 0x000fe20008410000 */
[----:B0-----:R-:W-:Y:S02]  /*8310*/  FSEL R117, R117, -INF , P3 ;  /* 0xff80000075757808 */ /* 0x001fe40001800000 */
[----:B------:R-:W-:Y:S01]  /*8320*/  FMNMX.FTZ R126, R84, R131, !PT ;  /* 0x00000083547e7209 */ /* 0x000fe20007810000 */
[----:B------:R-:W-:Y:S01]  /*8330*/  FMUL.FTZ R131, R85, UR5 ;  /* 0x0000000555837c20 */ /* 0x000fe20008410000 */
[----:B------:R-:W-:Y:S01]  /*8340*/  ISETP.GT.AND P3, PT, R98, 0x41, PT ;  /* 0x000000416200780c */ /* 0x000fe20003f64270 */
[----:B------:R-:W0:Y:S01]  /*8350*/  MUFU.TANH R127, R127 ;  /* 0x0000007f007f7308 */ /* 0x000e220000002400 */
[----:B---3--:R-:W-:-:S02]  /*8360*/  FSEL R118, R118, -INF , P2 ;  /* 0xff80000076767808 */ /* 0x008fc40001000000 */
[C---:B------:R-:W-:Y:S02]  /*8370*/  ISETP.GT.AND P2, PT, R98.reuse, 0x48, PT ;  /* 0x000000486200780c */ /* 0x040fe40003f44270 */
[----:B-1----:R-:W-:Y:S02]  /*8380*/  FSEL R85, R119, -INF , P3 ;  /* 0xff80000077557808 */ /* 0x002fe40001800000 */
[----:B------:R-:W-:Y:S01]  /*8390*/  ISETP.GT.AND P3, PT, R98, 0x49, PT ;  /* 0x000000496200780c */ /* 0x000fe20003f64270 */
[----:B------:R-:W1:Y:S01]  /*83a0*/  MUFU.TANH R134, R134 ;  /* 0x0000008600867308 */ /* 0x000e620000002400 */
[----:B--2---:R-:W-:Y:S02]  /*83b0*/  FSEL R119, R132, -INF , P2 ;  /* 0xff80000084777808 */ /* 0x004fe40001000000 */
[----:B------:R-:W-:-:S05]  /*83c0*/  ISETP.GT.AND P2, PT, R98, 0x50, PT ;  /* 0x000000506200780c */ /* 0x000fca0003f44270 */
[----:B------:R2:W-:Y:S01]  /*83d0*/  MUFU.TANH R124, R121 ;  /* 0x00000079007c7308 */ /* 0x0005e20000002400 */
[----:B0-----:R-:W-:Y:S01]  /*83e0*/  FSEL R72, R127, -INF , P3 ;  /* 0xff8000007f487808 */ /* 0x001fe20001800000 */
[----:B------:R-:W-:Y:S01]  /*83f0*/  FMUL.FTZ R127, R73, UR5 ;  /* 0x00000005497f7c20 */ /* 0x000fe20008410000 */
[----:B------:R-:W-:-:S05]  /*8400*/  ISETP.GT.AND P3, PT, R98, 0x51, PT ;  /* 0x000000516200780c */ /* 0x000fca0003f64270 */
[----:B------:R-:W0:Y:S01]  /*8410*/  MUFU.TANH R133, R133 ;  /* 0x0000008500857308 */ /* 0x000e220000002400 */
[----:B--2---:R-:W-:Y:S01]  /*8420*/  FMNMX.FTZ R121, R117, R126, !PT ;  /* 0x0000007e75797209 */ /* 0x004fe20007810000 */
[----:B------:R-:W-:Y:S02]  /*8430*/  WARPGROUP.DEPBAR.LE gsb0, 0x0 ;  /* 0x00008000000079c5 */ /* 0x000fe40000010000 */
[----:B------:R-:W-:Y:S01]  /*8440*/  WARPGROUP.ARRIVE ;  /* 0x00000000000079c5 */ /* 0x000fe20000000000 */
[----:B-1----:R-:W-:Y:S01]  /*8450*/  FSEL R73, R134, -INF , P2 ;  /* 0xff80000086497808 */ /* 0x002fe20001000000 */
[----:B------:R-:W-:Y:S01]  /*8460*/  FMUL.FTZ R134, R76, UR5 ;  /* 0x000000054c867c20 */ /* 0x000fe20008410000 */
[----:B------:R-:W-:Y:S01]  /*8470*/  ISETP.GT.AND P2, PT, R98, 0x58, PT ;  /* 0x000000586200780c */ /* 0x000fe20003f44270 */
[----:B------:R1:W-:Y:S02]  /*8480*/  MUFU.TANH R125, R122 ;  /* 0x0000007a007d7308 */ /* 0x0003e40000002400 */
[----:B------:R-:W-:Y:S01]  /*8490*/  HGMMA.64x96x16.F32.BF16 R24, gdesc[UR32].tnspB, R24, gsb0 ;  /* 0x41600000201879f0 */ /* 0x000fe20008001818 */
[----:B------:R-:W-:-:S02]  /*84a0*/  UIADD3 UR32, UR10, 0x480, URZ ;  /* 0x000004800a207890 */ /* 0x000fc4000fffe03f */
[----:B------:R-:W-:Y:S01]  /*84b0*/  UIADD3 UR34, UR11, 0xc0, URZ ;  /* 0x000000c00b227890 */ /* 0x000fe2000fffe03f */
[----:B------:R-:W-:Y:S01]  /*84c0*/  UMOV UR33, 0xc0000010 ;  /* 0xc000001000217882 */ /* 0x000fe20000000000 */
[----:B------:R-:W-:Y:S01]  /*84d0*/  UMOV UR35, 0x80000020 ;  /* 0x8000002000237882 */ /* 0x000fe20000000000 */
[----:B-1----:R-:W-:Y:S01]  /*84e0*/  FMNMX.FTZ R122, R118, R121, !PT ;  /* 0x00000079767a7209 */ /* 0x002fe20007810000 */
[----:B------:R-:W1:Y:S03]  /*84f0*/  MUFU.TANH R135, R135 ;  /* 0x0000008700877308 */ /* 0x000e660000002400 */
[----:B------:R-:W-:-:S04]  /*8500*/  FMNMX.FTZ R122, R85, R122, !PT ;  /* 0x0000007a557a7209 */ /* 0x000fc80007810000 */
[----:B------:R-:W-:Y:S01]  /*8510*/  FMNMX.FTZ R121, R119, R122, !PT ;  /* 0x0000007a77797209 */ /* 0x000fe20007810000 */
[----:B------:R-:W2:Y:S03]  /*8520*/  MUFU.TANH R140, R140 ;  /* 0x0000008c008c7308 */ /* 0x000ea60000002400 */
[----:B------:R-:W-:Y:S02]  /*8530*/  FMNMX.FTZ R122, R72, R121, !PT ;  /* 0x00000079487a7209 */ /* 0x000fe40007810000 */
[----:B0-----:R-:W-:Y:S02]  /*8540*/  FSEL R121, R133, -INF , P3 ;  /* 0xff80000085797808 */ /* 0x001fe40001800000 */
[----:B------:R-:W-:Y:S01]  /*8550*/  FMNMX.FTZ R122, R73, R122, !PT ;  /* 0x0000007a497a7209 */ /* 0x000fe20007810000 */
[----:B------:R0:W3:Y:S01]  /*8560*/  MUFU.TANH R126, R123 ;  /* 0x0000007b007e7308 */ /* 0x0000e20000002400 */
[----:B------:R-:W-:-:S02]  /*8570*/  ISETP.GT.AND P3, PT, R98, 0x59, PT ;  /* 0x000000596200780c */ /* 0x000fc40003f64270 */
[----:B-1----:R-:W-:Y:S01]  /*8580*/  FSEL R76, R135, -INF , P2 ;  /* 0xff800000874c7808 */ /* 0x002fe20001000000 */
[----:B------:R-:W-:Y:S01]  /*8590*/  FMUL.FTZ R135, R77, UR5 ;  /* 0x000000054d877c20 */ /* 0x000fe20008410000 */
[----:B------:R-:W-:-:S03]  /*85a0*/  ISETP.GT.AND P2, PT, R98, 0x60, PT ;  /* 0x000000606200780c */ /* 0x000fc60003f44270 */
[----:B------:R1:W-:Y:S01]  /*85b0*/  MUFU.TANH R132, R128 ;  /* 0x0000008000847308 */ /* 0x0003e20000002400 */
[----:B0-----:R-:W-:Y:S02]  /*85c0*/  FMNMX.FTZ R123, R121, R122, !PT ;  /* 0x0000007a797b7209 */ /* 0x001fe40007810000 */
[----:B--2---:R-:W-:Y:S02]  /*85d0*/  FSEL R122, R140, -INF , P3 ;  /* 0xff8000008c7a7808 */ /* 0x004fe40001800000 */
[----:B------:R-:W-:Y:S02]  /*85e0*/  FMNMX.FTZ R139, R76, R123, !PT ;  /* 0x0000007b4c8b7209 */ /* 0x000fe40007810000 */
[----:B------:R-:W-:Y:S01]  /*85f0*/  FSEL R123, R136, -INF , P2 ;  /* 0xff800000887b7808 */ /* 0x000fe20001000000 */
[----:B------:R-:W0:Y:S01]  /*8600*/  MUFU.TANH R131, R131 ;  /* 0x0000008300837308 */ /* 0x000e220000002400 */
[----:B------:R-:W-:Y:S02]  /*8610*/  ISETP.GT.AND P3, PT, R98, 0x61, PT ;  /* 0x000000616200780c */ /* 0x000fe40003f64270 */
[----:B------:R-:W-:-:S02]  /*8620*/  FMNMX.FTZ R136, R122, R139, !PT ;  /* 0x0000008b7a887209 */ /* 0x000fc40007810000 */
[C---:B------:R-:W-:Y:S02]  /*8630*/  ISETP.GT.AND P2, PT, R98.reuse, 0x68, PT ;  /* 0x000000686200780c */ /* 0x040fe40003f44270 */
[----:B-1----:R-:W-:Y:S01]  /*8640*/  FSEL R128, R137, -INF , P3 ;  /* 0xff80000089807808 */ /* 0x002fe20001800000 */
[----:B------:R1:W2:Y:S01]  /*8650*/  MUFU.TANH R133, R127 ;  /* 0x0000007f00857308 */ /* 0x0002a20000002400 */
[----:B------:R-:W-:Y:S02]  /*8660*/  FMNMX.FTZ R77, R123, R136, !PT ;  /* 0x000000887b4d7209 */ /* 0x000fe40007810000 */
[----:B------:R-:W-:Y:S02]  /*8670*/  ISETP.GT.AND P3, PT, R98, 0x69, PT ;  /* 0x000000696200780c */ /* 0x000fe40003f64270 */
[----:B------:R-:W-:Y:S02]  /*8680*/  FSEL R129, R129, -INF , P2 ;  /* 0xff80000081817808 */ /* 0x000fe40001000000 */
[----:B------:R-:W-:Y:S01]  /*8690*/  FMNMX.FTZ R136, R128, R77, !PT ;  /* 0x0000004d80887209 */ /* 0x000fe20007810000 */
[----:B------:R-:W4:Y:S01]  /*86a0*/  MUFU.TANH R134, R134 ;  /* 0x0000008600867308 */ /* 0x000f220000002400 */
[----:B------:R-:W-:-:S02]  /*86b0*/  ISETP.GT.AND P2, PT, R98, 0x70, PT ;  /* 0x000000706200780c */ /* 0x000fc40003f44270 */
[----:B-1----:R-:W-:Y:S02]  /*86c0*/  FSEL R127, R130, -INF , P3 ;  /* 0xff800000827f7808 */ /* 0x002fe40001800000 */
[----:B------:R-:W-:Y:S02]  /*86d0*/  FMNMX.FTZ R136, R129, R136, !PT ;  /* 0x0000008881887209 */ /* 0x000fe40007810000 */
[----:B------:R-:W-:Y:S01]  /*86e0*/  ISETP.GT.AND P3, PT, R98, 0x71, PT ;  /* 0x000000716200780c */ /* 0x000fe20003f64270 */
[----:B------:R-:W1:Y:S01]  /*86f0*/  MUFU.TANH R135, R135 ;  /* 0x0000008700877308 */ /* 0x000e620000002400 */
[----:B------:R-:W-:Y:S02]  /*8700*/  FSEL R124, R124, -INF , P2 ;  /* 0xff8000007c7c7808 */ /* 0x000fe40001000000 */
[----:B------:R-:W-:Y:S02]  /*8710*/  FMNMX.FTZ R77, R127, R136, !PT ;  /* 0x000000887f4d7209 */ /* 0x000fe40007810000 */
[----:B------:R-:W-:-:S02]  /*8720*/  ISETP.GT.AND P2, PT, R98, 0x78, PT ;  /* 0x000000786200780c */ /* 0x000fc40003f44270 */
[----:B------:R-:W-:Y:S01]  /*8730*/  FSEL R125, R125, -INF , P3 ;  /* 0xff8000007d7d7808 */ /* 0x000fe20001800000 */
[----:B------:R-:W5:Y:S01]  /*8740*/  MUFU.TANH R7, R7 ;  /* 0x0000000700077308 */ /* 0x000f620000002400 */
[----:B------:R-:W-:Y:S02]  /*8750*/  FMNMX.FTZ R130, R124, R77, !PT ;  /* 0x0000004d7c827209 */ /* 0x000fe40007810000 */
[----:B------:R-:W-:Y:S02]  /*8760*/  ISETP.GT.AND P3, PT, R98, 0x79, PT ;  /* 0x000000796200780c */ /* 0x000fe40003f64270 */
[----:B---3--:R-:W-:Y:S02]  /*8770*/  FSEL R77, R126, -INF , P2 ;  /* 0xff8000007e4d7808 */ /* 0x008fe40001000000 */
[----:B------:R-:W-:Y:S01]  /*8780*/  FMNMX.FTZ R130, R125, R130, !PT ;  /* 0x000000827d827209 */ /* 0x000fe20007810000 */
[----:B------:R-:W3:Y:S01]  /*8790*/  MUFU.TANH R8, R8 ;  /* 0x0000000800087308 */ /* 0x000ee20000002400 */
[----:B0-----:R-:W-:-:S02]  /*87a0*/  FSEL R126, R131, -INF , P3 ;  /* 0xff800000837e7808 */ /* 0x001fc40001800000 */
[----:B------:R-:W-:Y:S02]  /*87b0*/  FMNMX.FTZ R131, R77, R130, !PT ;  /* 0x000000824d837209 */ /* 0x000fe40007810000 */
[----:B------:R-:W-:Y:S02]  /*87c0*/  ISETP.GT.AND P2, PT, R98, 0x81, PT ;  /* 0x000000816200780c */ /* 0x000fe40003f44270 */
[----:B------:R-:W-:Y:S01]  /*87d0*/  FSEL R130, R132, -INF , P4 ;  /* 0xff80000084827808 */ /* 0x000fe20002000000 */
[----:B------:R-:W0:Y:S01]  /*87e0*/  MUFU.TANH R9, R9 ;  /* 0x0000000900097308 */ /* 0x000e220000002400 */
[----:B------:R-:W-:Y:S02]  /*87f0*/  FMNMX.FTZ R137, R126, R131, !PT ;  /* 0x000000837e897209 */ /* 0x000fe40007810000 */
[----:B------:R-:W-:Y:S02]  /*8800*/  ISETP.GT.AND P3, PT, R98, 0x88, PT ;  /* 0x000000886200780c */ /* 0x000fe40003f64270 */
[----:B--2---:R-:W-:-:S02]  /*8810*/  FSEL R131, R133, -INF , P2 ;  /* 0xff80000085837808 */ /* 0x004fc40001000000 */
[----:B------:R-:W-:Y:S01]  /*8820*/  FMNMX.FTZ R132, R130, R137, !PT ;  /* 0x0000008982847209 */ /* 0x000fe20007810000 */
[----:B------:R-:W2:Y:S01]  /*8830*/  MUFU.TANH R10, R10 ;  /* 0x0000000a000a7308 */ /* 0x000ea20000002400 */
[C---:B------:R-:W-:Y:S01]  /*8840*/  ISETP.GT.AND P2, PT, R98.reuse, 0x89, PT ;  /* 0x000000896200780c */ /* 0x040fe20003f44270 */
[----:B------:R-:W-:Y:S01]  /*8850*/  VIADD R98, R98, 0x8 ;  /* 0x0000000862627836 */ /* 0x000fe20000000000 */
[----:B----4-:R-:W-:Y:S02]  /*8860*/  FSEL R133, R134, -INF , P3 ;  /* 0xff80000086857808 */ /* 0x010fe40001800000 */
[----:B------:R-:W-:Y:S01]  /*8870*/  FMNMX.FTZ R134, R131, R132, !PT ;  /* 0x0000008483867209 */ /* 0x000fe20007810000 */
[----:B------:R-:W-:Y:S02]  /*8880*/  WARPGROUP.DEPBAR.LE gsb0, 0x0 ;  /* 0x00008000000079c5 */ /* 0x000fe40000010000 */
[----:B------:R-:W-:Y:S01]  /*8890*/  WARPGROUP.ARRIVE ;  /* 0x00000000000079c5 */ /* 0x000fe20000000000 */
[----:B-1----:R-:W-:Y:S01]  /*88a0*/  FSEL R132, R135, -INF , P2 ;  /* 0xff80000087847808 */ /* 0x002fe20001000000 */
[----:B------:R-:W-:Y:S01]  /*88b0*/  MUFU.TANH R11, R11 ;  /* 0x0000000b000b7308 */ /* 0x000fe20000002400 */
[----:B------:R-:W-:-:S02]  /*88c0*/  FMNMX.FTZ R135, R133, R134, !PT ;  /* 0x0000008685877209 */ /* 0x000fc40007810000 */
[----:B------:R-:W-:Y:S01]  /*88d0*/  ISETP.GT.AND P5, PT, R98, RZ, PT ;  /* 0x000000ff6200720c */ /* 0x000fe20003fa4270 */
[----:B------:R-:W-:Y:S01]  /*88e0*/  HGMMA.64x96x16.F32.BF16 R24, gdesc[UR32].tnspB, R24, gsb0 ;  /* 0x41600000201879f0 */ /* 0x000fe20008001818 */
[----:B------:R-:W-:Y:S01]  /*88f0*/  UIADD3 UR32, UR10, 0x600, URZ ;  /* 0x000006000a207890 */ /* 0x000fe2000fffe03f */
[----:B------:R-:W-:Y:S01]  /*8900*/  FMNMX.FTZ R134, R132, R135, !PT ;  /* 0x0000008784867209 */ /* 0x000fe20007810000 */
[----:B------:R-:W-:Y:S01]  /*8910*/  UIADD3 UR34, UR11, 0x100, URZ ;  /* 0x000001000b227890 */ /* 0x000fe2000fffe03f */
[C---:B------:R-:W-:Y:S01]  /*8920*/  ISETP.GT.AND P3, PT, R98.reuse, 0x1, PT ;  /* 0x000000016200780c */ /* 0x040fe20003f64270 */
[----:B------:R-:W-:Y:S01]  /*8930*/  UMOV UR33, 0xc0000010 ;  /* 0xc000001000217882 */ /* 0x000fe20000000000 */
[----:B------:R-:W-:Y:S01]  /*8940*/  UMOV UR35, 0x80000020 ;  /* 0x8000002000237882 */ /* 0x000fe20000000000 */
[----:B------:R-:W1:Y:S01]  /*8950*/  SHFL.BFLY PT, R135, R134, 0x2, 0x1f ;  /* 0x0c401f0086877f89 */ /* 0x000e6200000e0000 */
[----:B-----5:R-:W-:Y:S01]  /*8960*/  FSEL R7, R7, -INF , P5 ;  /* 0xff80000007077808 */ /* 0x020fe20002800000 */
[----:B------:R-:W4:Y:S01]  /*8970*/  MUFU.TANH R12, R12 ;  /* 0x0000000c000c7308 */ /* 0x000f220000002400 */
[----:B------:R-:W-:-:S02]  /*8980*/  ISETP.GT.AND P4, PT, R98, 0x8, PT ;  /* 0x000000086200780c */ /* 0x000fc40003f84270 */
[----:B---3--:R-:W-:Y:S02]  /*8990*/  FSEL R8, R8, -INF , P3 ;  /* 0xff80000008087808 */ /* 0x008fe40001800000 */
[----:B------:R-:W-:Y:S02]  /*89a0*/  FMNMX.FTZ R137, R7, R4, !PT ;  /* 0x0000000407897209 */ /* 0x000fe40007810000 */
[C---:B------:R-:W-:Y:S01]  /*89b0*/  ISETP.GT.AND P6, PT, R98.reuse, 0x9, PT ;  /* 0x000000096200780c */ /* 0x040fe20003fc4270 */
[----:B------:R-:W3:Y:S01]  /*89c0*/  MUFU.TANH R13, R13 ;  /* 0x0000000d000d7308 */ /* 0x000ee20000002400 */
[----:B0-----:R-:W-:Y:S02]  /*89d0*/  FSEL R9, R9, -INF , P4 ;  /* 0xff80000009097808 */ /* 0x001fe40002000000 */
[----:B------:R-:W-:Y:S02]  /*89e0*/  ISETP.GT.AND P5, PT, R98, 0x10, PT ;  /* 0x000000106200780c */ /* 0x000fe40003fa4270 */
[----:B--2---:R-:W-:-:S02]  /*89f0*/  FSEL R10, R10, -INF , P6 ;  /* 0xff8000000a0a7808 */ /* 0x004fc40003000000 */
[C---:B------:R-:W-:Y:S01]  /*8a00*/  ISETP.GT.AND P3, PT, R98.reuse, 0x11, PT ;  /* 0x000000116200780c */ /* 0x040fe20003f64270 */
[----:B------:R-:W0:Y:S01]  /*8a10*/  MUFU.TANH R14, R14 ;  /* 0x0000000e000e7308 */ /* 0x000e220000002400 */
[----:B------:R-:W-:Y:S02]  /*8a20*/  ISETP.GT.AND P4, PT, R98, 0x18, PT ;  /* 0x000000186200780c */ /* 0x000fe40003f84270 */
[----:B----4-:R-:W-:Y:S02]  /*8a30*/  FSEL R12, R12, -INF , P3 ;  /* 0xff8000000c0c7808 */ /* 0x010fe40001800000 */
[----:B------:R-:W-:Y:S02]  /*8a40*/  ISETP.GT.AND P6, PT, R98, 0x19, PT ;  /* 0x000000196200780c */ /* 0x000fe40003fc4270 */
[----:B-1----:R-:W-:Y:S01]  /*8a50*/  FMNMX.FTZ R135, R134, R135, !PT ;  /* 0x0000008786877209 */ /* 0x002fe20007810000 */
[----:B------:R-:W-:Y:S01]  /*8a60*/  FMUL.FTZ R134, R74, UR5 ;  /* 0x000000054a867c20 */ /* 0x000fe20008410000 */
[----:B------:R-:W-:Y:S01]  /*8a70*/  MUFU.TANH R15, R15 ;  /* 0x0000000f000f7308 */ /* 0x000fe20000002400 */
[----:B---3--:R-:W-:-:S02]  /*8a80*/  FSEL R13, R13, -INF , P4 ;  /* 0xff8000000d0d7808 */ /* 0x008fc40002000000 */
[----:B------:R-:W1:Y:S01]  /*8a90*/  SHFL.BFLY PT, R136, R135, 0x1, 0x1f ;  /* 0x0c201f0087887f89 */ /* 0x000e6200000e0000 */
[C---:B------:R-:W-:Y:S02]  /*8aa0*/  ISETP.GT.AND P3, PT, R98.reuse, 0x21, PT ;  /* 0x000000216200780c */ /* 0x040fe40003f64270 */
[----:B------:R-:W-:Y:S02]  /*8ab0*/  ISETP.GT.AND P4, PT, R98, 0x28, PT ;  /* 0x000000286200780c */ /* 0x000fe40003f84270 */
[----:B------:R-:W2:Y:S01]  /*8ac0*/  MUFU.TANH R20, R20 ;  /* 0x0000001400147308 */ /* 0x000ea20000002400 */
[----:B0-----:R-:W-:Y:S02]  /*8ad0*/  FSEL R14, R14, -INF , P6 ;  /* 0xff8000000e0e7808 */ /* 0x001fe40003000000 */
[----:B------:R-:W-:-:S05]  /*8ae0*/  ISETP.GT.AND P6, PT, R98, 0x29, PT ;  /* 0x000000296200780c */ /* 0x000fca0003fc4270 */
[----:B------:R-:W0:Y:S08]  /*8af0*/  MUFU.TANH R21, R21 ;  /* 0x0000001500157308 */ /* 0x000e300000002400 */
[----:B------:R-:W3:Y:S01]  /*8b00*/  MUFU.TANH R120, R120 ;  /* 0x0000007800787308 */ /* 0x000ee20000002400 */
[----:B--2---:R-:W-:Y:S02]  /*8b10*/  FSEL R20, R20, -INF , P3 ;  /* 0xff80000014147808 */ /* 0x004fe40001800000 */
[----:B-1----:R-:W-:Y:S01]  /*8b20*/  FMNMX.FTZ R74, R135, R136, !PT ;  /* 0x00000088874a7209 */ /* 0x002fe20007810000 */
[----:B------:R-:W-:Y:S01]  /*8b30*/  FMUL.FTZ R136, R78, UR5 ;  /* 0x000000054e887c20 */ /* 0x000fe20008410000 */
[----:B------:R-:W-:-:S02]  /*8b40*/  ISETP.GT.AND P3, PT, R98, 0x31, PT ;  /* 0x000000316200780c */ /* 0x000fc40003f64270 */
[C---:B------:R-:W-:Y:S01]  /*8b50*/  FSETP.NEU.FTZ.AND P2, PT, R74.reuse, -INF , PT ;  /* 0xff8000004a00780b */ /* 0x040fe20003f5d000 */
[----:B------:R-:W-:Y:S01]  /*8b60*/  FMUL.FTZ R78, R74, UR4 ;  /* 0x000000044a4e7c20 */ /* 0x000fe20008410000 */
[----:B------:R1:W-:Y:S04]  /*8b70*/  MUFU.TANH R135, R136 ;  /* 0x0000008800877308 */ /* 0x0003e80000002400 */
[----:B------:R-:W-:-:S04]  /*8b80*/  FSEL R78, R78, RZ, P2 ;  /* 0x000000ff4e4e7208 */ /* 0x000fc80001000000 */
[----:B------:R-:W2:Y:S01]  /*8b90*/  MUFU.TANH R112, R112 ;  /* 0x0000007000707308 */ /* 0x000ea20000002400 */
[----:B-1----:R-:W-:Y:S01]  /*8ba0*/  FMNMX.FTZ R136, R8, R137, !PT ;  /* 0x0000008908887209 */ /* 0x002fe20007810000 */
[--C-:B------:R-:W-:Y:S01]  /*8bb0*/  FFMA.FTZ R138, R100, UR4, -R78.reuse ;  /* 0x00000004648a7c23 */ /* 0x100fe2000801084e */
[----:B------:R-:W-:Y:S01]  /*8bc0*/  FSEL R100, R11, -INF , P5 ;  /* 0xff8000000b647808 */ /* 0x000fe20002800000 */
[--C-:B------:R-:W-:Y:S01]  /*8bd0*/  FFMA.FTZ R139, R80, UR4, -R78.reuse ;  /* 0x00000004508b7c23 */ /* 0x100fe2000801084e */
[----:B------:R-:W-:Y:S01]  /*8be0*/  FMNMX.FTZ R137, R9, R136, !PT ;  /* 0x0000008809897209 */ /* 0x000fe20007810000 */
[--C-:B------:R-:W-:Y:S01]  /*8bf0*/  FFMA.FTZ R121, R121, UR4, -R78.reuse ;  /* 0x0000000479797c23 */ /* 0x100fe2000801084e */
[----:B------:R-:W-:Y:S01]  /*8c00*/  ISETP.GT.AND P5, PT, R98, 0x20, PT ;  /* 0x000000206200780c */ /* 0x000fe20003fa4270 */
[----:B------:R1:W-:Y:S01]  /*8c10*/  MUFU.EX2 R11, R138 ;  /* 0x0000008a000b7308 */ /* 0x0003e20000000800 */
[----:B------:R-:W-:Y:S01]  /*8c20*/  FMNMX.FTZ R137, R10, R137, !PT ;  /* 0x000000890a897209 */ /* 0x000fe20007810000 */
[--C-:B------:R-:W-:Y:S01]  /*8c30*/  FFMA.FTZ R88, R88, UR4, -R78.reuse ;  /* 0x0000000458587c23 */ /* 0x100fe2000801084e */
[----:B0-----:R-:W-:Y:S01]  /*8c40*/  FSEL R80, R21, -INF , P4 ;  /* 0xff80000015507808 */ /* 0x001fe20002000000 */
[--C-:B------:R-:W-:Y:S01]  /*8c50*/  FFMA.FTZ R110, R110, UR4, -R78.reuse ;  /* 0x000000046e6e7c23 */ /* 0x100fe2000801084e */
[----:B------:R-:W-:Y:S01]  /*8c60*/  FMNMX.FTZ R137, R100, R137, !PT ;  /* 0x0000008964897209 */ /* 0x000fe20007810000 */
[--C-:B------:R-:W-:Y:S01]  /*8c70*/  FFMA.FTZ R99, R99, UR4, -R78.reuse ;  /* 0x0000000463637c23 */ /* 0x100fe2000801084e */
[----:B---3--:R-:W-:Y:S01]  /*8c80*/  FSEL R120, R120, -INF , P6 ;  /* 0xff80000078787808 */ /* 0x008fe20003000000 */
[----:B------:R-:W0:Y:S01]  /*8c90*/  MUFU.TANH R113, R113 ;  /* 0x0000007100717308 */ /* 0x000e220000002400 */
[----:B------:R-:W-:Y:S01]  /*8ca0*/  FMNMX.FTZ R136, R12, R137, !PT ;  /* 0x000000890c887209 */ /* 0x000fe20007810000 */
[--C-:B-1----:R-:W-:Y:S01]  /*8cb0*/  FFMA.FTZ R138, R109, UR4, -R78.reuse ;  /* 0x000000046d8a7c23 */ /* 0x102fe2000801084e */
[----:B------:R-:W-:Y:S01]  /*8cc0*/  FSEL R109, R15, -INF , P5 ;  /* 0xff8000000f6d7808 */ /* 0x000fe20002800000 */
[--C-:B------:R-:W-:Y:S01]  /*8cd0*/  FFMA.FTZ R108, R108, UR4, -R78.reuse ;  /* 0x000000046c6c7c23 */ /* 0x100fe2000801084e */
[----:B------:R-:W-:Y:S01]  /*8ce0*/  FMNMX.FTZ R137, R13, R136, !PT ;  /* 0x000000880d897209 */ /* 0x000fe20007810000 */
[--C-:B------:R-:W-:Y:S01]  /*8cf0*/  FFMA.FTZ R92, R92, UR4, -R78.reuse ;  /* 0x000000045c5c7c23 */ /* 0x100fe2000801084e */
[----:B------:R-:W-:Y:S01]  /*8d00*/  ISETP.GT.AND P5, PT, R98, 0x30, PT ;  /* 0x000000306200780c */ /* 0x000fe20003fa4270 */
[----:B------:R-:W-:Y:S01]  /*8d10*/  MUFU.TANH R114, R114 ;  /* 0x0000007200727308 */ /* 0x000fe20000002400 */
[----:B------:R-:W-:Y:S01]  /*8d20*/  FMNMX.FTZ R136, R14, R137, !PT ;  /* 0x000000890e887209 */ /* 0x000fe20007810000 */
[----:B------:R-:W-:Y:S01]  /*8d30*/  FFMA.FTZ R101, R101, UR4, -R78 ;  /* 0x0000000465657c23 */ /* 0x000fe2000801084e */
[----:B------:R-:W-:-:S02]  /*8d40*/  WARPGROUP.DEPBAR.LE gsb0, 0x0 ;  /* 0x00008000000079c5 */ /* 0x000fc40000010000 */
[----:B------:R-:W-:Y:S01]  /*8d50*/  WARPGROUP.ARRIVE ;  /* 0x00000000000079c5 */ /* 0x000fe20000000000 */
[----:B------:R-:W-:Y:S01]  /*8d60*/  FMNMX.FTZ R137, R109, R136, !PT ;  /* 0x000000886d897209 */ /* 0x000fe20007810000 */
[--C-:B------:R-:W-:Y:S01]  /*8d70*/  FFMA.FTZ R89, R89, UR4, -R78.reuse ;  /* 0x0000000459597c23 */ /* 0x100fe2000801084e */
[----:B------:R-:W1:Y:S01]  /*8d80*/  MUFU.TANH R115, R115 ;  /* 0x0000007300737308 */ /* 0x000e620000002400 */
[----:B--2---:R-:W-:Y:S01]  /*8d90*/  FSEL R112, R112, -INF , P5 ;  /* 0xff80000070707808 */ /* 0x004fe20002800000 */
[--C-:B------:R-:W-:Y:S01]  /*8da0*/  FFMA.FTZ R93, R93, UR4, -R78.reuse ;  /* 0x000000045d5d7c23 */ /* 0x100fe2000801084e */
[----:B------:R-:W-:Y:S01]  /*8db0*/  HGMMA.64x96x16.F32.BF16 R24, gdesc[UR32].tnspB, R24, gsb0 ;  /* 0x41600000201879f0 */ /* 0x000fe20008001818 */
[----:B------:R-:W-:Y:S01]  /*8dc0*/  UIADD3 UR32, UR10, 0x780, URZ ;  /* 0x000007800a207890 */ /* 0x000fe2000fffe03f */
[----:B------:R-:W-:Y:S01]  /*8dd0*/  FMNMX.FTZ R137, R20, R137, !PT ;  /* 0x0000008914897209 */ /* 0x000fe20007810000 */
[----:B------:R-:W-:Y:S01]  /*8de0*/  UIADD3 UR34, UR11, 0x140, URZ ;  /* 0x000001400b227890 */ /* 0x000fe2000fffe03f */
[----:B------:R-:W-:Y:S01]  /*8df0*/  ISETP.GT.AND P4, PT, R98, 0x38, PT ;  /* 0x000000386200780c */ /* 0x000fe20003f84270 */
[----:B------:R-:W-:Y:S01]  /*8e00*/  UMOV UR33, 0xc0000010 ;  /* 0xc000001000217882 */ /* 0x000fe20000000000 */
[----:B------:R-:W-:Y:S01]  /*8e10*/  UMOV UR35, 0x80000020 ;  /* 0x8000002000237882 */ /* 0x000fe20000000000 */
[----:B------:R-:W-:Y:S01]  /*8e20*/  FMNMX.FTZ R137, R80, R137, !PT ;  /* 0x0000008950897209 */ /* 0x000fe20007810000 */
[----:B------:R-:W2:Y:S01]  /*8e30*/  MUFU.TANH R104, R104 ;  /* 0x0000006800687308 */ /* 0x000ea20000002400 */
[----:B0-----:R-:W-:Y:S01]  /*8e40*/  FSEL R113, R113, -INF , P3 ;  /* 0xff80000071717808 */ /* 0x001fe20001800000 */
[--C-:B------:R-:W-:Y:S01]  /*8e50*/  FFMA.FTZ R111, R111, UR4, -R78.reuse ;  /* 0x000000046f6f7c23 */ /* 0x100fe2000801084e */
[----:B------:R-:W-:Y:S01]  /*8e60*/  FMNMX.FTZ R137, R120, R137, !PT ;  /* 0x0000008978897209 */ /* 0x000fe20007810000 */
[--C-:B------:R-:W-:Y:S01]  /*8e70*/  FFMA.FTZ R81, R81, UR4, -R78.reuse ;  /* 0x0000000451517c23 */ /* 0x100fe2000801084e */
[----:B------:R-:W-:Y:S01]  /*8e80*/  ISETP.GT.AND P6, PT, R98, 0x39, PT ;  /* 0x000000396200780c */ /* 0x000fe20003fc4270 */
[--C-:B------:R-:W-:Y:S01]  /*8e90*/  FFMA.FTZ R84, R84, UR4, -R78.reuse ;  /* 0x0000000454547c23 */ /* 0x100fe2000801084e */
[----:B------:R-:W-:Y:S01]  /*8ea0*/  FMNMX.FTZ R136, R112, R137, !PT ;  /* 0x0000008970887209 */ /* 0x000fe20007810000 */
[----:B------:R-:W0:Y:S01]  /*8eb0*/  MUFU.TANH R105, R105 ;  /* 0x0000006900697308 */ /* 0x000e220000002400 */
[----:B------:R-:W-:Y:S01]  /*8ec0*/  ISETP.GT.AND P5, PT, R98, 0x40, PT ;  /* 0x000000406200780c */ /* 0x000fe20003fa4270 */
[--C-:B------:R-:W-:Y:S01]  /*8ed0*/  FFMA.FTZ R85, R85, UR4, -R78.reuse ;  /* 0x0000000455557c23 */ /* 0x100fe2000801084e */
[----:B------:R-:W-:Y:S01]  /*8ee0*/  FMNMX.FTZ R137, R113, R136, !PT ;  /* 0x0000008871897209 */ /* 0x000fe20007810000 */
[--C-:B------:R-:W-:Y:S01]  /*8ef0*/  FFMA.FTZ R72, R72, UR4, -R78.reuse ;  /* 0x0000000448487c23 */ /* 0x100fe2000801084e */
[----:B-1----:R-:W-:Y:S01]  /*8f00*/  FSEL R115, R115, -INF , P6 ;  /* 0xff80000073737808 */ /* 0x002fe20003000000 */
[--C-:B------:R-:W-:Y:S01]  /*8f10*/  FFMA.FTZ R73, R73, UR4, -R78.reuse ;  /* 0x0000000449497c23 */ /* 0x100fe2000801084e */
[----:B------:R-:W-:Y:S01]  /*8f20*/  ISETP.GT.AND P3, PT, R98, 0x41, PT ;  /* 0x000000416200780c */ /* 0x000fe20003f64270 */
[----:B------:R1:W-:Y:S01]  /*8f30*/  MUFU.EX2 R15, R138 ;  /* 0x0000008a000f7308 */ /* 0x0003e20000000800 */
[----:B--2---:R-:W-:Y:S01]  /*8f40*/  FSEL R104, R104, -INF , P5 ;  /* 0xff80000068687808 */ /* 0x004fe20002800000 */
[--C-:B------:R-:W-:Y:S01]  /*8f50*/  FFMA.FTZ R76, R76, UR4, -R78.reuse ;  /* 0x000000044c4c7c23 */ /* 0x100fe2000801084e */
[----:B------:R-:W-:Y:S01]  /*8f60*/  ISETP.GT.AND P5, PT, R98, 0x49, PT ;  /* 0x000000496200780c */ /* 0x000fe20003fa4270 */
[--C-:B------:R-:W-:Y:S01]  /*8f70*/  FFMA.FTZ R127, R127, UR4, -R78.reuse ;  /* 0x000000047f7f7c23 */ /* 0x100fe2000801084e */
[--C-:B------:R-:W-:Y:S01]  /*8f80*/  FFMA.FTZ R124, R124, UR4, -R78.reuse ;  /* 0x000000047c7c7c23 */ /* 0x100fe2000801084e */
[--C-:B------:R-:W-:Y:S01]  /*8f90*/  FFMA.FTZ R125, R125, UR4, -R78.reuse ;  /* 0x000000047d7d7c23 */ /* 0x100fe2000801084e */
[--C-:B------:R-:W-:Y:S01]  /*8fa0*/  FFMA.FTZ R77, R77, UR4, -R78.reuse ;  /* 0x000000044d4d7c23 */ /* 0x100fe2000801084e */
[----:B------:R-:W2:Y:S01]  /*8fb0*/  MUFU.TANH R106, R106 ;  /* 0x0000006a006a7308 */ /* 0x000ea20000002400 */
[--C-:B-1----:R-:W-:Y:S01]  /*8fc0*/  FFMA.FTZ R138, R116, UR4, -R78.reuse ;  /* 0x00000004748a7c23 */ /* 0x102fe2000801084e */
[----:B------:R-:W-:Y:S01]  /*8fd0*/  FSEL R116, R114, -INF , P4 ;  /* 0xff80000072747808 */ /* 0x000fe20002000000 */
[----:B------:R-:W-:Y:S01]  /*8fe0*/  FFMA.FTZ R126, R126, UR4, -R78 ;  /* 0x000000047e7e7c23 */ /* 0x000fe2000801084e */
[----:B------:R-:W-:-:S02]  /*8ff0*/  ISETP.GT.AND P4, PT, R98, 0x48, PT ;  /* 0x000000486200780c */ /* 0x000fc40003f84270 */
[----:B------:R-:W-:Y:S02]  /*9000*/  FMNMX.FTZ R136, R116, R137, !PT ;  /* 0x0000008974887209 */ /* 0x000fe40007810000 */
[----:B------:R-:W1:Y:S01]  /*9010*/  MUFU.TANH R107, R107 ;  /* 0x0000006b006b7308 */ /* 0x000e620000002400 */
[----:B0-----:R-:W-:Y:S02]  /*9020*/  FSEL R105, R105, -INF , P3 ;  /* 0xff80000069697808 */ /* 0x001fe40001800000 */
[----:B------:R-:W-:Y:S02]  /*9030*/  FMNMX.FTZ R137, R115, R136, !PT ;  /* 0x0000008873897209 */ /* 0x000fe40007810000 */
[----:B------:R-:W-:Y:S02]  /*9040*/  ISETP.GT.AND P3, PT, R98, 0x50, PT ;  /* 0x000000506200780c */ /* 0x000fe40003f64270 */
[----:B------:R-:W-:Y:S01]  /*9050*/  FMNMX.FTZ R136, R104, R137, !PT ;  /* 0x0000008968887209 */ /* 0x000fe20007810000 */
[----:B------:R-:W-:Y:S01]  /*9060*/  MUFU.TANH R96, R96 ;  /* 0x0000006000607308 */ /* 0x000fe20000002400 */
[----:B--2---:R-:W-:-:S02]  /*9070*/  FSEL R106, R106, -INF , P4 ;  /* 0xff8000006a6a7808 */ /* 0x004fc40002000000 */
[----:B------:R-:W-:Y:S02]  /*9080*/  FMNMX.FTZ R137, R105, R136, !PT ;  /* 0x0000008869897209 */ /* 0x000fe40007810000 */
[----:B------:R-:W-:Y:S02]  /*9090*/  ISETP.GT.AND P4, PT, R98, 0x51, PT ;  /* 0x000000516200780c */ /* 0x000fe40003f84270 */
[----:B------:R-:W-:Y:S01]  /*90a0*/  FMNMX.FTZ R136, R106, R137, !PT ;  /* 0x000000896a887209 */ /* 0x000fe20007810000 */
[----:B------:R-:W-:Y:S01]  /*90b0*/  MUFU.TANH R97, R97 ;  /* 0x0000006100617308 */ /* 0x000fe20000002400 */
[----:B-1----:R-:W-:Y:S02]  /*90c0*/  FSEL R107, R107, -INF , P5 ;  /* 0xff8000006b6b7808 */ /* 0x002fe40002800000 */
[----:B------:R-:W-:-:S05]  /*90d0*/  ISETP.GT.AND P5, PT, R98, 0x58, PT ;  /* 0x000000586200780c */ /* 0x000fca0003fa4270 */
[----:B------:R-:W0:Y:S08]  /*90e0*/  MUFU.TANH R102, R102 ;  /* 0x0000006600667308 */ /* 0x000e300000002400 */
[----:B------:R-:W1:Y:S08]  /*90f0*/  MUFU.TANH R103, R103 ;  /* 0x0000006700677308 */ /* 0x000e700000002400 */
[----:B------:R2:W-:Y:S01]  /*9100*/  MUFU.EX2 R21, R139 ;  /* 0x0000008b00157308 */ /* 0x0005e20000000800 */
[----:B0-----:R-:W-:-:S02]  /*9110*/  FSEL R137, R102, -INF , P5 ;  /* 0xff80000066897808 */ /* 0x001fc40002800000 */
[----:B------:R-:W-:-:S05]  /*9120*/  ISETP.GT.AND P5, PT, R98, 0x61, PT ;  /* 0x000000616200780c */ /* 0x000fca0003fa4270 */
[----:B------:R-:W0:Y:S01]  /*9130*/  MUFU.TANH R90, R90 ;  /* 0x0000005a005a7308 */ /* 0x000e220000002400 */
[----:B--2---:R-:W-:Y:S01]  /*9140*/  FFMA.FTZ R139, R117, UR4, -R78 ;  /* 0x00000004758b7c23 */ /* 0x004fe2000801084e */
[----:B------:R-:W-:Y:S02]  /*9150*/  FSEL R117, R96, -INF , P3 ;  /* 0xff80000060757808 */ /* 0x000fe40001800000 */
[----:B------:R-:W-:-:S04]  /*9160*/  ISETP.GT.AND P3, PT, R98, 0x59, PT ;  /* 0x000000596200780c */ /* 0x000fc80003f64270 */
[----:B------:R2:W-:Y:S01]  /*9170*/  MUFU.EX2 R114, R138 ;  /* 0x0000008a00727308 */ /* 0x0005e20000000800 */
[----:B-1----:R-:W-:Y:S02]  /*9180*/  FSEL R103, R103, -INF , P3 ;  /* 0xff80000067677808 */ /* 0x002fe40001800000 */
[----:B------:R-:W-:Y:S01]  /*9190*/  ISETP.GT.AND P3, PT, R98, 0x68, PT ;  /* 0x000000686200780c */ /* 0x000fe20003f64270 */
[----:B------:R-:W-:Y:S02]  /*91a0*/  WARPGROUP.DEPBAR.LE gsb0, 0x0 ;  /* 0x00008000000079c5 */ /* 0x000fe40000010000 */
[----:B------:R-:W-:Y:S01]  /*91b0*/  WARPGROUP.ARRIVE ;  /* 0x00000000000079c5 */ /* 0x000fe20000000000 */
[----:B--2---:R-:W-:Y:S01]  /*91c0*/  FMNMX.FTZ R138, R107, R136, !PT ;  /* 0x000000886b8a7209 */ /* 0x004fe20007810000 */
[----:B------:R-:W-:Y:S01]  /*91d0*/  MUFU.TANH R91, R91 ;  /* 0x0000005b005b7308 */ /* 0x000fe20000002400 */
[----:B------:R-:W-:Y:S02]  /*91e0*/  FSEL R136, R97, -INF , P4 ;  /* 0xff80000061887808 */ /* 0x000fe40002000000 */
[----:B------:R-:W-:Y:S01]  /*91f0*/  FMNMX.FTZ R97, R117, R138, !PT ;  /* 0x0000008a75617209 */ /* 0x000fe20007810000 */
[----:B------:R-:W-:Y:S01]  /*9200*/  HGMMA.64x96x16.F32.BF16 R24, gdesc[UR32].tnspB, R24, gsb0 ;  /* 0x41600000201879f0 */ /* 0x000fe20008001818 */
[----:B------:R-:W-:Y:S01]  /*9210*/  UIADD3 UR32, UR10, 0x900, URZ ;  /* 0x000009000a207890 */ /* 0x000fe2000fffe03f */
[----:B------:R-:W-:Y:S01]  /*9220*/  FFMA.FTZ R138, R118, UR4, -R78 ;  /* 0x00000004768a7c23 */ /* 0x000fe2000801084e */
[----:B------:R-:W-:Y:S01]  /*9230*/  UIADD3 UR34, UR11, 0x180, URZ ;  /* 0x000001800b227890 */ /* 0x000fe2000fffe03f */
[----:B------:R-:W-:Y:S01]  /*9240*/  MUFU.TANH R94, R94 ;  /* 0x0000005e005e7308 */ /* 0x000fe20000002400 */
[----:B------:R-:W-:Y:S01]  /*9250*/  UMOV UR33, 0xc0000010 ;  /* 0xc000001000217882 */ /* 0x000fe20000000000 */
[----:B------:R-:W-:Y:S01]  /*9260*/  UMOV UR35, 0x80000020 ;  /* 0x8000002000237882 */ /* 0x000fe20000000000 */
[----:B------:R-:W-:-:S02]  /*9270*/  FMNMX.FTZ R102, R136, R97, !PT ;  /* 0x0000006188667209 */ /* 0x000fc40007810000 */
[----:B------:R-:W-:Y:S02]  /*9280*/  ISETP.GT.AND P4, PT, R98, 0x60, PT ;  /* 0x000000606200780c */ /* 0x000fe40003f84270 */
[----:B------:R-:W-:Y:S01]  /*9290*/  FMNMX.FTZ R118, R137, R102, !PT ;  /* 0x0000006689767209 */ /* 0x000fe20007810000 */
[----:B------:R-:W1:Y:S01]  /*92a0*/  MUFU.TANH R95, R95 ;  /* 0x0000005f005f7308 */ /* 0x000e620000002400 */
[----:B0-----:R-:W-:Y:S02]  /*92b0*/  FSEL R102, R90, -INF , P4 ;  /* 0xff8000005a667808 */ /* 0x001fe40002000000 */
[----:B------:R-:W-:-:S05]  /*92c0*/  ISETP.GT.AND P4, PT, R98, 0x69, PT ;  /* 0x000000696200780c */ /* 0x000fca0003f84270 */
[----:B------:R-:W0:Y:S08]  /*92d0*/  MUFU.TANH R82, R82 ;  /* 0x0000005200527308 */ /* 0x000e300000002400 */
[----:B------:R2:W-:Y:S01]  /*92e0*/  MUFU.EX2 R96, R139 ;  /* 0x0000008b00607308 */ /* 0x0005e20000000800 */
[----:B-1----:R-:W-:Y:S02]  /*92f0*/  FSEL R95, R95, -INF , P4 ;  /* 0xff8000005f5f7808 */ /* 0x002fe40002000000 */
[----:B------:R-:W-:-:S05]  /*9300*/  ISETP.GT.AND P4, PT, R98, 0x78, PT ;  /* 0x000000786200780c */ /* 0x000fca0003f84270 */
[----:B------:R-:W1:Y:S01]  /*9310*/  MUFU.TANH R83, R83 ;  /* 0x0000005300537308 */ /* 0x000e620000002400 */
[----:B--2---:R-:W-:Y:S02]  /*9320*/  FMNMX.FTZ R139, R103, R118, !PT ;  /* 0x00000076678b7209 */ /* 0x004fe40007810000 */
[----:B------:R-:W-:Y:S02]  /*9330*/  FSEL R118, R91, -INF , P5 ;  /* 0xff8000005b767808 */ /* 0x000fe40002800000 */
[----:B------:R-:W-:Y:S02]  /*9340*/  FMNMX.FTZ R139, R102, R139, !PT ;  /* 0x0000008b668b7209 */ /* 0x000fe40007810000 */
[----:B------:R-:W-:Y:S01]  /*9350*/  ISETP.GT.AND P5, PT, R98, 0x70, PT ;  /* 0x000000706200780c */ /* 0x000fe20003fa4270 */
[----:B------:R2:W-:Y:S01]  /*9360*/  MUFU.EX2 R97, R138 ;  /* 0x0000008a00617308 */ /* 0x0005e20000000800 */
[----:B------:R-:W-:Y:S01]  /*9370*/  FMNMX.FTZ R90, R118, R139, !PT ;  /* 0x0000008b765a7209 */ /* 0x000fe20007810000 */
[--C-:B------:R-:W-:Y:S01]  /*9380*/  FFMA.FTZ R139, R122, UR4, -R78.reuse ;  /* 0x000000047a8b7c23 */ /* 0x100fe2000801084e */
[----:B0-----:R-:W-:Y:S01]  /*9390*/  FSEL R82, R82, -INF , P5 ;  /* 0xff80000052527808 */ /* 0x001fe20002800000 */
[--C-:B------:R-:W-:Y:S01]  /*93a0*/  FFMA.FTZ R122, R128, UR4, -R78.reuse ;  /* 0x00000004807a7c23 */ /* 0x100fe2000801084e */
[----:B------:R-:W-:Y:S01]  /*93b0*/  ISETP.GT.AND P5, PT, R98, 0x79, PT ;  /* 0x000000796200780c */ /* 0x000fe20003fa4270 */
[----:B------:R-:W-:-:S02]  /*93c0*/  FFMA.FTZ R128, R130, UR4, -R78 ;  /* 0x0000000482807c23 */ /* 0x000fc4000801084e */
[----:B------:R-:W0:Y:S01]  /*93d0*/  MUFU.TANH R86, R86 ;  /* 0x0000005600567308 */ /* 0x000e220000002400 */
[----:B--2---:R-:W-:Y:S01]  /*93e0*/  FFMA.FTZ R138, R119, UR4, -R78 ;  /* 0x00000004778a7c23 */ /* 0x004fe2000801084e */
[----:B------:R-:W-:Y:S02]  /*93f0*/  FSEL R119, R94, -INF , P3 ;  /* 0xff8000005e777808 */ /* 0x000fe40001800000 */
[----:B------:R-:W-:Y:S02]  /*9400*/  ISETP.GT.AND P3, PT, R98, 0x71, PT ;  /* 0x000000716200780c */ /* 0x000fe40003f64270 */
[----:B------:R-:W-:Y:S02]  /*9410*/  FMNMX.FTZ R90, R119, R90, !PT ;  /* 0x0000005a775a7209 */ /* 0x000fe40007810000 */
[----:B------:R-:W2:Y:S01]  /*9420*/  MUFU.TANH R87, R87 ;  /* 0x0000005700577308 */ /* 0x000ea20000002400 */
[----:B-1----:R-:W-:Y:S02]  /*9430*/  FSEL R83, R83, -INF , P3 ;  /* 0xff80000053537808 */ /* 0x002fe40001800000 */
[----:B------:R-:W-:-:S02]  /*9440*/  FMNMX.FTZ R91, R95, R90, !PT ;  /* 0x0000005a5f5b7209 */ /* 0x000fc40007810000 */
[----:B------:R-:W-:Y:S02]  /*9450*/  ISETP.GT.AND P3, PT, R98, 0x80, PT ;  /* 0x000000806200780c */ /* 0x000fe40003f64270 */
[----:B------:R-:W-:Y:S01]  /*9460*/  FMNMX.FTZ R90, R82, R91, !PT ;  /* 0x0000005b525a7209 */ /* 0x000fe20007810000 */
[----:B------:R-:W1:Y:S01]  /*9470*/  MUFU.TANH R134, R134 ;  /* 0x0000008600867308 */ /* 0x000e620000002400 */
[----:B0-----:R-:W-:Y:S02]  /*9480*/  FSEL R86, R86, -INF , P4 ;  /* 0xff80000056567808 */ /* 0x001fe40002000000 */
[----:B------:R-:W-:Y:S02]  /*9490*/  FMNMX.FTZ R91, R83, R90, !PT ;  /* 0x0000005a535b7209 */ /* 0x000fe40007810000 */
[----:B------:R-:W-:Y:S02]  /*94a0*/  ISETP.GT.AND P4, PT, R98, 0x81, PT ;  /* 0x000000816200780c */ /* 0x000fe40003f84270 */
[----:B------:R-:W-:Y:S01]  /*94b0*/  FMNMX.FTZ R90, R86, R91, !PT ;  /* 0x0000005b565a7209 */ /* 0x000fe20007810000 */
[----:B------:R-:W0:Y:S01]  /*94c0*/  MUFU.TANH R75, R75 ;  /* 0x0000004b004b7308 */ /* 0x000e220000002400 */
[----:B--2---:R-:W-:-:S02]  /*94d0*/  FSEL R87, R87, -INF , P5 ;  /* 0xff80000057577808 */ /* 0x004fc40002800000 */
[----:B------:R-:W-:Y:S02]  /*94e0*/  ISETP.GT.AND P5, PT, R98, 0x88, PT ;  /* 0x000000886200780c */ /* 0x000fe40003fa4270 */
[----:B------:R-:W-:Y:S02]  /*94f0*/  FMNMX.FTZ R91, R87, R90, !PT ;  /* 0x0000005a575b7209 */ /* 0x000fe40007810000 */
[----:B------:R-:W-:Y:S01]  /*9500*/  FSEL R135, R135, -INF , P5 ;  /* 0xff80000087877808 */ /* 0x000fe20002800000 */
[----:B------:R-:W2:Y:S01]  /*9510*/  MUFU.TANH R79, R79 ;  /* 0x0000004f004f7308 */ /* 0x000ea20000002400 */
[----:B-1----:R-:W-:Y:S02]  /*9520*/  FSEL R134, R134, -INF , P3 ;  /* 0xff80000086867808 */ /* 0x002fe40001800000 */
[----:B------:R-:W-:Y:S02]  /*9530*/  ISETP.GT.AND P3, PT, R98, 0x89, PT ;  /* 0x000000896200780c */ /* 0x000fe40003f64270 */
[----:B------:R-:W-:-:S03]  /*9540*/  FMNMX.FTZ R90, R134, R91, !PT ;  /* 0x0000005b865a7209 */ /* 0x000fc60007810000 */
[----:B------:R2:W-:Y:S01]  /*9550*/  MUFU.EX2 R94, R138 ;  /* 0x0000008a005e7308 */ /* 0x0005e20000000800 */
[----:B0-----:R-:W-:-:S04]  /*9560*/  FSEL R75, R75, -INF , P4 ;  /* 0xff8000004b4b7808 */ /* 0x001fc80002000000 */
[----:B------:R-:W-:-:S03]  /*9570*/  FMNMX.FTZ R90, R75, R90, !PT ;  /* 0x0000005a4b5a7209 */ /* 0x000fc60007810000 */
[----:B------:R0:W-:Y:S01]  /*9580*/  MUFU.EX2 R98, R121 ;  /* 0x0000007900627308 */ /* 0x0001e20000000800 */
[----:B--2---:R-:W-:Y:S01]  /*9590*/  FSEL R138, R79, -INF , P3 ;  /* 0xff8000004f8a7808 */ /* 0x004fe20001800000 */
[----:B------:R-:W-:Y:S02]  /*95a0*/  WARPGROUP.DEPBAR.LE gsb0, 0x0 ;  /* 0x00008000000079c5 */ /* 0x000fe40000010000 */
[----:B------:R-:W-:Y:S01]  /*95b0*/  WARPGROUP.ARRIVE ;  /* 0x00000000000079c5 */ /* 0x000fe20000000000 */
[----:B------:R-:W-:-:S03]  /*95c0*/  FMNMX.FTZ R79, R135, R90, !PT ;  /* 0x0000005a874f7209 */ /* 0x000fc60007810000 */
[----:B------:R-:W-:Y:S01]  /*95d0*/  MUFU.EX2 R88, R88 ;  /* 0x0000005800587308 */ /* 0x000fe20000000800 */
[----:B------:R-:W-:Y:S01]  /*95e0*/  FMNMX.FTZ R90, R138, R79, !PT ;  /* 0x0000004f8a5a7209 */ /* 0x000fe20007810000 */
[----:B------:R-:W-:Y:S01]  /*95f0*/  HGMMA.64x96x16.F32.BF16 R24, gdesc[UR32].tnspB, R24, gsb0 ;  /* 0x41600000201879f0 */ /* 0x000fe20008001818 */
[----:B------:R-:W-:Y:S01]  /*9600*/  UIADD3 UR32, UR10, 0xa80, URZ ;  /* 0x00000a800a207890 */ /* 0x000fe2000fffe03f */
[--C-:B0-----:R-:W-:Y:S01]  /*9610*/  FFMA.FTZ R121, R123, UR4, -R78.reuse ;  /* 0x000000047b797c23 */ /* 0x101fe2000801084e */
[----:B------:R-:W-:Y:S01]  /*9620*/  UIADD3 UR34, UR11, 0x1c0, URZ ;  /* 0x000001c00b227890 */ /* 0x000fe2000fffe03f */
[----:B------:R-:W0:Y:S01]  /*9630*/  SHFL.BFLY PT, R91, R90, 0x2, 0x1f ;  /* 0x0c401f005a5b7f89 */ /* 0x000e2200000e0000 */
[----:B------:R-:W-:Y:S01]  /*9640*/  UMOV UR33, 0xc0000010 ;  /* 0xc000001000217882 */ /* 0x000fe20000000000 */
[----:B------:R-:W-:Y:S01]  /*9650*/  UMOV UR35, 0x80000020 ;  /* 0x8000002000237882 */ /* 0x000fe20000000000 */
[--C-:B------:R-:W-:Y:S01]  /*9660*/  FFMA.FTZ R123, R129, UR4, -R78.reuse ;  /* 0x00000004817b7c23 */ /* 0x100fe2000801084e */
[--C-:B------:R-:W-:Y:S01]  /*9670*/  FFMA.FTZ R129, R131, UR4, -R78.reuse ;  /* 0x0000000483817c23 */ /* 0x100fe2000801084e */
[----:B------:R-:W-:Y:S01]  /*9680*/  FFMA.FTZ R131, R133, UR4, -R78 ;  /* 0x0000000485837c23 */ /* 0x000fe2000801084e */
[----:B------:R-:W-:Y:S08]  /*9690*/  MUFU.EX2 R110, R110 ;  /* 0x0000006e006e7308 */ /* 0x000ff00000000800 */
[----:B------:R-:W-:Y:S08]  /*96a0*/  MUFU.EX2 R99, R99 ;  /* 0x0000006300637308 */ /* 0x000ff00000000800 */
[----:B------:R-:W-:Y:S01]  /*96b0*/  MUFU.EX2 R108, R108 ;  /* 0x0000006c006c7308 */ /* 0x000fe20000000800 */
[----:B0-----:R-:W-:-:S05]  /*96c0*/  FMNMX.FTZ R91, R90, R91, !PT ;  /* 0x0000005b5a5b7209 */ /* 0x001fca0007810000 */
[----:B------:R-:W0:Y:S02]  /*96d0*/  SHFL.BFLY PT, R90, R91, 0x1, 0x1f ;  /* 0x0c201f005b5a7f89 */ /* 0x000e2400000e0000 */
[----:B------:R-:W-:Y:S08]  /*96e0*/  MUFU.EX2 R92, R92 ;  /* 0x0000005c005c7308 */ /* 0x000ff00000000800 */
[----:B------:R1:W-:Y:S08]  /*96f0*/  MUFU.EX2 R79, R139 ;  /* 0x0000008b004f7308 */ /* 0x0003f00000000800 */
[----:B------:R-:W-:Y:S01]  /*9700*/  MUFU.EX2 R101, R101 ;  /* 0x0000006500657308 */ /* 0x000fe20000000800 */
[----:B0-----:R-:W-:Y:S01]  /*9710*/  FMNMX.FTZ R130, R91, R90, !PT ;  /* 0x0000005a5b827209 */ /* 0x001fe20007810000 */
[----:B------:R-:W-:Y:S01]  /*9720*/  FFMA.FTZ R90, R132, UR4, -R78 ;  /* 0x00000004845a7c23 */ /* 0x000fe2000801084e */
[----:B------:R-:W-:-:S05]  /*9730*/  FSEL R91, R74, RZ, P2 ;  /* 0x000000ff4a5b7208 */ /* 0x000fca0001000000 */
[----:B------:R-:W-:Y:S01]  /*9740*/  MUFU.EX2 R89, R89 ;  /* 0x0000005900597308 */ /* 0x000fe20000000800 */
[C---:B------:R-:W-:Y:S01]  /*9750*/  FSETP.NEU.FTZ.AND P2, PT, R130.reuse, -INF , PT ;  /* 0xff8000008200780b */ /* 0x040fe20003f5d000 */
[C---:B------:R-:W-:Y:S01]  /*9760*/  FMUL.FTZ R133, R130.reuse, UR4 ;  /* 0x0000000482857c20 */ /* 0x040fe20008410000 */
[----:B------:R-:W-:Y:S02]  /*9770*/  FADD.FTZ R91, -R91, R6 ;  /* 0x000000065b5b7221 */ /* 0x000fe40000010100 */
[----:B------:R-:W-:Y:S02]  /*9780*/  FSEL R141, R130, RZ, P2 ;  /* 0x000000ff828d7208 */ /* 0x000fe40001000000 */
[----:B------:R-:W-:Y:S01]  /*9790*/  FSEL R133, R133, RZ, P2 ;  /* 0x000000ff85857208 */ /* 0x000fe20001000000 */
[----:B------:R-:W-:Y:S01]  /*97a0*/  FMUL.FTZ R78, R91, UR4 ;  /* 0x000000045b4e7c20 */ /* 0x000fe20008410000 */
[----:B------:R-:W-:Y:S01]  /*97b0*/  ISETP.GE.U32.AND P2, PT, R143, 0x180, PT ;  /* 0x000001808f00780c */ /* 0x000fe20003f46070 */
[----:B------:R-:W-:Y:S01]  /*97c0*/  FADD.FTZ R141, -R141, R4 ;  /* 0x000000048d8d7221 */ /* 0x000fe20000010100 */
[----:B------:R-:W-:-:S02]  /*97d0*/  VIADD R4, R142, 0x9 ;  /* 0x000000098e047836 */ /* 0x000fc40000000000 */
[--C-:B------:R-:W-:Y:S01]  /*97e0*/  FFMA.FTZ R132, R8, UR4, -R133.reuse ;  /* 0x0000000408847c23 */ /* 0x100fe20008010885 */
[--C-:B------:R-:W-:Y:S01]  /*97f0*/  FFMA.FTZ R7, R7, UR4, -R133.reuse ;  /* 0x0000000407077c23 */ /* 0x100fe20008010885 */
[----:B------:R-:W0:Y:S01]  /*9800*/  MUFU.EX2 R78, R78 ;  /* 0x0000004e004e7308 */ /* 0x000e220000000800 */
[--C-:B------:R-:W-:Y:S01]  /*9810*/  FFMA.FTZ R91, R9, UR4, -R133.reuse ;  /* 0x00000004095b7c23 */ /* 0x100fe20008010885 */
[----:B------:R-:W-:Y:S01]  /*9820*/  SEL R8, R4, 0x9, !P2 ;  /* 0x0000000904087807 */ /* 0x000fe20005000000 */
[----:B------:R-:W-:Y:S01]  /*9830*/  FMUL.FTZ R4, R141, UR4 ;  /* 0x000000048d047c20 */ /* 0x000fe20008410000 */
[--C-:B------:R-:W-:Y:S01]  /*9840*/  FFMA.FTZ R9, R10, UR4, -R133.reuse ;  /* 0x000000040a097c23 */ /* 0x100fe20008010885 */
[----:B------:R-:W-:Y:S02]  /*9850*/  IMAD.U32 R10, RZ, RZ, UR36 ;  /* 0x00000024ff0a7e24 */ /* 0x000fe4000f8e00ff */
[--C-:B-1----:R-:W-:Y:S01]  /*9860*/  FFMA.FTZ R139, R100, UR4, -R133.reuse ;  /* 0x00000004648b7c23 */ /* 0x102fe20008010885 */
[--C-:B------:R-:W-:Y:S01]  /*9870*/  FFMA.FTZ R100, R20, UR4, -R133.reuse ;  /* 0x0000000414647c23 */ /* 0x100fe20008010885 */
[----:B------:R-:W-:Y:S01]  /*9880*/  MUFU.EX2 R7, R7 ;  /* 0x0000000700077308 */ /* 0x000fe20000000800 */
[--C-:B------:R-:W-:Y:S01]  /*9890*/  FFMA.FTZ R20, R104, UR4, -R133.reuse ;  /* 0x0000000468147c23 */ /* 0x100fe20008010885 */
[----:B------:R-:W-:Y:S01]  /*98a0*/  @!P1 LEA R10, R10, UR37, 0x3 ;  /* 0x000000250a0a9c11 */ /* 0x000fe2000f8e18ff */
[--C-:B------:R-:W-:Y:S01]  /*98b0*/  FFMA.FTZ R12, R12, UR4, -R133.reuse ;  /* 0x000000040c0c7c23 */ /* 0x100fe20008010885 */
[--C-:B------:R-:W-:Y:S01]  /*98c0*/  FFMA.FTZ R104, R105, UR4, -R133.reuse ;  /* 0x0000000469687c23 */ /* 0x100fe20008010885 */
[--C-:B------:R-:W-:Y:S01]  /*98d0*/  FFMA.FTZ R105, R106, UR4, -R133.reuse ;  /* 0x000000046a697c23 */ /* 0x100fe20008010885 */
[--C-:B------:R-:W-:Y:S01]  /*98e0*/  FFMA.FTZ R106, R117, UR4, -R133.reuse ;  /* 0x00000004756a7c23 */ /* 0x100fe20008010885 */
[----:B------:R-:W-:Y:S01]  /*98f0*/  @!P1 VIADD R10, R10, 0x31c40 ;  /* 0x00031c400a0a9836 */ /* 0x000fe20000000000 */
[----:B------:R-:W1:Y:S01]  /*9900*/  MUFU.EX2 R4, R4 ;  /* 0x0000000400047308 */ /* 0x000e620000000800 */
[----:B0-----:R-:W-:Y:S01]  /*9910*/  FFMA.FTZ R141, R78, R3, R88 ;  /* 0x000000034e8d7223 */ /* 0x001fe20000010058 */
[--C-:B------:R-:W-:Y:S01]  /*9920*/  FFMA.FTZ R140, R13, UR4, -R133.reuse ;  /* 0x000000040d8c7c23 */ /* 0x100fe20008010885 */
[--C-:B------:R-:W-:Y:S01]  /*9930*/  FFMA.FTZ R14, R14, UR4, -R133.reuse ;  /* 0x000000040e0e7c23 */ /* 0x100fe20008010885 */
[----:B------:R-:W-:Y:S01]  /*9940*/  @!P1 PRMT R10, RZ, 0x654, R10 ;  /* 0x00000654ff0a9816 */ /* 0x000fe2000000000a */
[--C-:B------:R-:W-:Y:S01]  /*9950*/  FFMA.FTZ R13, R109, UR4, -R133.reuse ;  /* 0x000000046d0d7c23 */ /* 0x100fe20008010885 */
[----:B------:R-:W-:Y:S01]  /*9960*/  F2FP.BF16.F32.PACK_AB R88, R110, R88 ;  /* 0x000000586e58723e */ /* 0x000fe200000010ff */
[--C-:B------:R-:W-:Y:S01]  /*9970*/  FFMA.FTZ R80, R80, UR4, -R133.reuse ;  /* 0x0000000450507c23 */ /* 0x100fe20008010885 */
[----:B------:R-:W0:Y:S01]  /*9980*/  MUFU.EX2 R132, R132 ;  /* 0x0000008400847308 */ /* 0x000e220000000800 */
[--C-:B------:R-:W-:Y:S01]  /*9990*/  FFMA.FTZ R109, R120, UR4, -R133.reuse ;  /* 0x00000004786d7c23 */ /* 0x100fe20008010885 */
[--C-:B------:R-:W-:Y:S01]  /*99a0*/  FFMA.FTZ R112, R112, UR4, -R133.reuse ;  /* 0x0000000470707c23 */ /* 0x100fe20008010885 */
[----:B------:R-:W-:Y:S01]  /*99b0*/  FFMA.FTZ R107, R107, UR4, -R133 ;  /* 0x000000046b6b7c23 */ /* 0x000fe20008010885 */
[----:B------:R-:W-:-:S02]  /*99c0*/  WARPGROUP.DEPBAR.LE gsb0, 0x0 ;  /* 0x00008000000079c5 */ /* 0x000fc40000010000 */
[----:B------:R-:W-:Y:S01]  /*99d0*/  WARPGROUP.ARRIVE ;  /* 0x00000000000079c5 */ /* 0x000fe20000000000 */
[----:B------:R-:W-:Y:S01]  /*99e0*/  FFMA.FTZ R113, R113, UR4, -R133 ;  /* 0x0000000471717c23 */ /* 0x000fe20008010885 */
[----:B------:R-:W2:Y:S01]  /*99f0*/  MUFU.EX2 R91, R91 ;  /* 0x0000005b005b7308 */ /* 0x000ea20000000800 */
[----:B-1----:R-:W-:Y:S01]  /*9a00*/  FFMA.FTZ R117, R4, R0, R7 ;  /* 0x0000000004757223 */ /* 0x002fe20000010007 */
[--C-:B------:R-:W-:Y:S01]  /*9a10*/  FFMA.FTZ R116, R116, UR4, -R133.reuse ;  /* 0x0000000474747c23 */ /* 0x100fe20008010885 */
[--C-:B------:R-:W-:Y:S01]  /*9a20*/  FFMA.FTZ R115, R115, UR4, -R133.reuse ;  /* 0x0000000473737c23 */ /* 0x100fe20008010885 */
[----:B------:R-:W-:Y:S01]  /*9a30*/  HGMMA.64x96x16.F32.BF16 R24, gdesc[UR32].tnspB, R24, gsb0 ;  /* 0x41600000201879f0 */ /* 0x000fe20008001818 */
[----:B------:R-:W-:Y:S01]  /*9a40*/  UIADD3 UR32, UR10, 0xc00, URZ ;  /* 0x00000c000a207890 */ /* 0x000fe2000fffe03f */
[----:B------:R-:W-:Y:S01]  /*9a50*/  IMAD.U32 R120, RZ, RZ, UR7 ;  /* 0x00000007ff787e24 */ /* 0x000fe2000f8e00ff */
[----:B------:R-:W-:Y:S01]  /*9a60*/  UIADD3 UR34, UR11, 0x200, URZ ;  /* 0x000002000b227890 */ /* 0x000fe2000fffe03f */
[----:B------:R1:W-:Y:S01]  /*9a70*/  MUFU.EX2 R6, R90 ;  /* 0x0000005a00067308 */ /* 0x0003e20000000800 */
[----:B------:R-:W-:Y:S01]  /*9a80*/  UMOV UR33, 0xc0000010 ;  /* 0xc000001000217882 */ /* 0x000fe20000000000 */
[----:B------:R-:W-:Y:S01]  /*9a90*/  UMOV UR35, 0x80000020 ;  /* 0x8000002000237882 */ /* 0x000fe20000000000 */
[----:B------:R-:W-:Y:S01]  /*9aa0*/  @!P1 LEA R120, R120, UR37, 0x3 ;  /* 0x0000002578789c11 */ /* 0x000fe2000f8e18ff */
[--C-:B------:R-:W-:Y:S01]  /*9ab0*/  FFMA.FTZ R0, R136, UR4, -R133.reuse ;  /* 0x0000000488007c23 */ /* 0x100fe20008010885 */
[--C-:B------:R-:W-:Y:S01]  /*9ac0*/  FFMA.FTZ R103, R103, UR4, -R133.reuse ;  /* 0x0000000467677c23 */ /* 0x100fe20008010885 */
[--C-:B------:R-:W-:Y:S01]  /*9ad0*/  FFMA.FTZ R118, R118, UR4, -R133.reuse ;  /* 0x0000000476767c23 */ /* 0x100fe20008010885 */
[----:B------:R-:W-:Y:S01]  /*9ae0*/  FFMA.FTZ R119, R119, UR4, -R133 ;  /* 0x0000000477777c23 */ /* 0x000fe20008010885 */
[----:B------:R-:W3:Y:S01]  /*9af0*/  MUFU.EX2 R9, R9 ;  /* 0x0000000900097308 */ /* 0x000ee20000000800 */
[----:B-1----:R-:W-:Y:S01]  /*9b00*/  FADD.FTZ R90, R110, R141 ;  /* 0x0000008d6e5a7221 */ /* 0x002fe20000010000 */
[----:B------:R-:W-:-:S02]  /*9b10*/  @!P1 VIADD R120, R120, 0x31c60 ;  /* 0x00031c6078789836 */ /* 0x000fc40000000000 */
[--C-:B------:R-:W-:Y:S01]  /*9b20*/  FFMA.FTZ R134, R134, UR4, -R133.reuse ;  /* 0x0000000486867c23 */ /* 0x100fe20008010885 */
[--C-:B------:R-:W-:Y:S01]  /*9b30*/  FFMA.FTZ R75, R75, UR4, -R133.reuse ;  /* 0x000000044b4b7c23 */ /* 0x100fe20008010885 */
[----:B------:R-:W-:Y:S01]  /*9b40*/  FADD.FTZ R141, R99, R90 ;  /* 0x0000005a638d7221 */ /* 0x000fe20000010000 */
[C---:B------:R-:W-:Y:S01]  /*9b50*/  F2FP.BF16.F32.PACK_AB R90, R108.reuse, R99 ;  /* 0x000000636c5a723e */ /* 0x040fe200000010ff */
[----:B------:R-:W-:Y:S01]  /*9b60*/  FFMA.FTZ R99, R137, UR4, -R133 ;  /* 0x0000000489637c23 */ /* 0x000fe20008010885 */
[----:B------:R-:W1:Y:S01]  /*9b70*/  MUFU.EX2 R139, R139 ;  /* 0x0000008b008b7308 */ /* 0x000e620000000800 */
[----:B------:R-:W-:Y:S01]  /*9b80*/  FADD.FTZ R141, R108, R141 ;  /* 0x0000008d6c8d7221 */ /* 0x000fe20000010000 */
[----:B------:R-:W-:Y:S01]  /*9b90*/  @!P1 PRMT R120, RZ, 0x654, R120 ;  /* 0x00000654ff789816 */ /* 0x000fe20000000078 */
[----:B------:R-:W-:Y:S01]  /*9ba0*/  FFMA.FTZ R135, R135, UR4, -R133 ;  /* 0x0000000487877c23 */ /* 0x000fe20008010885 */
[----:B------:R-:W-:Y:S01]  /*9bb0*/  PLOP3.LUT P2, PT, PT, PT, UP0, 0x80, 0x0 ;  /* 0x000000000000781c */ /* 0x000fe20003f4f008 */
[----:B------:R-:W-:Y:S01]  /*9bc0*/  UIADD3 UR10, UR38, -0x1, URZ ;  /* 0xffffffff260a7890 */ /* 0x000fe2000fffe03f */
[----:B------:R-:W-:-:S02]  /*9bd0*/  UMOV UR7, UR36 ;  /* 0x0000002400077c82 */ /* 0x000fc40008000000 */
[----:B------:R-:W4:Y:S04]  /*9be0*/  MUFU.EX2 R12, R12 ;  /* 0x0000000c000c7308 */ /* 0x000f280000000800 */
[----:B------:R-:W-:-:S04]  /*9bf0*/  UMOV UR38, UR10 ;  /* 0x0000000a00267c82 */ /* 0x000fc80008000000 */
[----:B------:R-:W-:Y:S08]  /*9c00*/  MUFU.EX2 R140, R140 ;  /* 0x0000008c008c7308 */ /* 0x000ff00000000800 */
[----:B------:R-:W5:Y:S08]  /*9c10*/  MUFU.EX2 R93, R93 ;  /* 0x0000005d005d7308 */ /* 0x000f700000000800 */
[----:B------:R-:W5:Y:S08]  /*9c20*/  MUFU.EX2 R14, R14 ;  /* 0x0000000e000e7308 */ /* 0x000f700000000800 */
[----:B------:R-:W5:Y:S08]  /*9c30*/  MUFU.EX2 R13, R13 ;  /* 0x0000000d000d7308 */ /* 0x000f700000000800 */
[----:B------:R-:W-:Y:S08]  /*9c40*/  MUFU.EX2 R100, R100 ;  /* 0x0000006400647308 */ /* 0x000ff00000000800 */
[----:B------:R-:W5:Y:S08]  /*9c50*/  MUFU.EX2 R111, R111 ;  /* 0x0000006f006f7308 */ /* 0x000f700000000800 */
[----:B------:R-:W5:Y:S08]  /*9c60*/  MUFU.EX2 R80, R80 ;  /* 0x0000005000507308 */ /* 0x000f700000000800 */
[----:B------:R-:W-:Y:S08]  /*9c70*/  MUFU.EX2 R109, R109 ;  /* 0x0000006d006d7308 */ /* 0x000ff00000000800 */
[----:B------:R-:W5:Y:S01]  /*9c80*/  MUFU.EX2 R81, R81 ;  /* 0x0000005100517308 */ /* 0x000f620000000800 */
[----:B------:R-:W-:-:S02]  /*9c90*/  WARPGROUP.DEPBAR.LE gsb0, 0x0 ;  /* 0x00008000000079c5 */ /* 0x000fc40000010000 */
[----:B------:R-:W-:-:S05]  /*9ca0*/  WARPGROUP.ARRIVE ;  /* 0x00000000000079c5 */ /* 0x000fca0000000000 */
[----:B------:R-:W-:Y:S01]  /*9cb0*/  MUFU.EX2 R112, R112 ;  /* 0x0000007000707308 */ /* 0x000fe20000000800 */
[----:B------:R-:W-:Y:S07]  /*9cc0*/  HGMMA.64x96x16.F32.BF16 R24, gdesc[UR32].tnspB, R24, gsb0 ;  /* 0x41600000201879f0 */ /* 0x000fee0008001818 */
[----:B------:R5:W-:Y:S08]  /*9cd0*/  MUFU.EX2 R3, R107 ;  /* 0x0000006b00037308 */ /* 0x000bf00000000800 */
[----:B------:R-:W5:Y:S08]  /*9ce0*/  MUFU.EX2 R84, R84 ;  /* 0x0000005400547308 */ /* 0x000f700000000800 */
[----:B------:R-:W5:Y:S08]  /*9cf0*/  MUFU.EX2 R113, R113 ;  /* 0x0000007100717308 */ /* 0x000f700000000800 */
[----:B------:R-:W5:Y:S08]  /*9d00*/  MUFU.EX2 R116, R116 ;  /* 0x0000007400747308 */ /* 0x000f700000000800 */
[----:B------:R-:W-:Y:S08]  /*9d10*/  MUFU.EX2 R115, R115 ;  /* 0x0000007300737308 */ /* 0x000ff00000000800 */
[----:B------:R-:W5:Y:S08]  /*9d20*/  MUFU.EX2 R85, R85 ;  /* 0x0000005500557308 */ /* 0x000f700000000800 */
[----:B------:R-:W5:Y:S08]  /*9d30*/  MUFU.EX2 R20, R20 ;  /* 0x0000001400147308 */ /* 0x000f700000000800 */
[----:B------:R-:W-:Y:S08]  /*9d40*/  MUFU.EX2 R104, R104 ;  /* 0x0000006800687308 */ /* 0x000ff00000000800 */
[----:B------:R-:W5:Y:S08]  /*9d50*/  MUFU.EX2 R72, R72 ;  /* 0x0000004800487308 */ /* 0x000f700000000800 */
[----:B------:R-:W-:Y:S08]  /*9d60*/  MUFU.EX2 R105, R105 ;  /* 0x0000006900697308 */ /* 0x000ff00000000800 */
[----:B------:R-:W5:Y:S08]  /*9d70*/  MUFU.EX2 R73, R73 ;  /* 0x0000004900497308 */ /* 0x000f700000000800 */
[----:B------:R-:W-:Y:S01]  /*9d80*/  MUFU.EX2 R106, R106 ;  /* 0x0000006a006a7308 */ /* 0x000fe20000000800 */
[----:B------:R-:W-:-:S02]  /*9d90*/  WARPGROUP.DEPBAR.LE gsb0, 0x0 ;  /* 0x00008000000079c5 */ /* 0x000fc40000010000 */
[----:B------:R0:W-:Y:S06]  /*9da0*/  BAR.ARV R8, 0x100 ;  /* 0x000400080000751d */ /* 0x0001ec0000002000 */
[----:B------:R1:W-:Y:S01]  /*9db0*/  @!P1 SYNCS.ARRIVE.TRANS64.RED.A1T0 RZ, [R10+URZ], RZ ;  /* 0x000000ff0aff99a7 */ /* 0x0003e2000810043f */
[----:B------:R-:W5:Y:S01]  /*9dc0*/  MUFU.EX2 R76, R76 ;  /* 0x0000004c004c7308 */ /* 0x000f620000000800 */
[----:B0-----:R-:W-:Y:S01]  /*9dd0*/  FADD.FTZ R8, R132, R117 ;  /* 0x0000007584087221 */ /* 0x001fe20000010000 */
[-C--:B------:R-:W-:Y:S01]  /*9de0*/  FMUL.FTZ R26, R26, R4.reuse ;  /* 0x000000041a1a7220 */ /* 0x080fe20000410000 */
[-C--:B------:R-:W-:Y:S01]  /*9df0*/  FMUL.FTZ R27, R27, R4.reuse ;  /* 0x000000041b1b7220 */ /* 0x080fe20000410000 */
[-C--:B------:R-:W-:Y:S01]  /*9e00*/  FMUL.FTZ R30, R30, R4.reuse ;  /* 0x000000041e1e7220 */ /* 0x080fe20000410000 */
[----:B--2---:R-:W-:Y:S01]  /*9e10*/  FADD.FTZ R8, R91, R8 ;  /* 0x000000085b087221 */ /* 0x004fe20000010000 */
[----:B---3--:R-:W-:Y:S01]  /*9e20*/  F2FP.BF16.F32.PACK_AB R91, R9, R91 ;  /* 0x0000005b095b723e */ /* 0x008fe200000010ff */
[----:B-1----:R-:W-:Y:S01]  /*9e30*/  FADD.FTZ R10, R92, R141 ;  /* 0x0000008d5c0a7221 */ /* 0x002fe20000010000 */
[----:B------:R-:W0:Y:S01]  /*9e40*/  MUFU.EX2 R0, R0 ;  /* 0x0000000000007308 */ /* 0x000e220000000800 */
[----:B------:R1:W-:Y:S01]  /*9e50*/  @!P1 SYNCS.ARRIVE.TRANS64.RED.A1T0 RZ, [R120+URZ], RZ ;  /* 0x000000ff78ff99a7 */ /* 0x0003e2000810043f */
[----:B------:R-:W-:Y:S01]  /*9e60*/  FMUL.FTZ R31, R31, R4 ;  /* 0x000000041f1f7220 */ /* 0x000fe20000410000 */
[----:B------:R-:W-:Y:S01]  /*9e70*/  FADD.FTZ R110, R101, R10 ;  /* 0x0000000a656e7221 */ /* 0x000fe20000010000 */
[----:B------:R-:W-:Y:S01]  /*9e80*/  FADD.FTZ R10, R9, R8 ;  /* 0x00000008090a7221 */ /* 0x000fe20000010000 */
[----:B------:R-:W-:Y:S01]  /*9e90*/  F2FP.BF16.F32.PACK_AB R8, R101, R92 ;  /* 0x0000005c6508723e */ /* 0x000fe200000010ff */
[----:B------:R-:W-:Y:S01]  /*9ea0*/  FFMA.FTZ R92, R86, UR4, -R133 ;  /* 0x00000004565c7c23 */ /* 0x000fe20008010885 */
[----:B------:R-:W-:Y:S01]  /*9eb0*/  FADD.FTZ R110, R89, R110 ;  /* 0x0000006e596e7221 */ /* 0x000fe20000010000 */
[----:B------:R-:W-:Y:S01]  /*9ec0*/  FADD.FTZ R101, R139, R10 ;  /* 0x0000000a8b657221 */ /* 0x000fe20000010000 */
[C---:B------:R-:W-:Y:S01]  /*9ed0*/  F2FP.BF16.F32.PACK_AB R10, R11.reuse, R89 ;  /* 0x000000590b0a723e */ /* 0x040fe200000010ff */
[----:B------:R-:W-:Y:S01]  /*9ee0*/  MUFU.EX2 R99, R99 ;  /* 0x0000006300637308 */ /* 0x000fe20000000800 */
[----:B------:R-:W-:Y:S01]  /*9ef0*/  FADD.FTZ R110, R11, R110 ;  /* 0x0000006e0b6e7221 */ /* 0x000fe20000010000 */
[C---:B----4-:R-:W-:Y:S01]  /*9f00*/  FADD.FTZ R101, R12.reuse, R101 ;  /* 0x000000650c657221 */ /* 0x050fe20000010000 */
[----:B------:R-:W-:Y:S01]  /*9f10*/  F2FP.BF16.F32.PACK_AB R9, R12, R139 ;  /* 0x0000008b0c09723e */ /* 0x000fe200000010ff */
[----:B------:R-:W-:Y:S01]  /*9f20*/  FMUL.FTZ R34, R34, R4 ;  /* 0x0000000422227220 */ /* 0x000fe20000410000 */
[----:B-----5:R-:W-:Y:S01]  /*9f30*/  FADD.FTZ R110, R93, R110 ;  /* 0x0000006e5d6e7221 */ /* 0x020fe20000010000 */
[----:B------:R-:W-:Y:S01]  /*9f40*/  FADD.FTZ R11, R140, R101 ;  /* 0x000000658c0b7221 */ /* 0x000fe20000010000 */
[----:B------:R-:W-:Y:S01]  /*9f50*/  F2FP.BF16.F32.PACK_AB R89, R132, R7 ;  /* 0x000000078459723e */ /* 0x000fe200000010ff */
[----:B------:R-:W2:Y:S01]  /*9f60*/  MUFU.EX2 R121, R121 ;  /* 0x0000007900797308 */ /* 0x000ea20000000800 */
[----:B------:R-:W-:Y:S01]  /*9f70*/  FADD.FTZ R110, R15, R110 ;  /* 0x0000006e0f6e7221 */ /* 0x000fe20000010000 */
[C---:B------:R-:W-:Y:S01]  /*9f80*/  FADD.FTZ R12, R14.reuse, R11 ;  /* 0x0000000b0e0c7221 */ /* 0x040fe20000010000 */
[----:B------:R-:W-:Y:S01]  /*9f90*/  F2FP.BF16.F32.PACK_AB R11, R14, R140 ;  /* 0x0000008c0e0b723e */ /* 0x000fe200000010ff */
[----:B------:R-:W-:Y:S01]  /*9fa0*/  STSM.16.M88.4 [R2+0x24300], R88 ;  /* 0x0243005802007844 */ /* 0x000fe20000000200 */
[----:B------:R-:W-:Y:S01]  /*9fb0*/  FADD.FTZ R110, R21, R110 ;  /* 0x0000006e156e7221 */ /* 0x000fe20000010000 */
[----:B------:R-:W-:Y:S01]  /*9fc0*/  FADD.FTZ R107, R13, R12 ;  /* 0x0000000c0d6b7221 */ /* 0x000fe20000010000 */
[----:B------:R-:W-:Y:S01]  /*9fd0*/  FFMA.FTZ R12, R95, UR4, -R133 ;  /* 0x000000045f0c7c23 */ /* 0x000fe20008010885 */
[----:B------:R3:W-:Y:S01]  /*9fe0*/  STSM.16.M88.4 [R2+0x25b00], R8 ;  /* 0x025b000802007844 */ /* 0x0007e20000000200 */
[----:B------:R-:W-:Y:S01]  /*9ff0*/  FADD.FTZ R95, R111, R110 ;  /* 0x0000006e6f5f7221 */ /* 0x000fe20000010000 */
[----:B------:R-:W-:Y:S01]  /*a000*/  FADD.FTZ R107, R100, R107 ;  /* 0x0000006b646b7221 */ /* 0x000fe20000010000 */
[----:B------:R-:W-:Y:S01]  /*a010*/  FFMA.FTZ R101, R102, UR4, -R133 ;  /* 0x0000000466657c23 */ /* 0x000fe20008010885 */
[----:B------:R4:W-:Y:S01]  /*a020*/  MUFU.EX2 R7, R103 ;  /* 0x0000006700077308 */ /* 0x0009e20000000800 */
[----:B------:R-:W-:Y:S01]  /*a030*/  FADD.FTZ R108, R114, R95 ;  /* 0x0000005f726c7221 */ /* 0x000fe20000010000 */
[----:B------:R-:W-:Y:S01]  /*a040*/  FADD.FTZ R14, R80, R107 ;  /* 0x0000006b500e7221 */ /* 0x000fe20000010000 */
[--C-:B------:R-:W-:Y:S01]  /*a050*/  FFMA.FTZ R95, R87, UR4, -R133.reuse ;  /* 0x00000004575f7c23 */ /* 0x100fe20008010885 */
[----:B------:R-:W-:Y:S01]  /*a060*/  FFMA.FTZ R102, R83, UR4, -R133 ;  /* 0x0000000453667c23 */ /* 0x000fe20008010885 */
[----:B------:R-:W-:Y:S01]  /*a070*/  FADD.FTZ R107, R81, R108 ;  /* 0x0000006c516b7221 */ /* 0x000fe20000010000 */
[----:B------:R-:W-:Y:S01]  /*a080*/  FADD.FTZ R87, R109, R14 ;  /* 0x0000000e6d577221 */ /* 0x000fe20000010000 */
[----:B------:R-:W-:Y:S01]  /*a090*/  FMUL.FTZ R35, R35, R4 ;  /* 0x0000000423237220 */ /* 0x000fe20000410000 */
[----:B------:R-:W5:Y:S01]  /*a0a0*/  MUFU.EX2 R122, R122 ;  /* 0x0000007a007a7308 */ /* 0x000f620000000800 */
[----:B------:R-:W-:Y:S01]  /*a0b0*/  FADD.FTZ R107, R84, R107 ;  /* 0x0000006b546b7221 */ /* 0x000fe20000010000 */
[----:B------:R-:W-:Y:S01]  /*a0c0*/  FADD.FTZ R14, R112, R87 ;  /* 0x00000057700e7221 */ /* 0x000fe20000010000 */
[----:B----4-:R-:W-:Y:S01]  /*a0d0*/  FFMA.FTZ R103, R82, UR4, -R133 ;  /* 0x0000000452677c23 */ /* 0x010fe20008010885 */
[----:B---3--:R-:W-:Y:S01]  /*a0e0*/  F2FP.BF16.F32.PACK_AB R10, R111, R21 ;  /* 0x000000156f0a723e */ /* 0x008fe200000010ff */
[----:B------:R-:W-:Y:S01]  /*a0f0*/  FADD.FTZ R108, R96, R107 ;  /* 0x0000006b606c7221 */ /* 0x000fe20000010000 */
[----:B------:R-:W-:Y:S01]  /*a100*/  FADD.FTZ R87, R113, R14 ;  /* 0x0000000e71577221 */ /* 0x000fe20000010000 */
[----:B------:R-:W-:Y:S01]  /*a110*/  F2FP.BF16.F32.PACK_AB R8, R15, R93 ;  /* 0x0000005d0f08723e */ /* 0x000fe200000010ff */
[----:B------:R3:W-:Y:S01]  /*a120*/  MUFU.EX2 R86, R12 ;  /* 0x0000000c00567308 */ /* 0x0007e20000000800 */
[----:B------:R-:W-:Y:S01]  /*a130*/  FADD.FTZ R108, R97, R108 ;  /* 0x0000006c616c7221 */ /* 0x000fe20000010000 */
[----:B------:R-:W-:Y:S01]  /*a140*/  FADD.FTZ R14, R116, R87 ;  /* 0x00000057740e7221 */ /* 0x000fe20000010000 */
[----:B------:R-:W-:Y:S01]  /*a150*/  F2FP.BF16.F32.PACK_AB R11, R109, R80 ;  /* 0x000000506d0b723e */ /* 0x000fe200000010ff */
[----:B------:R-:W-:Y:S01]  /*a160*/  FFMA.FTZ R133, R138, UR4, -R133 ;  /* 0x000000048a857c23 */ /* 0x000fe20008010885 */
[----:B------:R-:W-:Y:S01]  /*a170*/  FADD.FTZ R117, R85, R108 ;  /* 0x0000006c55757221 */ /* 0x000fe20000010000 */
[----:B------:R-:W-:Y:S01]  /*a180*/  FADD.FTZ R107, R115, R14 ;  /* 0x0000000e736b7221 */ /* 0x000fe20000010000 */
[----:B------:R-:W-:Y:S01]  /*a190*/  F2FP.BF16.F32.PACK_AB R14, R96, R84 ;  /* 0x00000054600e723e */ /* 0x000fe200000010ff */
[----:B------:R-:W-:Y:S01]  /*a1a0*/  MUFU.EX2 R101, R101 ;  /* 0x0000006500657308 */ /* 0x000fe20000000800 */
[----:B------:R-:W-:Y:S01]  /*a1b0*/  FADD.FTZ R117, R94, R117 ;  /* 0x000000755e757221 */ /* 0x000fe20000010000 */
[----:B------:R-:W-:Y:S01]  /*a1c0*/  FADD.FTZ R107, R20, R107 ;  /* 0x0000006b146b7221 */ /* 0x000fe20000010000 */
[----:B---3--:R-:W-:Y:S01]  /*a1d0*/  F2FP.BF16.F32.PACK_AB R12, R81, R114 ;  /* 0x00000072510c723e */ /* 0x008fe200000010ff */
[----:B------:R-:W-:Y:S01]  /*a1e0*/  FMUL.FTZ R38, R38, R4 ;  /* 0x0000000426267220 */ /* 0x000fe20000410000 */
[----:B------:R-:W-:Y:S01]  /*a1f0*/  FADD.FTZ R88, R72, R117 ;  /* 0x0000007548587221 */ /* 0x000fe20000010000 */
[----:B------:R-:W-:Y:S01]  /*a200*/  FADD.FTZ R108, R104, R107 ;  /* 0x0000006b686c7221 */ /* 0x000fe20000010000 */
[----:B------:R-:W-:Y:S01]  /*a210*/  F2FP.BF16.F32.PACK_AB R9, R100, R13 ;  /* 0x0000000d6409723e */ /* 0x000fe200000010ff */
[----:B------:R-:W3:Y:S01]  /*a220*/  MUFU.EX2 R123, R123 ;  /* 0x0000007b007b7308 */ /* 0x000ee20000000800 */
[----:B------:R-:W-:Y:S01]  /*a230*/  FADD.FTZ R21, R73, R88 ;  /* 0x0000005849157221 */ /* 0x000fe20000010000 */
[----:B------:R-:W-:Y:S01]  /*a240*/  FADD.FTZ R108, R105, R108 ;  /* 0x0000006c696c7221 */ /* 0x000fe20000010000 */
[----:B------:R-:W-:Y:S01]  /*a250*/  F2FP.BF16.F32.PACK_AB R94, R72, R94 ;  /* 0x0000005e485e723e */ /* 0x000fe200000010ff */
[----:B------:R4:W-:Y:S01]  /*a260*/  STSM.16.M88.4 [R2+0x27300], R8 ;  /* 0x0273000802007844 */ /* 0x0009e20000000200 */
[----:B------:R-:W-:Y:S01]  /*a270*/  FADD.FTZ R89, R98, R21 ;  /* 0x0000001562597221 */ /* 0x000fe20000010000 */
[----:B------:R-:W-:Y:S01]  /*a280*/  FADD.FTZ R15, R3, R108 ;  /* 0x0000006c030f7221 */ /* 0x000fe20000010000 */
[----:B------:R-:W-:Y:S01]  /*a290*/  F2FP.BF16.F32.PACK_AB R13, R113, R112 ;  /* 0x00000070710d723e */ /* 0x000fe200000010ff */
[----:B------:R-:W1:Y:S01]  /*a2a0*/  MUFU.EX2 R82, R118 ;  /* 0x0000007600527308 */ /* 0x000e620000000800 */
[----:B------:R-:W-:Y:S01]  /*a2b0*/  FADD.FTZ R80, R76, R89 ;  /* 0x000000594c507221 */ /* 0x000fe20000010000 */
[----:B------:R-:W-:Y:S01]  /*a2c0*/  FADD.FTZ R81, R106, R15 ;  /* 0x0000000f6a517221 */ /* 0x000fe20000010000 */
[----:B------:R-:W-:Y:S01]  /*a2d0*/  F2FP.BF16.F32.PACK_AB R15, R115, R116 ;  /* 0x00000074730f723e */ /* 0x000fe200000010ff */
[----:B------:R-:W-:Y:S01]  /*a2e0*/  FMUL.FTZ R39, R39, R4 ;  /* 0x0000000427277220 */ /* 0x000fe20000410000 */
[----:B------:R-:W-:Y:S01]  /*a2f0*/  FADD.FTZ R88, R79, R80 ;  /* 0x000000504f587221 */ /* 0x000fe20000010000 */
[----:B0-----:R-:W-:Y:S01]  /*a300*/  FADD.FTZ R84, R0, R81 ;  /* 0x0000005100547221 */ /* 0x001fe20000010000 */
[----:B------:R-:W-:Y:S01]  /*a310*/  F2FP.BF16.F32.PACK_AB R93, R104, R20 ;  /* 0x00000014685d723e */ /* 0x000fe200000010ff */
[----:B------:R-:W0:Y:S01]  /*a320*/  MUFU.EX2 R127, R127 ;  /* 0x0000007f007f7308 */ /* 0x000e220000000800 */
[----:B--2---:R-:W-:Y:S01]  /*a330*/  FADD.FTZ R81, R121, R88 ;  /* 0x0000005879517221 */ /* 0x004fe20000010000 */
[----:B------:R-:W-:Y:S01]  /*a340*/  FADD.FTZ R84, R99, R84 ;  /* 0x0000005463547221 */ /* 0x000fe20000010000 */
[----:B------:R1:W-:Y:S01]  /*a350*/  STSM.16.M88.4 [R2+0x28b00], R12 ;  /* 0x028b000c02007844 */ /* 0x0003e20000000200 */
[----:B----4-:R-:W-:Y:S01]  /*a360*/  F2FP.BF16.F32.PACK_AB R8, R98, R73 ;  /* 0x000000496208723e */ /* 0x010fe200000010ff */
[----:B-----5:R-:W-:Y:S01]  /*a370*/  FADD.FTZ R72, R122, R81 ;  /* 0x000000517a487221 */ /* 0x020fe20000010000 */
[----:B------:R-:W-:Y:S01]  /*a380*/  FADD.FTZ R84, R7, R84 ;  /* 0x0000005407547221 */ /* 0x000fe20000010000 */
[----:B------:R-:W-:Y:S01]  /*a390*/  F2FP.BF16.F32.PACK_AB R10, R79, R76 ;  /* 0x0000004c4f0a723e */ /* 0x000fe200000010ff */
[----:B------:R-:W2:Y:S01]  /*a3a0*/  MUFU.EX2 R83, R119 ;  /* 0x0000007700537308 */ /* 0x000ea20000000800 */
[----:B---3--:R-:W-:Y:S01]  /*a3b0*/  FADD.FTZ R72, R123, R72 ;  /* 0x000000487b487221 */ /* 0x008fe20000010000 */
[----:B------:R-:W-:Y:S01]  /*a3c0*/  FADD.FTZ R9, R101, R84 ;  /* 0x0000005465097221 */ /* 0x000fe20000010000 */
[----:B------:R-:W-:Y:S01]  /*a3d0*/  F2FP.BF16.F32.PACK_AB R11, R7, R99 ;  /* 0x00000063070b723e */ /* 0x000fe200000010ff */
[-C--:B------:R-:W-:Y:S01]  /*a3e0*/  FMUL.FTZ R42, R42, R4.reuse ;  /* 0x000000042a2a7220 */ /* 0x080fe20000410000 */
[-C--:B------:R-:W-:Y:S01]  /*a3f0*/  FMUL.FTZ R43, R43, R4.reuse ;  /* 0x000000042b2b7220 */ /* 0x080fe20000410000 */
[-C--:B------:R-:W-:Y:S01]  /*a400*/  FMUL.FTZ R46, R46, R4.reuse ;  /* 0x000000042e2e7220 */ /* 0x080fe20000410000 */
[-C--:B------:R-:W-:Y:S01]  /*a410*/  FMUL.FTZ R47, R47, R4.reuse ;  /* 0x000000042f2f7220 */ /* 0x080fe20000410000 */
[----:B------:R-:W3:Y:S01]  /*a420*/  MUFU.EX2 R124, R124 ;  /* 0x0000007c007c7308 */ /* 0x000ee20000000800 */
[-C--:B------:R-:W-:Y:S01]  /*a430*/  FMUL.FTZ R50, R50, R4.reuse ;  /* 0x0000000432327220 */ /* 0x080fe20000410000 */
[-C--:B------:R-:W-:Y:S01]  /*a440*/  FMUL.FTZ R51, R51, R4.reuse ;  /* 0x0000000433337220 */ /* 0x080fe20000410000 */
[----:B-1----:R-:W-:Y:S01]  /*a450*/  FADD.FTZ R12, R82, R9 ;  /* 0x00000009520c7221 */ /* 0x002fe20000010000 */
[----:B0-----:R-:W-:Y:S01]  /*a460*/  FADD.FTZ R9, R127, R72 ;  /* 0x000000487f097221 */ /* 0x001fe20000010000 */
[-C--:B------:R-:W-:Y:S01]  /*a470*/  FMUL.FTZ R54, R54, R4.reuse ;  /* 0x0000000436367220 */ /* 0x080fe20000410000 */
[-C--:B------:R-:W-:Y:S01]  /*a480*/  FMUL.FTZ R55, R55, R4.reuse ;  /* 0x0000000437377220 */ /* 0x080fe20000410000 */
[-C--:B------:R-:W-:Y:S01]  /*a490*/  FMUL.FTZ R58, R58, R4.reuse ;  /* 0x000000043a3a7220 */ /* 0x080fe20000410000 */
[----:B------:R-:W0:Y:S01]  /*a4a0*/  MUFU.EX2 R87, R103 ;  /* 0x0000006700577308 */ /* 0x000e220000000800 */
[-C--:B------:R-:W-:Y:S01]  /*a4b0*/  FMUL.FTZ R59, R59, R4.reuse ;  /* 0x000000043b3b7220 */ /* 0x080fe20000410000 */
[-C--:B------:R-:W-:Y:S01]  /*a4c0*/  FMUL.FTZ R62, R62, R4.reuse ;  /* 0x000000043e3e7220 */ /* 0x080fe20000410000 */
[-C--:B------:R-:W-:Y:S01]  /*a4d0*/  FMUL.FTZ R63, R63, R4.reuse ;  /* 0x000000043f3f7220 */ /* 0x080fe20000410000 */
[-C--:B------:R-:W-:Y:S01]  /*a4e0*/  FMUL.FTZ R66, R66, R4.reuse ;  /* 0x0000000442427220 */ /* 0x080fe20000410000 */
[-C--:B------:R-:W-:Y:S01]  /*a4f0*/  FMUL.FTZ R67, R67, R4.reuse ;  /* 0x0000000443437220 */ /* 0x080fe20000410000 */
[-C--:B------:R-:W-:Y:S01]  /*a500*/  FMUL.FTZ R70, R70, R4.reuse ;  /* 0x0000000446467220 */ /* 0x080fe20000410000 */
[----:B------:R-:W-:Y:S01]  /*a510*/  FMUL.FTZ R71, R71, R4 ;  /* 0x0000000447477220 */ /* 0x000fe20000410000 */
[----:B------:R-:W1:Y:S01]  /*a520*/  MUFU.EX2 R102, R102 ;  /* 0x0000006600667308 */ /* 0x000e620000000800 */
[-C--:B------:R-:W-:Y:S01]  /*a530*/  FMUL.FTZ R24, R24, R78.reuse ;  /* 0x0000004e18187220 */ /* 0x080fe20000410000 */
[-C--:B------:R-:W-:Y:S01]  /*a540*/  FMUL.FTZ R25, R25, R78.reuse ;  /* 0x0000004e19197220 */ /* 0x080fe20000410000 */
[-C--:B------:R-:W-:Y:S01]  /*a550*/  FMUL.FTZ R28, R28, R78.reuse ;  /* 0x0000004e1c1c7220 */ /* 0x080fe20000410000 */
[-C--:B------:R-:W-:Y:S01]  /*a560*/  FMUL.FTZ R29, R29, R78.reuse ;  /* 0x0000004e1d1d7220 */ /* 0x080fe20000410000 */
[-C--:B------:R-:W-:Y:S01]  /*a570*/  FMUL.FTZ R32, R32, R78.reuse ;  /* 0x0000004e20207220 */ /* 0x080fe20000410000 */
[-C--:B------:R-:W-:Y:S01]  /*a580*/  FMUL.FTZ R33, R33, R78.reuse ;  /* 0x0000004e21217220 */ /* 0x080fe20000410000 */
[-C--:B------:R-:W-:Y:S01]  /*a590*/  FMUL.FTZ R36, R36, R78.reuse ;  /* 0x0000004e24247220 */ /* 0x080fe20000410000 */
[----:B------:R4:W-:Y:S01]  /*a5a0*/  MUFU.EX2 R80, R95 ;  /* 0x0000005f00507308 */ /* 0x0009e20000000800 */
[-C--:B------:R-:W-:Y:S01]  /*a5b0*/  FMUL.FTZ R37, R37, R78.reuse ;  /* 0x0000004e25257220 */ /* 0x080fe20000410000 */
[-C--:B------:R-:W-:Y:S01]  /*a5c0*/  FMUL.FTZ R40, R40, R78.reuse ;  /* 0x0000004e28287220 */ /* 0x080fe20000410000 */
[-C--:B------:R-:W-:Y:S01]  /*a5d0*/  FMUL.FTZ R41, R41, R78.reuse ;  /* 0x0000004e29297220 */ /* 0x080fe20000410000 */
[-C--:B------:R-:W-:Y:S01]  /*a5e0*/  FMUL.FTZ R44, R44, R78.reuse ;  /* 0x0000004e2c2c7220 */ /* 0x080fe20000410000 */
[-C--:B------:R-:W-:Y:S01]  /*a5f0*/  FMUL.FTZ R45, R45, R78.reuse ;  /* 0x0000004e2d2d7220 */ /* 0x080fe20000410000 */
[-C--:B------:R-:W-:Y:S01]  /*a600*/  FMUL.FTZ R48, R48, R78.reuse ;  /* 0x0000004e30307220 */ /* 0x080fe20000410000 */
[----:B------:R-:W-:Y:S01]  /*a610*/  FMUL.FTZ R49, R49, R78 ;  /* 0x0000004e31317220 */ /* 0x000fe20000410000 */
[----:B------:R5:W1:Y:S01]  /*a620*/  MUFU.EX2 R21, R92 ;  /* 0x0000005c00157308 */ /* 0x000a620000000800 */
[----:B----4-:R-:W-:Y:S01]  /*a630*/  F2FP.BF16.F32.PACK_AB R95, R3, R105 ;  /* 0x00000069035f723e */ /* 0x010fe200000010ff */
[----:B--2---:R-:W-:Y:S01]  /*a640*/  FADD.FTZ R3, R83, R12 ;  /* 0x0000000c53037221 */ /* 0x004fe20000010000 */
[----:B---3--:R-:W-:Y:S01]  /*a650*/  FADD.FTZ R12, R124, R9 ;  /* 0x000000097c0c7221 */ /* 0x008fe20000010000 */
[----:B------:R-:W-:Y:S01]  /*a660*/  F2FP.BF16.F32.PACK_AB R9, R0, R106 ;  /* 0x0000006a0009723e */ /* 0x000fe200000010ff */
[-C--:B------:R-:W-:Y:S01]  /*a670*/  FMUL.FTZ R52, R52, R78.reuse ;  /* 0x0000004e34347220 */ /* 0x080fe20000410000 */
[----:B------:R-:W-:Y:S01]  /*a680*/  FADD.FTZ R0, R86, R3 ;  /* 0x0000000356007221 */ /* 0x000fe20000010000 */
[-C--:B------:R-:W-:Y:S01]  /*a690*/  FMUL.FTZ R53, R53, R78.reuse ;  /* 0x0000004e35357220 */ /* 0x080fe20000410000 */
[----:B------:R-:W2:Y:S01]  /*a6a0*/  MUFU.EX2 R125, R125 ;  /* 0x0000007d007d7308 */ /* 0x000ea20000000800 */
[----:B-----5:R-:W-:Y:S01]  /*a6b0*/  F2FP.BF16.F32.PACK_AB R92, R85, R97 ;  /* 0x00000061555c723e */ /* 0x020fe200000010ff */
[----:B0-----:R-:W-:Y:S01]  /*a6c0*/  FADD.FTZ R3, R87, R0 ;  /* 0x0000000057037221 */ /* 0x001fe20000010000 */
[-C--:B------:R-:W-:Y:S01]  /*a6d0*/  FMUL.FTZ R56, R56, R78.reuse ;  /* 0x0000004e38387220 */ /* 0x080fe20000410000 */
[-C--:B------:R-:W-:Y:S01]  /*a6e0*/  FMUL.FTZ R57, R57, R78.reuse ;  /* 0x0000004e39397220 */ /* 0x080fe20000410000 */
[-C--:B------:R-:W-:Y:S01]  /*a6f0*/  FMUL.FTZ R60, R60, R78.reuse ;  /* 0x0000004e3c3c7220 */ /* 0x080fe20000410000 */
[----:B-1----:R-:W-:Y:S01]  /*a700*/  FADD.FTZ R0, R102, R3 ;  /* 0x0000000366007221 */ /* 0x002fe20000010000 */
[----:B------:R-:W-:Y:S01]  /*a710*/  STSM.16.M88.4 [R2+0x2a300], R92 ;  /* 0x02a3005c02007844 */ /* 0x000fe20000000200 */
[----:B------:R-:W0:Y:S01]  /*a720*/  MUFU.EX2 R77, R77 ;  /* 0x0000004d004d7308 */ /* 0x000e220000000800 */
[-C--:B------:R-:W-:Y:S01]  /*a730*/  FMUL.FTZ R61, R61, R78.reuse ;  /* 0x0000004e3d3d7220 */ /* 0x080fe20000410000 */
[----:B------:R-:W-:Y:S01]  /*a740*/  FADD.FTZ R3, R21, R0 ;  /* 0x0000000015037221 */ /* 0x000fe20000010000 */
[----:B------:R1:W-:Y:S01]  /*a750*/  STSM.16.M88.4 [R2+0x2bb00], R8 ;  /* 0x02bb000802007844 */ /* 0x0003e20000000200 */
[-C--:B------:R-:W-:Y:S01]  /*a760*/  FMUL.FTZ R64, R64, R78.reuse ;  /* 0x0000004e40407220 */ /* 0x080fe20000410000 */
[-C--:B------:R-:W-:Y:S01]  /*a770*/  FMUL.FTZ R65, R65, R78.reuse ;  /* 0x0000004e41417220 */ /* 0x080fe20000410000 */
[----:B------:R-:W-:Y:S01]  /*a780*/  FADD.FTZ R3, R80, R3 ;  /* 0x0000000350037221 */ /* 0x000fe20000010000 */
[----:B------:R-:W-:Y:S01]  /*a790*/  FMUL.FTZ R68, R68, R78 ;  /* 0x0000004e44447220 */ /* 0x000fe20000410000 */
[----:B------:R-:W3:Y:S01]  /*a7a0*/  MUFU.EX2 R134, R134 ;  /* 0x0000008600867308 */ /* 0x000ee20000000800 */
[C---:B--2---:R-:W-:Y:S01]  /*a7b0*/  FADD.FTZ R12, R125.reuse, R12 ;  /* 0x0000000c7d0c7221 */ /* 0x044fe20000010000 */
[----:B------:R-:W-:Y:S01]  /*a7c0*/  F2FP.BF16.F32.PACK_AB R124, R125, R124 ;  /* 0x0000007c7d7c723e */ /* 0x000fe200000010ff */
[----:B------:R-:W-:Y:S01]  /*a7d0*/  FMUL.FTZ R69, R69, R78 ;  /* 0x0000004e45457220 */ /* 0x000fe20000410000 */
[----:B------:R-:W-:-:S02]  /*a7e0*/  F2FP.BF16.F32.PACK_AB R125, R102, R87 ;  /* 0x00000057667d723e */ /* 0x000fc400000010ff */
[----:B------:R-:W-:Y:S02]  /*a7f0*/  MOV R4, R130 ;  /* 0x0000008200047202 */ /* 0x000fe40000000f00 */
[----:B------:R-:W2:Y:S01]  /*a800*/  MUFU.EX2 R126, R126 ;  /* 0x0000007e007e7308 */ /* 0x000ea20000000800 */
[----:B0-----:R-:W-:Y:S01]  /*a810*/  FADD.FTZ R7, R77, R12 ;  /* 0x0000000c4d077221 */ /* 0x001fe20000010000 */
[----:B-1----:R-:W-:Y:S02]  /*a820*/  F2FP.BF16.F32.PACK_AB R8, R122, R121 ;  /* 0x000000797a08723e */ /* 0x002fe400000010ff */
[----:B------:R-:W-:Y:S02]  /*a830*/  F2FP.BF16.F32.PACK_AB R10, R127, R123 ;  /* 0x0000007b7f0a723e */ /* 0x000fe400000010ff */
[----:B------:R-:W-:Y:S02]  /*a840*/  F2FP.BF16.F32.PACK_AB R9, R82, R101 ;  /* 0x000000655209723e */ /* 0x000fe400000010ff */
[----:B------:R-:W0:Y:S01]  /*a850*/  MUFU.EX2 R13, R75 ;  /* 0x0000004b000d7308 */ /* 0x000e220000000800 */
[----:B---3--:R-:W-:Y:S01]  /*a860*/  FADD.FTZ R3, R134, R3 ;  /* 0x0000000386037221 */ /* 0x008fe20000010000 */
[----:B------:R-:W-:-:S02]  /*a870*/  F2FP.BF16.F32.PACK_AB R11, R86, R83 ;  /* 0x00000053560b723e */ /* 0x000fc400000010ff */
[----:B------:R-:W-:-:S03]  /*a880*/  F2FP.BF16.F32.PACK_AB R127, R80, R21 ;  /* 0x00000015507f723e */ /* 0x000fc600000010ff */
[----:B------:R1:W-:Y:S01]  /*a890*/  STSM.16.M88.4 [R2+0x2d300], R8 ;  /* 0x02d3000802007844 */ /* 0x0003e20000000200 */
[----:B------:R-:W3:Y:S01]  /*a8a0*/  MUFU.EX2 R128, R128 ;  /* 0x0000008000807308 */ /* 0x000ee20000000800 */
[C---:B--2---:R-:W-:Y:S01]  /*a8b0*/  FADD.FTZ R7, R126.reuse, R7 ;  /* 0x000000077e077221 */ /* 0x044fe20000010000 */
[----:B------:R-:W-:-:S05]  /*a8c0*/  F2FP.BF16.F32.PACK_AB R126, R126, R77 ;  /* 0x0000004d7e7e723e */ /* 0x000fca00000010ff */
[----:B------:R1:W-:Y:S01]  /*a8d0*/  STSM.16.M88.4 [R2+0x2eb00], R124 ;  /* 0x02eb007c02007844 */ /* 0x0003e20000000200 */
[----:B------:R-:W2:Y:S01]  /*a8e0*/  MUFU.EX2 R129, R129 ;  /* 0x0000008100817308 */ /* 0x000ea20000000800 */
[C---:B0-----:R-:W-:Y:S01]  /*a8f0*/  FADD.FTZ R3, R13.reuse, R3 ;  /* 0x000000030d037221 */ /* 0x041fe20000010000 */
[----:B------:R-:W-:-:S06]  /*a900*/  F2FP.BF16.F32.PACK_AB R13, R13, R134 ;  /* 0x000000860d0d723e */ /* 0x000fcc00000010ff */
[----:B------:R-:W0:Y:S01]  /*a910*/  MUFU.EX2 R131, R131 ;  /* 0x0000008300837308 */ /* 0x000e220000000800 */
[----:B---3--:R-:W-:-:S07]  /*a920*/  FADD.FTZ R0, R128, R7 ;  /* 0x0000000780007221 */ /* 0x008fce0000010000 */
[----:B------:R-:W3:Y:S01]  /*a930*/  MUFU.EX2 R20, R135 ;  /* 0x0000008700147308 */ /* 0x000ee20000000800 */
[C---:B--2---:R-:W-:Y:S01]  /*a940*/  F2FP.BF16.F32.PACK_AB R12, R129.reuse, R128 ;  /* 0x00000080810c723e */ /* 0x044fe200000010ff */
[----:B------:R-:W-:-:S06]  /*a950*/  FADD.FTZ R0, R129, R0 ;  /* 0x0000000081007221 */ /* 0x000fcc0000010000 */
[----:B------:R-:W2:Y:S01]  /*a960*/  MUFU.EX2 R133, R133 ;  /* 0x0000008500857308 */ /* 0x000ea20000000800 */
[----:B0-----:R-:W-:Y:S01]  /*a970*/  F2FP.BF16.F32.PACK_AB R14, R6, R131 ;  /* 0x00000083060e723e */ /* 0x001fe200000010ff */
[----:B------:R-:W-:Y:S01]  /*a980*/  FADD.FTZ R131, R131, R0 ;  /* 0x0000000083837221 */ /* 0x000fe20000010000 */
[----:B---3--:R-:W-:-:S03]  /*a990*/  FADD.FTZ R0, R20, R3 ;  /* 0x0000000314007221 */ /* 0x008fc60000010000 */
[----:B------:R-:W-:Y:S01]  /*a9a0*/  FADD.FTZ R3, R6, R131 ;  /* 0x0000008306037221 */ /* 0x000fe20000010000 */
[----:B------:R-:W-:Y:S01]  /*a9b0*/  IMAD.MOV.U32 R6, RZ, RZ, R74 ;  /* 0x000000ffff067224 */ /* 0x000fe200078e004a */
[C---:B--2---:R-:W-:Y:S01]  /*a9c0*/  F2FP.BF16.F32.PACK_AB R15, R133.reuse, R20 ;  /* 0x00000014850f723e */ /* 0x044fe200000010ff */
[----:B------:R-:W-:-:S04]  /*a9d0*/  FADD.FTZ R0, R133, R0 ;  /* 0x0000000085007221 */ /* 0x000fc80000010000 */
        /* <DEDUP_REMOVED lines=9> */
[----:B------:R-:W-:-:S05]  /*aa70*/  UMOV UR38, UR10 ;  /* 0x0000000a00267c82 */ /* 0x000fca0008000000 */
.L_x_1667:
[----:B------:R-:W-:-:S13]  /*aa80*/  ISETP.LE.AND P2, PT, RZ, UR38, PT ;  /* 0x00000026ff007c0c */ /* 0x000fda000bf43270 */
[----:B------:R-:W-:Y:S05]  /*aa90*/  @!P2 BRA `(.L_x_1677) ;  /* 0x000000400020a947 */ /* 0x000fea0003800000 */
[----:B------:R-:W-:Y:S01]  /*aaa0*/  IMAD.MOV.U32 R5, RZ, RZ, R130 ;  /* 0x000000ffff057224 */ /* 0x000fe200078e0082 */
[----:B------:R-:W-:Y:S01]  /*aab0*/  UMOV UR39, UR60 ;  /* 0x0000003c00277c82 */ /* 0x000fe20008000000 */
[----:B------:R-:W-:Y:S01]  /*aac0*/  IMAD.MOV.U32 R4, RZ, RZ, R74 ;  /* 0x000000ffff047224 */ /* 0x000fe200078e004a */
[----:B------:R-:W-:Y:S01]  /*aad0*/  UMOV UR7, UR36 ;  /* 0x0000002400077c82 */ /* 0x000fe20008000000 */
[----:B------:R-:W-:-:S05]  /*aae0*/  ULDC UR5, c[0x0][0x9d8] ;  /* 0x0002760000057ab9 */ /* 0x000fca0000000800 */
.L_x_1686:
[----:B------:R-:W-:Y:S01]  /*aaf0*/  R2UR UR4, R16 ;  /* 0x00000000100472ca */ /* 0x000fe200000e0000 */
[----:B------:R-:W-:-:S04]  /*ab00*/  UIADD3 UR36, UR7, 0x1, URZ ;  /* 0x0000000107247890 */ /* 0x000fc8000fffe03f */
[----:B------:R-:W-:-:S04]  /*ab10*/  UISETP.NE.AND UP0, UPT, UR36, 0x2, UPT ;  /* 0x000000022400788c */ /* 0x000fc8000bf05270 */
[----:B------:R-:W-:Y:S02]  /*ab20*/  USEL UR60, URZ, 0x1, UP0 ;  /* 0x000000013f3c7887 */ /* 0x000fe40008000000 */
[----:B------:R-:W-:Y:S02]  /*ab30*/  USEL UR36, UR36, URZ, UP0 ;  /* 0x0000003f24247287 */ /* 0x000fe40008000000 */
[----:B------:R-:W-:Y:S01]  /*ab40*/  ISETP.NE.AND P3, PT, RZ, UR4, PT ;  /* 0x00000004ff007c0c */ /* 0x000fe2000bf65270 */
[----:B------:R-:W-:-:S12]  /*ab50*/  ULOP3.LUT UR60, UR39, UR60, URZ, 0x3c, !UPT ;  /* 0x0000003c273c7292 */ /* 0x000fd8000f8e3c3f */
[----:B0-----:R-:W-:Y:S05]  /*ab60*/  @P3 BRA `(.L_x_1678) ;  /* 0x00000000002c3947 */ /* 0x001fea0003800000 */
[----:B------:R-:W-:Y:S05]  /*ab70*/  @!P0 BRA `(.L_x_1679) ;  /* 0x0000000000048947 */ /* 0x000fea0003800000 */
[----:B------:R-:W-:Y:S01]  /*ab80*/  BPT.TRAP 0x1 ;  /* 0x000000040000795c */ /* 0x000fe20000300000 */
.L_x_1679:
[----:B------:R-:W-:Y:S01]  /*ab90*/  ULEA UR4, UR36, UR37, 0x3 ;  /* 0x0000002524047291 */ /* 0x000fe2000f8e183f */
[----:B------:R-:W-:-:S05]  /*aba0*/  IMAD.U32 R6, RZ, RZ, UR60 ;  /* 0x0000003cff067e24 */ /* 0x000fca000f8e00ff */
[----:B------:R-:W-:-:S04]  /*abb0*/  SHF.L.U32 R6, R6, 0x1f, RZ ;  /* 0x0000001f06067819 */ /* 0x000fc800000006ff */
[----:B------:R0:W2:Y:S01]  /*abc0*/  SYNCS.PHASECHK.TRANS64.TRYWAIT P2, [UR4+0x31c30], R6 ;  /* 0x031c3006ff0075a7 */ /* 0x0000a20008040144 */
[----:B------:R-:W-:Y:S05]  /*abd0*/  @!P0 BRA `(.L_x_1680) ;  /* 0x0000000000048947 */ /* 0x000fea0003800000 */
[----:B------:R-:W-:Y:S01]  /*abe0*/  BPT.TRAP 0x1 ;  /* 0x000000040000795c */ /* 0x000fe20000300000 */
.L_x_1680:
[----:B--2---:R-:W-:Y:S05]  /*abf0*/  @P2 BRA `(.L_x_1678) ;  /* 0x0000000000082947 */ /* 0x004fea0003800000 */
[----:B------:R-:W2:Y:S02]  /*ac00*/  SYNCS.PHASECHK.TRANS64.TRYWAIT P2, [UR4+0x31c30], R6 ;  /* 0x031c3006ff0075a7 */ /* 0x000ea40008040144 */
[----:B--2---:R-:W-:Y:S05]  /*ac10*/  @!P2 BRA `(.L_x_1681) ;  /* 0x000000b00084a947 */ /* 0x004fea0003800000 */
.L_x_1678:
[----:B--2---:R-:W2:Y:S01]  /*ac20*/  S2R R7, SR_TID.X ;  /* 0x0000000000077919 */ /* 0x004ea20000002100 */
        /* <DEDUP_REMOVED lines=24> */
[----:B--2---:R-:W-:Y:S01]  /*adb0*/  SHF.R.U32.HI R7, RZ, 0x7, R7 ;  /* 0x00000007ff077819 */ /* 0x004fe20000011607 */
        /* <DEDUP_REMOVED lines=330> */
.L_x_1683:
[----:B------:R-:W-:Y:S01]  /*c260*/  ULEA UR4, UR7, UR37, 0x3 ;  /* 0x0000002507047291 */ /* 0x000fe2000f8e183f */
[----:B------:R-:W-:-:S05]  /*c270*/  IMAD.U32 R6, RZ, RZ, UR39 ;  /* 0x00000027ff067e24 */ /* 0x000fca000f8e00ff */
[----:B------:R-:W-:-:S04]  /*c280*/  SHF.L.U32 R6, R6, 0x1f, RZ ;  /* 0x0000001f06067819 */ /* 0x000fc800000006ff */
[----:B------:R0:W1:Y:S01]  /*c290*/  SYNCS.PHASECHK.TRANS64.TRYWAIT P2, [UR4+0x31c50], R6 ;  /* 0x031c5006ff0075a7 */ /* 0x0000620008040144 */
[----:B------:R-:W-:Y:S05]  /*c2a0*/  @!P0 BRA `(.L_x_1684) ;  /* 0x0000000000048947 */ /* 0x000fea0003800000 */
[----:B------:R-:W-:Y:S01]  /*c2b0*/  BPT.TRAP 0x1 ;  /* 0x000000040000795c */ /* 0x000fe20000300000 */
.L_x_1684:
[----:B-1----:R-:W-:Y:S05]  /*c2c0*/  @P2 BRA `(.L_x_1682) ;  /* 0x0000000000082947 */ /* 0x002fea0003800000 */
[----:B------:R-:W1:Y:S02]  /*c2d0*/  SYNCS.PHASECHK.TRANS64.TRYWAIT P2, [UR4+0x31c50], R6 ;  /* 0x031c5006ff0075a7 */ /* 0x000e640008040144 */
[----:B-1----:R-:W-:Y:S05]  /*c2e0*/  @!P2 BRA `(.L_x_1685) ;  /* 0x0000009800e8a947 */ /* 0x002fea0003800000 */
.L_x_1682:
        /* <DEDUP_REMOVED lines=88> */
[----:B------:R-:W-:Y:S01]  /*c870*/  ULDC UR14, c[0x0][0x988] ;  /* 0x00026200000e7ab9 */ /* 0x000fe20000000800 */
[----:B------:R-:W-:Y:S01]  /*c880*/  FMUL.FTZ R20, R134, UR5 ;  /* 0x0000000586147c20 */ /* 0x000fe20008410000 */
[----:B------:R-:W-:Y:S01]  /*c890*/  UMOV UR4, UR14 ;  /* 0x0000000e00047c82 */ /* 0x000fe20008000000 */
        /* <DEDUP_REMOVED lines=14> */
[----:B------:R-:W0:Y:S01]  /*c980*/  S2R R138, SR_TID.X ;  /* 0x00000000008a7919 */ /* 0x000e220000002100 */
[----:B------:R-:W-:Y:S01]  /*c990*/  UMOV UR39, UR60 ;  /* 0x0000003c00277c82 */ /* 0x000fe20008000000 */
        /* <DEDUP_REMOVED lines=11> */
[----:B------:R-:W-:Y:S01]  /*ca50*/  UIADD3 UR32, UR10, 0x300, URZ ;  /* 0x000003000a207890 */ /* 0x000fe2000fffe03f */
[----:B0-----:R-:W-:Y:S01]  /*ca60*/  SHF.R.U32.HI R145, RZ, 0x7, R138 ;  /* 0x00000007ff917819 */ /* 0x001fe2000001168a */
[----:B------:R-:W-:-:S03]  /*ca70*/  UIADD3 UR34, UR11, 0x80, URZ ;  /* 0x000000800b227890 */ /* 0x000fc6000fffe03f */
[----:B------:R-:W0:Y:S01]  /*ca80*/  MUFU.TANH R104, R104 ;  /* 0x0000006800687308 */ /* 0x000e220000002400 */
[----:B------:R-:W-:Y:S01]  /*ca90*/  UMOV UR33, 0xc0000010 ;  /* 0xc000001000217882 */ /* 0x000fe20000000000 */
[----:B------:R-:W-:Y:S01]  /*caa0*/  UMOV UR35, 0x80000020 ;  /* 0x8000002000237882 */ /* 0x000fe20000000000 */
[----:B--2---:R-:W-:Y:S02]  /*cab0*/  FMNMX.FTZ R130, R115, R130, !PT ;  /* 0x0000008273827209 */ /* 0x004fe40007810000 */
[----:B------:R-:W-:-:S03]  /*cac0*/  ISETP.GE.U32.AND P2, PT, R138, 0x180, PT ;  /* 0x000001808a00780c */ /* 0x000fc60003f46070 */
        /* <DEDUP_REMOVED lines=23> */
[----:B-1----:R-:W-:Y:S01]  /*cc40*/  FMNMX.FTZ R130, R92, R103, !PT ;  /* 0x000000675c827209 */ /* 0x002fe20007810000 */
[----:B------:R-:W-:Y:S02]  /*cc50*/  WARPGROUP.DEPBAR.LE gsb0, 0x0 ;  /* 0x00008000000079c5 */ /* 0x000fe40000010000 */
[----:B------:R-:W-:Y:S01]  /*cc60*/  WARPGROUP.ARRIVE ;  /* 0x00000000000079c5 */ /* 0x000fe20000000000 */
[----:B------:R-:W-:Y:S01]  /*cc70*/  FMUL.FTZ R103, R76, UR5 ;  /* 0x000000054c677c20 */ /* 0x000fe20008410000 */
[----:B------:R-:W-:Y:S02]  /*cc80*/  FMUL.FTZ R76, R77, UR5 ;  /* 0x000000054d4c7c20 */ /* 0x000fe40008410000 */
[----:B------:R-:W1:Y:S01]  /*cc90*/  MUFU.TANH R81, R81 ;  /* 0x0000005100517308 */ /* 0x000e620000002400 */
[----:B--2---:R-:W-:Y:S01]  /*cca0*/  FMNMX.FTZ R131, R93, R130, !PT ;  /* 0x000000825d837209 */ /* 0x004fe20007810000 */
[----:B------:R-:W-:Y:S01]  /*ccb0*/  HGMMA.64x96x16.F32.BF16 R24, gdesc[UR32].tnspB, R24, gsb0 ;  /* 0x41600000201879f0 */ /* 0x000fe20008001818 */
[----:B------:R-:W-:-:S02]  /*ccc0*/  UIADD3 UR32, UR10, 0x480, URZ ;  /* 0x000004800a207890 */ /* 0x000fc4000fffe03f */
[----:B------:R-:W-:Y:S01]  /*ccd0*/  UIADD3 UR34, UR11, 0xc0, URZ ;  /* 0x000000c00b227890 */ /* 0x000fe2000fffe03f */
[----:B------:R-:W-:Y:S01]  /*cce0*/  UMOV UR33, 0xc0000010 ;  /* 0xc000001000217882 */ /* 0x000fe20000000000 */
[----:B------:R-:W-:Y:S01]  /*ccf0*/  UMOV UR35, 0x80000020 ;  /* 0x8000002000237882 */ /* 0x000fe20000000000 */
[----:B------:R-:W2:Y:S01]  /*cd00*/  MUFU.TANH R84, R84 ;  /* 0x0000005400547308 */ /* 0x000ea20000002400 */
[----:B0-----:R-:W-:-:S07]  /*cd10*/  FMNMX.FTZ R130, R80, R131, !PT ;  /* 0x0000008350827209 */ /* 0x001fce0007810000 */
[----:B------:R-:W0:Y:S01]  /*cd20*/  MUFU.TANH R85, R85 ;  /* 0x0000005500557308 */ /* 0x000e220000002400 */
[----:B-1----:R-:W-:-:S07]  /*cd30*/  FMNMX.FTZ R77, R81, R130, !PT ;  /* 0x00000082514d7209 */ /* 0x002fce0007810000 */
[----:B------:R-:W1:Y:S01]  /*cd40*/  MUFU.TANH R72, R72 ;  /* 0x0000004800487308 */ /* 0x000e620000002400 */
[----:B--2---:R-:W-:Y:S01]  /*cd50*/  FMNMX.FTZ R130, R84, R77, !PT ;  /* 0x0000004d54827209 */ /* 0x004fe20007810000 */
[----:B------:R-:W-:Y:S01]  /*cd60*/  FMUL.FTZ R77, R90, UR5 ;  /* 0x000000055a4d7c20 */ /* 0x000fe20008410000 */
[----:B------:R-:W-:Y:S01]  /*cd70*/  FMUL.FTZ R90, R91, UR5 ;  /* 0x000000055b5a7c20 */ /* 0x000fe20008410000 */
[----:B------:R-:W-:Y:S01]  /*cd80*/  FMUL.FTZ R91, R94, UR5 ;  /* 0x000000055e5b7c20 */ /* 0x000fe20008410000 */
[----:B------:R-:W-:Y:S01]  /*cd90*/  FMUL.FTZ R94, R95, UR5 ;  /* 0x000000055f5e7c20 */ /* 0x000fe20008410000 */
[----:B------:R-:W-:Y:S02]  /*cda0*/  FMUL.FTZ R95, R74, UR5 ;  /* 0x000000054a5f7c20 */ /* 0x000fe40008410000 */
        /* <DEDUP_REMOVED lines=9> */
[----:B-1----:R-:W-:-:S05]  /*ce40*/  FMNMX.FTZ R131, R76, R131, !PT ;  /* 0x000000834c837209 */ /* 0x002fca0007810000 */
[----:B------:R-:W1:Y:S02]  /*ce50*/  SHFL.BFLY PT, R130, R131, 0x2, 0x1f ;  /* 0x0c401f0083827f89 */ /* 0x000e6400000e0000 */
[----:B------:R-:W3:Y:S08]  /*ce60*/  MUFU.TANH R11, R11 ;  /* 0x0000000b000b7308 */ /* 0x000ef00000002400 */
[----:B------:R-:W4:Y:S08]  /*ce70*/  MUFU.TANH R13, R13 ;  /* 0x0000000d000d7308 */ /* 0x000f300000002400 */
[----:B------:R-:W5:Y:S01]  /*ce80*/  MUFU.TANH R17, R17 ;  /* 0x0000001100117308 */ /* 0x000f620000002400 */
[----:B-1----:R-:W-:-:S07]  /*ce90*/  FMNMX.FTZ R130, R131, R130, !PT ;  /* 0x0000008283827209 */ /* 0x002fce0007810000 */
[----:B------:R-:W1:Y:S01]  /*cea0*/  MUFU.TANH R18, R18 ;  /* 0x0000001200127308 */ /* 0x000e620000002400 */
[----:B------:R-:W2:Y:S01]  /*ceb0*/  SHFL.BFLY PT, R131, R130, 0x1, 0x1f ;  /* 0x0c201f0082837f89 */ /* 0x000ea200000e0000 */
[----:B------:R-:W-:Y:S02]  /*cec0*/  WARPGROUP.DEPBAR.LE gsb0, 0x0 ;  /* 0x00008000000079c5 */ /* 0x000fe40000010000 */
[----:B------:R-:W-:-:S04]  /*ced0*/  WARPGROUP.ARRIVE ;  /* 0x00000000000079c5 */ /* 0x000fc80000000000 */
[----:B------:R-:W1:Y:S02]  /*cee0*/  MUFU.TANH R20, R20 ;  /* 0x0000001400147308 */ /* 0x000e640000002400 */
[----:B------:R-:W-:Y:S01]  /*cef0*/  HGMMA.64x96x16.F32.BF16 R24, gdesc[UR32].tnspB, R24, gsb0 ;  /* 0x41600000201879f0 */ /* 0x000fe20008001818 */
[----:B------:R-:W-:Y:S02]  /*cf00*/  UIADD3 UR32, UR10, 0x600, URZ ;  /* 0x000006000a207890 */ /* 0x000fe4000fffe03f */
[----:B------:R-:W-:-:S03]  /*cf10*/  UIADD3 UR34, UR11, 0x100, URZ ;  /* 0x000001000b227890 */ /* 0x000fc6000fffe03f */
[----:B------:R-:W1:Y:S01]  /*cf20*/  MUFU.TANH R128, R128 ;  /* 0x0000008000807308 */ /* 0x000e620000002400 */
[----:B------:R-:W-:Y:S01]  /*cf30*/  UMOV UR33, 0xc0000010 ;  /* 0xc000001000217882 */ /* 0x000fe20000000000 */
[----:B------:R-:W-:Y:S01]  /*cf40*/  UMOV UR35, 0x80000020 ;  /* 0x8000002000237882 */ /* 0x000fe20000000000 */
[----:B--2---:R-:W-:-:S05]  /*cf50*/  FMNMX.FTZ R74, R130, R131, !PT ;  /* 0x00000083824a7209 */ /* 0x004fca0007810000 */
[----:B------:R-:W2:Y:S01]  /*cf60*/  MUFU.TANH R121, R121 ;  /* 0x0000007900797308 */ /* 0x000ea20000002400 */
[C---:B------:R-:W-:Y:S01]  /*cf70*/  FMUL.FTZ R132, R74.reuse, UR4 ;  /* 0x000000044a847c20 */ /* 0x040fe20008410000 */
[----:B------:R-:W-:-:S03]  /*cf80*/  FADD.FTZ R4, -R74, R4 ;  /* 0x000000044a047221 */ /* 0x000fc60000010100 */
[--C-:B------:R-:W-:Y:S01]  /*cf90*/  FFMA.FTZ R134, R12, UR4, -R132.reuse ;  /* 0x000000040c867c23 */ /* 0x100fe20008010884 */
[----:B------:R-:W-:Y:S01]  /*cfa0*/  FMNMX.FTZ R12, R7, R5, !PT ;  /* 0x00000005070c7209 */ /* 0x000fe20007810000 */
[--C-:B------:R-:W-:Y:S01]  /*cfb0*/  FFMA.FTZ R131, R10, UR4, -R132.reuse ;  /* 0x000000040a837c23 */ /* 0x100fe20008010884 */
[--C-:B------:R-:W-:Y:S01]  /*cfc0*/  FFMA.FTZ R10, R15, UR4, -R132.reuse ;  /* 0x000000040f0a7c23 */ /* 0x100fe20008010884 */
[----:B------:R-:W2:Y:S01]  /*cfd0*/  MUFU.TANH R122, R122 ;  /* 0x0000007a007a7308 */ /* 0x000ea20000002400 */
[----:B0-----:R-:W-:Y:S01]  /*cfe0*/  FMNMX.FTZ R12, R9, R12, !PT ;  /* 0x0000000c090c7209 */ /* 0x001fe20007810000 */
[--C-:B------:R-:W-:Y:S01]  /*cff0*/  FFMA.FTZ R133, R8, UR4, -R132.reuse ;  /* 0x0000000408857c23 */ /* 0x100fe20008010884 */
[--C-:B------:R-:W-:Y:S01]  /*d000*/  FFMA.FTZ R8, R14, UR4, -R132.reuse ;  /* 0x000000040e087c23 */ /* 0x100fe20008010884 */
[----:B------:R-:W-:Y:S01]  /*d010*/  FMUL.FTZ R4, R4, UR4 ;  /* 0x0000000404047c20 */ /* 0x000fe20008410000 */
[----:B---3--:R-:W-:Y:S01]  /*d020*/  FMNMX.FTZ R12, R11, R12, !PT ;  /* 0x0000000c0b0c7209 */ /* 0x008fe20007810000 */
[--C-:B------:R-:W-:Y:S01]  /*d030*/  FFMA.FTZ R6, R6, UR4, -R132.reuse ;  /* 0x0000000406067c23 */ /* 0x100fe20008010884 */
[--C-:B------:R-:W-:Y:S01]  /*d040*/  FFMA.FTZ R19, R19, UR4, -R132.reuse ;  /* 0x0000000413137c23 */ /* 0x100fe20008010884 */
[----:B------:R-:W0:Y:S01]  /*d050*/  MUFU.TANH R124, R124 ;  /* 0x0000007c007c7308 */ /* 0x000e220000002400 */
[----:B----4-:R-:W-:Y:S01]  /*d060*/  FMNMX.FTZ R12, R13, R12, !PT ;  /* 0x0000000c0d0c7209 */ /* 0x010fe20007810000 */
[--C-:B------:R-:W-:Y:S01]  /*d070*/  FFMA.FTZ R21, R21, UR4, -R132.reuse ;  /* 0x0000000415157c23 */ /* 0x100fe20008010884 */
[--C-:B------:R-:W-:Y:S01]  /*d080*/  FFMA.FTZ R120, R120, UR4, -R132.reuse ;  /* 0x0000000478787c23 */ /* 0x100fe20008010884 */
[--C-:B------:R-:W-:Y:S01]  /*d090*/  FFMA.FTZ R129, R129, UR4, -R132.reuse ;  /* 0x0000000481817c23 */ /* 0x100fe20008010884 */
[----:B-----5:R-:W-:Y:S01]  /*d0a0*/  FMNMX.FTZ R15, R17, R12, !PT ;  /* 0x0000000c110f7209 */ /* 0x020fe20007810000 */
[--C-:B------:R-:W-:Y:S01]  /*d0b0*/  FFMA.FTZ R123, R123, UR4, -R132.reuse ;  /* 0x000000047b7b7c23 */ /* 0x100fe20008010884 */
[--C-:B------:R-:W-:Y:S01]  /*d0c0*/  FFMA.FTZ R125, R125, UR4, -R132.reuse ;  /* 0x000000047d7d7c23 */ /* 0x100fe20008010884 */
[----:B------:R-:W3:Y:S01]  /*d0d0*/  MUFU.TANH R126, R126 ;  /* 0x0000007e007e7308 */ /* 0x000ee20000002400 */
[----:B-1----:R-:W-:Y:S01]  /*d0e0*/  FMNMX.FTZ R15, R18, R15, !PT ;  /* 0x0000000f120f7209 */ /* 0x002fe20007810000 */
[--C-:B------:R-:W-:Y:S01]  /*d0f0*/  FFMA.FTZ R112, R112, UR4, -R132.reuse ;  /* 0x0000000470707c23 */ /* 0x100fe20008010884 */
[--C-:B------:R-:W-:Y:S01]  /*d100*/  FFMA.FTZ R127, R127, UR4, -R132.reuse ;  /* 0x000000047f7f7c23 */ /* 0x100fe20008010884 */
[--C-:B------:R-:W-:Y:S01]  /*d110*/  FFMA.FTZ R115, R115, UR4, -R132.reuse ;  /* 0x0000000473737c23 */ /* 0x100fe20008010884 */
[----:B------:R-:W-:Y:S01]  /*d120*/  FMNMX.FTZ R15, R20, R15, !PT ;  /* 0x0000000f140f7209 */ /* 0x000fe20007810000 */
[--C-:B------:R-:W-:Y:S01]  /*d130*/  FFMA.FTZ R117, R117, UR4, -R132.reuse ;  /* 0x0000000475757c23 */ /* 0x100fe20008010884 */
[--C-:B------:R-:W-:Y:S01]  /*d140*/  FFMA.FTZ R104, R104, UR4, -R132.reuse ;  /* 0x0000000468687c23 */ /* 0x100fe20008010884 */
[----:B------:R-:W1:Y:S01]  /*d150*/  MUFU.TANH R113, R113 ;  /* 0x0000007100717308 */ /* 0x000e620000002400 */
        /* <DEDUP_REMOVED lines=12> */
[----:B0-----:R-:W-:Y:S01]  /*d220*/  FMNMX.FTZ R15, R124, R15, !PT ;  /* 0x0000000f7c0f7209 */ /* 0x001fe20007810000 */
[--C-:B------:R-:W-:Y:S01]  /*d230*/  FFMA.FTZ R89, R89, UR4, -R132.reuse ;  /* 0x0000000459597c23 */ /* 0x100fe20008010884 */
[--C-:B------:R-:W-:Y:S01]  /*d240*/  FFMA.FTZ R92, R92, UR4, -R132.reuse ;  /* 0x000000045c5c7c23 */ /* 0x100fe20008010884 */
[----:B------:R-:W0:Y:S01]  /*d250*/  MUFU.TANH R116, R116 ;  /* 0x0000007400747308 */ /* 0x000e220000002400 */
[----:B---3--:R-:W-:Y:S01]  /*d260*/  FMNMX.FTZ R12, R126, R15, !PT ;  /* 0x0000000f7e0c7209 */ /* 0x008fe20007810000 */
[--C-:B------:R-:W-:Y:S01]  /*d270*/  FFMA.FTZ R93, R93, UR4, -R132.reuse ;  /* 0x000000045d5d7c23 */ /* 0x100fe20008010884 */
[--C-:B------:R-:W-:Y:S01]  /*d280*/  FFMA.FTZ R80, R80, UR4, -R132.reuse ;  /* 0x0000000450507c23 */ /* 0x100fe20008010884 */
[--C-:B------:R-:W-:Y:S01]  /*d290*/  FFMA.FTZ R81, R81, UR4, -R132.reuse ;  /* 0x0000000451517c23 */ /* 0x100fe20008010884 */
[----:B-1----:R-:W-:Y:S01]  /*d2a0*/  FMNMX.FTZ R15, R113, R12, !PT ;  /* 0x0000000c710f7209 */ /* 0x002fe20007810000 */
[--C-:B------:R-:W-:Y:S01]  /*d2b0*/  FFMA.FTZ R84, R84, UR4, -R132.reuse ;  /* 0x0000000454547c23 */ /* 0x100fe20008010884 */
[--C-:B------:R-:W-:Y:S01]  /*d2c0*/  FFMA.FTZ R85, R85, UR4, -R132.reuse ;  /* 0x0000000455557c23 */ /* 0x100fe20008010884 */
[----:B------:R-:W1:Y:S01]  /*d2d0*/  MUFU.TANH R118, R118 ;  /* 0x0000007600767308 */ /* 0x000e620000002400 */
[----:B--2---:R-:W-:Y:S01]  /*d2e0*/  FMNMX.FTZ R15, R114, R15, !PT ;  /* 0x0000000f720f7209 */ /* 0x004fe20007810000 */
[--C-:B------:R-:W-:Y:S01]  /*d2f0*/  FFMA.FTZ R72, R72, UR4, -R132.reuse ;  /* 0x0000000448487c23 */ /* 0x100fe20008010884 */
[--C-:B------:R-:W-:Y:S01]  /*d300*/  FFMA.FTZ R73, R73, UR4, -R132.reuse ;  /* 0x0000000449497c23 */ /* 0x100fe20008010884 */
[--C-:B------:R-:W-:Y:S01]  /*d310*/  FFMA.FTZ R103, R103, UR4, -R132.reuse ;  /* 0x0000000467677c23 */ /* 0x100fe20008010884 */
[----:B------:R-:W-:-:S03]  /*d320*/  FFMA.FTZ R132, R76, UR4, -R132 ;  /* 0x000000044c847c23 */ /* 0x000fc60008010884 */
[----:B------:R-:W2:Y:S01]  /*d330*/  MUFU.TANH R106, R106 ;  /* 0x0000006a006a7308 */ /* 0x000ea20000002400 */
[----:B0-----:R-:W-:-:S07]  /*d340*/  FMNMX.FTZ R15, R116, R15, !PT ;  /* 0x0000000f740f7209 */ /* 0x001fce0007810000 */
[----:B------:R-:W0:Y:S01]  /*d350*/  MUFU.TANH R107, R107 ;  /* 0x0000006b006b7308 */ /* 0x000e220000002400 */
[----:B-1----:R-:W-:-:S07]  /*d360*/  FMNMX.FTZ R15, R118, R15, !PT ;  /* 0x0000000f760f7209 */ /* 0x002fce0007810000 */
[----:B------:R-:W1:Y:S01]  /*d370*/  MUFU.TANH R109, R109 ;  /* 0x0000006d006d7308 */ /* 0x000e620000002400 */
[----:B--2---:R-:W-:Y:S01]  /*d380*/  FMNMX.FTZ R12, R106, R15, !PT ;  /* 0x0000000f6a0c7209 */ /* 0x004fe20007810000 */
[----:B------:R-:W-:Y:S02]  /*d390*/  WARPGROUP.DEPBAR.LE gsb0, 0x0 ;  /* 0x00008000000079c5 */ /* 0x000fe40000010000 */
[----:B------:R-:W-:-:S04]  /*d3a0*/  WARPGROUP.ARRIVE ;  /* 0x00000000000079c5 */ /* 0x000fc80000000000 */
[----:B------:R-:W2:Y:S01]  /*d3b0*/  MUFU.TANH R110, R110 ;  /* 0x0000006e006e7308 */ /* 0x000ea20000002400 */
[----:B0-----:R-:W-:Y:S01]  /*d3c0*/  FMNMX.FTZ R12, R107, R12, !PT ;  /* 0x0000000c6b0c7209 */ /* 0x001fe20007810000 */
[----:B------:R-:W-:Y:S01]  /*d3d0*/  HGMMA.64x96x16.F32.BF16 R24, gdesc[UR32].tnspB, R24, gsb0 ;  /* 0x41600000201879f0 */ /* 0x000fe20008001818 */
[----:B------:R-:W-:Y:S02]  /*d3e0*/  UIADD3 UR32, UR10, 0x780, URZ ;  /* 0x000007800a207890 */ /* 0x000fe4000fffe03f */
[----:B------:R-:W-:-:S03]  /*d3f0*/  UIADD3 UR34, UR11, 0x140, URZ ;  /* 0x000001400b227890 */ /* 0x000fc6000fffe03f */
[----:B------:R-:W0:Y:S01]  /*d400*/  MUFU.TANH R97, R97 ;  /* 0x0000006100617308 */ /* 0x000e220000002400 */
[----:B------:R-:W-:Y:S01]  /*d410*/  UMOV UR33, 0xc0000010 ;  /* 0xc000001000217882 */ /* 0x000fe20000000000 */
[----:B------:R-:W-:Y:S01]  /*d420*/  UMOV UR35, 0x80000020 ;  /* 0x8000002000237882 */ /* 0x000fe20000000000 */
[----:B-1----:R-:W-:-:S05]  /*d430*/  FMNMX.FTZ R15, R109, R12, !PT ;  /* 0x0000000c6d0f7209 */ /* 0x002fca0007810000 */
        /* <DEDUP_REMOVED lines=34> */
[----:B0-----:R-:W-:-:S07]  /*d660*/  FMNMX.FTZ R12, R95, R12, !PT ;  /* 0x0000000c5f0c7209 */ /* 0x001fce0007810000 */
[----:B------:R-:W0:Y:S01]  /*d670*/  MUFU.TANH R79, R79 ;  /* 0x0000004f004f7308 */ /* 0x000e220000002400 */
[----:B-1----:R-:W-:-:S07]  /*d680*/  FMNMX.FTZ R15, R75, R12, !PT ;  /* 0x0000000c4b0f7209 */ /* 0x002fce0007810000 */
[----:B------:R-:W-:Y:S01]  /*d690*/  MUFU.EX2 R4, R4 ;  /* 0x0000000400047308 */ /* 0x000fe20000000800 */
[----:B--2---:R-:W-:-:S07]  /*d6a0*/  FMNMX.FTZ R12, R78, R15, !PT ;  /* 0x0000000f4e0c7209 */ /* 0x004fce0007810000 */
[----:B------:R-:W-:Y:S01]  /*d6b0*/  MUFU.EX2 R6, R6 ;  /* 0x0000000600067308 */ /* 0x000fe20000000800 */
[----:B0-----:R-:W-:-:S05]  /*d6c0*/  FMNMX.FTZ R12, R79, R12, !PT ;  /* 0x0000000c4f0c7209 */ /* 0x001fca0007810000 */
[----:B------:R-:W0:Y:S02]  /*d6d0*/  SHFL.BFLY PT, R15, R12, 0x2, 0x1f ;  /* 0x0c401f000c0f7f89 */ /* 0x000e2400000e0000 */
[----:B------:R-:W-:Y:S08]  /*d6e0*/  MUFU.EX2 R133, R133 ;  /* 0x0000008500857308 */ /* 0x000ff00000000800 */
[----:B------:R-:W-:Y:S08]  /*d6f0*/  MUFU.EX2 R131, R131 ;  /* 0x0000008300837308 */ /* 0x000ff00000000800 */
[----:B------:R-:W-:Y:S01]  /*d700*/  MUFU.EX2 R134, R134 ;  /* 0x0000008600867308 */ /* 0x000fe20000000800 */
[----:B0-----:R-:W-:-:S07]  /*d710*/  FMNMX.FTZ R14, R12, R15, !PT ;  /* 0x0000000f0c0e7209 */ /* 0x001fce0007810000 */
[----:B------:R-:W-:Y:S01]  /*d720*/  MUFU.EX2 R8, R8 ;  /* 0x0000000800087308 */ /* 0x000fe20000000800 */
[----:B------:R-:W0:Y:S07]  /*d730*/  SHFL.BFLY PT, R15, R14, 0x1, 0x1f ;  /* 0x0c201f000e0f7f89 */ /* 0x000e2e00000e0000 */
[----:B------:R-:W-:Y:S08]  /*d740*/  MUFU.EX2 R10, R10 ;  /* 0x0000000a000a7308 */ /* 0x000ff00000000800 */
[----:B------:R-:W-:Y:S08]  /*d750*/  MUFU.EX2 R19, R19 ;  /* 0x0000001300137308 */ /* 0x000ff00000000800 */
[----:B------:R-:W-:Y:S01]  /*d760*/  MUFU.EX2 R21, R21 ;  /* 0x0000001500157308 */ /* 0x000fe20000000800 */
[----:B0-----:R-:W-:-:S05]  /*d770*/  FMNMX.FTZ R130, R14, R15, !PT ;  /* 0x0000000f0e827209 */ /* 0x001fca0007810000 */
[C---:B------:R-:W-:Y:S01]  /*d780*/  FMUL.FTZ R135, R130.reuse, UR4 ;  /* 0x0000000482877c20 */ /* 0x040fe20008410000 */
[----:B------:R-:W-:Y:S01]  /*d790*/  FADD.FTZ R12, -R130, R5 ;  /* 0x00000005820c7221 */ /* 0x000fe20000010100 */
[----:B------:R-:W-:Y:S02]  /*d7a0*/  MUFU.EX2 R120, R120 ;  /* 0x0000007800787308 */ /* 0x000fe40000000800 */
[--C-:B------:R-:W-:Y:S01]  /*d7b0*/  FFMA.FTZ R7, R7, UR4, -R135.reuse ;  /* 0x0000000407077c23 */ /* 0x100fe20008010887 */
[--C-:B------:R-:W-:Y:S01]  /*d7c0*/  FFMA.FTZ R136, R13, UR4, -R135.reuse ;  /* 0x000000040d887c23 */ /* 0x100fe20008010887 */
[----:B------:R-:W-:Y:S01]  /*d7d0*/  IMAD.U32 R13, RZ, RZ, UR36 ;  /* 0x00000024ff0d7e24 */ /* 0x000fe2000f8e00ff */
[----:B------:R-:W-:Y:S02]  /*d7e0*/  WARPGROUP.DEPBAR.LE gsb0, 0x0 ;  /* 0x00008000000079c5 */ /* 0x000fe40000010000 */
[----:B------:R-:W-:Y:S01]  /*d7f0*/  WARPGROUP.ARRIVE ;  /* 0x00000000000079c5 */ /* 0x000fe20000000000 */
[----:B------:R-:W-:Y:S01]  /*d800*/  FMUL.FTZ R12, R12, UR4 ;  /* 0x000000040c0c7c20 */ /* 0x000fe20008410000 */
[--C-:B------:R-:W-:Y:S01]  /*d810*/  FFMA.FTZ R15, R9, UR4, -R135.reuse ;  /* 0x00000004090f7c23 */ /* 0x100fe20008010887 */
[----:B------:R-:W-:Y:S01]  /*d820*/  MUFU.EX2 R7, R7 ;  /* 0x0000000700077308 */ /* 0x000fe20000000800 */
[--C-:B------:R-:W-:Y:S01]  /*d830*/  FFMA.FTZ R14, R11, UR4, -R135.reuse ;  /* 0x000000040b0e7c23 */ /* 0x100fe20008010887 */
[----:B------:R-:W-:Y:S01]  /*d840*/  @!P1 LEA R13, R13, UR37, 0x3 ;  /* 0x000000250d0d9c11 */ /* 0x000fe2000f8e18ff */
[----:B------:R-:W-:Y:S01]  /*d850*/  HGMMA.64x96x16.F32.BF16 R24, gdesc[UR32].tnspB, R24, gsb0 ;  /* 0x41600000201879f0 */ /* 0x000fe20008001818 */
[----:B------:R-:W-:Y:S01]  /*d860*/  UIADD3 UR32, UR10, 0xa80, URZ ;  /* 0x00000a800a207890 */ /* 0x000fe2000fffe03f */
[--C-:B------:R-:W-:Y:S01]  /*d870*/  FFMA.FTZ R137, R18, UR4, -R135.reuse ;  /* 0x0000000412897c23 */ /* 0x100fe20008010887 */
[----:B------:R-:W-:Y:S01]  /*d880*/  UIADD3 UR34, UR11, 0x1c0, URZ ;  /* 0x000001c00b227890 */ /* 0x000fe2000fffe03f */
[----:B------:R-:W-:Y:S01]  /*d890*/  @!P1 VIADD R13, R13, 0x31c40 ;  /* 0x00031c400d0d9836 */ /* 0x000fe20000000000 */
[----:B------:R-:W-:Y:S01]  /*d8a0*/  UMOV UR33, 0xc0000010 ;  /* 0xc000001000217882 */ /* 0x000fe20000000000 */
[----:B------:R-:W-:Y:S01]  /*d8b0*/  UMOV UR35, 0x80000020 ;  /* 0x8000002000237882 */ /* 0x000fe20000000000 */
[----:B------:R0:W1:Y:S01]  /*d8c0*/  MUFU.EX2 R76, R12 ;  /* 0x0000000c004c7308 */ /* 0x0000620000000800 */
[--C-:B------:R-:W-:Y:S01]  /*d8d0*/  FFMA.FTZ R18, R116, UR4, -R135.reuse ;  /* 0x0000000474127c23 */ /* 0x100fe20008010887 */
[--C-:B------:R-:W-:Y:S01]  /*d8e0*/  FFMA.FTZ R116, R118, UR4, -R135.reuse ;  /* 0x0000000476747c23 */ /* 0x100fe20008010887 */
[--C-:B------:R-:W-:Y:S01]  /*d8f0*/  FFMA.FTZ R9, R17, UR4, -R135.reuse ;  /* 0x0000000411097c23 */ /* 0x100fe20008010887 */
[--C-:B------:R-:W-:Y:S01]  /*d900*/  FFMA.FTZ R11, R20, UR4, -R135.reuse ;  /* 0x00000004140b7c23 */ /* 0x100fe20008010887 */
[--C-:B------:R-:W-:Y:S01]  /*d910*/  FFMA.FTZ R128, R128, UR4, -R135.reuse ;  /* 0x0000000480807c23 */ /* 0x100fe20008010887 */
[--C-:B------:R-:W-:Y:S01]  /*d920*/  FFMA.FTZ R121, R121, UR4, -R135.reuse ;  /* 0x0000000479797c23 */ /* 0x100fe20008010887 */
[----:B------:R-:W-:Y:S01]  /*d930*/  FFMA.FTZ R122, R122, UR4, -R135 ;  /* 0x000000047a7a7c23 */ /* 0x000fe20008010887 */
[----:B------:R-:W-:Y:S01]  /*d940*/  MUFU.EX2 R5, R132 ;  /* 0x0000008400057308 */ /* 0x000fe20000000800 */
[----:B0-----:R-:W-:-:S02]  /*d950*/  VIADD R12, R145, 0x9 ;  /* 0x00000009910c7836 */ /* 0x001fc40000000000 */
[--C-:B------:R-:W-:Y:S01]  /*d960*/  FFMA.FTZ R20, R124, UR4, -R135.reuse ;  /* 0x000000047c147c23 */ /* 0x100fe20008010887 */
[--C-:B------:R-:W-:Y:S01]  /*d970*/  FFMA.FTZ R124, R126, UR4, -R135.reuse ;  /* 0x000000047e7c7c23 */ /* 0x100fe20008010887 */
[--C-:B------:R-:W-:Y:S01]  /*d980*/  FFMA.FTZ R113, R113, UR4, -R135.reuse ;  /* 0x0000000471717c23 */ /* 0x100fe20008010887 */
[--C-:B------:R-:W-:Y:S01]  /*d990*/  FFMA.FTZ R114, R114, UR4, -R135.reuse ;  /* 0x0000000472727c23 */ /* 0x100fe20008010887 */
[----:B------:R-:W-:Y:S01]  /*d9a0*/  SEL R118, R12, 0x9, !P2 ;  /* 0x000000090c767807 */ /* 0x000fe20005000000 */
[----:B------:R-:W-:Y:S01]  /*d9b0*/  FFMA.FTZ R17, R106, UR4, -R135 ;  /* 0x000000046a117c23 */ /* 0x000fe20008010887 */
[----:B------:R-:W0:Y:S01]  /*d9c0*/  MUFU.EX2 R15, R15 ;  /* 0x0000000f000f7308 */ /* 0x000e220000000800 */
[----:B------:R-:W-:Y:S01]  /*d9d0*/  @!P1 PRMT R12, RZ, 0x654, R13 ;  /* 0x00000654ff0c9816 */ /* 0x000fe2000000000d */
        /* <DEDUP_REMOVED lines=13> */
[----:B------:R-:W-:Y:S01]  /*dab0*/  FFMA.FTZ R79, R79, UR4, -R135 ;  /* 0x000000044f4f7c23 */ /* 0x000fe20008010887 */
[----:B------:R-:W4:Y:S01]  /*dac0*/  MUFU.EX2 R136, R136 ;  /* 0x0000008800887308 */ /* 0x000f220000000800 */
[----:B--2---:R-:W-:-:S02]  /*dad0*/  IMAD.U32 R14, RZ, RZ, UR7 ;  /* 0x00000007ff0e7e24 */ /* 0x004fc4000f8e00ff */
[----:B------:R-:W-:Y:S01]  /*dae0*/  FFMA.FTZ R95, R95, UR4, -R135 ;  /* 0x000000045f5f7c23 */ /* 0x000fe20008010887 */
[----:B------:R-:W-:Y:S01]  /*daf0*/  ISETP.LT.AND P2, PT, RZ, UR38, PT ;  /* 0x00000026ff007c0c */ /* 0x000fe2000bf41270 */
[----:B------:R-:W-:Y:S01]  /*db00*/  UIADD3 UR7, UR38, -0x1, URZ ;  /* 0xffffffff26077890 */ /* 0x000fe2000fffe03f */
[----:B------:R-:W-:Y:S02]  /*db10*/  @!P1 LEA R14, R14, UR37, 0x3 ;  /* 0x000000250e0e9c11 */ /* 0x000fe4000f8e18ff */
[----:B------:R-:W2:Y:S02]  /*db20*/  MUFU.EX2 R9, R9 ;  /* 0x0000000900097308 */ /* 0x000ea40000000800 */
[----:B------:R-:W-:Y:S01]  /*db30*/  @!P1 IADD3 R13, R14, 0x31c60, RZ ;  /* 0x00031c600e0d9810 */ /* 0x000fe20007ffe0ff */
[----:B-1----:R-:W-:Y:S01]  /*db40*/  FFMA.FTZ R14, R76, R0, R7 ;  /* 0x000000004c0e7223 */ /* 0x002fe20000010007 */
[----:B------:R-:W-:Y:S01]  /*db50*/  FFMA.FTZ R0, R98, UR4, -R135 ;  /* 0x0000000462007c23 */ /* 0x000fe20008010887 */
[----:B------:R-:W-:Y:S01]  /*db60*/  UMOV UR38, UR7 ;  /* 0x0000000700267c82 */ /* 0x000fe20008000000 */
[----:B------:R-:W-:Y:S01]  /*db70*/  @!P1 PRMT R13, RZ, 0x654, R13 ;  /* 0x00000654ff0d9816 */ /* 0x000fe2000000000d */
[----:B------:R-:W-:Y:S01]  /*db80*/  UMOV UR7, UR36 ;  /* 0x0000002400077c82 */ /* 0x000fe20008000000 */
[----:B------:R-:W1:Y:S08]  /*db90*/  MUFU.EX2 R137, R137 ;  /* 0x0000008900897308 */ /* 0x000e700000000800 */
[----:B------:R-:W5:Y:S08]  /*dba0*/  MUFU.EX2 R11, R11 ;  /* 0x0000000b000b7308 */ /* 0x000f700000000800 */
[----:B------:R-:W5:Y:S08]  /*dbb0*/  MUFU.EX2 R128, R128 ;  /* 0x0000008000807308 */ /* 0x000f700000000800 */
[----:B------:R-:W5:Y:S08]  /*dbc0*/  MUFU.EX2 R121, R121 ;  /* 0x0000007900797308 */ /* 0x000f700000000800 */
[----:B------:R-:W-:Y:S08]  /*dbd0*/  MUFU.EX2 R129, R129 ;  /* 0x0000008100817308 */ /* 0x000ff00000000800 */
[----:B------:R-:W5:Y:S01]  /*dbe0*/  MUFU.EX2 R122, R122 ;  /* 0x0000007a007a7308 */ /* 0x000f620000000800 */
[----:B------:R-:W-:-:S02]  /*dbf0*/  WARPGROUP.DEPBAR.LE gsb0, 0x0 ;  /* 0x00008000000079c5 */ /* 0x000fc40000010000 */
[----:B------:R-:W-:-:S05]  /*dc00*/  WARPGROUP.ARRIVE ;  /* 0x00000000000079c5 */ /* 0x000fca0000000000 */
[----:B------:R-:W-:Y:S01]  /*dc10*/  MUFU.EX2 R123, R123 ;  /* 0x0000007b007b7308 */ /* 0x000fe20000000800 */
[----:B------:R-:W-:Y:S01]  /*dc20*/  HGMMA.64x96x16.F32.BF16 R24, gdesc[UR32].tnspB, R24, gsb0 ;  /* 0x41600000201879f0 */ /* 0x000fe20008001818 */
[----:B------:R-:W-:Y:S02]  /*dc30*/  UIADD3 UR32, UR10, 0xc00, URZ ;  /* 0x00000c000a207890 */ /* 0x000fe4000fffe03f */
[----:B------:R-:W-:-:S04]  /*dc40*/  UIADD3 UR34, UR11, 0x200, URZ ;  /* 0x000002000b227890 */ /* 0x000fc8000fffe03f */
[----:B------:R-:W-:Y:S01]  /*dc50*/  MUFU.EX2 R20, R20 ;  /* 0x0000001400147308 */ /* 0x000fe20000000800 */
[----:B------:R-:W-:Y:S01]  /*dc60*/  UMOV UR33, 0xc0000010 ;  /* 0xc000001000217882 */ /* 0x000fe20000000000 */
[----:B------:R-:W-:-:S06]  /*dc70*/  UMOV UR35, 0x80000020 ;  /* 0x8000002000237882 */ /* 0x000fcc0000000000 */
[----:B------:R-:W5:Y:S08]  /*dc80*/  MUFU.EX2 R125, R125 ;  /* 0x0000007d007d7308 */ /* 0x000f700000000800 */
[----:B------:R-:W5:Y:S08]  /*dc90*/  MUFU.EX2 R124, R124 ;  /* 0x0000007c007c7308 */ /* 0x000f700000000800 */
[----:B------:R-:W5:Y:S08]  /*dca0*/  MUFU.EX2 R112, R112 ;  /* 0x0000007000707308 */ /* 0x000f700000000800 */
[----:B------:R-:W-:Y:S08]  /*dcb0*/  MUFU.EX2 R113, R113 ;  /* 0x0000007100717308 */ /* 0x000ff00000000800 */
[----:B------:R-:W5:Y:S08]  /*dcc0*/  MUFU.EX2 R127, R127 ;  /* 0x0000007f007f7308 */ /* 0x000f700000000800 */
[----:B------:R-:W5:Y:S08]  /*dcd0*/  MUFU.EX2 R114, R114 ;  /* 0x0000007200727308 */ /* 0x000f700000000800 */
[----:B------:R-:W-:Y:S08]  /*dce0*/  MUFU.EX2 R115, R115 ;  /* 0x0000007300737308 */ /* 0x000ff00000000800 */
[----:B------:R-:W-:Y:S08]  /*dcf0*/  MUFU.EX2 R18, R18 ;  /* 0x0000001200127308 */ /* 0x000ff00000000800 */
[----:B------:R-:W5:Y:S08]  /*dd00*/  MUFU.EX2 R117, R117 ;  /* 0x0000007500757308 */ /* 0x000f700000000800 */
[----:B------:R-:W5:Y:S08]  /*dd10*/  MUFU.EX2 R116, R116 ;  /* 0x0000007400747308 */ /* 0x000f700000000800 */
        /* <DEDUP_REMOVED lines=16> */
[----:B------:R-:W5:Y:S08]  /*de20*/  MUFU.EX2 R101, R101 ;  /* 0x0000006500657308 */ /* 0x000f700000000800 */
        /* <DEDUP_REMOVED lines=12> */
[----:B0-----:R-:W-:Y:S01]  /*def0*/  FADD.FTZ R3, R15, R14 ;  /* 0x0000000e0f037221 */ /* 0x001fe20000010000 */
[----:B------:R0:W-:Y:S01]  /*df00*/  @!P1 SYNCS.ARRIVE.TRANS64.RED.A1T0 RZ, [R13+URZ], RZ ;  /* 0x000000ff0dff99a7 */ /* 0x0001e2000810043f */
[----:B------:R-:W-:Y:S01]  /*df10*/  F2FP.BF16.F32.PACK_AB R14, R134, R131 ;  /* 0x00000083860e723e */ /* 0x000fe200000010ff */
[----:B------:R-:W-:Y:S01]  /*df20*/  FADD.FTZ R12, R133, R12 ;  /* 0x0000000c850c7221 */ /* 0x000fe20000010000 */
[----:B------:R-:W-:Y:S01]  /*df30*/  MUFU.EX2 R92, R92 ;  /* 0x0000005c005c7308 */ /* 0x000fe20000000800 */
[-C--:B------:R-:W-:Y:S01]  /*df40*/  FMUL.FTZ R36, R36, R4.reuse ;  /* 0x0000000424247220 */ /* 0x080fe20000410000 */
[-C--:B------:R-:W-:Y:S01]  /*df50*/  FMUL.FTZ R37, R37, R4.reuse ;  /* 0x0000000425257220 */ /* 0x080fe20000410000 */
[-C--:B------:R-:W-:Y:S01]  /*df60*/  FMUL.FTZ R40, R40, R4.reuse ;  /* 0x0000000428287220 */ /* 0x080fe20000410000 */
[----:B------:R-:W-:Y:S01]  /*df70*/  FMUL.FTZ R41, R41, R4 ;  /* 0x0000000429297220 */ /* 0x000fe20000410000 */
[----:B0-----:R-:W-:Y:S01]  /*df80*/  FADD.FTZ R13, R131, R12 ;  /* 0x0000000c830d7221 */ /* 0x001fe20000010000 */
[----:B------:R-:W-:Y:S01]  /*df90*/  F2FP.BF16.F32.PACK_AB R12, R133, R6 ;  /* 0x00000006850c723e */ /* 0x000fe200000010ff */
[----:B------:R-:W-:Y:S01]  /*dfa0*/  FADD.FTZ R133, R132, R3 ;  /* 0x0000000384857221 */ /* 0x000fe20000010000 */
[----:B------:R-:W-:Y:S01]  /*dfb0*/  FFMA.FTZ R3, R100, UR4, -R135 ;  /* 0x0000000464037c23 */ /* 0x000fe20008010887 */
[----:B------:R-:W-:Y:S01]  /*dfc0*/  FADD.FTZ R139, R134, R13 ;  /* 0x0000000d868b7221 */ /* 0x000fe20000010000 */
[----:B------:R-:W-:Y:S01]  /*dfd0*/  F2FP.BF16.F32.PACK_AB R13, R15, R7 ;  /* 0x000000070f0d723e */ /* 0x000fe200000010ff */
[----:B----4-:R-:W-:Y:S01]  /*dfe0*/  FADD.FTZ R98, R136, R133 ;  /* 0x0000008588627221 */ /* 0x010fe20000010000 */
[----:B------:R-:W-:Y:S01]  /*dff0*/  FFMA.FTZ R7, R77, UR4, -R135 ;  /* 0x000000044d077c23 */ /* 0x000fe20008010887 */
[----:B------:R-:W-:Y:S01]  /*e000*/  FADD.FTZ R139, R8, R139 ;  /* 0x0000008b088b7221 */ /* 0x000fe20000010000 */
[----:B------:R-:W-:Y:S01]  /*e010*/  FFMA.FTZ R77, R82, UR4, -R135 ;  /* 0x00000004524d7c23 */ /* 0x000fe20008010887 */
[----:B--2---:R-:W-:Y:S01]  /*e020*/  FADD.FTZ R98, R9, R98 ;  /* 0x0000006209627221 */ /* 0x004fe20000010000 */
[----:B------:R-:W-:Y:S01]  /*e030*/  F2FP.BF16.F32.PACK_AB R15, R136, R132 ;  /* 0x00000084880f723e */ /* 0x000fe200000010ff */
[----:B------:R-:W-:Y:S01]  /*e040*/  FADD.FTZ R100, R10, R139 ;  /* 0x0000008b0a647221 */ /* 0x000fe20000010000 */
[----:B------:R-:W-:Y:S01]  /*e050*/  FFMA.FTZ R6, R102, UR4, -R135 ;  /* 0x0000000466067c23 */ /* 0x000fe20008010887 */
[----:B-1----:R-:W-:Y:S01]  /*e060*/  FADD.FTZ R98, R137, R98 ;  /* 0x0000006289627221 */ /* 0x002fe20000010000 */
[----:B------:R-:W-:Y:S01]  /*e070*/  MUFU.EX2 R3, R3 ;  /* 0x0000000300037308 */ /* 0x000fe20000000800 */
[----:B------:R-:W-:Y:S01]  /*e080*/  FADD.FTZ R100, R19, R100 ;  /* 0x0000006413647221 */ /* 0x000fe20000010000 */
[----:B------:R0:W-:Y:S01]  /*e090*/  STSM.16.M88.4 [R2+0x24300], R12 ;  /* 0x0243000c02007844 */ /* 0x0001e20000000200 */
[----:B-----5:R-:W-:Y:S01]  /*e0a0*/  FADD.FTZ R131, R11, R98 ;  /* 0x000000620b837221 */ /* 0x020fe20000010000 */
        /* <DEDUP_REMOVED lines=18> */
[----:B------:R1:W-:Y:S01]  /*e1d0*/  STSM.16.M88.4 [R2+0x25b00], R8 ;  /* 0x025b000802007844 */ /* 0x0003e20000000200 */
[----:B------:R-:W-:Y:S01]  /*e1e0*/  FADD.FTZ R98, R124, R131 ;  /* 0x000000837c627221 */ /* 0x000fe20000010000 */
[----:B------:R-:W-:Y:S01]  /*e1f0*/  F2FP.BF16.F32.PACK_AB R120, R129, R120 ;  /* 0x000000788178723e */ /* 0x000fe200000010ff */
[----:B------:R-:W-:Y:S01]  /*e200*/  FADD.FTZ R100, R112, R133 ;  /* 0x0000008570647221 */ /* 0x000fe20000010000 */
[----:B------:R-:W-:Y:S01]  /*e210*/  F2FP.BF16.F32.PACK_AB R112, R127, R112 ;  /* 0x000000707f70723e */ /* 0x000fe200000010ff */
[----:B------:R-:W-:Y:S01]  /*e220*/  FADD.FTZ R131, R113, R98 ;  /* 0x0000006271837221 */ /* 0x000fe20000010000 */
[C---:B------:R-:W-:Y:S01]  /*e230*/  F2FP.BF16.F32.PACK_AB R113, R114.reuse, R113 ;  /* 0x000000717271723e */ /* 0x040fe200000010ff */
        /* <DEDUP_REMOVED lines=8> */
[----:B0-----:R-:W-:Y:S01]  /*e2c0*/  FADD.FTZ R13, R117, R100 ;  /* 0x00000064750d7221 */ /* 0x001fe20000010000 */
[----:B------:R-:W-:Y:S01]  /*e2d0*/  MUFU.EX2 R91, R91 ;  /* 0x0000005b005b7308 */ /* 0x000fe20000000800 */
[----:B------:R-:W-:Y:S01]  /*e2e0*/  FADD.FTZ R12, R116, R131 ;  /* 0x00000083740c7221 */ /* 0x000fe20000010000 */
[----:B------:R0:W-:Y:S01]  /*e2f0*/  STSM.16.M88.4 [R2+0x27300], R120 ;  /* 0x0273007802007844 */ /* 0x0001e20000000200 */
[----:B------:R-:W-:Y:S01]  /*e300*/  FADD.FTZ R14, R104, R13 ;  /* 0x0000000d680e7221 */ /* 0x000fe20000010000 */
[----:B------:R-:W-:Y:S01]  /*e310*/  F2FP.BF16.F32.PACK_AB R104, R105, R104 ;  /* 0x000000686968723e */ /* 0x000fe200000010ff */
[----:B------:R-:W-:Y:S01]  /*e320*/  FADD.FTZ R13, R17, R12 ;  /* 0x0000000c110d7221 */ /* 0x000fe20000010000 */
[----:B------:R0:W-:Y:S01]  /*e330*/  STSM.16.M88.4 [R2+0x28b00], R112 ;  /* 0x028b007002007844 */ /* 0x0001e20000000200 */
[----:B------:R-:W-:Y:S01]  /*e340*/  FADD.FTZ R15, R105, R14 ;  /* 0x0000000e690f7221 */ /* 0x000fe20000010000 */
[----:B------:R-:W2:Y:S01]  /*e350*/  MUFU.EX2 R93, R93 ;  /* 0x0000005d005d7308 */ /* 0x000ea20000000800 */
[C---:B------:R-:W-:Y:S01]  /*e360*/  FADD.FTZ R14, R106.reuse, R13 ;  /* 0x0000000d6a0e7221 */ /* 0x040fe20000010000 */
[----:B------:R-:W-:Y:S01]  /*e370*/  F2FP.BF16.F32.PACK_AB R105, R106, R17 ;  /* 0x000000116a69723e */ /* 0x000fe200000010ff */
[----:B------:R-:W-:Y:S01]  /*e380*/  FADD.FTZ R20, R108, R15 ;  /* 0x0000000f6c147221 */ /* 0x000fe20000010000 */
[----:B------:R-:W-:Y:S01]  /*e390*/  F2FP.BF16.F32.PACK_AB R106, R119, R108 ;  /* 0x0000006c776a723e */ /* 0x000fe200000010ff */
[----:B------:R-:W-:Y:S01]  /*e3a0*/  FADD.FTZ R14, R107, R14 ;  /* 0x0000000e6b0e7221 */ /* 0x000fe20000010000 */
        /* <DEDUP_REMOVED lines=8> */
[C---:B------:R-:W-:Y:S01]  /*e430*/  F2FP.BF16.F32.PACK_AB R97, R0.reuse, R97 ;  /* 0x000000610061723e */ /* 0x040fe200000010ff */
[----:B------:R-:W-:Y:S01]  /*e440*/  FADD.FTZ R18, R111, R18 ;  /* 0x000000126f127221 */ /* 0x000fe20000010000 */
[----:B------:R-:W4:Y:S01]  /*e450*/  MUFU.EX2 R80, R80 ;  /* 0x0000005000507308 */ /* 0x000f220000000800 */
[----:B------:R-:W-:Y:S01]  /*e460*/  FADD.FTZ R14, R0, R13 ;  /* 0x0000000d000e7221 */ /* 0x000fe20000010000 */
[----:B--2---:R-:W-:Y:S01]  /*e470*/  F2FP.BF16.F32.PACK_AB R90, R93, R92 ;  /* 0x0000005c5d5a723e */ /* 0x004fe200000010ff */
[----:B------:R-:W-:Y:S01]  /*e480*/  FADD.FTZ R18, R99, R18 ;  /* 0x0000001263127221 */ /* 0x000fe20000010000 */
[C---:B------:R-:W-:Y:S01]  /*e490*/  F2FP.BF16.F32.PACK_AB R99, R6.reuse, R3 ;  /* 0x000000030663723e */ /* 0x040fe200000010ff */
[----:B------:R-:W-:Y:S01]  /*e4a0*/  FADD.FTZ R13, R3, R14 ;  /* 0x0000000e030d7221 */ /* 0x000fe20000010000 */
[----:B------:R0:W-:Y:S01]  /*e4b0*/  STSM.16.M88.4 [R2+0x2a300], R104 ;  /* 0x02a3006802007844 */ /* 0x0001e20000000200 */
[----:B-1----:R-:W-:Y:S01]  /*e4c0*/  FADD.FTZ R9, R101, R18 ;  /* 0x0000001265097221 */ /* 0x002fe20000010000 */
[----:B------:R-:W1:Y:S01]  /*e4d0*/  MUFU.EX2 R77, R77 ;  /* 0x0000004d004d7308 */ /* 0x000e620000000800 */
[----:B------:R-:W-:Y:S01]  /*e4e0*/  FADD.FTZ R8, R6, R13 ;  /* 0x0000000d06087221 */ /* 0x000fe20000010000 */
[----:B------:R0:W-:Y:S01]  /*e4f0*/  STSM.16.M88.4 [R2+0x2bb00], R96 ;  /* 0x02bb006002007844 */ /* 0x0001e20000000200 */
[----:B------:R-:W-:Y:S01]  /*e500*/  FADD.FTZ R10, R88, R9 ;  /* 0x00000009580a7221 */ /* 0x000fe20000010000 */
[----:B------:R-:W-:Y:S01]  /*e510*/  F2FP.BF16.F32.PACK_AB R88, R89, R88 ;  /* 0x000000585958723e */ /* 0x000fe200000010ff */
[----:B------:R-:W-:Y:S01]  /*e520*/  FADD.FTZ R9, R7, R8 ;  /* 0x0000000807097221 */ /* 0x000fe20000010000 */
[-C--:B------:R-:W-:Y:S01]  /*e530*/  FMUL.FTZ R45, R45, R4.reuse ;  /* 0x000000042d2d7220 */ /* 0x080fe20000410000 */
[----:B------:R-:W-:Y:S01]  /*e540*/  FADD.FTZ R11, R89, R10 ;  /* 0x0000000a590b7221 */ /* 0x000fe20000010000 */
[----:B------:R-:W2:Y:S01]  /*e550*/  MUFU.EX2 R12, R83 ;  /* 0x00000053000c7308 */ /* 0x000ea20000000800 */
[C---:B------:R-:W-:Y:S01]  /*e560*/  FADD.FTZ R0, R82.reuse, R9 ;  /* 0x0000000952007221 */ /* 0x040fe20000010000 */
[----:B------:R-:W-:Y:S01]  /*e570*/  F2FP.BF16.F32.PACK_AB R89, R82, R7 ;  /* 0x000000075259723e */ /* 0x000fe200000010ff */
[----:B------:R-:W-:Y:S01]  /*e580*/  FADD.FTZ R8, R92, R11 ;  /* 0x0000000b5c087221 */ /* 0x000fe20000010000 */
[-C--:B------:R-:W-:Y:S01]  /*e590*/  FMUL.FTZ R48, R48, R4.reuse ;  /* 0x0000000430307220 */ /* 0x080fe20000410000 */
[----:B------:R-:W-:Y:S01]  /*e5a0*/  FADD.FTZ R9, R91, R0 ;  /* 0x000000005b097221 */ /* 0x000fe20000010000 */
[C---:B---3--:R-:W-:Y:S01]  /*e5b0*/  F2FP.BF16.F32.PACK_AB R91, R94.reuse, R91 ;  /* 0x0000005b5e5b723e */ /* 0x048fe200000010ff */
[----:B------:R-:W-:Y:S01]  /*e5c0*/  FADD.FTZ R3, R93, R8 ;  /* 0x000000085d037221 */ /* 0x000fe20000010000 */
[----:B------:R-:W3:Y:S01]  /*e5d0*/  MUFU.EX2 R86, R86 ;  /* 0x0000005600567308 */ /* 0x000ee20000000800 */
[----:B------:R-:W-:Y:S01]  /*e5e0*/  FADD.FTZ R0, R94, R9 ;  /* 0x000000095e007221 */ /* 0x000fe20000010000 */
[-C--:B------:R-:W-:Y:S01]  /*e5f0*/  FMUL.FTZ R49, R49, R4.reuse ;  /* 0x0000000431317220 */ /* 0x080fe20000410000 */
[----:B----4-:R-:W-:Y:S01]  /*e600*/  FADD.FTZ R6, R80, R3 ;  /* 0x0000000350067221 */ /* 0x010fe20000010000 */
[----:B------:R0:W-:Y:S01]  /*e610*/  STSM.16.M88.4 [R2+0x2d300], R88 ;  /* 0x02d3005802007844 */ /* 0x0001e20000000200 */
[----:B-1----:R-:W-:Y:S01]  /*e620*/  FADD.FTZ R3, R77, R0 ;  /* 0x000000004d037221 */ /* 0x002fe20000010000 */
        /* <DEDUP_REMOVED lines=11> */
[----:B---3--:R-:W-:Y:S01]  /*e6e0*/  FADD.FTZ R3, R86, R3 ;  /* 0x0000000356037221 */ /* 0x008fe20000010000 */
[-C--:B------:R-:W-:Y:S01]  /*e6f0*/  FMUL.FTZ R68, R68, R4.reuse ;  /* 0x0000000444447220 */ /* 0x080fe20000410000 */
[----:B------:R-:W-:Y:S01]  /*e700*/  FMUL.FTZ R69, R69, R4 ;  /* 0x0000000445457220 */ /* 0x000fe20000410000 */
[-C--:B------:R-:W-:Y:S01]  /*e710*/  FMUL.FTZ R26, R26, R76.reuse ;  /* 0x0000004c1a1a7220 */ /* 0x080fe20000410000 */
[-C--:B------:R-:W-:Y:S01]  /*e720*/  FMUL.FTZ R27, R27, R76.reuse ;  /* 0x0000004c1b1b7220 */ /* 0x080fe20000410000 */
[-C--:B------:R-:W-:Y:S01]  /*e730*/  FMUL.FTZ R30, R30, R76.reuse ;  /* 0x0000004c1e1e7220 */ /* 0x080fe20000410000 */
[----:B------:R-:W-:Y:S01]  /*e740*/  FMUL.FTZ R31, R31, R76 ;  /* 0x0000004c1f1f7220 */ /* 0x000fe20000410000 */
[----:B------:R-:W3:Y:S01]  /*e750*/  MUFU.EX2 R84, R84 ;  /* 0x0000005400547308 */ /* 0x000ee20000000800 */
[C---:B-1----:R-:W-:Y:S01]  /*e760*/  FADD.FTZ R9, R81.reuse, R6 ;  /* 0x0000000651097221 */ /* 0x042fe20000010000 */
[----:B------:R-:W-:Y:S01]  /*e770*/  F2FP.BF16.F32.PACK_AB R80, R81, R80 ;  /* 0x000000505150723e */ /* 0x000fe200000010ff */
[-C--:B------:R-:W-:Y:S01]  /*e780*/  FMUL.FTZ R34, R34, R76.reuse ;  /* 0x0000004c22227220 */ /* 0x080fe20000410000 */
[----:B------:R-:W-:Y:S01]  /*e790*/  F2FP.BF16.F32.PACK_AB R81, R12, R77 ;  /* 0x0000004d0c51723e */ /* 0x000fe200000010ff */
[-C--:B------:R-:W-:Y:S01]  /*e7a0*/  FMUL.FTZ R35, R35, R76.reuse ;  /* 0x0000004c23237220 */ /* 0x080fe20000410000 */
[-C--:B------:R-:W-:Y:S01]  /*e7b0*/  FMUL.FTZ R38, R38, R76.reuse ;  /* 0x0000004c26267220 */ /* 0x080fe20000410000 */
[----:B------:R-:W-:Y:S01]  /*e7c0*/  FMUL.FTZ R39, R39, R76 ;  /* 0x0000004c27277220 */ /* 0x000fe20000410000 */
[----:B------:R-:W1:Y:S01]  /*e7d0*/  MUFU.EX2 R85, R85 ;  /* 0x0000005500557308 */ /* 0x000e620000000800 */
[C---:B--2---:R-:W-:Y:S01]  /*e7e0*/  FADD.FTZ R3, R83.reuse, R3 ;  /* 0x0000000353037221 */ /* 0x044fe20000010000 */
[----:B------:R-:W-:Y:S01]  /*e7f0*/  F2FP.BF16.F32.PACK_AB R83, R83, R86 ;  /* 0x000000565353723e */ /* 0x000fe200000010ff */
        /* <DEDUP_REMOVED lines=12> */
[----:B------:R-:W-:Y:S01]  /*e8c0*/  FMUL.FTZ R62, R62, R76 ;  /* 0x0000004c3e3e7220 */ /* 0x000fe20000410000 */
[----:B------:R-:W3:Y:S01]  /*e8d0*/  MUFU.EX2 R73, R73 ;  /* 0x0000004900497308 */ /* 0x000ee20000000800 */
[C---:B-1----:R-:W-:Y:S01]  /*e8e0*/  F2FP.BF16.F32.PACK_AB R82, R85.reuse, R84 ;  /* 0x000000545552723e */ /* 0x042fe200000010ff */
[----:B------:R-:W-:Y:S01]  /*e8f0*/  FADD.FTZ R7, R85, R0 ;  /* 0x0000000055077221 */ /* 0x000fe20000010000 */
[-C--:B------:R-:W-:Y:S01]  /*e900*/  FMUL.FTZ R63, R63, R76.reuse ;  /* 0x0000004c3f3f7220 */ /* 0x080fe20000410000 */
[-C--:B------:R-:W-:Y:S01]  /*e910*/  FMUL.FTZ R66, R66, R76.reuse ;  /* 0x0000004c42427220 */ /* 0x080fe20000410000 */
[-C--:B------:R-:W-:Y:S01]  /*e920*/  FMUL.FTZ R67, R67, R76.reuse ;  /* 0x0000004c43437220 */ /* 0x080fe20000410000 */
[----:B------:R0:W-:Y:S01]  /*e930*/  STSM.16.M88.4 [R2+0x2eb00], R80 ;  /* 0x02eb005002007844 */ /* 0x0001e20000000200 */
[-C--:B------:R-:W-:Y:S01]  /*e940*/  FMUL.FTZ R70, R70, R76.reuse ;  /* 0x0000004c46467220 */ /* 0x080fe20000410000 */
[----:B------:R-:W1:Y:S01]  /*e950*/  MUFU.EX2 R103, R103 ;  /* 0x0000006700677308 */ /* 0x000e620000000800 */
[----:B--2---:R-:W-:Y:S01]  /*e960*/  FADD.FTZ R0, R72, R7 ;  /* 0x0000000748007221 */ /* 0x004fe20000010000 */
[----:B------:R-:W-:Y:S01]  /*e970*/  FMUL.FTZ R71, R71, R76 ;  /* 0x0000004c47477220 */ /* 0x000fe20000410000 */
[----:B------:R-:W-:-:S05]  /*e980*/  IMAD.MOV.U32 R4, RZ, RZ, R74 ;  /* 0x000000ffff047224 */ /* 0x000fca00078e004a */
[----:B------:R-:W2:Y:S01]  /*e990*/  MUFU.EX2 R14, R95 ;  /* 0x0000005f000e7308 */ /* 0x000ea20000000800 */
[C---:B---3--:R-:W-:Y:S01]  /*e9a0*/  F2FP.BF16.F32.PACK_AB R8, R73.reuse, R72 ;  /* 0x000000484908723e */ /* 0x048fe200000010ff */
[----:B------:R-:W-:-:S06]  /*e9b0*/  FADD.FTZ R0, R73, R0 ;  /* 0x0000000049007221 */ /* 0x000fcc0000010000 */
[----:B------:R-:W3:Y:S01]  /*e9c0*/  MUFU.EX2 R75, R75 ;  /* 0x0000004b004b7308 */ /* 0x000ee20000000800 */
[----:B-1----:R-:W-:Y:S01]  /*e9d0*/  F2FP.BF16.F32.PACK_AB R10, R5, R103 ;  /* 0x00000067050a723e */ /* 0x002fe200000010ff */
[----:B------:R-:W-:-:S06]  /*e9e0*/  FADD.FTZ R0, R103, R0 ;  /* 0x0000000067007221 */ /* 0x000fcc0000010000 */
[----:B------:R-:W1:Y:S01]  /*e9f0*/  MUFU.EX2 R78, R78 ;  /* 0x0000004e004e7308 */ /* 0x000e620000000800 */
[----:B--2---:R-:W-:-:S07]  /*ea00*/  FADD.FTZ R3, R14, R3 ;  /* 0x000000030e037221 */ /* 0x004fce0000010000 */
[----:B------:R-:W2:Y:S01]  /*ea10*/  MUFU.EX2 R79, R79 ;  /* 0x0000004f004f7308 */ /* 0x000ea20000000800 */
[C---:B---3--:R-:W-:Y:S01]  /*ea20*/  F2FP.BF16.F32.PACK_AB R9, R75.reuse, R14 ;  /* 0x0000000e4b09723e */ /* 0x048fe200000010ff */
[----:B------:R-:W-:-:S04]  /*ea30*/  FADD.FTZ R3, R75, R3 ;  /* 0x000000034b037221 */ /* 0x000fc80000010000 */
[----:B-1----:R-:W-:Y:S01]  /*ea40*/  FADD.FTZ R6, R78, R3 ;  /* 0x000000034e067221 */ /* 0x002fe20000010000 */
        /* <DEDUP_REMOVED lines=13> */
.L_x_1677:
[----:B------:R-:W-:Y:S06]  /*eb20*/  BAR.ARV 0x8, 0x1a0 ;  /* 0x0206800000007b1d */ /* 0x000fec0000002000 */
[----:B------:R-:W-:Y:S05]  /*eb30*/  @!P0 BRA `(.L_x_1687) ;  /* 0x0000000000048947 */ /* 0x000fea0003800000 */
[----:B------:R-:W-:Y:S01]  /*eb40*/  BPT.TRAP 0x1 ;  /* 0x000000040000795c */ /* 0x000fe20000300000 */
.L_x_1687:
[----:B------:R-:W-:Y:S01]  /*eb50*/  ULEA UR6, UR36, UR37, 0x3 ;  /* 0x0000002524067291 */ /* 0x000fe2000f8e183f */
[----:B------:R-:W-:-:S05]  /*eb60*/  IMAD.U32 R4, RZ, RZ, UR60 ;  /* 0x0000003cff047e24 */ /* 0x000fca000f8e00ff */
[----:B------:R-:W-:-:S04]  /*eb70*/  SHF.L.U32 R4, R4, 0x1f, RZ ;  /* 0x0000001f04047819 */ /* 0x000fc800000006ff */
[----:B------:R2:W3:Y:S01]  /*eb80*/  SYNCS.PHASECHK.TRANS64.TRYWAIT P2, [UR6+0x31c50], R4 ;  /* 0x031c5004ff0075a7 */ /* 0x0004e20008040146 */
[----:B------:R-:W-:Y:S05]  /*eb90*/  @!P0 BRA `(.L_x_1688) ;  /* 0x0000000000048947 */ /* 0x000fea0003800000 */
[----:B------:R-:W-:Y:S01]  /*eba0*/  BPT.TRAP 0x1 ;  /* 0x000000040000795c */ /* 0x000fe20000300000 */
.L_x_1688:
[----:B---3--:R-:W-:Y:S05]  /*ebb0*/  @P2 BRA `(.L_x_1689) ;  /* 0x0000000000082947 */ /* 0x008fea0003800000 */
[----:B------:R-:W3:Y:S02]  /*ebc0*/  SYNCS.PHASECHK.TRANS64.TRYWAIT P0, [UR6+0x31c50], R4 ;  /* 0x031c5004ff0075a7 */ /* 0x000ee40008000146 */
[----:B---3--:R-:W-:Y:S05]  /*ebd0*/  @!P0 BRA `(.L_x_1690) ;  /* 0x0000007000c48947 */ /* 0x008fea0003800000 */
.L_x_1689:
[----:B------:R-:W-:Y:S01]  /*ebe0*/  UIADD3 UR37, UR37, 0x200, URZ ;  /* 0x0000020025257890 */ /* 0x000fe2000fffe03f */
[----:B------:R-:W-:Y:S01]  /*ebf0*/  WARPGROUP.ARRIVE ;  /* 0x00000000000079c5 */ /* 0x000fe20000000000 */
[----:B------:R-:W-:Y:S01]  /*ec00*/  ULOP3.LUT UR61, UR61, 0x10000, URZ, 0xfc, !UPT ;  /* 0x000100003d3d7892 */ /* 0x000fe2000f8efc3f */
[----:B--23--:R-:W2:Y:S01]  /*ec10*/  SHFL.BFLY PT, R4, R3, 0x2, 0x1f ;  /* 0x0c401f0003047f89 */ /* 0x00cea200000e0000 */
[----:B------:R-:W-:Y:S01]  /*ec20*/  USHF.R.U32.HI UR37, URZ, 0x4, UR37 ;  /* 0x000000043f257899 */ /* 0x000fe20008011625 */
[----:B01----:R-:W-:Y:S01]  /*ec30*/  IMAD.MOV.U32 R9, RZ, RZ, RZ ;  /* 0x000000ffff097224 */ /* 0x003fe200078e00ff */
[----:B------:R-:W-:Y:S01]  /*ec40*/  UMOV UR9, 0xc0000010 ;  /* 0xc000001000097882 */ /* 0x000fe20000000000 */
[----:B------:R-:W-:Y:S01]  /*ec50*/  UMOV UR11, 0x80000020 ;  /* 0x80000020000b7882 */ /* 0x000fe20000000000 */
[----:B------:R-:W-:Y:S01]  /*ec60*/  ULOP3.LUT UR37, UR37, 0x3fff, URZ, 0xc0, !UPT ;  /* 0x00003fff25257892 */ /* 0x000fe2000f8ec03f */
[----:B------:R-:W0:Y:S01]  /*ec70*/  SHFL.BFLY PT, R5, R0, 0x2, 0x1f ;  /* 0x0c401f0000057f89 */ /* 0x000e2200000e0000 */
[----:B------:R-:W-:Y:S01]  /*ec80*/  UMOV UR8, UR61 ;  /* 0x0000003d00087c82 */ /* 0x000fe20008000000 */
[----:B------:R-:W-:Y:S01]  /*ec90*/  R2UR UR7, R152 ;  /* 0x00000000980772ca */ /* 0x000fe200000e0000 */
[----:B------:R-:W-:-:S04]  /*eca0*/  ULOP3.LUT UR5, UR37, 0x2400000, URZ, 0xfc, !UPT ;  /* 0x0240000025057892 */ /* 0x000fc8000f8efc3f */
[----:B------:R-:W-:Y:S02]  /*ecb0*/  UIMAD UR5, UR36, 0x6c0, UR5 ;  /* 0x000006c0240578a4 */ /* 0x000fe4000f8e0205 */
[----:B------:R-:W-:-:S04]  /*ecc0*/  UIADD3 UR36, UR36, 0x1, URZ ;  /* 0x0000000124247890 */ /* 0x000fc8000fffe03f */
[----:B------:R-:W-:Y:S01]  /*ecd0*/  UISETP.NE.AND UP0, UPT, UR36, 0x2, UPT ;  /* 0x000000022400788c */ /* 0x000fe2000bf05270 */
[----:B------:R-:W-:Y:S01]  /*ece0*/  UMOV UR10, UR5 ;  /* 0x00000005000a7c82 */ /* 0x000fe20008000000 */
[----:B------:R-:W-:Y:S01]  /*ecf0*/  UIADD3 UR7, UR7, 0x1, URZ ;  /* 0x0000000107077890 */ /* 0x000fe2000fffe03f */
[----:B------:R-:W-:Y:S01]  /*ed00*/  HGMMA.64x96x16.F32.BF16 R24, gdesc[UR8].tnspB, R24, gsb0 ;  /* 0x41600000081879f0 */ /* 0x000fe20008001818 */
[----:B------:R-:W-:Y:S01]  /*ed10*/  UIADD3 UR8, UR61, 0x180, URZ ;  /* 0x000001803d087890 */ /* 0x000fe2000fffe03f */
[----:B--2---:R-:W-:Y:S01]  /*ed20*/  FADD.FTZ R4, R4, R3 ;  /* 0x0000000304047221 */ /* 0x004fe20000010000 */
[----:B------:R-:W-:Y:S01]  /*ed30*/  UIADD3 UR10, UR5, 0x40, URZ ;  /* 0x00000040050a7890 */ /* 0x000fe2000fffe03f */
[----:B------:R-:W-:Y:S01]  /*ed40*/  IMAD.MOV.U32 R3, RZ, RZ, -0x800000 ;  /* 0xff800000ff037424 */ /* 0x000fe200078e00ff */
[----:B------:R-:W-:Y:S01]  /*ed50*/  UMOV UR9, 0xc0000010 ;  /* 0xc000001000097882 */ /* 0x000fe20000000000 */
[----:B------:R-:W-:Y:S01]  /*ed60*/  UMOV UR11, 0x80000020 ;  /* 0x80000020000b7882 */ /* 0x000fe20000000000 */
[----:B0-----:R-:W-:Y:S01]  /*ed70*/  FADD.FTZ R6, R5, R0 ;  /* 0x0000000005067221 */ /* 0x001fe20000010000 */
[----:B------:R-:W-:Y:S01]  /*ed80*/  IMAD.MOV.U32 R0, RZ, RZ, -0x800000 ;  /* 0xff800000ff007424 */ /* 0x000fe200078e00ff */
[----:B------:R-:W0:Y:S01]  /*ed90*/  SHFL.BFLY PT, R5, R4, 0x1, 0x1f ;  /* 0x0c201f0004057f89 */ /* 0x000e2200000e0000 */
[----:B------:R-:W-:Y:S01]  /*eda0*/  IMAD.U32 R152, RZ, RZ, UR7 ;  /* 0x00000007ff987e24 */ /* 0x000fe2000f8e00ff */
[----:B------:R-:W-:-:S02]  /*edb0*/  USEL UR36, UR36, URZ, UP0 ;  /* 0x0000003f24247287 */ /* 0x000fc40008000000 */
[----:B------:R-:W1:Y:S01]  /*edc0*/  SHFL.BFLY PT, R7, R6, 0x1, 0x1f ;  /* 0x0c201f0006077f89 */ /* 0x000e6200000e0000 */
[----:B0-----:R-:W-:Y:S01]  /*edd0*/  FADD.FTZ R11, R4, R5 ;  /* 0x00000005040b7221 */ /* 0x001fe20000010000 */
[----:B------:R-:W-:Y:S01]  /*ede0*/  MOV R4, UR6 ;  /* 0x0000000600047c02 */ /* 0x000fe20008000f00 */
[----:B------:R-:W-:Y:S02]  /*edf0*/  IMAD.MOV.U32 R5, RZ, RZ, RZ ;  /* 0x000000ffff057224 */ /* 0x000fe400078e00ff */
[----:B-1----:R-:W-:Y:S01]  /*ee00*/  FADD.FTZ R12, R6, R7 ;  /* 0x00000007060c7221 */ /* 0x002fe20000010000 */
[----:B------:R-:W-:Y:S01]  /*ee10*/  FSETP.NE.FTZ.AND P0, PT, R11, RZ, PT ;  /* 0x000000ff0b00720b */ /* 0x000fe20003f15000 */
[----:B------:R-:W-:Y:S02]  /*ee20*/  @!P1 VIADD R4, R4, 0x31c60 ;  /* 0x00031c6004049836 */ /* 0x000fe40000000000 */
[----:B------:R-:W-:Y:S01]  /*ee30*/  IMAD.U32 R7, RZ, RZ, UR4 ;  /* 0x00000004ff077e24 */ /* 0x000fe2000f8e00ff */
[----:B------:R-:W-:Y:S01]  /*ee40*/  FSETP.NE.FTZ.AND P2, PT, R12, RZ, PT ;  /* 0x000000ff0c00720b */ /* 0x000fe20003f55000 */
[----:B------:R-:W-:Y:S01]  /*ee50*/  IMAD.U32 R6, RZ, RZ, UR4 ;  /* 0x00000004ff067e24 */ /* 0x000fe2000f8e00ff */
[----:B------:R-:W-:Y:S01]  /*ee60*/  @!P1 PRMT R4, RZ, 0x654, R4 ;  /* 0x00000654ff049816 */ /* 0x000fe20000000004 */
[----:B------:R-:W-:-:S04]  /*ee70*/  USEL UR4, URZ, 0x1, UP0 ;  /* 0x000000013f047887 */ /* 0x000fc80008000000 */
[----:B------:R-:W-:Y:S02]  /*ee80*/  ULOP3.LUT UR60, UR60, UR4, URZ, 0x3c, !UPT ;  /* 0x000000043c3c7292 */ /* 0x000fe4000f8e3c3f */
[----:B------:R-:W0:Y:S01]  /*ee90*/  @P0 MUFU.LG2 R8, R11 ;  /* 0x0000000b00080308 */ /* 0x000e220000000c00 */
[----:B------:R-:W-:-:S03]  /*eea0*/  @P0 FMUL.FTZ R7, R7, 0.69314718246459960938 ;  /* 0x3f31721807070820 */ /* 0x000fc60000410000 */
[----:B------:R-:W-:-:S04]  /*eeb0*/  @P2 FMUL.FTZ R6, R6, 0.69314718246459960938 ;  /* 0x3f31721806062820 */ /* 0x000fc80000410000 */
[----:B------:R-:W1:Y:S08]  /*eec0*/  @P2 MUFU.LG2 R10, R12 ;  /* 0x0000000c000a2308 */ /* 0x000e700000000c00 */
[----:B------:R1:W2:Y:S01]  /*eed0*/  @P0 MUFU.RCP R5, R11 ;  /* 0x0000000b00050308 */ /* 0x0002a20000001000 */
[----:B0-----:R-:W-:-:S04]  /*eee0*/  @P0 FMUL.FTZ R8, R8, 0.69314718246459960938 ;  /* 0x3f31721808080820 */ /* 0x001fc80000410000 */
[----:B------:R-:W-:Y:S01]  /*eef0*/  @P0 FFMA.FTZ R0, R7, R74, R8 ;  /* 0x0000004a07000223 */ /* 0x000fe20000010008 */
[----:B------:R-:W-:Y:S02]  /*ef00*/  PLOP3.LUT P0, PT, PT, PT, PT, 0x8, 0x0 ;  /* 0x000000000000781c */ /* 0x000fe40003f0e170 */
[----:B------:R-:W0:Y:S01]  /*ef10*/  @P2 MUFU.RCP R9, R12 ;  /* 0x0000000c00092308 */ /* 0x000e220000001000 */
[----:B-1----:R-:W-:-:S04]  /*ef20*/  @P2 FMUL.FTZ R11, R10, 0.69314718246459960938 ;  /* 0x3f3172180a0b2820 */ /* 0x002fc80000410000 */
        /* <DEDUP_REMOVED lines=102> */
[----:B-1----:R-:W-:-:S07]  /*f590*/  FMUL.FTZ R71, R71, R9 ;  /* 0x0000000947477220 */ /* 0x002fce0000410000 */
.L_x_1660:
[----:B------:R-:W0:Y:S08]  /*f5a0*/  S2UR UR4, SR_CgaCtaId ;  /* 0x00000000000479c3 */ /* 0x000e300000008800 */
[----:B------:R-:W-:Y:S06]  /*f5b0*/  BAR.SYNC.DEFER_BLOCKING 0x5, 0x1a0 ;  /* 0x0146800000007b1d */ /* 0x000fec0000010000 */
[----:B------:R-:W-:Y:S01]  /*f5c0*/  UMOV UR37, 0x400 ;  /* 0x0000040000257882 */ /* 0x000fe20000000000 */
[----:B------:R-:W-:Y:S01]  /*f5d0*/  BSSY B0, `(.L_x_1691) ;  /* 0x00001a3000007945 */ /* 0x000fe20003800000 */
[----:B0-----:R-:W-:-:S09]  /*f5e0*/  ULEA UR37, UR4, UR37, 0x18 ;  /* 0x0000002504257291 */ /* 0x001fd2000f8ec03f */
[----:B------:R-:W0:Y:S02]  /*f5f0*/  LDS.128 R28, [UR37+0x31cd0] ;  /* 0x031cd025ff1c7984 */ /* 0x000e240008000c00 */
[----:B0-----:R-:W-:Y:S02]  /*f600*/  R2UR UR4, R29 ;  /* 0x000000001d0472ca */ /* 0x001fe400000e0000 */
[----:B------:R-:W-:-:S11]  /*f610*/  R2UR UR5, R30 ;  /* 0x000000001e0572ca */ /* 0x000fd600000e0000 */
[----:B------:R-:W-:Y:S01]  /*f620*/  IMAD.U32 R17, RZ, RZ, UR4 ;  /* 0x00000004ff117e24 */ /* 0x000fe2000f8e00ff */
[----:B------:R-:W-:Y:S06]  /*f630*/  BAR.ARV 0x4, 0x1a0 ;  /* 0x0106800000007b1d */ /* 0x000fec0000002000 */
[----:B------:R-:W-:Y:S05]  /*f640*/  @P0 BRA `(.L_x_1692) ;  /* 0x0000001000180947 */ /* 0x000fea0003800000 */
[----:B------:R-:W0:Y:S08]  /*f650*/  S2UR UR4, SR_SWINHI ;  /* 0x00000000000479c3 */ /* 0x000e300000002f00 */
[----:B------:R-:W-:Y:S01]  /*f660*/  BAR.SYNC.DEFER_BLOCKING 0x1, 0x180 ;  /* 0x0046000000007b1d */ /* 0x000fe20000010000 */
[----:B------:R-:W-:Y:S02]  /*f670*/  F2FP.BF16.F32.PACK_AB R6, R6, R81 ;  /* 0x000000510606723e */ /* 0x000fe400000010ff */
[----:B------:R-:W-:-:S02]  /*f680*/  F2FP.BF16.F32.PACK_AB R7, R7, R12 ;  /* 0x0000000c0707723e */ /* 0x000fc400000010ff */
[----:B------:R-:W-:Y:S01]  /*f690*/  R2UR UR11, R150 ;  /* 0x00000000960b72ca */ /* 0x000fe200000e0000 */
[----:B------:R-:W-:Y:S01]  /*f6a0*/  ULDC.64 UR8, c[0x0][0xbe0] ;  /* 0x0002f80000087ab9 */ /* 0x000fe20000000a00 */
[----:B------:R-:W-:Y:S01]  /*f6b0*/  R2UR UR10, R148 ;  /* 0x00000000940a72ca */ /* 0x000fe200000e0000 */
[----:B------:R-:W-:Y:S01]  /*f6c0*/  UISETP.NE.U32.AND UP0, UPT, UR8, URZ, UPT ;  /* 0x0000003f0800728c */ /* 0x000fe2000bf05070 */
[----:B------:R-:W-:Y:S01]  /*f6d0*/  F2FP.BF16.F32.PACK_AB R24, R37, R24 ;  /* 0x000000182518723e */ /* 0x000fe200000010ff */
[----:B------:R-:W-:Y:S01]  /*f6e0*/  ULDC.64 UR12, c[0x0][0x208] ;  /* 0x00008200000c7ab9 */ /* 0x000fe20000000a00 */
[----:B------:R-:W-:Y:S01]  /*f6f0*/  F2FP.BF16.F32.PACK_AB R27, R27, R42 ;  /* 0x0000002a1b1b723e */ /* 0x000fe200000010ff */
[----:B------:R-:W-:Y:S01]  /*f700*/  UISETP.NE.AND.EX UP0, UPT, UR9, URZ, UPT, UP0 ;  /* 0x0000003f0900728c */ /* 0x000fe2000bf05300 */
[----:B------:R-:W-:Y:S02]  /*f710*/  F2FP.BF16.F32.PACK_AB R68, R41, R32 ;  /* 0x000000202944723e */ /* 0x000fe400000010ff */
[----:B------:R-:W-:-:S02]  /*f720*/  F2FP.BF16.F32.PACK_AB R70, R49, R16 ;  /* 0x000000103146723e */ /* 0x000fc400000010ff */
[----:B------:R-:W-:-:S03]  /*f730*/  F2FP.BF16.F32.PACK_AB R71, R71, R34 ;  /* 0x000000224747723e */ /* 0x000fc600000010ff */
[----:B------:R-:W-:Y:S02]  /*f740*/  USHF.L.U64.HI UR11, UR10, 0x2, UR11 ;  /* 0x000000020a0b7899 */ /* 0x000fe4000801020b */
[----:B------:R-:W-:Y:S01]  /*f750*/  USHF.L.U32 UR10, UR10, 0x2, URZ ;  /* 0x000000020a0a7899 */ /* 0x000fe2000800063f */
[----:B------:R-:W-:Y:S01]  /*f760*/  UMOV UR6, UR37 ;  /* 0x0000002500067c82 */ /* 0x000fe20008000000 */
[----:B0-----:R-:W-:Y:S01]  /*f770*/  UMOV UR7, UR4 ;  /* 0x0000000400077c82 */ /* 0x001fe20008000000 */
[----:B------:R-:W-:Y:S02]  /*f780*/  IMAD.U32 R18, RZ, RZ, UR6 ;  /* 0x00000006ff127e24 */ /* 0x000fe4000f8e00ff */
[----:B------:R-:W-:Y:S01]  /*f790*/  IMAD.U32 R19, RZ, RZ, UR7 ;  /* 0x00000007ff137e24 */ /* 0x000fe2000f8e00ff */
[----:B------:R-:W-:Y:S02]  /*f7a0*/  ULDC.64 UR6, c[0x0][0xbd8] ;  /* 0x0002f60000067ab9 */ /* 0x000fe40000000a00 */
[----:B------:R-:W-:Y:S01]  /*f7b0*/  UISETP.NE.U32.AND UP1, UPT, UR6, URZ, UPT ;  /* 0x0000003f0600728c */ /* 0x000fe2000bf25070 */
[----:B------:R-:W-:Y:S01]  /*f7c0*/  IMAD.WIDE R4, R155, 0x2, R18 ;  /* 0x000000029b047825 */ /* 0x000fe200078e0212 */
[----:B------:R-:W-:-:S02]  /*f7d0*/  UIADD3 UR4, UP2, UR10, UR6, URZ ;  /* 0x000000060a047290 */ /* 0x000fc4000ff5e03f */
[----:B------:R-:W-:Y:S01]  /*f7e0*/  UISETP.NE.AND.EX UP1, UPT, UR7, URZ, UPT, UP1 ;  /* 0x0000003f0700728c */ /* 0x000fe2000bf25310 */
[C---:B------:R-:W-:Y:S01]  /*f7f0*/  IADD3 R13, P0, R4.reuse, 0x6020, RZ ;  /* 0x00006020040d7810 */ /* 0x040fe20007f1e0ff */
[----:B------:R-:W-:Y:S01]  /*f800*/  @UP0 UIADD3 UR6, UP3, UR10, UR8, URZ ;  /* 0x000000080a060290 */ /* 0x000fe2000ff7e03f */
[C---:B------:R-:W-:Y:S01]  /*f810*/  IADD3 R9, P1, R4.reuse, 0x6000, RZ ;  /* 0x0000600004097810 */ /* 0x040fe20007f3e0ff */
[----:B------:R-:W-:Y:S01]  /*f820*/  UIADD3.X UR8, UR11, UR7, URZ, UP2, !UPT ;  /* 0x000000070b087290 */ /* 0x000fe200097fe43f */
[----:B------:R-:W-:Y:S01]  /*f830*/  LOP3.LUT R11, R4, 0x180, RZ, 0xc0, !PT ;  /* 0x00000180040b7812 */ /* 0x000fe200078ec0ff */
[----:B------:R-:W-:Y:S01]  /*f840*/  @UP0 UIADD3.X UR7, UR11, UR9, URZ, UP3, !UPT ;  /* 0x000000090b070290 */ /* 0x000fe20009ffe43f */
[----:B------:R-:W-:Y:S02]  /*f850*/  LOP3.LUT R8, R13, 0x180, RZ, 0xc0, !PT ;  /* 0x000001800d087812 */ /* 0x000fe400078ec0ff */
[----:B------:R-:W-:Y:S02]  /*f860*/  LOP3.LUT R10, R9, 0x180, RZ, 0xc0, !PT ;  /* 0x00000180090a7812 */ /* 0x000fe400078ec0ff */
[----:B------:R-:W-:-:S02]  /*f870*/  SHF.R.U64 R11, R11, 0x3, RZ ;  /* 0x000000030b0b7819 */ /* 0x000fc400000012ff */
[----:B------:R-:W-:Y:S02]  /*f880*/  SHF.R.U64 R8, R8, 0x3, RZ ;  /* 0x0000000308087819 */ /* 0x000fe400000012ff */
[----:B------:R-:W-:Y:S02]  /*f890*/  SHF.R.U64 R10, R10, 0x3, RZ ;  /* 0x000000030a0a7819 */ /* 0x000fe400000012ff */
[C---:B------:R-:W-:Y:S02]  /*f8a0*/  IADD3 R55, P2, R4.reuse, 0x3020, RZ ;  /* 0x0000302004377810 */ /* 0x040fe40007f5e0ff */
[C---:B------:R-:W-:Y:S02]  /*f8b0*/  IADD3 R51, P3, R4.reuse, 0x3000, RZ ;  /* 0x0000300004337810 */ /* 0x040fe40007f7e0ff */
[----:B------:R-:W-:Y:S02]  /*f8c0*/  IADD3 R29, P4, R4, 0x20, RZ ;  /* 0x00000020041d7810 */ /* 0x000fe40007f9e0ff */
[----:B------:R-:W-:Y:S01]  /*f8d0*/  LOP3.LUT R4, R11, R4, RZ, 0x3c, !PT ;  /* 0x000000040b047212 */ /* 0x000fe200078e3cff */
[--C-:B------:R-:W-:Y:S01]  /*f8e0*/  IMAD.X R11, RZ, RZ, R5.reuse, P1 ;  /* 0x000000ffff0b7224 */ /* 0x100fe200008e0605 */
[----:B------:R-:W-:Y:S01]  /*f8f0*/  LOP3.LUT R8, R8, R13, RZ, 0x3c, !PT ;  /* 0x0000000d08087212 */ /* 0x000fe200078e3cff */
[--C-:B------:R-:W-:Y:S01]  /*f900*/  IMAD.X R13, RZ, RZ, R5.reuse, P2 ;  /* 0x000000ffff0d7224 */ /* 0x100fe200010e0605 */
[----:B------:R-:W-:Y:S01]  /*f910*/  LOP3.LUT R10, R10, R9, RZ, 0x3c, !PT ;  /* 0x000000090a0a7212 */ /* 0x000fe200078e3cff */
[--C-:B------:R-:W-:Y:S01]  /*f920*/  IMAD.X R9, RZ, RZ, R5.reuse, P0 ;  /* 0x000000ffff097224 */ /* 0x100fe200000e0605 */
[-C--:B------:R-:W-:Y:S01]  /*f930*/  IADD3.X R21, RZ, R5.reuse, RZ, P4, !PT ;  /* 0x00000005ff157210 */ /* 0x080fe200027fe4ff */
[----:B------:R-:W-:Y:S01]  /*f940*/  IMAD.X R15, RZ, RZ, R5, P3 ;  /* 0x000000ffff0f7224 */ /* 0x000fe200018e0605 */
[----:B------:R-:W-:-:S02]  /*f950*/  MOV R50, R4 ;  /* 0x0000000400327202 */ /* 0x000fc40000000f00 */
[----:B------:R-:W-:Y:S02]  /*f960*/  F2FP.BF16.F32.PACK_AB R4, R20, R83 ;  /* 0x000000531404723e */ /* 0x000fe400000010ff */
[----:B------:R-:W-:Y:S02]  /*f970*/  F2FP.BF16.F32.PACK_AB R5, R14, R69 ;  /* 0x000000450e05723e */ /* 0x000fe400000010ff */
[----:B------:R-:W-:Y:S02]  /*f980*/  LOP3.LUT R14, R51, 0x180, RZ, 0xc0, !PT ;  /* 0x00000180330e7812 */ /* 0x000fe400078ec0ff */
[----:B------:R-:W-:Y:S01]  /*f990*/  LOP3.LUT R20, R29, 0x180, RZ, 0xc0, !PT ;  /* 0x000001801d147812 */ /* 0x000fe200078ec0ff */
[----:B------:R0:W-:Y:S01]  /*f9a0*/  STSM.16.M88.4 [R50], R4 ;  /* 0x0000000432007844 */ /* 0x0001e20000000200 */
[----:B------:R-:W-:Y:S02]  /*f9b0*/  LOP3.LUT R28, R55, 0x180, RZ, 0xc0, !PT ;  /* 0x00000180371c7812 */ /* 0x000fe400078ec0ff */
[----:B------:R-:W-:-:S02]  /*f9c0*/  SHF.R.U64 R14, R14, 0x3, RZ ;  /* 0x000000030e0e7819 */ /* 0x000fc400000012ff */
[----:B------:R-:W-:Y:S02]  /*f9d0*/  SHF.R.U64 R20, R20, 0x3, RZ ;  /* 0x0000000314147819 */ /* 0x000fe400000012ff */
[----:B------:R-:W-:Y:S02]  /*f9e0*/  SHF.R.U64 R28, R28, 0x3, RZ ;  /* 0x000000031c1c7819 */ /* 0x000fe400000012ff */
[----:B------:R-:W-:Y:S02]  /*f9f0*/  LOP3.LUT R14, R14, R51, RZ, 0x3c, !PT ;  /* 0x000000330e0e7212 */ /* 0x000fe400078e3cff */
[----:B------:R-:W-:Y:S02]  /*fa00*/  LOP3.LUT R20, R20, R29, RZ, 0x3c, !PT ;  /* 0x0000001d14147212 */ /* 0x000fe400078e3cff */
[----:B------:R-:W-:Y:S02]  /*fa10*/  LOP3.LUT R12, R28, R55, RZ, 0x3c, !PT ;  /* 0x000000371c0c7212 */ /* 0x000fe400078e3cff */
[----:B------:R-:W-:-:S02]  /*fa20*/  MOV R28, R8 ;  /* 0x00000008001c7202 */ /* 0x000fc40000000f00 */
[----:B------:R-:W-:Y:S02]  /*fa30*/  MOV R29, R10 ;  /* 0x0000000a001d7202 */ /* 0x000fe40000000f00 */
[----:B------:R-:W-:Y:S02]  /*fa40*/  MOV R30, R14 ;  /* 0x0000000e001e7202 */ /* 0x000fe40000000f00 */
[----:B------:R-:W-:Y:S02]  /*fa50*/  MOV R21, R20 ;  /* 0x0000001400157202 */ /* 0x000fe40000000f00 */
[----:B------:R-:W-:Y:S02]  /*fa60*/  F2FP.BF16.F32.PACK_AB R8, R76, R75 ;  /* 0x0000004b4c08723e */ /* 0x000fe400000010ff */
[----:B------:R-:W-:Y:S02]  /*fa70*/  F2FP.BF16.F32.PACK_AB R9, R64, R65 ;  /* 0x000000414009723e */ /* 0x000fe400000010ff */
[----:B------:R-:W-:-:S02]  /*fa80*/  F2FP.BF16.F32.PACK_AB R10, R79, R74 ;  /* 0x0000004a4f0a723e */ /* 0x000fc400000010ff */
[----:B------:R-:W-:Y:S02]  /*fa90*/  F2FP.BF16.F32.PACK_AB R11, R60, R61 ;  /* 0x0000003d3c0b723e */ /* 0x000fe400000010ff */
[----:B0-----:R-:W-:Y:S02]  /*faa0*/  F2FP.BF16.F32.PACK_AB R4, R78, R73 ;  /* 0x000000494e04723e */ /* 0x001fe400000010ff */
[----:B------:R-:W-:Y:S01]  /*fab0*/  F2FP.BF16.F32.PACK_AB R5, R56, R57 ;  /* 0x000000393805723e */ /* 0x000fe200000010ff */
[----:B------:R-:W-:Y:S01]  /*fac0*/  STSM.16.M88.4 [R21], R8 ;  /* 0x0000000815007844 */ /* 0x000fe20000000200 */
[----:B------:R-:W-:Y:S02]  /*fad0*/  F2FP.BF16.F32.PACK_AB R6, R77, R72 ;  /* 0x000000484d06723e */ /* 0x000fe400000010ff */
[----:B------:R-:W-:Y:S02]  /*fae0*/  F2FP.BF16.F32.PACK_AB R7, R52, R53 ;  /* 0x000000353407723e */ /* 0x000fe400000010ff */
[----:B------:R-:W-:-:S02]  /*faf0*/  MOV R20, R12 ;  /* 0x0000000c00147202 */ /* 0x000fc40000000f00 */
[----:B------:R-:W-:Y:S01]  /*fb00*/  F2FP.BF16.F32.PACK_AB R14, R44, R25 ;  /* 0x000000192c0e723e */ /* 0x000fe200000010ff */
[----:B------:R0:W-:Y:S01]  /*fb10*/  STSM.16.M88.4 [R30], R4 ;  /* 0x000000041e007844 */ /* 0x0001e20000000200 */
[----:B------:R-:W-:Y:S02]  /*fb20*/  F2FP.BF16.F32.PACK_AB R12, R45, R36 ;  /* 0x000000242d0c723e */ /* 0x000fe400000010ff */
[----:B------:R-:W-:Y:S02]  /*fb30*/  F2FP.BF16.F32.PACK_AB R13, R47, R48 ;  /* 0x000000302f0d723e */ /* 0x000fe400000010ff */
[----:B------:R-:W-:Y:S02]  /*fb40*/  F2FP.BF16.F32.PACK_AB R15, R43, R46 ;  /* 0x0000002e2b0f723e */ /* 0x000fe400000010ff */
[----:B------:R-:W-:Y:S02]  /*fb50*/  F2FP.BF16.F32.PACK_AB R25, R26, R39 ;  /* 0x000000271a19723e */ /* 0x000fe400000010ff */
[----:B------:R-:W-:Y:S01]  /*fb60*/  F2FP.BF16.F32.PACK_AB R26, R40, R33 ;  /* 0x00000021281a723e */ /* 0x000fe200000010ff */
[----:B------:R1:W-:Y:S01]  /*fb70*/  STSM.16.M88.4 [R20], R12 ;  /* 0x0000000c14007844 */ /* 0x0003e20000000200 */
[----:B------:R-:W-:-:S02]  /*fb80*/  F2FP.BF16.F32.PACK_AB R69, R35, R38 ;  /* 0x000000262345723e */ /* 0x000fc400000010ff */
[----:B------:R-:W-:Y:S01]  /*fb90*/  PLOP3.LUT P0, PT, PT, PT, UP1, 0x80, 0x0 ;  /* 0x000000000000781c */ /* 0x000fe20003f0f018 */
[----:B------:R1:W-:Y:S01]  /*fba0*/  STSM.16.M88.4 [R29], R24 ;  /* 0x000000181d007844 */ /* 0x0003e20000000200 */
[----:B------:R-:W-:Y:S01]  /*fbb0*/  PLOP3.LUT P1, PT, PT, PT, UP0, 0x80, 0x0 ;  /* 0x000000000000781c */ /* 0x000fe20003f2f008 */
[----:B0-----:R-:W-:Y:S02]  /*fbc0*/  IMAD.U32 R4, RZ, RZ, UR4 ;  /* 0x00000004ff047e24 */ /* 0x001fe4000f8e00ff */
[----:B------:R1:W-:Y:S01]  /*fbd0*/  STSM.16.M88.4 [R28], R68 ;  /* 0x000000441c007844 */ /* 0x0003e20000000200 */
[----:B------:R-:W-:Y:S02]  /*fbe0*/  IMAD.U32 R6, RZ, RZ, UR6 ;  /* 0x00000006ff067e24 */ /* 0x000fe4000f8e00ff */
[----:B------:R-:W-:Y:S01]  /*fbf0*/  IMAD.U32 R5, RZ, RZ, UR8 ;  /* 0x00000008ff057e24 */ /* 0x000fe2000f8e00ff */
[----:B------:R-:W-:Y:S01]  /*fc00*/  BAR.SYNC.DEFER_BLOCKING 0x1, 0x180 ;  /* 0x0046000000007b1d */ /* 0x000fe20000010000 */
[----:B------:R-:W-:-:S05]  /*fc10*/  IMAD.U32 R7, RZ, RZ, UR7 ;  /* 0x00000007ff077e24 */ /* 0x000fca000f8e00ff */
[----:B------:R-:W2:Y:S04]  /*fc20*/  @P0 LDG.E R8, desc[UR12][R4.64] ;  /* 0x0000000c04080981 */ /* 0x000ea8000c1e1900 */
[----:B------:R-:W3:Y:S01]  /*fc30*/  @P1 LDG.E R6, desc[UR12][R6.64] ;  /* 0x0000000c06061981 */ /* 0x000ee2000c1e1900 */
[----:B------:R-:W-:Y:S01]  /*fc40*/  IMAD R9, R146, 0x20, R22 ;  /* 0x0000002092097824 */ /* 0x000fe200078e0216 */
[----:B------:R-:W-:Y:S01]  /*fc50*/  UMOV UR4, URZ ;  /* 0x0000003f00047c82 */ /* 0x000fe20008000000 */
[----:B------:R-:W-:Y:S02]  /*fc60*/  ULDC UR10, c[0x0][0xa88] ;  /* 0x0002a200000a7ab9 */ /* 0x000fe40000000800 */
[----:B------:R-:W-:-:S03]  /*fc70*/  IMAD.WIDE R18, R9, 0x2, R18 ;  /* 0x0000000209127825 */ /* 0x000fc600078e0212 */
[----:B------:R-:W-:Y:S02]  /*fc80*/  IADD3 R9, P6, R18, 0x1800, RZ ;  /* 0x0000180012097810 */ /* 0x000fe40007fde0ff */
[----:B--2---:R-:W-:Y:S02]  /*fc90*/  @P0 R2UR UR4, R8 ;  /* 0x00000000080402ca */ /* 0x004fe400000e0000 */
[----:B---3--:R-:W-:Y:S01]  /*fca0*/  @P1 R2UR UR10, R6 ;  /* 0x00000000060a12ca */ /* 0x008fe200000e0000 */
[----:B-1----:R-:W-:-:S14]  /*fcb0*/  @P1 BRA `(.L_x_1693) ;  /* 0x00000000001c1947 */ /* 0x002fdc0003800000 */
[----:B------:R-:W-:Y:S05]  /*fcc0*/  @!P0 BRA `(.L_x_1693) ;  /* 0x0000000000188947 */ /* 0x000fea0003800000 */
[----:B------:R-:W-:Y:S02]  /*fcd0*/  ULDC.64 UR6, c[0x0][0x208] ;  /* 0x0000820000067ab9 */ /* 0x000fe40000000a00 */
[----:B------:R-:W2:Y:S04]  /*fce0*/  LDG.E R7, desc[UR6][R4.64] ;  /* 0x0000000604077981 */ /* 0x000ea8000c1e1900 */
[----:B------:R-:W3:Y:S01]  /*fcf0*/  LDG.E R6, desc[UR6][R4.64+0x4] ;  /* 0x0000040604067981 */ /* 0x000ee2000c1e1900 */
[----:B--2---:R-:W-:Y:S02]  /*fd00*/  R2UR UR6, R7 ;  /* 0x00000000070672ca */ /* 0x004fe400000e0000 */
[----:B---3--:R-:W-:-:S13]  /*fd10*/  R2UR UR10, R6 ;  /* 0x00000000060a72ca */ /* 0x008fda00000e0000 */
[----:B------:R-:W-:-:S12]  /*fd20*/  UIADD3 UR10, -UR6, UR10, URZ ;  /* 0x0000000a060a7290 */ /* 0x000fd8000fffe13f */
.L_x_1693:
[----:B------:R-:W-:Y:S01]  /*fd30*/  R2UR UR18, R149 ;  /* 0x00000000951272ca */ /* 0x000fe200000e0000 */
[----:B------:R-:W-:Y:S01]  /*fd40*/  ULDC.64 UR12, c[0x0][0xb70] ;  /* 0x0002dc00000c7ab9 */ /* 0x000fe20000000a00 */
[----:B------:R-:W-:Y:S01]  /*fd50*/  R2UR UR16, R150 ;  /* 0x00000000961072ca */ /* 0x000fe200000e0000 */
[----:B------:R-:W-:Y:S01]  /*fd60*/  USHF.R.S32.HI UR7, URZ, 0x1f, UR4 ;  /* 0x0000001f3f077899 */ /* 0x000fe20008011404 */
[----:B------:R-:W-:Y:S01]  /*fd70*/  R2UR UR15, R148 ;  /* 0x00000000940f72ca */ /* 0x000fe200000e0000 */
[----:B------:R-:W-:Y:S01]  /*fd80*/  UMOV UR6, UR4 ;  /* 0x0000000400067c82 */ /* 0x000fe20008000000 */
[----:B------:R-:W-:Y:S01]  /*fd90*/  R2UR UR17, R151 ;  /* 0x00000000971172ca */ /* 0x000fe200000e0000 */
[----:B------:R-:W-:Y:S01]  /*fda0*/  ULDC.64 UR20, c[0x0][0x208] ;  /* 0x0000820000147ab9 */ /* 0x000fe20000000a00 */
[----:B------:R-:W-:Y:S02]  /*fdb0*/  LOP3.LUT R4, R9, 0x180, RZ, 0xc0, !PT ;  /* 0x0000018009047812 */ /* 0x000fe400078ec0ff */
[----:B------:R-:W-:-:S02]  /*fdc0*/  IADD3 R33, P5, R18, 0x3000, RZ ;  /* 0x0000300012217810 */ /* 0x000fc40007fbe0ff */
[----:B------:R-:W-:Y:S01]  /*fdd0*/  SHF.R.U64 R4, R4, 0x3, RZ ;  /* 0x0000000304047819 */ /* 0x000fe200000012ff */
[----:B------:R-:W-:Y:S01]  /*fde0*/  USHF.R.S32.HI UR14, URZ, 0x1f, UR18 ;  /* 0x0000001f3f0e7899 */ /* 0x000fe20008011412 */
[----:B------:R-:W-:Y:S01]  /*fdf0*/  IADD3 R37, P3, R18, 0x6000, RZ ;  /* 0x0000600012257810 */ /* 0x000fe20007f7e0ff */
[----:B------:R-:W-:Y:S01]  /*fe00*/  USEL UR16, UR16, URZ, !UP1 ;  /* 0x0000003f10107287 */ /* 0x000fe2000c800000 */
[----:B------:R-:W-:Y:S01]  /*fe10*/  LOP3.LUT R4, R4, R9, RZ, 0x3c, !PT ;  /* 0x0000000904047212 */ /* 0x000fe200078e3cff */
[----:B------:R-:W-:Y:S01]  /*fe20*/  UIMAD UR11, UR14, UR12, URZ ;  /* 0x0000000c0e0b72a4 */ /* 0x000fe2000f8e023f */
[----:B------:R-:W-:Y:S01]  /*fe30*/  IADD3 R9, P4, R18, 0x4800, RZ ;  /* 0x0000480012097810 */ /* 0x000fe20007f9e0ff */
[----:B------:R-:W-:Y:S01]  /*fe40*/  UIMAD.WIDE.U32 UR8, UR18, UR12, UR6 ;  /* 0x0000000c120872a5 */ /* 0x000fe2000f8e0006 */
[----:B------:R-:W-:Y:S01]  /*fe50*/  IMAD.U32 R5, RZ, RZ, UR17 ;  /* 0x00000011ff057e24 */ /* 0x000fe2000f8e00ff */
[----:B------:R-:W-:Y:S01]  /*fe60*/  UIMAD UR11, UR18, UR13, UR11 ;  /* 0x0000000d120b72a4 */ /* 0x000fe2000f8e020b */
[----:B------:R-:W-:Y:S01]  /*fe70*/  LOP3.LUT R8, R9, 0x180, RZ, 0xc0, !PT ;  /* 0x0000018009087812 */ /* 0x000fe200078ec0ff */
[----:B------:R-:W-:Y:S01]  /*fe80*/  USEL UR15, UR15, URZ, !UP1 ;  /* 0x0000003f0f0f7287 */ /* 0x000fe2000c800000 */
[----:B------:R-:W-:Y:S01]  /*fe90*/  IMAD R10, R5, 0xc0, R144 ;  /* 0x000000c0050a7824 */ /* 0x000fe200078e0290 */
[----:B------:R-:W-:Y:S01]  /*fea0*/  ULDC.64 UR12, c[0x0][0xb78] ;  /* 0x0002de00000c7ab9 */ /* 0x000fe20000000a00 */
[----:B------:R-:W-:Y:S01]  /*feb0*/  UIADD3 UR9, UR9, UR11, URZ ;  /* 0x0000000b09097290 */ /* 0x000fe2000fffe03f */
[----:B------:R-:W-:Y:S01]  /*fec0*/  SHF.R.U64 R8, R8, 0x3, RZ ;  /* 0x0000000308087819 */ /* 0x000fe200000012ff */
[----:B------:R-:W-:Y:S01]  /*fed0*/  UIMAD UR6, UR16, UR12, URZ ;  /* 0x0000000c100672a4 */ /* 0x000fe2000f8e023f */
[----:B------:R-:W-:Y:S01]  /*fee0*/  SHF.R.S32.HI R5, RZ, 0x1f, R10 ;  /* 0x0000001fff057819 */ /* 0x000fe2000001140a */
[----:B------:R-:W-:Y:S01]  /*fef0*/  UIMAD.WIDE.U32 UR8, UR15, UR12, UR8 ;  /* 0x0000000c0f0872a5 */ /* 0x000fe2000f8e0008 */
[----:B------:R-:W-:Y:S01]  /*ff00*/  LOP3.LUT P0, RZ, R153, 0x3, RZ, 0xc0, !PT ;  /* 0x0000000399ff7812 */ /* 0x000fe2000780c0ff */
[----:B------:R-:W-:Y:S01]  /*ff10*/  UIMAD UR6, UR15, UR13, UR6 ;  /* 0x0000000d0f0672a4 */ /* 0x000fe2000f8e0206 */
[----:B------:R-:W-:-:S02]  /*ff20*/  LOP3.LUT R8, R8, R9, RZ, 0x3c, !PT ;  /* 0x0000000908087212 */ /* 0x000fc400078e3cff */
[----:B------:R-:W-:Y:S01]  /*ff30*/  ULDC.64 UR12, c[0x0][0xb40] ;  /* 0x0002d000000c7ab9 */ /* 0x000fe20000000a00 */
[----:B------:R-:W-:Y:S02]  /*ff40*/  IADD3 R6, P1, R10, UR8, RZ ;  /* 0x000000080a067c10 */ /* 0x000fe4000ff3e0ff */
[----:B------:R-:W-:Y:S01]  /*ff50*/  IMAD.U32 R12, RZ, RZ, UR6 ;  /* 0x00000006ff0c7e24 */ /* 0x000fe2000f8e00ff */
[----:B------:R-:W-:Y:S02]  /*ff60*/  LOP3.LUT R32, R33, 0x180, RZ, 0xc0, !PT ;  /* 0x0000018021207812 */ /* 0x000fe400078ec0ff */
[----:B------:R-:W-:Y:S02]  /*ff70*/  LEA R28, P2, R6, UR12, 0x2 ;  /* 0x0000000c061c7c11 */ /* 0x000fe4000f8410ff */
[----:B------:R-:W-:Y:S01]  /*ff80*/  IADD3.X R7, R5, UR9, R12, P1, !PT ;  /* 0x0000000905077c10 */ /* 0x000fe20008ffe40c */
[----:B------:R-:W-:Y:S01]  /*ff90*/  VIADD R5, R10, 0x8 ;  /* 0x000000080a057836 */ /* 0x000fe20000000000 */
[----:B------:R-:W-:Y:S01]  /*ffa0*/  LOP3.LUT R36, R37, 0x180, RZ, 0xc0, !PT ;  /* 0x0000018025247812 */ /* 0x000fe200078ec0ff */
[----:B------:R-:W-:Y:S01]  /*ffb0*/  ULDC.64 UR8, c[0x0][0xaa0] ;  /* 0x0002a80000087ab9 */ /* 0x000fe20000000a00 */
[----:B------:R-:W-:-:S02]  /*ffc0*/  LEA.HI.X R29, R6, UR13, R7, 0x2, P2 ;  /* 0x0000000d061d7c11 */ /* 0x000fc400090f1407 */
[----:B------:R-:W-:Y:S02]  /*ffd0*/  IADD3 R7, P2, R18, 0x7800, RZ ;  /* 0x0000780012077810 */ /* 0x000fe40007f5e0ff */
[----:B------:R-:W-:Y:S02]  /*ffe0*/  ISETP.GE.OR P1, PT, R10, UR10, P0 ;  /* 0x0000000a0a007c0c */ /* 0x000fe40008726670 */
[----:B------:R-:W-:Y:S01]  /*fff0*/  LOP3.LUT R9, R18, 0x180, RZ, 0xc0, !PT ;  /* 0x0000018012097812 */ /* 0x000fe200078ec0ff */
[--C-:B------:R-:W-:Y:S01]  /*10000*/  IMAD.X R13, RZ, RZ, R19.reuse, P2 ;  /* 0x000000ffff0d7224 */ /* 0x100fe200010e0613 */
[----:B------:R-:W-:Y:S01]  /*10010*/  ISETP.GE.OR P0, PT, R5, UR10, P0 ;  /* 0x0000000a05007c0c */ /* 0x000fe20008706670 */
[----:B------:R-:W-:Y:S01]  /*10020*/  IMAD.X R5, RZ, RZ, R19, P6 ;  /* 0x000000ffff057224 */ /* 0x000fe200030e0613 */
[----:B------:R-:W-:Y:S02]  /*10030*/  LOP3.LUT R6, R7, 0x180, RZ, 0xc0, !PT ;  /* 0x0000018007067812 */ /* 0x000fe400078ec0ff */
[----:B------:R-:W-:-:S02]  /*10040*/  SHF.R.U64 R32, R32, 0x3, RZ ;  /* 0x0000000320207819 */ /* 0x000fc400000012ff */
[----:B------:R-:W-:Y:S02]  /*10050*/  SHF.R.U64 R36, R36, 0x3, RZ ;  /* 0x0000000324247819 */ /* 0x000fe400000012ff */
[----:B------:R-:W-:Y:S01]  /*10060*/  SHF.R.U64 R9, R9, 0x3, RZ ;  /* 0x0000000309097819 */ /* 0x000fe200000012ff */
[----:B------:R-:W-:Y:S01]  /*10070*/  UIMAD UR6, UR7, UR8, URZ ;  /* 0x00000008070672a4 */ /* 0x000fe2000f8e023f */
[----:B------:R-:W-:Y:S01]  /*10080*/  SHF.R.U64 R6, R6, 0x3, RZ ;  /* 0x0000000306067819 */ /* 0x000fe200000012ff */
[----:B------:R-:W-:Y:S01]  /*10090*/  IMAD.U32 R41, RZ, RZ, UR8 ;  /* 0x00000008ff297e24 */ /* 0x000fe2000f8e00ff */
[----:B------:R-:W-:Y:S01]  /*100a0*/  LOP3.LUT R32, R32, R33, RZ, 0x3c, !PT ;  /* 0x0000002120207212 */ /* 0x000fe200078e3cff */
[----:B------:R-:W-:Y:S01]  /*100b0*/  IMAD.MOV.U32 R20, RZ, RZ, R22 ;  /* 0x000000ffff147224 */ /* 0x000fe200078e0016 */
[----:B------:R-:W-:Y:S01]  /*100c0*/  LOP3.LUT R36, R36, R37, RZ, 0x3c, !PT ;  /* 0x0000002524247212 */ /* 0x000fe200078e3cff */
[--C-:B------:R-:W-:Y:S01]  /*100d0*/  IMAD.X R37, RZ, RZ, R19.reuse, P3 ;  /* 0x000000ffff257224 */ /* 0x100fe200018e0613 */
[----:B------:R-:W-:Y:S01]  /*100e0*/  LOP3.LUT R18, R9, R18, RZ, 0x3c, !PT ;  /* 0x0000001209127212 */ /* 0x000fe200078e3cff */
[----:B------:R-:W-:Y:S01]  /*100f0*/  IMAD.X R9, RZ, RZ, R19, P4 ;  /* 0x000000ffff097224 */ /* 0x000fe200020e0613 */
[----:B------:R-:W-:Y:S01]  /*10100*/  IADD3.X R33, RZ, R19, RZ, P5, !PT ;  /* 0x00000013ff217210 */ /* 0x000fe20002ffe4ff */
[----:B------:R-:W-:Y:S01]  /*10110*/  @!P1 STG.E desc[UR20][R28.64], R0 ;  /* 0x000000001c009986 */ /* 0x000fe2000c101914 */
[----:B------:R-:W-:-:S02]  /*10120*/  LOP3.LUT R12, R6, R7, RZ, 0x3c, !PT ;  /* 0x00000007060c7212 */ /* 0x000fc400078e3cff */
[----:B------:R-:W-:Y:S01]  /*10130*/  SHF.R.S32.HI R21, RZ, 0x1f, R22 ;  /* 0x0000001fff157819 */ /* 0x000fe20000011416 */
[----:B------:R0:W-:Y:S01]  /*10140*/  @!P0 STG.E desc[UR20][R28.64+0x20], R3 ;  /* 0x000020031c008986 */ /* 0x0001e2000c101914 */
[----:B------:R-:W-:-:S03]  /*10150*/  UIMAD UR6, UR4, UR9, UR6 ;  /* 0x00000009040672a4 */ /* 0x000fc6000f8e0206 */
[----:B------:R1:W5:Y:S01]  /*10160*/  LD.E.128 R24, desc[UR20][R18.64] ;  /* 0x0000001412187980 */ /* 0x000362000c101d00 */
[----:B------:R-:W-:-:S03]  /*10170*/  ULDC.64 UR8, c[0x0][0xae0] ;  /* 0x0002b80000087ab9 */ /* 0x000fc60000000a00 */
[----:B------:R-:W5:Y:S04]  /*10180*/  LD.E.128 R4, desc[UR20][R4.64] ;  /* 0x0000001404047980 */ /* 0x000f68000c101d00 */
[----:B------:R-:W5:Y:S01]  /*10190*/  LD.E.128 R32, desc[UR20][R32.64] ;  /* 0x0000001420207980 */ /* 0x000f62000c101d00 */
[----:B-1----:R-:W-:-:S03]  /*101a0*/  IMAD.WIDE.U32 R18, R41, UR4, R20 ;  /* 0x0000000429127c25 */ /* 0x002fc6000f8e0014 */
[----:B------:R-:W5:Y:S04]  /*101b0*/  LD.E.128 R8, desc[UR20][R8.64] ;  /* 0x0000001408087980 */ /* 0x000f68000c101d00 */
[----:B------:R-:W5:Y:S04]  /*101c0*/  LD.E.128 R36, desc[UR20][R36.64] ;  /* 0x0000001424247980 */ /* 0x000f68000c101d00 */
[----:B------:R-:W5:Y:S01]  /*101d0*/  LD.E.128 R12, desc[UR20][R12.64] ;  /* 0x000000140c0c7980 */ /* 0x000f62000c101d00 */
[----:B------:R-:W-:Y:S01]  /*101e0*/  UIMAD UR4, UR14, UR8, URZ ;  /* 0x000000080e0472a4 */ /* 0x000fe2000f8e023f */
[----:B------:R-:W-:Y:S01]  /*101f0*/  VIADD R19, R19, UR6 ;  /* 0x0000000613137c36 */ /* 0x000fe20008000000 */
[----:B------:R-:W-:Y:S01]  /*10200*/  UIMAD UR10, UR17, -0xc0, UR10 ;  /* 0xffffff40110a78a4 */ /* 0x000fe2000f8e020a */
[----:B------:R-:W-:Y:S01]  /*10210*/  @!PT LDS RZ, [RZ] ;  /* 0x00000000fffff984 */ /* 0x000fe20000000800 */
[----:B------:R-:W-:Y:S01]  /*10220*/  @!PT LDS RZ, [RZ] ;  /* 0x00000000fffff984 */ /* 0x000fe20000000800 */
[----:B------:R-:W-:Y:S01]  /*10230*/  @!PT LDS RZ, [RZ] ;  /* 0x00000000fffff984 */ /* 0x000fe20000000800 */
[----:B------:R-:W-:Y:S01]  /*10240*/  @!PT LDS RZ, [RZ] ;  /* 0x00000000fffff984 */ /* 0x000fe20000000800 */
[----:B------:R1:W-:Y:S06]  /*10250*/  MEMBAR.ALL.CTA ;  /* 0x0000000000007992 */ /* 0x0003ec0000008000 */
[----:B-1----:R-:W1:Y:S01]  /*10260*/  FENCE.VIEW.ASYNC.S ;  /* 0x00000000000073c6 */ /* 0x002e620000000000 */
[----:B0-----:R-:W-:Y:S01]  /*10270*/  IMAD.U32 R3, RZ, RZ, UR8 ;  /* 0x00000008ff037e24 */ /* 0x001fe2000f8e00ff */
[----:B------:R-:W-:Y:S01]  /*10280*/  UIMAD UR6, UR18, UR9, UR4 ;  /* 0x00000009120672a4 */ /* 0x000fe2000f8e0204 */
[C---:B------:R-:W-:Y:S01]  /*10290*/  VIADD R0, R146.reuse, 0x60 ;  /* 0x0000006092007836 */ /* 0x040fe20000000000 */
[----:B------:R-:W-:Y:S01]  /*102a0*/  UIADD3 UR4, UR37, 0x31c20, URZ ;  /* 0x00031c2025047890 */ /* 0x000fe2000fffe03f */
[----:B------:R-:W-:Y:S01]  /*102b0*/  IMAD.WIDE.U32 R18, R3, UR18, R18 ;  /* 0x0000001203127c25 */ /* 0x000fe2000f8e0012 */
[----:B------:R-:W-:Y:S01]  /*102c0*/  ULDC.64 UR8, c[0x0][0xae8] ;  /* 0x0002ba0000087ab9 */ /* 0x000fe20000000a00 */
[----:B------:R-:W-:Y:S01]  /*102d0*/  ISETP.GE.AND P0, PT, R146, UR10, PT ;  /* 0x0000000a92007c0c */ /* 0x000fe2000bf06270 */
[----:B------:R-:W-:Y:S01]  /*102e0*/  UPRMT UR4, URZ, 0x654, UR4 ;  /* 0x000006543f047896 */ /* 0x000fe20008000004 */
[----:B------:R-:W-:Y:S01]  /*102f0*/  VIADD R19, R19, UR6 ;  /* 0x0000000613137c36 */ /* 0x000fe20008000000 */
[----:B------:R-:W-:-:S02]  /*10300*/  UIMAD UR6, UR16, UR8, URZ ;  /* 0x00000008100672a4 */ /* 0x000fc4000f8e023f */
[----:B------:R-:W-:Y:S01]  /*10310*/  MOV R29, UR8 ;  /* 0x00000008001d7c02 */ /* 0x000fe20008000f00 */
[----:B------:R-:W-:Y:S01]  /*10320*/  IMAD.U32 R21, RZ, RZ, UR17 ;  /* 0x00000011ff157e24 */ /* 0x000fe2000f8e00ff */
[----:B------:R-:W-:Y:S01]  /*10330*/  SHF.R.S32.HI R147, RZ, 0x1f, R146 ;  /* 0x0000001fff937819 */ /* 0x000fe20000011492 */
[----:B------:R-:W-:Y:S01]  /*10340*/  UIMAD UR6, UR15, UR9, UR6 ;  /* 0x000000090f0672a4 */ /* 0x000fe2000f8e0206 */
[----:B------:R-:W-:Y:S01]  /*10350*/  BSSY B1, `(.L_x_1694) ;  /* 0x000001b000017945 */ /* 0x000fe20003800000 */
[----:B------:R-:W-:Y:S01]  /*10360*/  IMAD.WIDE.U32 R28, R29, UR15, R18 ;  /* 0x0000000f1d1c7c25 */ /* 0x000fe2000f8e0012 */
[----:B------:R-:W-:-:S03]  /*10370*/  ISETP.GE.AND P3, PT, R0, UR10, PT ;  /* 0x0000000a00007c0c */ /* 0x000fc6000bf66270 */
[----:B------:R-:W-:Y:S02]  /*10380*/  VIADD R43, R29, UR6 ;  /* 0x000000061d2b7c36 */ /* 0x000fe40008000000 */
[----:B------:R-:W-:Y:S01]  /*10390*/  IMAD.WIDE R20, R21, 0xc0, R146 ;  /* 0x000000c015147825 */ /* 0x000fe200078e0292 */
[----:B-1----:R-:W-:Y:S01]  /*103a0*/  SYNCS.ARRIVE.TRANS64.RED.A1T0 RZ, [UR4], RZ ;  /* 0x000000ffffff79a7 */ /* 0x002fe20008100404 */
        /* <DEDUP_REMOVED lines=10> */
[----:B------:R-:W-:Y:S01]  /*10450*/  IMAD.MOV.U32 R19, RZ, RZ, R43 ;  /* 0x000000ffff137224 */ /* 0x000fe200078e002b */
[----:B------:R-:W-:Y:S01]  /*10460*/  ULDC.64 UR8, c[0x0][0x208] ;  /* 0x0000820000087ab9 */ /* 0x000fe20000000a00 */
        /* <DEDUP_REMOVED lines=9> */
.L_x_1695:
[----:B------:R-:W-:Y:S05]  /*10500*/  BSYNC B1 ;  /* 0x0000000000017941 */ /* 0x000fea0003800000 */
.L_x_1694:
[----:B------:R-:W-:Y:S05]  /*10510*/  @P3 BRA `(.L_x_1696) ;  /* 0x0000000800b83947 */ /* 0x000fea0003800000 */
[----:B------:R-:W-:Y:S01]  /*10520*/  IADD3 R3, P0, R20, 0x60, RZ ;  /* 0x0000006014037810 */ /* 0x000fe20007f1e0ff */
[----:B------:R-:W-:Y:S01]  /*10530*/  ULDC.64 UR6, c[0x0][0xad8] ;  /* 0x0002b60000067ab9 */ /* 0x000fe20000000a00 */
[----:B------:R-:W-:Y:S01]  /*10540*/  MOV R19, R43 ;  /* 0x0000002b00137202 */ /* 0x000fe20000000f00 */
[----:B------:R-:W-:Y:S01]  /*10550*/  IMAD.MOV.U32 R18, RZ, RZ, R28 ;  /* 0x000000ffff127224 */ /* 0x000fe200078e001c */
[----:B------:R-:W-:Y:S01]  /*10560*/  ULDC UR4, c[0x0][0xa8c] ;  /* 0x0002a30000047ab9 */ /* 0x000fe20000000800 */
[----:B------:R-:W-:Y:S01]  /*10570*/  IMAD.X R20, RZ, RZ, R21, P0 ;  /* 0x000000ffff147224 */ /* 0x000fe200000e0615 */
[C---:B------:R-:W-:Y:S01]  /*10580*/  ISETP.GE.AND P1, PT, R22.reuse, UR4, PT ;  /* 0x0000000416007c0c */ /* 0x040fe2000bf26270 */
[----:B------:R-:W-:Y:S01]  /*10590*/  VIADD R0, R22, 0x20 ;  /* 0x0000002016007836 */ /* 0x000fe20000000000 */
[----:B------:R-:W-:Y:S01]  /*105a0*/  ULDC.64 UR8, c[0x0][0x208] ;  /* 0x0000820000087ab9 */ /* 0x000fe20000000a00 */
[----:B------:R-:W-:Y:S02]  /*105b0*/  IMAD R20, R20, UR6, RZ ;  /* 0x0000000614147c24 */ /* 0x000fe4000f8e02ff */
        /* <DEDUP_REMOVED lines=9> */
[----:B-----5:R2:W-:Y:S04]  /*10650*/  @!P1 STG.E.128 desc[UR8][R20.64], R4 ;  /* 0x0000000414009986 */ /* 0x0205e8000c101d08 */
[----:B------:R2:W-:Y:S06]  /*10660*/  @!P2 STG.E.128 desc[UR8][R20.64+0x40], R8 ;  /* 0x000040081400a986 */ /* 0x0005ec000c101d08 */
[----:B------:R-:W-:Y:S05]  /*10670*/  @P0 BRA `(.L_x_1696) ;  /* 0x0000000800600947 */ /* 0x000fea0003800000 */
[----:B------:R-:W-:Y:S02]  /*10680*/  ULDC.64 UR6, c[0x0][0x208] ;  /* 0x0000820000067ab9 */ /* 0x000fe40000000a00 */
[----:B------:R3:W-:Y:S01]  /*10690*/  STG.E.128 desc[UR6][R20.64+0x80], R12 ;  /* 0x0000800c14007986 */ /* 0x0007e2000c101d06 */
[----:B------:R-:W-:Y:S05]  /*106a0*/  BRA `(.L_x_1696) ;  /* 0x0000000800547947 */ /* 0x000fea0003800000 */
.L_x_1692:
[----:B------:R-:W-:Y:S01]  /*106b0*/  R2UR UR8, R150 ;  /* 0x00000000960872ca */ /* 0x000fe200000e0000 */
[----:B------:R-:W-:Y:S01]  /*106c0*/  ULDC.64 UR6, c[0x0][0xbe0] ;  /* 0x0002f80000067ab9 */ /* 0x000fe20000000a00 */
[----:B------:R-:W-:Y:S01]  /*106d0*/  R2UR UR4, R148 ;  /* 0x00000000940472ca */ /* 0x000fe200000e0000 */
[----:B------:R-:W-:Y:S01]  /*106e0*/  UISETP.NE.U32.AND UP0, UPT, UR6, URZ, UPT ;  /* 0x0000003f0600728c */ /* 0x000fe2000bf05070 */
[----:B------:R-:W-:-:S03]  /*106f0*/  ULDC.64 UR12, c[0x0][0x208] ;  /* 0x00008200000c7ab9 */ /* 0x000fc60000000a00 */
[----:B------:R-:W-:-:S06]  /*10700*/  UISETP.NE.AND.EX UP1, UPT, UR7, URZ, UPT, UP0 ;  /* 0x0000003f0700728c */ /* 0x000fcc000bf25300 */
[----:B------:R-:W-:Y:S02]  /*10710*/  PLOP3.LUT P2, PT, PT, PT, UP1, 0x80, 0x0 ;  /* 0x000000000000781c */ /* 0x000fe40003f4f018 */
[----:B------:R-:W-:Y:S02]  /*10720*/  USHF.L.U64.HI UR10, UR4, 0x2, UR8 ;  /* 0x00000002040a7899 */ /* 0x000fe40008010208 */
[----:B------:R-:W-:Y:S01]  /*10730*/  USHF.L.U32 UR4, UR4, 0x2, URZ ;  /* 0x0000000204047899 */ /* 0x000fe2000800063f */
[----:B------:R-:W-:-:S03]  /*10740*/  ULDC.64 UR8, c[0x0][0xbd8] ;  /* 0x0002f60000087ab9 */ /* 0x000fc60000000a00 */
[----:B------:R-:W-:Y:S02]  /*10750*/  @UP1 UIADD3 UR6, UP2, UR4, UR6, URZ ;  /* 0x0000000604061290 */ /* 0x000fe4000ff5e03f */
[----:B------:R-:W-:Y:S02]  /*10760*/  UISETP.NE.U32.AND UP0, UPT, UR8, URZ, UPT ;  /* 0x0000003f0800728c */ /* 0x000fe4000bf05070 */
[----:B------:R-:W-:Y:S02]  /*10770*/  @UP1 UIADD3.X UR7, UR10, UR7, URZ, UP2, !UPT ;  /* 0x000000070a071290 */ /* 0x000fe400097fe43f */
[----:B------:R-:W-:Y:S01]  /*10780*/  IMAD.U32 R6, RZ, RZ, UR6 ;  /* 0x00000006ff067e24 */ /* 0x000fe2000f8e00ff */
[----:B------:R-:W-:Y:S02]  /*10790*/  UISETP.NE.AND.EX UP0, UPT, UR9, URZ, UPT, UP0 ;  /* 0x0000003f0900728c */ /* 0x000fe4000bf05300 */
[----:B------:R-:W-:Y:S01]  /*107a0*/  UIADD3 UR4, UP1, UR4, UR8, URZ ;  /* 0x0000000804047290 */ /* 0x000fe2000ff3e03f */
[----:B------:R-:W-:-:S03]  /*107b0*/  IMAD.U32 R7, RZ, RZ, UR7 ;  /* 0x00000007ff077e24 */ /* 0x000fc6000f8e00ff */
[----:B------:R-:W-:Y:S01]  /*107c0*/  PLOP3.LUT P1, PT, PT, PT, UP0, 0x80, 0x0 ;  /* 0x000000000000781c */ /* 0x000fe20003f2f008 */
[----:B------:R-:W-:Y:S01]  /*107d0*/  UIADD3.X UR6, UR10, UR9, URZ, UP1, !UPT ;  /* 0x000000090a067290 */ /* 0x000fe20008ffe43f */
[----:B------:R-:W2:Y:S01]  /*107e0*/  @P2 LDG.E R6, desc[UR12][R6.64] ;  /* 0x0000000c06062981 */ /* 0x000ea2000c1e1900 */
[----:B------:R-:W-:Y:S02]  /*107f0*/  IMAD.MOV.U32 R3, RZ, RZ, RZ ;  /* 0x000000ffff037224 */ /* 0x000fe400078e00ff */
[----:B------:R-:W-:Y:S02]  /*10800*/  IMAD.U32 R4, RZ, RZ, UR4 ;  /* 0x00000004ff047e24 */ /* 0x000fe4000f8e00ff */
[----:B------:R-:W-:Y:S01]  /*10810*/  IMAD.U32 R5, RZ, RZ, UR6 ;  /* 0x00000006ff057e24 */ /* 0x000fe2000f8e00ff */
[----:B------:R-:W-:Y:S01]  /*10820*/  ULDC UR4, c[0x0][0xa88] ;  /* 0x0002a20000047ab9 */ /* 0x000fe20000000800 */
[----:B------:R-:W-:-:S04]  /*10830*/  ISETP.GT.AND P0, PT, R157, 0xbf, PT ;  /* 0x000000bf9d00780c */ /* 0x000fc80003f04270 */
[----:B------:R0:W5:Y:S01]  /*10840*/  @P1 LDG.E R3, desc[UR12][R4.64] ;  /* 0x0000000c04031981 */ /* 0x000162000c1e1900 */
[----:B--2---:R-:W-:Y:S01]  /*10850*/  @P2 R2UR UR4, R6 ;  /* 0x00000000060422ca */ /* 0x004fe200000e0000 */
[----:B0-----:R-:W-:-:S14]  /*10860*/  @P2 BRA `(.L_x_1697) ;  /* 0x00000000001c2947 */ /* 0x001fdc0003800000 */
[----:B------:R-:W-:Y:S05]  /*10870*/  @!P1 BRA `(.L_x_1697) ;  /* 0x0000000000189947 */ /* 0x000fea0003800000 */
[----:B------:R-:W-:Y:S02]  /*10880*/  ULDC.64 UR6, c[0x0][0x208] ;  /* 0x0000820000067ab9 */ /* 0x000fe40000000a00 */
[----:B------:R-:W2:Y:S04]  /*10890*/  LDG.E R6, desc[UR6][R4.64] ;  /* 0x0000000604067981 */ /* 0x000ea8000c1e1900 */
[----:B------:R-:W3:Y:S01]  /*108a0*/  LDG.E R0, desc[UR6][R4.64+0x4] ;  /* 0x0000040604007981 */ /* 0x000ee2000c1e1900 */
[----:B--2---:R-:W-:Y:S02]  /*108b0*/  R2UR UR6, R6 ;  /* 0x00000000060672ca */ /* 0x004fe400000e0000 */
[----:B---3--:R-:W-:-:S13]  /*108c0*/  R2UR UR4, R0 ;  /* 0x00000000000472ca */ /* 0x008fda00000e0000 */
[----:B------:R-:W-:-:S12]  /*108d0*/  UIADD3 UR4, -UR6, UR4, URZ ;  /* 0x0000000406047290 */ /* 0x000fd8000fffe13f */
.L_x_1697:
[----:B------:R-:W-:Y:S01]  /*108e0*/  R2UR UR8, R149 ;  /* 0x00000000950872ca */ /* 0x000fe200000e0000 */
[----:B------:R-:W-:Y:S01]  /*108f0*/  BSSY B1, `(.L_x_1698) ;  /* 0x0000025000017945 */ /* 0x000fe20003800000 */
[----:B------:R-:W-:Y:S02]  /*10900*/  R2UR UR7, R148 ;  /* 0x00000000940772ca */ /* 0x000fe400000e0000 */
[----:B------:R-:W-:Y:S02]  /*10910*/  R2UR UR6, R150 ;  /* 0x00000000960672ca */ /* 0x000fe400000e0000 */
[----:B------:R-:W-:Y:S02]  /*10920*/  SHF.R.S32.HI R9, RZ, 0x1f, R22 ;  /* 0x0000001fff097819 */ /* 0x000fe40000011416 */
[----:B-----5:R-:W-:-:S05]  /*10930*/  SHF.R.S32.HI R8, RZ, 0x1f, R3 ;  /* 0x0000001fff087819 */ /* 0x020fca0000011403 */
[----:B------:R-:W-:Y:S02]  /*10940*/  USHF.R.S32.HI UR8, URZ, 0x1f, UR8 ;  /* 0x0000001f3f087899 */ /* 0x000fe40008011408 */
[----:B------:R-:W-:Y:S02]  /*10950*/  USEL UR9, UR7, URZ, !UP0 ;  /* 0x0000003f07097287 */ /* 0x000fe4000c000000 */
[----:B------:R-:W-:Y:S01]  /*10960*/  USEL UR10, UR6, URZ, !UP0 ;  /* 0x0000003f060a7287 */ /* 0x000fe2000c000000 */
[----:B------:R-:W-:Y:S11]  /*10970*/  @P0 BRA `(.L_x_1699) ;  /* 0x0000000000700947 */ /* 0x000ff60003800000 */
[----:B------:R-:W0:Y:S01]  /*10980*/  S2R R4, SR_TID.X ;  /* 0x0000000000047919 */ /* 0x000e220000002100 */
[----:B------:R-:W-:-:S13]  /*10990*/  R2UR UR6, R151 ;  /* 0x00000000970672ca */ /* 0x000fda00000e0000 */
[----:B------:R-:W-:-:S04]  /*109a0*/  IMAD.U32 R0, RZ, RZ, UR6 ;  /* 0x00000006ff007e24 */ /* 0x000fc8000f8e00ff */
[----:B0-----:R-:W-:-:S05]  /*109b0*/  IMAD R0, R0, 0xc0, R4 ;  /* 0x000000c000007824 */ /* 0x001fca00078e0204 */
[----:B------:R-:W-:-:S04]  /*109c0*/  IADD3 R0, R0, -0x80, RZ ;  /* 0xffffff8000007810 */ /* 0x000fc80007ffe0ff */
[----:B------:R-:W-:-:S13]  /*109d0*/  ISETP.GE.AND P0, PT, R0, UR4, PT ;  /* 0x0000000400007c0c */ /* 0x000fda000bf06270 */
[----:B------:R-:W-:Y:S05]  /*109e0*/  @P0 BRA `(.L_x_1699) ;  /* 0x0000000000540947 */ /* 0x000fea0003800000 */
[----:B------:R-:W-:Y:S01]  /*109f0*/  R2UR UR7, R149 ;  /* 0x00000000950772ca */ /* 0x000fe200000e0000 */
[----:B------:R-:W-:Y:S01]  /*10a00*/  ULDC.64 UR12, c[0x0][0xb70] ;  /* 0x0002dc00000c7ab9 */ /* 0x000fe20000000a00 */
[C---:B------:R-:W-:Y:S01]  /*10a10*/  IADD3 R4, P0, R0.reuse, R3, RZ ;  /* 0x0000000300047210 */ /* 0x040fe20007f1e0ff */
[----:B------:R-:W-:Y:S02]  /*10a20*/  UIMAD UR6, UR8, UR12, URZ ;  /* 0x0000000c080672a4 */ /* 0x000fe4000f8e023f */
[----:B------:R-:W-:Y:S01]  /*10a30*/  IMAD.U32 R7, RZ, RZ, UR12 ;  /* 0x0000000cff077e24 */ /* 0x000fe2000f8e00ff */
[----:B------:R-:W-:Y:S01]  /*10a40*/  ULDC.64 UR14, c[0x0][0x208] ;  /* 0x00008200000e7ab9 */ /* 0x000fe20000000a00 */
[----:B------:R-:W-:-:S06]  /*10a50*/  LEA.HI.X.SX32 R5, R0, R8, 0x1, P0 ;  /* 0x0000000800057211 */ /* 0x000fcc00000f0eff */
[----:B------:R-:W-:Y:S02]  /*10a60*/  UIMAD UR6, UR7, UR13, UR6 ;  /* 0x0000000d070672a4 */ /* 0x000fe4000f8e0206 */
[----:B------:R-:W-:Y:S01]  /*10a70*/  IMAD.WIDE.U32 R4, R7, UR7, R4 ;  /* 0x0000000707047c25 */ /* 0x000fe2000f8e0004 */
[----:B------:R-:W-:Y:S02]  /*10a80*/  ULDC.64 UR12, c[0x0][0xb78] ;  /* 0x0002de00000c7ab9 */ /* 0x000fe40000000a00 */
        /* <DEDUP_REMOVED lines=11> */
.L_x_1699:
[----:B------:R-:W-:Y:S05]  /*10b40*/  BSYNC B1 ;  /* 0x0000000000017941 */ /* 0x000fea0003800000 */
.L_x_1698:
[----:B------:R-:W-:Y:S01]  /*10b50*/  R2UR UR11, R151 ;  /* 0x00000000970b72ca */ /* 0x000fe200000e0000 */
[----:B------:R-:W-:Y:S01]  /*10b60*/  ULDC.64 UR6, c[0x0][0xaa0] ;  /* 0x0002a80000067ab9 */ /* 0x000fe20000000a00 */
[----:B------:R-:W-:Y:S01]  /*10b70*/  R2UR UR14, R149 ;  /* 0x00000000950e72ca */ /* 0x000fe200000e0000 */
[----:B------:R-:W-:Y:S01]  /*10b80*/  IMAD.MOV.U32 R4, RZ, RZ, R22 ;  /* 0x000000ffff047224 */ /* 0x000fe200078e0016 */
[----:B------:R-:W-:Y:S01]  /*10b90*/  ULDC.64 UR12, c[0x0][0xae0] ;  /* 0x0002b800000c7ab9 */ /* 0x000fe20000000a00 */
[----:B0-----:R-:W-:Y:S01]  /*10ba0*/  IMAD.MOV.U32 R5, RZ, RZ, R9 ;  /* 0x000000ffff057224 */ /* 0x001fe200078e0009 */
[----:B------:R-:W-:Y:S01]  /*10bb0*/  SHF.R.S32.HI R9, RZ, 0x1f, R146 ;  /* 0x0000001fff097819 */ /* 0x000fe20000011492 */
[----:B------:R-:W-:Y:S01]  /*10bc0*/  IMAD R0, R8, UR6, RZ ;  /* 0x0000000608007c24 */ /* 0x000fe2000f8e02ff */
[----:B------:R-:W-:Y:S01]  /*10bd0*/  BSSY B1, `(.L_x_1700) ;  /* 0x000002b000017945 */ /* 0x000fe20003800000 */
[----:B------:R-:W-:Y:S01]  /*10be0*/  IMAD.WIDE.U32 R4, R3, UR6, R4 ;  /* 0x0000000603047c25 */ /* 0x000fe2000f8e0004 */
[----:B------:R-:W-:-:S03]  /*10bf0*/  UIMAD UR6, UR8, UR12, URZ ;  /* 0x0000000c080672a4 */ /* 0x000fc6000f8e023f */
[----:B------:R-:W-:Y:S01]  /*10c00*/  IMAD R3, R3, UR7, R0 ;  /* 0x0000000703037c24 */ /* 0x000fe2000f8e0200 */
[----:B------:R-:W-:Y:S01]  /*10c10*/  UIMAD UR7, UR11, -0xc0, UR4 ;  /* 0xffffff400b0778a4 */ /* 0x000fe2000f8e0204 */
[C---:B------:R-:W-:Y:S01]  /*10c20*/  IADD3 R0, R146.reuse, 0x60, RZ ;  /* 0x0000006092007810 */ /* 0x040fe20007ffe0ff */
[----:B------:R-:W-:Y:S01]  /*10c30*/  UIMAD UR6, UR14, UR13, UR6 ;  /* 0x0000000d0e0672a4 */ /* 0x000fe2000f8e0206 */
[----:B------:R-:W-:Y:S02]  /*10c40*/  IMAD.IADD R5, R5, 0x1, R3 ;  /* 0x0000000105057824 */ /* 0x000fe400078e0203 */
[----:B------:R-:W-:Y:S01]  /*10c50*/  IMAD.U32 R3, RZ, RZ, UR12 ;  /* 0x0000000cff037e24 */ /* 0x000fe2000f8e00ff */
[----:B------:R-:W-:Y:S01]  /*10c60*/  ULDC.64 UR12, c[0x0][0xae8] ;  /* 0x0002ba00000c7ab9 */ /* 0x000fe20000000a00 */
[----:B------:R-:W-:Y:S01]  /*10c70*/  ISETP.GE.AND P0, PT, R146, UR7, PT ;  /* 0x0000000792007c0c */ /* 0x000fe2000bf06270 */
[----:B------:R-:W-:Y:S01]  /*10c80*/  UIMAD UR4, UR10, UR12, URZ ;  /* 0x0000000c0a0472a4 */ /* 0x000fe2000f8e023f */
[----:B------:R-:W-:Y:S01]  /*10c90*/  IMAD.WIDE.U32 R4, R3, UR14, R4 ;  /* 0x0000000e03047c25 */ /* 0x000fe2000f8e0004 */
[----:B------:R-:W-:-:S02]  /*10ca0*/  ISETP.GE.AND P1, PT, R0, UR7, PT ;  /* 0x0000000700007c0c */ /* 0x000fc4000bf26270 */
[----:B------:R-:W-:Y:S01]  /*10cb0*/  UIMAD UR4, UR9, UR13, UR4 ;  /* 0x0000000d090472a4 */ /* 0x000fe2000f8e0204 */
[----:B------:R-:W-:Y:S02]  /*10cc0*/  VIADD R5, R5, UR6 ;  /* 0x0000000605057c36 */ /* 0x000fe40008000000 */
[----:B------:R-:W-:Y:S02]  /*10cd0*/  IMAD.U32 R7, RZ, RZ, UR12 ;  /* 0x0000000cff077e24 */ /* 0x000fe4000f8e00ff */
[----:B------:R-:W-:Y:S02]  /*10ce0*/  IMAD.U32 R3, RZ, RZ, UR11 ;  /* 0x0000000bff037e24 */ /* 0x000fe4000f8e00ff */
[----:B------:R-:W-:-:S04]  /*10cf0*/  IMAD.WIDE.U32 R6, R7, UR9, R4 ;  /* 0x0000000907067c25 */ /* 0x000fc8000f8e0004 */
[----:B------:R-:W-:Y:S02]  /*10d00*/  IMAD.MOV.U32 R8, RZ, RZ, R146 ;  /* 0x000000ffff087224 */ /* 0x000fe400078e0092 */
[----:B------:R-:W-:Y:S02]  /*10d10*/  VIADD R11, R7, UR4 ;  /* 0x00000004070b7c36 */ /* 0x000fe40008000000 */
        /* <DEDUP_REMOVED lines=15> */
[----:B------:R-:W-:Y:S02]  /*10e10*/  ULDC.64 UR8, c[0x0][0xa80] ;  /* 0x0002a00000087ab9 */ /* 0x000fe40000000a00 */
[----:B------:R-:W-:Y:S02]  /*10e20*/  LEA R12, P0, R4, UR8, 0x1 ;  /* 0x00000008040c7c11 */ /* 0x000fe4000f8008ff */
[----:B------:R-:W-:-:S04]  /*10e30*/  IADD3 R3, R5, R3, RZ ;  /* 0x0000000305037210 */ /* 0x000fc80007ffe0ff */
[----:B------:R-:W-:-:S05]  /*10e40*/  LEA.HI.X R13, R4, UR9, R3, 0x1, P0 ;  /* 0x00000009040d7c11 */ /* 0x000fca00080f0c03 */
[----:B------:R0:W-:Y:S04]  /*10e50*/  @!P2 STG.E.128 desc[UR10][R12.64], RZ ;  /* 0x000000ff0c00a986 */ /* 0x0001e8000c101d0a */
[----:B------:R0:W-:Y:S04]  /*10e60*/  @!P3 STG.E.128 desc[UR10][R12.64+0x40], RZ ;  /* 0x000040ff0c00b986 */ /* 0x0001e8000c101d0a */
[----:B------:R0:W-:Y:S02]  /*10e70*/  @!P4 STG.E.128 desc[UR10][R12.64+0x80], RZ ;  /* 0x000080ff0c00c986 */ /* 0x0001e4000c101d0a */
.L_x_1701:
[----:B------:R-:W-:Y:S05]  /*10e80*/  BSYNC B1 ;  /* 0x0000000000017941 */ /* 0x000fea0003800000 */
.L_x_1700:
        /* <DEDUP_REMOVED lines=9> */
[----:B------:R-:W-:Y:S01]  /*10f20*/  IMAD.MOV.U32 R5, RZ, RZ, R11 ;  /* 0x000000ffff057224 */ /* 0x000fe200078e000b */
[----:B------:R-:W-:Y:S01]  /*10f30*/  ULDC.64 UR8, c[0x0][0x208] ;  /* 0x0000820000087ab9 */ /* 0x000fe20000000a00 */
        /* <DEDUP_REMOVED lines=12> */
.L_x_1696:
[----:B------:R-:W-:Y:S05]  /*11000*/  BSYNC B0 ;  /* 0x0000000000007941 */ /* 0x000fea0003800000 */
.L_x_1691:
[----:B------:R-:W-:Y:S02]  /*11010*/  ULDC UR4, c[0x0][0xc14] ;  /* 0x0003050000047ab9 */ /* 0x000fe40000000800 */
[----:B------:R-:W-:-:S13]  /*11020*/  ISETP.GE.AND P0, PT, R31, UR4, PT ;  /* 0x000000041f007c0c */ /* 0x000fda000bf06270 */
[----:B------:R-:W-:Y:S05]  /*11030*/  @!P0 BRA `(.L_x_1702) ;  /* 0xfffffefc00b08947 */ /* 0x000fea000383ffff */
[----:B------:R-:W-:Y:S05]  /*11040*/  EXIT ;  /* 0x000000000000794d */ /* 0x000fea0003800000 */
.L_x_1655:
[----:B------:R-:W-:-:S08]  /*11050*/  NOP ;  /* 0x0000000000007918 */ /* 0x000fd00000000000 */
[----:B0-----:R-:W0:-:S00]  /*11060*/  USETMAXREG.DEALLOC.CTAPOOL 0x20 ;  /* 0x00000020000079c8 */ /* 0x001e0000080e0500 */
        /* <DEDUP_REMOVED lines=8> */
[----:B------:R-:W-:Y:S01]  /*110f0*/  ULDC.64 UR6, c[0x0][0x208] ;  /* 0x0000820000067ab9 */ /* 0x000fe20000000a00 */
        /* <DEDUP_REMOVED lines=9> */
[----:B------:R-:W0:Y:S01]  /*11190*/  S2UR UR6, SR_CTAID.X ;  /* 0x00000000000679c3 */ /* 0x000e220000002500 */
[----:B------:R-:W-:Y:S01]  /*111a0*/  ISETP.GE.U32.AND P0, PT, R26, 0x2, PT ;  /* 0x000000021a00780c */ /* 0x000fe20003f06070 */
[----:B------:R-:W-:Y:S01]  /*111b0*/  IMAD.MOV.U32 R16, RZ, RZ, RZ ;  /* 0x000000ffff107224 */ /* 0x000fe200078e00ff */
[----:B------:R-:W-:Y:S01]  /*111c0*/  LOP3.LUT R5, R5, 0xfffffffe, RZ, 0xc0, !PT ;  /* 0xfffffffe05057812 */ /* 0x000fe200078ec0ff */
[----:B------:R-:W-:-:S08]  /*111d0*/  IMAD.MOV.U32 R19, RZ, RZ, RZ ;  /* 0x000000ffff137224 */ /* 0x000fd000078e00ff */
[----:B------:R-:W-:-:S04]  /*111e0*/  @P1 LOP3.LUT R5, R5, 0x1, RZ, 0xfc, !PT ;  /* 0x0000000105051812 */ /* 0x000fc800078efcff */
[----:B------:R-:W-:-:S04]  /*111f0*/  LOP3.LUT R5, R5, 0xffffffef, RZ, 0xc0, !PT ;  /* 0xffffffef05057812 */ /* 0x000fc800078ec0ff */
[----:B------:R-:W-:-:S04]  /*11200*/  @P0 LOP3.LUT R5, R5, 0x10, RZ, 0xfc, !PT ;  /* 0x0000001005050812 */ /* 0x000fc800078efcff */
[----:B------:R-:W-:Y:S01]  /*11210*/  LOP3.LUT R5, R5, 0xfffffff7, RZ, 0xc0, !PT ;  /* 0xfffffff705057812 */ /* 0x000fe200078ec0ff */
[----:B--2---:R-:W1:Y:S02]  /*11220*/  SHFL.UP PT, R4, R0, 0x1, RZ ;  /* 0x0420000000047989 */ /* 0x004e6400000e00ff */
[----:B-1----:R-:W-:-:S05]  /*11230*/  SEL R7, R4, RZ, P1 ;  /* 0x000000ff04077207 */ /* 0x002fca0000800000 */
[----:B------:R-:W-:-:S05]  /*11240*/  IMAD.IADD R7, R0, 0x1, R7 ;  /* 0x0000000100077824 */ /* 0x000fca00078e0207 */
[----:B------:R-:W1:Y:S02]  /*11250*/  SHFL.UP PT, R4, R7, 0x2, RZ ;  /* 0x0440000007047989 */ /* 0x000e6400000e00ff */
[----:B-1----:R-:W-:Y:S02]  /*11260*/  SEL R4, R4, RZ, P0 ;  /* 0x000000ff04047207 */ /* 0x002fe40000000000 */
[----:B------:R-:W-:-:S03]  /*11270*/  ISETP.GE.U32.AND P0, PT, R26, 0x4, PT ;  /* 0x000000041a00780c */ /* 0x000fc60003f06070 */
[----:B------:R-:W-:-:S05]  /*11280*/  IMAD.IADD R4, R7, 0x1, R4 ;  /* 0x0000000107047824 */ /* 0x000fca00078e0204 */
[----:B------:R-:W1:Y:S05]  /*11290*/  SHFL.UP PT, R6, R4, 0x4, RZ ;  /* 0x0480000004067989 */ /* 0x000e6a00000e00ff */
[----:B------:R-:W-:-:S04]  /*112a0*/  @P0 LOP3.LUT R5, R5, 0x8, RZ, 0xfc, !PT ;  /* 0x0000000805050812 */ /* 0x000fc800078efcff */
[----:B------:R-:W-:Y:S02]  /*112b0*/  LOP3.LUT R5, R5, 0xfffffffb, RZ, 0xc0, !PT ;  /* 0xfffffffb05057812 */ /* 0x000fe400078ec0ff */
[----:B-1----:R-:W-:Y:S02]  /*112c0*/  SEL R3, R6, RZ, P0 ;  /* 0x000000ff06037207 */ /* 0x002fe40000000000 */
[----:B------:R-:W-:Y:S02]  /*112d0*/  ISETP.GE.U32.AND P0, PT, R26, 0x8, PT ;  /* 0x000000081a00780c */ /* 0x000fe40003f06070 */
[----:B------:R-:W-:-:S05]  /*112e0*/  IADD3 R3, R4, R3, RZ ;  /* 0x0000000304037210 */ /* 0x000fca0007ffe0ff */
[----:B------:R-:W1:Y:S06]  /*112f0*/  SHFL.UP PT, R2, R3, 0x8, RZ ;  /* 0x0500000003027989 */ /* 0x000e6c00000e00ff */
[----:B------:R-:W-:-:S04]  /*11300*/  @P0 LOP3.LUT R5, R5, 0x4, RZ, 0xfc, !PT ;  /* 0x0000000405050812 */ /* 0x000fc800078efcff */
[----:B------:R-:W-:Y:S02]  /*11310*/  LOP3.LUT R5, R5, 0xfffffffd, RZ, 0xc0, !PT ;  /* 0xfffffffd05057812 */ /* 0x000fe400078ec0ff */
[----:B-1----:R-:W-:Y:S02]  /*11320*/  SEL R2, R2, RZ, P0 ;  /* 0x000000ff02027207 */ /* 0x002fe40000000000 */
[----:B------:R-:W-:-:S03]  /*11330*/  ISETP.GE.U32.AND P0, PT, R26, 0x10, PT ;  /* 0x000000101a00780c */ /* 0x000fc60003f06070 */
[----:B------:R-:W-:-:S05]  /*11340*/  IMAD.IADD R2, R3, 0x1, R2 ;  /* 0x0000000103027824 */ /* 0x000fca00078e0202 */
[----:B------:R-:W1:Y:S05]  /*11350*/  SHFL.UP PT, R6, R2, 0x10, RZ ;  /* 0x0600000002067989 */ /* 0x000e6a00000e00ff */
[----:B------:R-:W-:Y:S02]  /*11360*/  @P0 LOP3.LUT R5, R5, 0x2, RZ, 0xfc, !PT ;  /* 0x0000000205050812 */ /* 0x000fe400078efcff */
[----:B-1----:R-:W-:-:S05]  /*11370*/  SEL R7, R6, RZ, P0 ;  /* 0x000000ff06077207 */ /* 0x002fca0000000000 */
[----:B------:R-:W-:-:S05]  /*11380*/  IMAD.IADD R6, R2, 0x1, R7 ;  /* 0x0000000102067824 */ /* 0x000fca00078e0207 */
[----:B------:R-:W1:Y:S02]  /*11390*/  SHFL.IDX PT, R4, R6, 0x1f, 0x1f ;  /* 0x03e01f0006047f89 */ /* 0x000e6400000e0000 */
[----:B-1----:R-:W-:-:S04]  /*113a0*/  IMAD R4, R4, UR4, RZ ;  /* 0x0000000404047c24 */ /* 0x002fc8000f8e02ff */
[----:B------:R-:W-:Y:S01]  /*113b0*/  IMAD.MOV.U32 R9, RZ, RZ, R4 ;  /* 0x000000ffff097224 */ /* 0x000fe200078e0004 */
[----:B0-----:R-:W-:-:S13]  /*113c0*/  ISETP.GT.AND P0, PT, R4, UR6, PT ;  /* 0x0000000604007c0c */ /* 0x001fda000bf04270 */
[----:B------:R-:W-:Y:S05]  /*113d0*/  @P0 BRA `(.L_x_1703) ;  /* 0x0000000000b80947 */ /* 0x000fea0003800000 */
[----:B------:R-:W-:Y:S01]  /*113e0*/  IMAD.MOV.U32 R4, RZ, RZ, R9 ;  /* 0x000000ffff047224 */ /* 0x000fe200078e0009 */
[----:B------:R-:W-:Y:S01]  /*113f0*/  ULDC UR5, c[0x0][0xc14] ;  /* 0x0003050000057ab9 */ /* 0x000fe20000000800 */
[----:B------:R-:W-:Y:S01]  /*11400*/  IMAD.MOV.U32 R19, RZ, RZ, RZ ;  /* 0x000000ffff137224 */ /* 0x000fe200078e00ff */
[----:B------:R-:W-:Y:S01]  /*11410*/  ULDC UR7, c[0x0][0xc14] ;  /* 0x0003050000077ab9 */ /* 0x000fe20000000800 */
[----:B------:R-:W-:-:S05]  /*11420*/  ULDC UR4, c[0x0][0xc10] ;  /* 0x0003040000047ab9 */ /* 0x000fca0000000800 */
.L_x_1707:
[----:B------:R-:W-:Y:S02]  /*11430*/  VIADD R0, R19, 0x1f ;  /* 0x0000001f13007836 */ /* 0x000fe40000000000 */
[----:B------:R-:W-:-:S03]  /*11440*/  IMAD.U32 R19, RZ, RZ, UR7 ;  /* 0x00000007ff137e24 */ /* 0x000fc6000f8e00ff */
[----:B------:R-:W-:-:S13]  /*11450*/  ISETP.GE.AND P0, PT, R0, UR5, PT ;  /* 0x0000000500007c0c */ /* 0x000fda000bf06270 */
[----:B------:R-:W-:Y:S05]  /*11460*/  @P0 BRA `(.L_x_1704) ;  /* 0x0000000400d40947 */ /* 0x000fea0003800000 */
[----:B------:R-:W-:Y:S01]  /*11470*/  MOV R19, R0 ;  /* 0x0000000000137202 */ /* 0x000fe20000000f00 */
[----:B------:R-:W-:Y:S01]  /*11480*/  BSSY B0, `(.L_x_1705) ;  /* 0x000000a000007945 */ /* 0x000fe20003800000 */
[C---:B------:R-:W-:Y:S01]  /*11490*/  ISETP.NE.AND P1, PT, R26.reuse, 0x1f, PT ;  /* 0x0000001f1a00780c */ /* 0x040fe20003f25270 */
[----:B------:R-:W-:Y:S02]  /*114a0*/  IMAD.MOV.U32 R0, RZ, RZ, RZ ;  /* 0x000000ffff007224 */ /* 0x000fe400078e00ff */
[----:B------:R-:W-:-:S05]  /*114b0*/  IMAD.IADD R7, R26, 0x1, R19 ;  /* 0x000000011a077824 */ /* 0x000fca00078e0213 */
[----:B------:R-:W-:-:S13]  /*114c0*/  ISETP.GE.OR P0, PT, R7, UR5, !P1 ;  /* 0x0000000507007c0c */ /* 0x000fda000cf06670 */
[----:B------:R-:W-:Y:S05]  /*114d0*/  @P0 BRA `(.L_x_1706) ;  /* 0x0000000000100947 */ /* 0x000fea0003800000 */
[----:B------:R-:W0:Y:S01]  /*114e0*/  LDC.64 R2, c[0x0][0xc58] ;  /* 0x00031600ff027b82 */ /* 0x000e220000000a00 */
[----:B------:R-:W-:Y:S01]  /*114f0*/  ULDC.64 UR8, c[0x0][0x208] ;  /* 0x0000820000087ab9 */ /* 0x000fe20000000a00 */
[----:B0-----:R-:W-:-:S05]  /*11500*/  IMAD.WIDE R2, R7, 0x4, R2 ;  /* 0x0000000407027825 */ /* 0x001fca00078e0202 */
[----:B------:R0:W5:Y:S02]  /*11510*/  LDG.E R0, desc[UR8][R2.64] ;  /* 0x0000000802007981 */ /* 0x000164000c1e1900 */
.L_x_1706:
[----:B------:R-:W-:Y:S05]  /*11520*/  BSYNC B0 ;  /* 0x0000000000007941 */ /* 0x000fea0003800000 */
.L_x_1705:
        /* <DEDUP_REMOVED lines=25> */
.L_x_1703:
[----:B------:R-:W-:Y:S01]  /*116c0*/  IMAD.IADD R9, R4, 0x1, -R9 ;  /* 0x0000000104097824 */ /* 0x000fe200078e0a09 */
[----:B------:R-:W-:-:S03]  /*116d0*/  ULDC.64 UR8, c[0x0][0x208] ;  /* 0x0000820000087ab9 */ /* 0x000fc60000000a00 */
[----:B------:R-:W-:-:S05]  /*116e0*/  IMAD R2, R6, UR4, R9 ;  /* 0x0000000406027c24 */ /* 0x000fca000f8e0209 */
[----:B------:R-:W-:Y:S02]  /*116f0*/  ISETP.GT.AND P0, PT, R2, UR6, PT ;  /* 0x0000000602007c0c */ /* 0x000fe4000bf04270 */
[----:B------:R-:W0:Y:S11]  /*11700*/  LDC.64 R2, c[0x0][0xc68] ;  /* 0x00031a00ff027b82 */ /* 0x000e360000000a00 */
[----:B------:R-:W-:-:S04]  /*11710*/  VOTE.ANY R10, PT, !P0 ;  /* 0x00000000000a7806 */ /* 0x000fc800040e0100 */
[----:B------:R-:W1:Y:S02]  /*11720*/  POPC R13, R10 ;  /* 0x0000000a000d7309 */ /* 0x000e640000000000 */
[----:B-1----:R-:W-:-:S05]  /*11730*/  IADD3 R19, R13, R19, RZ ;  /* 0x000000130d137210 */ /* 0x002fca0007ffe0ff */
        /* <DEDUP_REMOVED lines=11> */
[----:B------:R-:W-:-:S05]  /*117f0*/  VIADD R11, R13, 0xffffffff ;  /* 0xffffffff0d0b7836 */ /* 0x000fca0000000000 */
[----:B------:R2:W3:Y:S02]  /*11800*/  SHFL.IDX PT, R16, R6, R11, 0x1f ;  /* 0x00001f0b06107589 */ /* 0x0004e400000e0000 */
.L_x_1708:
[----:B---3--:R-:W-:Y:S01]  /*11810*/  IMAD R16, R16, UR4, R9 ;  /* 0x0000000410107c24 */ /* 0x008fe2000f8e0209 */
[----:B------:R-:W-:Y:S01]  /*11820*/  IABS R2, R4 ;  /* 0x0000000400027213 */ /* 0x000fe20000000000 */
[----:B-12---:R-:W-:-:S03]  /*11830*/  IMAD.MOV R11, RZ, RZ, -R3 ;  /* 0x000000ffff0b7224 */ /* 0x006fc600078e0a03 */
[----:B------:R-:W-:Y:S01]  /*11840*/  IADD3 R9, -R16, UR6, RZ ;  /* 0x0000000610097c10 */ /* 0x000fe2000fffe1ff */
[----:B------:R-:W-:Y:S02]  /*11850*/  IMAD.MOV R10, RZ, RZ, -R2 ;  /* 0x000000ffff0a7224 */ /* 0x000fe400078e0a02 */
        /* <DEDUP_REMOVED lines=13> */
[----:B------:R-:W-:Y:S02]  /*11930*/  @P0 IADD3 R2, R2, 0x1, RZ ;  /* 0x0000000102020810 */ /* 0x000fe40007ffe0ff */
        /* <DEDUP_REMOVED lines=9> */
[----:B------:R-:W-:-:S04]  /*119d0*/  VIADDMNMX R7, R8, UR4, R7, PT ;  /* 0x0000000408077c46 */ /* 0x000fc8000b800107 */
[-C--:B------:R-:W-:Y:S02]  /*119e0*/  IABS R8, R7.reuse ;  /* 0x0000000700087213 */ /* 0x080fe40000000000 */
[----:B0-----:R-:W-:Y:S02]  /*119f0*/  IABS R12, R7 ;  /* 0x00000007000c7213 */ /* 0x001fe40000000000 */
        /* <DEDUP_REMOVED lines=13> */
[----:B------:R-:W-:Y:S01]  /*11ad0*/  @!P0 IADD3 R3, R3, -R8, RZ ;  /* 0x8000000803038210 */ /* 0x000fe20007ffe0ff */
        /* <DEDUP_REMOVED lines=14> */
.L_x_1704:
[----:B------:R-:W-:Y:S02]  /*11bc0*/  IMAD.MOV.U32 R17, RZ, RZ, RZ ;  /* 0x000000ffff117224 */ /* 0x000fe400078e00ff */
[----:B------:R-:W-:Y:S02]  /*11bd0*/  IMAD.U32 R16, RZ, RZ, UR6 ;  /* 0x00000006ff107e24 */ /* 0x000fe4000f8e00ff */
[----:B------:R-:W-:-:S07]  /*11be0*/  IMAD.MOV.U32 R18, RZ, RZ, RZ ;  /* 0x000000ffff127224 */ /* 0x000fce00078e00ff */
.L_x_1709:
[----:B------:R-:W-:Y:S01]  /*11bf0*/  ISETP.NE.AND P0, PT, R26, RZ, PT ;  /* 0x000000ff1a00720c */ /* 0x000fe20003f05270 */
[----:B------:R0:W-:Y:S01]  /*11c00*/  STL [R1+0x4], RZ ;  /* 0x000004ff01007387 */ /* 0x0001e20000100800 */
[----:B------:R-:W-:Y:S01]  /*11c10*/  IMAD.MOV.U32 R24, RZ, RZ, 0x1 ;  /* 0x00000001ff187424 */ /* 0x000fe200078e00ff */
[----:B------:R-:W-:-:S10]  /*11c20*/  MOV R22, RZ ;  /* 0x000000ff00167202 */ /* 0x000fd40000000f00 */
        /* <DEDUP_REMOVED lines=12> */
.L_x_1777:
[----:B--2---:R-:W2:Y:S01]  /*11cf0*/  LDC.64 R2, c[0x0][0xc60] ;  /* 0x00031800ff027b82 */ /* 0x004ea20000000a00 */
[----:B------:R-:W-:Y:S01]  /*11d00*/  ULDC.64 UR4, c[0x0][0x208] ;  /* 0x0000820000047ab9 */ /* 0x000fe20000000a00 */
[----:B--2---:R-:W-:-:S05]  /*11d10*/  IMAD.WIDE R2, R19, 0x4, R2 ;  /* 0x0000000413027825 */ /* 0x004fca00078e0202 */
[----:B------:R-:W2:Y:S01]  /*11d20*/  LDG.E R27, desc[UR4][R2.64] ;  /* 0x00000004021b7981 */ /* 0x000ea2000c1e1900 */
[----:B------:R-:W-:Y:S05]  /*11d30*/  YIELD ;  /* 0x0000000000007946 */ /* 0x000fea0003800000 */
[----:B------:R-:W-:Y:S01]  /*11d40*/  ULDC.64 UR4, c[0x0][0xa28] ;  /* 0x00028a0000047ab9 */ /* 0x000fe20000000a00 */
[----:B0-----:R-:W-:Y:S01]  /*11d50*/  IMAD.MOV.U32 R0, RZ, RZ, RZ ;  /* 0x000000ffff007224 */ /* 0x001fe200078e00ff */
[----:B------:R-:W-:Y:S01]  /*11d60*/  ISETP.NE.U32.AND P0, PT, RZ, UR4, PT ;  /* 0x00000004ff007c0c */ /* 0x000fe2000bf05070 */
[----:B------:R-:W-:Y:S01]  /*11d70*/  ULDC.64 UR8, c[0x0][0x208] ;  /* 0x0000820000087ab9 */ /* 0x000fe20000000a00 */
[----:B------:R-:W-:Y:S01]  /*11d80*/  IMAD.MOV.U32 R8, RZ, RZ, RZ ;  /* 0x000000ffff087224 */ /* 0x000fe200078e00ff */
[----:B------:R-:W-:Y:S01]  /*11d90*/  ULDC.64 UR6, c[0x0][0xa08] ;  /* 0x0002820000067ab9 */ /* 0x000fe20000000a00 */
[----:B------:R-:W-:-:S02]  /*11da0*/  ISETP.NE.AND.EX P0, PT, RZ, UR5, PT, P0 ;  /* 0x00000005ff007c0c */ /* 0x000fc4000bf05300 */
[----:B--2---:R-:W-:-:S11]  /*11db0*/  SHF.R.S32.HI R4, RZ, 0x1f, R27 ;  /* 0x0000001fff047819 */ /* 0x004fd6000001141b */
[----:B------:R-:W-:-:S04]  /*11dc0*/  @P0 LEA R2, P1, R27, UR4, 0x2 ;  /* 0x000000041b020c11 */ /* 0x000fc8000f8210ff */
[C-C-:B------:R-:W-:Y:S01]  /*11dd0*/  @P0 LEA.HI.X R3, R27.reuse, UR5, R4.reuse, 0x2, P1 ;  /* 0x000000051b030c11 */ /* 0x140fe200088f1404 */
[----:B------:R-:W-:Y:S02]  /*11de0*/  ULDC.64 UR4, c[0x0][0xa18] ;  /* 0x0002860000047ab9 */ /* 0x000fe40000000a00 */
[----:B------:R-:W-:Y:S01]  /*11df0*/  ISETP.NE.U32.AND P1, PT, RZ, UR4, PT ;  /* 0x00000004ff007c0c */ /* 0x000fe2000bf25070 */
[C---:B------:R-:W-:Y:S01]  /*11e00*/  IMAD.SHL.U32 R29, R27.reuse, 0x4, RZ ;  /* 0x000000041b1d7824 */ /* 0x040fe200078e00ff */
[----:B------:R0:W5:Y:S01]  /*11e10*/  @P0 LDG.E R0, desc[UR8][R2.64] ;  /* 0x0000000802000981 */ /* 0x000162000c1e1900 */
[----:B------:R-:W-:Y:S02]  /*11e20*/  SHF.L.U64.HI R10, R27, 0x2, R4 ;  /* 0x000000021b0a7819 */ /* 0x000fe40000010204 */
[----:B------:R-:W-:-:S03]  /*11e30*/  ISETP.NE.AND.EX P1, PT, RZ, UR5, PT, P1 ;  /* 0x00000005ff007c0c */ /* 0x000fc6000bf25310 */
[----:B------:R-:W-:Y:S10]  /*11e40*/  STL [R1], R10 ;  /* 0x0000000a01007387 */ /* 0x000ff40000100800 */
[----:B------:R-:W-:-:S04]  /*11e50*/  @P1 IADD3 R6, P0, R29, UR4, RZ ;  /* 0x000000041d061c10 */ /* 0x000fc8000ff1e0ff */
[C---:B------:R-:W-:Y:S01]  /*11e60*/  @P1 IADD3.X R7, R10.reuse, UR5, RZ, P0, !PT ;  /* 0x000000050a071c10 */ /* 0x040fe200087fe4ff */
[----:B------:R-:W-:Y:S02]  /*11e70*/  ULDC.64 UR4, c[0x0][0xa00] ;  /* 0x0002800000047ab9 */ /* 0x000fe40000000a00 */
[----:B------:R-:W-:Y:S02]  /*11e80*/  ISETP.NE.U32.AND P2, PT, RZ, UR4, PT ;  /* 0x00000004ff007c0c */ /* 0x000fe4000bf45070 */
[C---:B0-----:R-:W-:Y:S02]  /*11e90*/  IADD3 R2, P0, R29.reuse, UR4, RZ ;  /* 0x000000041d027c10 */ /* 0x041fe4000ff1e0ff */
[----:B------:R-:W-:Y:S02]  /*11ea0*/  ISETP.NE.AND.EX P2, PT, RZ, UR5, PT, P2 ;  /* 0x00000005ff007c0c */ /* 0x000fe4000bf45320 */
[----:B------:R-:W-:Y:S01]  /*11eb0*/  IADD3.X R3, R10, UR5, RZ, P0, !PT ;  /* 0x000000050a037c10 */ /* 0x000fe200087fe4ff */
[----:B------:R-:W-:Y:S01]  /*11ec0*/  ULDC UR4, c[0x0][0x288] ;  /* 0x0000a20000047ab9 */ /* 0x000fe20000000800 */
[----:B------:R-:W-:-:S04]  /*11ed0*/  IADD3 R4, P0, R29, UR6, RZ ;  /* 0x000000061d047c10 */ /* 0x000fc8000ff1e0ff */
[----:B------:R-:W-:-:S05]  /*11ee0*/  IADD3.X R5, R10, UR7, RZ, P0, !PT ;  /* 0x000000070a057c10 */ /* 0x000fca00087fe4ff */
[----:B------:R-:W2:Y:S01]  /*11ef0*/  @P2 LDG.E R8, desc[UR8][R2.64] ;  /* 0x0000000802082981 */ /* 0x000ea2000c1e1900 */
[----:B------:R-:W-:-:S04]  /*11f00*/  ISETP.NE.U32.AND P0, PT, RZ, UR6, PT ;  /* 0x00000006ff007c0c */ /* 0x000fc8000bf05070 */
[----:B------:R-:W-:Y:S01]  /*11f10*/  ISETP.NE.AND.EX P0, PT, RZ, UR7, PT, P0 ;  /* 0x00000007ff007c0c */ /* 0x000fe2000bf05300 */
[----:B--2---:R0:W-:Y:S02]  /*11f20*/  STL [R1+0x8], R8 ;  /* 0x0000080801007387 */ /* 0x0041e40000100800 */
[----:B0-----:R-:W-:Y:S01]  /*11f30*/  IMAD.U32 R8, RZ, RZ, UR4 ;  /* 0x00000004ff087e24 */ /* 0x001fe2000f8e00ff */
[----:B------:R-:W-:Y:S02]  /*11f40*/  ULDC.64 UR4, c[0x0][0x3f8] ;  /* 0x0000fe0000047ab9 */ /* 0x000fe40000000a00 */
[----:B------:R-:W-:-:S03]  /*11f50*/  UISETP.NE.U32.AND UP0, UPT, UR4, URZ, UPT ;  /* 0x0000003f0400728c */ /* 0x000fc6000bf05070 */
[----:B------:R-:W-:Y:S01]  /*11f60*/  ULDC UR4, c[0x0][0x404] ;  /* 0x0001010000047ab9 */ /* 0x000fe20000000800 */
[----:B------:R-:W-:Y:S01]  /*11f70*/  UISETP.NE.AND.EX UP0, UPT, UR5, URZ, UPT, UP0 ;  /* 0x0000003f0500728c */ /* 0x000fe2000bf05300 */
[----:B------:R0:W5:Y:S02]  /*11f80*/  @P1 LDG.E R8, desc[UR8][R6.64] ;  /* 0x0000000806081981 */ /* 0x000164000c1e1900 */
[----:B------:R-:W-:Y:S01]  /*11f90*/  ULDC UR5, c[0x0][0x2e0] ;  /* 0x0000b80000057ab9 */ /* 0x000fe20000000800 */
[----:B------:R-:W-:-:S04]  /*11fa0*/  USEL UR4, UR4, 0x1, UP0 ;  /* 0x0000000104047887 */ /* 0x000fc80008000000 */
[----:B------:R-:W-:-:S06]  /*11fb0*/  UIMAD UR4, UR4, UR5, URZ ;  /* 0x00000005040472a4 */ /* 0x000fcc000f8e023f */
[----:B------:R-:W-:Y:S01]  /*11fc0*/  IMAD.U32 R9, RZ, RZ, UR4 ;  /* 0x00000004ff097e24 */ /* 0x000fe2000f8e00ff */
[----:B0-----:R-:W-:Y:S06]  /*11fd0*/  @P1 BRA `(.L_x_1711) ;  /* 0x0000000000141947 */ /* 0x001fec0003800000 */
[----:B------:R-:W-:Y:S05]  /*11fe0*/  @!P2 BRA `(.L_x_1711) ;  /* 0x000000000010a947 */ /* 0x000fea0003800000 */
[----:B------:R-:W-:Y:S02]  /*11ff0*/  ULDC.64 UR4, c[0x0][0x208] ;  /* 0x0000820000047ab9 */ /* 0x000fe40000000a00 */
[----:B------:R-:W2:Y:S04]  /*12000*/  LDG.E R7, desc[UR4][R2.64] ;  /* 0x0000000402077981 */ /* 0x000ea8000c1e1900 */
[----:B-----5:R-:W2:Y:S02]  /*12010*/  LDG.E R8, desc[UR4][R2.64+0x4] ;  /* 0x0000040402087981 */ /* 0x020ea4000c1e1900 */
[----:B--2---:R-:W-:-:S07]  /*12020*/  IMAD.IADD R8, R8, 0x1, -R7 ;  /* 0x0000000108087824 */ /* 0x004fce00078e0a07 */
.L_x_1711:
[----:B------:R-:W-:Y:S01]  /*12030*/  IMAD.MOV.U32 R23, RZ, RZ, RZ ;  /* 0x000000ffff177224 */ /* 0x000fe200078e00ff */
[----:B------:R-:W-:-:S05]  /*12040*/  ULDC.64 UR4, c[0x0][0x208] ;  /* 0x0000820000047ab9 */ /* 0x000fca0000000a00 */
[----:B------:R-:W2:Y:S01]  /*12050*/  @P0 LDG.E R23, desc[UR4][R4.64] ;  /* 0x0000000404170981 */ /* 0x000ea2000c1e1900 */
[----:B------:R-:W-:Y:S02]  /*12060*/  ULDC.64 UR4, c[0x0][0xa20] ;  /* 0x0002880000047ab9 */ /* 0x000fe40000000a00 */
[----:B------:R-:W-:-:S04]  /*12070*/  ISETP.NE.U32.AND P1, PT, RZ, UR4, PT ;  /* 0x00000004ff007c0c */ /* 0x000fc8000bf25070 */
[----:B------:R-:W-:Y:S02]  /*12080*/  ISETP.NE.AND.EX P1, PT, RZ, UR5, PT, P1 ;  /* 0x00000005ff007c0c */ /* 0x000fe4000bf25310 */
[----:B--2--5:R-:W-:-:S11]  /*12090*/  IADD3 R23, R23, R0, RZ ;  /* 0x0000000017177210 */ /* 0x024fd60007ffe0ff */
[----:B------:R-:W-:Y:S05]  /*120a0*/  @!P1 BRA `(.L_x_1712) ;  /* 0x0000000000149947 */ /* 0x000fea0003800000 */
[----:B------:R-:W-:Y:S01]  /*120b0*/  IADD3 R2, P0, R29, UR4, RZ ;  /* 0x000000041d027c10 */ /* 0x000fe2000ff1e0ff */
[----:B------:R-:W-:-:S03]  /*120c0*/  ULDC.64 UR6, c[0x0][0x208] ;  /* 0x0000820000067ab9 */ /* 0x000fc60000000a00 */
[----:B------:R-:W-:-:S05]  /*120d0*/  IADD3.X R3, R10, UR5, RZ, P0, !PT ;  /* 0x000000050a037c10 */ /* 0x000fca00087fe4ff */
[----:B------:R0:W5:Y:S01]  /*120e0*/  LDG.E R9, desc[UR6][R2.64] ;  /* 0x0000000602097981 */ /* 0x000162000c1e1900 */
[----:B------:R-:W-:Y:S05]  /*120f0*/  BRA `(.L_x_1713) ;  /* 0x0000000000147947 */ /* 0x000fea0003800000 */
.L_x_1712:
[----:B------:R-:W-:Y:S05]  /*12100*/  @!P0 BRA `(.L_x_1713) ;  /* 0x0000000000108947 */ /* 0x000fea0003800000 */
[----:B------:R-:W-:Y:S02]  /*12110*/  ULDC.64 UR4, c[0x0][0x208] ;  /* 0x0000820000047ab9 */ /* 0x000fe40000000a00 */
[----:B------:R-:W2:Y:S04]  /*12120*/  LDG.E R2, desc[UR4][R4.64] ;  /* 0x0000000404027981 */ /* 0x000ea8000c1e1900 */
[----:B------:R-:W2:Y:S02]  /*12130*/  LDG.E R9, desc[UR4][R4.64+0x4] ;  /* 0x0000040404097981 */ /* 0x000ea4000c1e1900 */
[----:B--2---:R-:W-:-:S07]  /*12140*/  IMAD.IADD R9, R9, 0x1, -R2 ;  /* 0x0000000109097824 */ /* 0x004fce00078e0a02 */
.L_x_1713:
[----:B0-----:R-:W-:Y:S01]  /*12150*/  IMAD R3, R17, 0xc0, RZ ;  /* 0x000000c011037824 */ /* 0x001fe200078e02ff */
[----:B------:R-:W-:Y:S01]  /*12160*/  BSSY B6, `(.L_x_1714) ;  /* 0x00002bb000067945 */ /* 0x000fe20003800000 */
[----:B-----5:R-:W-:-:S03]  /*12170*/  IMAD.IADD R9, R9, 0x1, -R0 ;  /* 0x0000000109097824 */ /* 0x020fc600078e0a00 */
[----:B------:R-:W-:Y:S01]  /*12180*/  IADD3 R8, -R8, 0x14f, R3 ;  /* 0x0000014f08087810 */ /* 0x000fe20007ffe103 */
[----:B------:R-:W-:-:S04]  /*12190*/  VIADD R0, R9, 0x8f ;  /* 0x0000008f09007836 */ /* 0x000fc80000000000 */
[----:B------:R-:W-:Y:S02]  /*121a0*/  IMAD.IADD R8, R9, 0x1, R8 ;  /* 0x0000000109087824 */ /* 0x000fe400078e0208 */
        /* <DEDUP_REMOVED lines=9> */
[----:B------:R-:W-:-:S13]  /*12240*/  ISETP.NE.AND P1, PT, R26, RZ, PT ;  /* 0x000000ff1a00720c */ /* 0x000fda0003f25270 */
[----:B------:R-:W-:Y:S05]  /*12250*/  @P1 BRA `(.L_x_1716) ;  /* 0x0000002800ac1947 */ /* 0x000fea0003800000 */
[----:B------:R-:W0:Y:S01]  /*12260*/  S2R R7, SR_LANEID ;  /* 0x0000000000077919 */ /* 0x000e220000000000 */
[----:B------:R-:W-:Y:S01]  /*12270*/  VOTEU.ANY UR4, UPT, PT ;  /* 0x0000000000047886 */ /* 0x000fe200038e0100 */
[----:B------:R-:W2:Y:S01]  /*12280*/  LDC.64 R2, c[0x0][0xc38] ;  /* 0x00030e00ff027b82 */ /* 0x000ea20000000a00 */
[----:B------:R-:W0:Y:S01]  /*12290*/  FLO.U32 R0, UR4 ;  /* 0x0000000400007d00 */ /* 0x000e2200080e0000 */
[----:B------:R-:W-:-:S07]  /*122a0*/  ULDC.64 UR6, c[0x0][0x208] ;  /* 0x0000820000067ab9 */ /* 0x000fce0000000a00 */
        /* <DEDUP_REMOVED lines=9> */
.L_x_1715:
        /* <DEDUP_REMOVED lines=22> */
.L_x_1717:
        /* <DEDUP_REMOVED lines=19> */
.L_x_1719:
        /* <DEDUP_REMOVED lines=15> */
[----:B0-----:R-:W-:Y:S05]  /*126c0*/  CALL.ABS.NOINC R2 ;  /* 0x0000000002007343 */ /* 0x001fea0003c00000 */
.L_x_1718:
[----:B------:R-:W2:Y:S01]  /*126d0*/  LDL.LU R21, [R1] ;  /* 0x0000000001157983 */ /* 0x000ea20000300800 */
[----:B------:R-:W-:Y:S01]  /*126e0*/  ULDC.64 UR4, c[0x0][0x9f8] ;  /* 0x00027e0000047ab9 */ /* 0x000fe20000000a00 */
[----:B------:R-:W0:Y:S02]  /*126f0*/  LDC R0, c[0x0][0x428] ;  /* 0x00010a00ff007b82 */ /* 0x000e240000000800 */
[----:B------:R-:W3:Y:S01]  /*12700*/  LDL.LU R20, [R1+0x8] ;  /* 0x0000080001147983 */ /* 0x000ee20000300800 */
[----:B------:R-:W-:Y:S01]  /*12710*/  ISETP.NE.U32.AND P0, PT, RZ, UR4, PT ;  /* 0x00000004ff007c0c */ /* 0x000fe2000bf05070 */
[----:B------:R-:W-:Y:S01]  /*12720*/  IMAD.MOV.U32 R6, RZ, RZ, R27 ;  /* 0x000000ffff067224 */ /* 0x000fe200078e001b */
[----:B------:R-:W-:Y:S02]  /*12730*/  ULDC.64 UR6, c[0x0][0x208] ;  /* 0x0000820000067ab9 */ /* 0x000fe40000000a00 */
[----:B------:R-:W-:-:S13]  /*12740*/  ISETP.NE.AND.EX P0, PT, RZ, UR5, PT, P0 ;  /* 0x00000005ff007c0c */ /* 0x000fda000bf05300 */
[----:B------:R-:W-:Y:S02]  /*12750*/  @P0 IADD3 R2, P1, R29, UR4, RZ ;  /* 0x000000041d020c10 */ /* 0x000fe4000ff3e0ff */
[----:B------:R-:W-:-:S13]  /*12760*/  ISETP.NE.AND P6, PT, R26, RZ, PT ;  /* 0x000000ff1a00720c */ /* 0x000fda0003fc5270 */
[----:B------:R-:W-:-:S05]  /*12770*/  VOTEU.ALL UP1, P6 ;  /* 0x00000000003f7886 */ /* 0x000fca0003020000 */
[----:B------:R-:W-:-:S04]  /*12780*/  @!UP1 UIADD3 UR8, UP0, UR36, 0x270, URZ ;  /* 0x0000027024089890 */ /* 0x000fc8000ff1e03f */
[----:B------:R-:W-:-:S03]  /*12790*/  @!UP1 UIADD3.X UR9, URZ, UR37, URZ, UP0, !UPT ;  /* 0x000000253f099290 */ /* 0x000fc600087fe43f */
[----:B------:R-:W-:Y:S01]  /*127a0*/  VOTEU.ALL UP0, P6 ;  /* 0x00000000003f7886 */ /* 0x000fe20003000000 */
[----:B--2---:R-:W-:Y:S01]  /*127b0*/  @P0 IADD3.X R3, R21, UR5, RZ, P1, !PT ;  /* 0x0000000515030c10 */ /* 0x004fe20008ffe4ff */
[----:B------:R-:W-:-:S04]  /*127c0*/  ULDC.64 UR4, c[0x0][0xa00] ;  /* 0x0002800000047ab9 */ /* 0x000fc80000000a00 */
[----:B------:R2:W5:Y:S01]  /*127d0*/  @P0 LDG.E R6, desc[UR6][R2.64] ;  /* 0x0000000602060981 */ /* 0x000562000c1e1900 */
[----:B0-----:R-:W-:Y:S01]  /*127e0*/  ISETP.NE.AND P0, PT, R0, 0x1, PT ;  /* 0x000000010000780c */ /* 0x001fe20003f05270 */
[----:B------:R-:W-:Y:S01]  /*127f0*/  IMAD.MOV.U32 R0, RZ, RZ, R18 ;  /* 0x000000ffff007224 */ /* 0x000fe200078e0012 */
[----:B------:R-:W-:Y:S01]  /*12800*/  PLOP3.LUT P1, PT, P6, PT, PT, 0x8, 0x0 ;  /* 0x000000000000781c */ /* 0x000fe2000372e170 */
[----:B---3--:R-:W-:-:S10]  /*12810*/  IMAD R17, R17, 0xc0, R20 ;  /* 0x000000c011117824 */ /* 0x008fd400078e0214 */
[----:B------:R-:W0:Y:S08]  /*12820*/  @P0 LDC R5, c[0x0][0x42c] ;  /* 0x00010b00ff050b82 */ /* 0x000e300000000800 */
[----:B------:R-:W3:Y:S01]  /*12830*/  @P0 LDC R7, c[0x0][0x430] ;  /* 0x00010c00ff070b82 */ /* 0x000ee20000000800 */
[----:B0-----:R-:W-:-:S05]  /*12840*/  @P0 IMAD.HI.U32 R4, R18, R5, RZ ;  /* 0x0000000512040227 */ /* 0x001fca00078e00ff */
[----:B---3--:R-:W-:Y:S02]  /*12850*/  @P0 SHF.R.U32.HI R0, RZ, R7, R4 ;  /* 0x00000007ff000219 */ /* 0x008fe40000011604 */
[----:B------:R-:W-:-:S04]  /*12860*/  ISETP.NE.U32.AND P0, PT, RZ, UR4, PT ;  /* 0x00000004ff007c0c */ /* 0x000fc8000bf05070 */
[----:B------:R-:W-:-:S04]  /*12870*/  ISETP.NE.AND.EX P0, PT, RZ, UR5, PT, P0 ;  /* 0x00000005ff007c0c */ /* 0x000fc8000bf05300 */
[----:B--2---:R-:W-:-:S09]  /*12880*/  SEL R10, R27, RZ, !P0 ;  /* 0x000000ff1b0a7207 */ /* 0x004fd20004000000 */
.L_x_1720:
        /* <DEDUP_REMOVED lines=14> */
.L_x_1721:
        /* <DEDUP_REMOVED lines=13> */
.L_x_1722:
        /* <DEDUP_REMOVED lines=17> */
.L_x_1793:
[----:B------:R-:W-:Y:S01]  /*12b50*/  UMOV UR4, 0xffffffff ;  /* 0xffffffff00047882 */ /* 0x000fe20000000000 */
[----:B------:R-:W-:Y:S02]  /*12b60*/  SHF.R.S32.HI R9, RZ, 0x1f, R6 ;  /* 0x0000001fff097819 */ /* 0x000fe40000011406 */
[----:B------:R-:W-:Y:S05]  /*12b70*/  BRA.DIV UR4, `(.L_x_1724) ;  /* 0x0000003604287947 */ /* 0x000fea000b800000 */
[----:B------:R-:W-:-:S13]  /*12b80*/  ELECT P6, URZ, PT ;  /* 0x00000000003f782f */ /* 0x000fda00038c0000 */
.L_x_1796:
[----:B------:R-:W-:Y:S05]  /*12b90*/  @!P6 BRA `(.L_x_1725) ;  /* 0x0000000000fce947 */ /* 0x000fea0003800000 */
[----:B------:R-:W-:-:S04]  /*12ba0*/  ISETP.NE.U32.AND P0, PT, R2, RZ, PT ;  /* 0x000000ff0200720c */ /* 0x000fc80003f05070 */
[----:B------:R-:W-:-:S13]  /*12bb0*/  ISETP.NE.AND.EX P0, PT, R3, RZ, PT, P0 ;  /* 0x000000ff0300720c */ /* 0x000fda0003f05300 */
[----:B------:R-:W-:Y:S05]  /*12bc0*/  @!P0 BRA `(.L_x_1726) ;  /* 0x00000000004c8947 */ /* 0x000fea0003800000 */
[----:B------:R-:W0:Y:S01]  /*12bd0*/  LDC R11, c[0x0][0x41c] ;  /* 0x00010700ff0b7b82 */ /* 0x000e220000000800 */
[----:B------:R-:W-:Y:S01]  /*12be0*/  IMAD.MOV.U32 R14, RZ, RZ, R7 ;  /* 0x000000ffff0e7224 */ /* 0x000fe200078e0007 */
[----:B------:R-:W-:Y:S01]  /*12bf0*/  ULDC.64 UR4, c[0x0][0x408] ;  /* 0x0001020000047ab9 */ /* 0x000fe20000000a00 */
[----:B------:R-:W-:Y:S01]  /*12c00*/  ULDC.64 UR6, c[0x0][0x208] ;  /* 0x0000820000067ab9 */ /* 0x000fe20000000a00 */
        /* <DEDUP_REMOVED lines=13> */
[----:B------:R-:W-:-:S05]  /*12ce0*/  IADD3 R4, -R14, RZ, RZ ;  /* 0x000000ff0e047210 */ /* 0x000fca0007ffe1ff */
[----:B------:R-:W-:-:S07]  /*12cf0*/  IMAD R7, R11, R4, R7 ;  /* 0x000000040b077224 */ /* 0x000fce00078e0207 */
.L_x_1726:
[----:B------:R-:W-:Y:S01]  /*12d00*/  IMAD R5, R22, 0x8, R25 ;  /* 0x0000000816057824 */ /* 0x000fe200078e0219 */
[----:B------:R-:W-:-:S04]  /*12d10*/  SHF.L.U32 R4, R24, 0x1f, RZ ;  /* 0x0000001f18047819 */ /* 0x000fc800000006ff */
[----:B------:R-:W2:Y:S02]  /*12d20*/  SYNCS.PHASECHK.TRANS64.TRYWAIT P0, [R5+URZ+0x31c40], R4 ;  /* 0x031c4004050075a7 */ /* 0x000ea4000800017f */
[----:B--2---:R-:W-:Y:S05]  /*12d30*/  @!P0 BRA `(.L_x_1727) ;  /* 0x0000003000d88947 */ /* 0x004fea0003800000 */
.L_x_1797:
        /* <DEDUP_REMOVED lines=9> */
.L_x_1728:
        /* <DEDUP_REMOVED lines=28> */
.L_x_1725:
        /* <DEDUP_REMOVED lines=12> */
[----:B------:R-:W-:Y:S01]  /*13050*/  @P0 R2UR UR12, R18 ;  /* 0x00000000120c02ca */ /* 0x000fe200000e0000 */
[----:B------:R-:W-:Y:S01]  /*13060*/  UMOV UR18, URZ ;  /* 0x0000003f00127c82 */ /* 0x000fe20008000000 */
[----:B------:R-:W-:Y:S01]  /*13070*/  @P0 R2UR UR11, R17 ;  /* 0x00000000110b02ca */ /* 0x000fe200000e0000 */
[----:B------:R-:W-:Y:S01]  /*13080*/  UIADD3 UR16, UR24, 0xda00, URZ ;  /* 0x0000da0018107890 */ /* 0x000fe2000fffe03f */
[----:B------:R-:W-:Y:S01]  /*13090*/  @P0 IMAD.MOV.U32 R4, RZ, RZ, 0x9000 ;  /* 0x00009000ff040424 */ /* 0x000fe200078e00ff */
[----:B------:R-:W-:Y:S01]  /*130a0*/  BAR.SYNC.DEFER_BLOCKING 0x8, 0x1a0 ;  /* 0x0206800000007b1d */ /* 0x000fe20000010000 */
[----:B------:R-:W-:-:S02]  /*130b0*/  UIADD3 UR17, UR24, 0x31c00, URZ ;  /* 0x00031c0018117890 */ /* 0x000fc4000fffe03f */
[----:B------:R-:W-:-:S03]  /*130c0*/  UIADD3 UR8, UR24, 0x10a00, URZ ;  /* 0x00010a0018087890 */ /* 0x000fc6000fffe03f */
[----:B------:R-:W-:Y:S01]  /*130d0*/  UMOV UR14, 0x0 ;  /* 0x00000000000e7882 */ /* 0x000fe20000000000 */
[----:B------:R-:W-:Y:S01]  /*130e0*/  UMOV UR15, 0x12f00000 ;  /* 0x12f00000000f7882 */ /* 0x000fe20000000000 */
[----:B------:R-:W-:Y:S01]  /*130f0*/  UMOV UR10, 0x20 ;  /* 0x00000020000a7882 */ /* 0x000fe20000000000 */
[----:B------:R-:W-:Y:S01]  /*13100*/  UMOV UR9, UR17 ;  /* 0x0000001100097c82 */ /* 0x000fe20008000000 */
[----:B------:R-:W-:Y:S01]  /*13110*/  UMOV UR22, 0x0 ;  /* 0x0000000000167882 */ /* 0x000fe20000000000 */
[----:B------:R-:W-:Y:S01]  /*13120*/  UMOV UR23, 0x12f00000 ;  /* 0x12f0000000177882 */ /* 0x000fe20000000000 */
[----:B------:R-:W-:Y:S01]  /*13130*/  BSSY B0, `(.L_x_1729) ;  /* 0x0000013000007945 */ /* 0x000fe20003800000 */
[----:B------:R3:W-:Y:S01]  /*13140*/  @P0 SYNCS.ARRIVE.TRANS64 RZ, [R25+URZ+0x31c00], R4 ;  /* 0x031c000419ff09a7 */ /* 0x0007e2000800003f */
[----:B------:R-:W-:Y:S01]  /*13150*/  UTMALDG.4D [UR16], [UR4], desc[UR6] ;  /* 0x00000610040075b4 */ /* 0x000fe20008019000 */
[----:B------:R4:W-:Y:S02]  /*13160*/  UTMALDG.4D [UR8], [UR4], desc[UR14] ;  /* 0x00000e08040075b4 */ /* 0x0009e40008019000 */
[----:B----4-:R-:W-:Y:S01]  /*13170*/  @P0 R2UR UR13, R10 ;  /* 0x000000000a0d02ca */ /* 0x010fe200000e0000 */
[----:B------:R-:W-:Y:S01]  /*13180*/  UIADD3 UR8, UR24, 0x13a00, URZ ;  /* 0x00013a0018087890 */ /* 0x000fe2000fffe03f */
[----:B------:R-:W-:Y:S01]  /*13190*/  @P0 R2UR UR12, R18 ;  /* 0x00000000120c02ca */ /* 0x000fe200000e0000 */
[----:B------:R-:W-:Y:S01]  /*131a0*/  UMOV UR10, 0x40 ;  /* 0x00000040000a7882 */ /* 0x000fe20000000000 */
[----:B------:R-:W-:Y:S01]  /*131b0*/  @P0 R2UR UR11, R17 ;  /* 0x00000000110b02ca */ /* 0x000fe200000e0000 */
[----:B------:R-:W-:-:S12]  /*131c0*/  UMOV UR9, UR17 ;  /* 0x0000001100097c82 */ /* 0x000fd80008000000 */
[----:B------:R4:W-:Y:S01]  /*131d0*/  UTMALDG.4D [UR8], [UR4], desc[UR22] ;  /* 0x00001608040075b4 */ /* 0x0009e20008019000 */
[----:B--2---:R-:W-:-:S05]  /*131e0*/  VIADD R5, R5, 0x1 ;  /* 0x0000000105057836 */ /* 0x004fca0000000000 */
[----:B---3--:R-:W-:Y:S01]  /*131f0*/  LEA.HI R4, R5, R5, RZ, 0x1 ;  /* 0x0000000505047211 */ /* 0x008fe200078f08ff */
[----:B------:R4:W-:Y:S03]  /*13200*/  STL [R1+0x4], R5 ;  /* 0x0000040501007387 */ /* 0x0009e60000100800 */
[----:B------:R-:W-:-:S05]  /*13210*/  LOP3.LUT R4, R4, 0xfffffffe, RZ, 0xc0, !PT ;  /* 0xfffffffe04047812 */ /* 0x000fca00078ec0ff */
[----:B------:R-:W-:-:S05]  /*13220*/  IMAD.IADD R4, R5, 0x1, -R4 ;  /* 0x0000000105047824 */ /* 0x000fca00078e0a04 */
[----:B------:R-:W-:-:S04]  /*13230*/  SHF.L.U32 R4, R4, 0x1f, RZ ;  /* 0x0000001f04047819 */ /* 0x000fc800000006ff */
[----:B------:R-:W2:Y:S02]  /*13240*/  SYNCS.PHASECHK.TRANS64.TRYWAIT P0, [R25+URZ+0x31c20], R4 ;  /* 0x031c2004190075a7 */ /* 0x000ea4000800017f */
[----:B--2-4-:R-:W-:Y:S05]  /*13250*/  @!P0 BRA `(.L_x_1730) ;  /* 0x0000002c00a48947 */ /* 0x014fea0003800000 */
.L_x_1798:
[----:B------:R-:W-:Y:S05]  /*13260*/  BSYNC B0 ;  /* 0x0000000000007941 */ /* 0x000fea0003800000 */
.L_x_1729:
[----:B------:R-:W-:Y:S01]  /*13270*/  ISETP.GE.AND P0, PT, R28, 0x2, PT ;  /* 0x000000021c00780c */ /* 0x000fe20003f06270 */
[----:B------:R-:W-:-:S12]  /*13280*/  BSSY B0, `(.L_x_1731) ;  /* 0x0000166000007945 */ /* 0x000fd80003800000 */
[----:B------:R-:W-:Y:S05]  /*13290*/  @!P0 BRA `(.L_x_1732) ;  /* 0x0000001400908947 */ /* 0x000fea0003800000 */
[C---:B--2---:R-:W-:Y:S01]  /*132a0*/  LOP3.LUT R4, R28.reuse, 0x1, RZ, 0xc0, !PT ;  /* 0x000000011c047812 */ /* 0x044fe200078ec0ff */
[----:B------:R-:W-:Y:S01]  /*132b0*/  VIADD R11, R28, 0xfffffffe ;  /* 0xfffffffe1c0b7836 */ /* 0x000fe20000000000 */
[----:B------:R-:W-:Y:S02]  /*132c0*/  BSSY B1, `(.L_x_1733) ;  /* 0x0000078000017945 */ /* 0x000fe40003800000 */
[----:B------:R-:W-:Y:S01]  /*132d0*/  ISETP.NE.U32.AND P0, PT, R4, 0x1, PT ;  /* 0x000000010400780c */ /* 0x000fe20003f05070 */
[----:B------:R-:W-:-:S12]  /*132e0*/  IMAD.MOV.U32 R10, RZ, RZ, R11 ;  /* 0x000000ffff0a7224 */ /* 0x000fd800078e000b */
[----:B------:R-:W-:Y:S05]  /*132f0*/  @!P0 BRA `(.L_x_1734) ;  /* 0x0000000400d08947 */ /* 0x000fea0003800000 */
        /* <DEDUP_REMOVED lines=8> */
[----:B------:R-:W-:Y:S01]  /*13380*/  IMAD.MOV.U32 R4, RZ, RZ, R8 ;  /* 0x000000ffff047224 */ /* 0x000fe200078e0008 */
[----:B------:R-:W-:Y:S02]  /*13390*/  MOV R10, R11 ;  /* 0x0000000b000a7202 */ /* 0x000fe40000000f00 */
        /* <DEDUP_REMOVED lines=21> */
.L_x_1737:
[----:B0-----:R-:W-:Y:S01]  /*134f0*/  IMAD R3, R12, 0x8, R25 ;  /* 0x000000080c037824 */ /* 0x001fe200078e0219 */
[----:B------:R-:W-:-:S04]  /*13500*/  SHF.L.U32 R2, R13, 0x1f, RZ ;  /* 0x0000001f0d027819 */ /* 0x000fc800000006ff */
[----:B------:R-:W0:Y:S02]  /*13510*/  SYNCS.PHASECHK.TRANS64.TRYWAIT P0, [R3+URZ+0x31c40], R2 ;  /* 0x031c4002030075a7 */ /* 0x000e24000800017f */
[----:B0-----:R-:W-:Y:S05]  /*13520*/  @!P0 BRA `(.L_x_1738) ;  /* 0x0000002c00048947 */ /* 0x001fea0003800000 */
.L_x_1799:
        /* <DEDUP_REMOVED lines=9> */
.L_x_1739:
        /* <DEDUP_REMOVED lines=31> */
.L_x_1800:
[----:B------:R-:W-:Y:S05]  /*137b0*/  @P1 BRA `(.L_x_1741) ;  /* 0x0000000000181947 */ /* 0x000fea0003800000 */
[----:B------:R-:W-:Y:S01]  /*137c0*/  ISETP.NE.AND P0, PT, R26, RZ, PT ;  /* 0x000000ff1a00720c */ /* 0x000fe20003f05270 */
[----:B0-----:R-:W-:Y:S01]  /*137d0*/  IMAD R2, R22, 0x8, R25 ;  /* 0x0000000816027824 */ /* 0x001fe200078e0219 */
[----:B------:R-:W-:-:S04]  /*137e0*/  MOV R3, 0x6c00 ;  /* 0x00006c0000037802 */ /* 0x000fc80000000f00 */
[----:B------:R2:W-:Y:S07]  /*137f0*/  SYNCS.ARRIVE.TRANS64 RZ, [R2+URZ+0x31c50], R3 ;  /* 0x031c500302ff79a7 */ /* 0x0005ee000800003f */
[----:B------:R-:W-:Y:S05]  /*13800*/  @!P0 BRA `(.L_x_1741) ;  /* 0x0000000000048947 */ /* 0x000fea0003800000 */
[----:B------:R-:W-:Y:S01]  /*13810*/  BPT.TRAP 0x1 ;  /* 0x000000040000795c */ /* 0x000fe20000300000 */
.L_x_1741:
        /* <DEDUP_REMOVED lines=30> */
.L_x_1736:
[----:B------:R-:W-:Y:S05]  /*13a00*/  BSYNC B2 ;  /* 0x0000000000027941 */ /* 0x000fea0003800000 */
.L_x_1735:
[----:B------:R-:W-:Y:S02]  /*13a10*/  VIADD R10, R28, 0xfffffffd ;  /* 0xfffffffd1c0a7836 */ /* 0x000fe40000000000 */
[----:B------:R-:W-:Y:S02]  /*13a20*/  IMAD.MOV.U32 R22, RZ, RZ, R12 ;  /* 0x000000ffff167224 */ /* 0x000fe400078e000c */
[----:B------:R-:W-:-:S07]  /*13a30*/  IMAD.MOV.U32 R24, RZ, RZ, R13 ;  /* 0x000000ffff187224 */ /* 0x000fce00078e000d */
.L_x_1734:
[----:B------:R-:W-:Y:S05]  /*13a40*/  BSYNC B1 ;  /* 0x0000000000017941 */ /* 0x000fea0003800000 */
.L_x_1733:
[----:B------:R-:W-:-:S13]  /*13a50*/  ISETP.NE.AND P0, PT, R11, RZ, PT ;  /* 0x000000ff0b00720c */ /* 0x000fda0003f05270 */
[----:B------:R-:W-:Y:S05]  /*13a60*/  @!P0 BRA `(.L_x_1732) ;  /* 0x0000000c009c8947 */ /* 0x000fea0003800000 */
[----:B------:R-:W-:-:S07]  /*13a70*/  IMAD.MOV.U32 R4, RZ, RZ, R8 ;  /* 0x000000ffff047224 */ /* 0x000fce00078e0008 */
.L_x_1756:
[----:B------:R-:W-:Y:S01]  /*13a80*/  VIADD R11, R22, 0x1 ;  /* 0x00000001160b7836 */ /* 0x000fe20000000000 */
[----:B------:R-:W-:Y:S05]  /*13a90*/  YIELD ;  /* 0x0000000000007946 */ /* 0x000fea0003800000 */
[----:B------:R-:W-:Y:S01]  /*13aa0*/  ISETP.NE.AND P0, PT, R11, 0x2, PT ;  /* 0x000000020b00780c */ /* 0x000fe20003f05270 */
[----:B------:R-:W-:Y:S03]  /*13ab0*/  BSSY B1, `(.L_x_1742) ;  /* 0x000006d000017945 */ /* 0x000fe60003800000 */
[----:B------:R-:W-:-:S02]  /*13ac0*/  SEL R3, RZ, 0x1, P0 ;  /* 0x00000001ff037807 */ /* 0x000fc40000000000 */
        /* <DEDUP_REMOVED lines=9> */
[----:B------:R-:W-:Y:S01]  /*13b60*/  MOV R15, R10 ;  /* 0x0000000a000f7202 */ /* 0x000fe20000000f00 */
        /* <DEDUP_REMOVED lines=17> */
.L_x_1744:
[----:B------:R-:W-:Y:S01]  /*13c80*/  IMAD R3, R11, 0x8, R25 ;  /* 0x000000080b037824 */ /* 0x000fe200078e0219 */
[----:B------:R-:W-:-:S04]  /*13c90*/  SHF.L.U32 R2, R12, 0x1f, RZ ;  /* 0x0000001f0c027819 */ /* 0x000fc800000006ff */
[----:B------:R-:W2:Y:S02]  /*13ca0*/  SYNCS.PHASECHK.TRANS64.TRYWAIT P0, [R3+URZ+0x31c40], R2 ;  /* 0x031c4002030075a7 */ /* 0x000ea4000800017f */
[----:B--2---:R-:W-:Y:S05]  /*13cb0*/  @!P0 BRA `(.L_x_1745) ;  /* 0x0000002400488947 */ /* 0x004fea0003800000 */
.L_x_1801:
        /* <DEDUP_REMOVED lines=9> */
.L_x_1746:
        /* <DEDUP_REMOVED lines=31> */
.L_x_1802:
[----:B------:R-:W-:Y:S05]  /*13f40*/  @P0 BRA `(.L_x_1748) ;  /* 0x0000000000140947 */ /* 0x000fea0003800000 */
[----:B------:R-:W-:Y:S01]  /*13f50*/  ISETP.NE.AND P1, PT, R26, RZ, PT ;  /* 0x000000ff1a00720c */ /* 0x000fe20003f25270 */
[----:B------:R-:W-:-:S04]  /*13f60*/  IMAD.MOV.U32 R2, RZ, RZ, 0x6c00 ;  /* 0x00006c00ff027424 */ /* 0x000fc800078e00ff */
[----:B------:R2:W-:Y:S08]  /*13f70*/  SYNCS.ARRIVE.TRANS64 RZ, [R3+URZ+0x50], R2 ;  /* 0x0000500203ff79a7 */ /* 0x0005f0000800003f */
[----:B------:R-:W-:Y:S05]  /*13f80*/  @!P1 BRA `(.L_x_1748) ;  /* 0x0000000000049947 */ /* 0x000fea0003800000 */
[----:B------:R-:W-:Y:S01]  /*13f90*/  BPT.TRAP 0x1 ;  /* 0x000000040000795c */ /* 0x000fe20000300000 */
.L_x_1748:
        /* <DEDUP_REMOVED lines=12> */
[----:B------:R-:W-:Y:S01]  /*14060*/  IMAD.MOV.U32 R7, RZ, RZ, R13 ;  /* 0x000000ffff077224 */ /* 0x000fe200078e000d */
[----:B------:R-:W-:-:S03]  /*14070*/  MOV R8, R4 ;  /* 0x0000000400087202 */ /* 0x000fc60000000f00 */
        /* <DEDUP_REMOVED lines=16> */
.L_x_1743:
[----:B------:R-:W-:Y:S05]  /*14180*/  BSYNC B1 ;  /* 0x0000000000017941 */ /* 0x000fea0003800000 */
.L_x_1742:
        /* <DEDUP_REMOVED lines=31> */
.L_x_1751:
[----:B------:R-:W-:Y:S01]  /*14380*/  IMAD R2, R22, 0x8, R25 ;  /* 0x0000000816027824 */ /* 0x000fe200078e0219 */
[----:B------:R-:W-:-:S04]  /*14390*/  SHF.L.U32 R3, R24, 0x1f, RZ ;  /* 0x0000001f18037819 */ /* 0x000fc800000006ff */
[----:B------:R-:W2:Y:S02]  /*143a0*/  SYNCS.PHASECHK.TRANS64.TRYWAIT P0, [R2+URZ+0x31c40], R3 ;  /* 0x031c4003020075a7 */ /* 0x000ea4000800017f */
[----:B--2---:R-:W-:Y:S05]  /*143b0*/  @!P0 BRA `(.L_x_1752) ;  /* 0x0000001c00b08947 */ /* 0x004fea0003800000 */
.L_x_1803:
        /* <DEDUP_REMOVED lines=9> */
.L_x_1753:
        /* <DEDUP_REMOVED lines=10> */
[----:B------:R-:W-:Y:S01]  /*144f0*/  UMOV UR7, 0x14f00000 ;  /* 0x14f0000000077882 */ /* 0x000fe20000000000 */
[----:B------:R-:W-:Y:S01]  /*14500*/  LEA R3, R22, R2, 0x3 ;  /* 0x0000000216037211 */ /* 0x000fe200078e18ff */
        /* <DEDUP_REMOVED lines=21> */
.L_x_1804:
[----:B------:R-:W-:Y:S05]  /*14660*/  @P0 BRA `(.L_x_1755) ;  /* 0x0000000000140947 */ /* 0x000fea0003800000 */
[----:B------:R-:W-:Y:S01]  /*14670*/  ISETP.NE.AND P1, PT, R26, RZ, PT ;  /* 0x000000ff1a00720c */ /* 0x000fe20003f25270 */
[----:B0-----:R-:W-:-:S04]  /*14680*/  IMAD.MOV.U32 R3, RZ, RZ, 0x6c00 ;  /* 0x00006c00ff037424 */ /* 0x001fc800078e00ff */
[----:B------:R2:W-:Y:S08]  /*14690*/  SYNCS.ARRIVE.TRANS64 RZ, [R2+URZ+0x50], R3 ;  /* 0x0000500302ff79a7 */ /* 0x0005f0000800003f */
[----:B------:R-:W-:Y:S05]  /*146a0*/  @!P1 BRA `(.L_x_1755) ;  /* 0x0000000000049947 */ /* 0x000fea0003800000 */
[----:B------:R-:W-:Y:S01]  /*146b0*/  BPT.TRAP 0x1 ;  /* 0x000000040000795c */ /* 0x000fe20000300000 */
.L_x_1755:
        /* <DEDUP_REMOVED lines=29> */
.L_x_1750:
[----:B------:R-:W-:Y:S05]  /*14890*/  BSYNC B1 ;  /* 0x0000000000017941 */ /* 0x000fea0003800000 */
.L_x_1749:
[C---:B------:R-:W-:Y:S01]  /*148a0*/  ISETP.GT.AND P0, PT, R10.reuse, 0x1, PT ;  /* 0x000000010a00780c */ /* 0x040fe20003f04270 */
[----:B0-2---:R-:W-:-:S04]  /*148b0*/  VIADD R2, R10, 0xfffffffe ;  /* 0xfffffffe0a027836 */ /* 0x005fc80000000000 */
[----:B------:R-:W-:-:S08]  /*148c0*/  IMAD.MOV.U32 R10, RZ, RZ, R2 ;  /* 0x000000ffff0a7224 */ /* 0x000fd000078e0002 */
[----:B------:R-:W-:Y:S05]  /*148d0*/  @P0 BRA `(.L_x_1756) ;  /* 0xfffffff000680947 */ /* 0x000fea000383ffff */
.L_x_1732:
[----:B------:R-:W-:Y:S05]  /*148e0*/  BSYNC B0 ;  /* 0x0000000000007941 */ /* 0x000fea0003800000 */
.L_x_1731:
[----:B------:R-:W-:Y:S01]  /*148f0*/  ISETP.NE.AND P0, PT, R26, RZ, PT ;  /* 0x000000ff1a00720c */ /* 0x000fe20003f05270 */
[----:B------:R-:W-:-:S12]  /*14900*/  BSSY B0, `(.L_x_1757) ;  /* 0x000000f000007945 */ /* 0x000fd80003800000 */
[----:B------:R-:W-:Y:S05]  /*14910*/  @P0 BRA `(.L_x_1758) ;  /* 0x0000000000340947 */ /* 0x000fea0003800000 */
[----:B------:R-:W3:Y:S01]  /*14920*/  S2R R9, SR_LANEID ;  /* 0x0000000000097919 */ /* 0x000ee20000000000 */
[----:B------:R-:W-:Y:S01]  /*14930*/  VOTEU.ANY UR4, UPT, PT ;  /* 0x0000000000047886 */ /* 0x000fe200038e0100 */
[----:B------:R-:W4:Y:S01]  /*14940*/  LDC.64 R2, c[0x0][0xc38] ;  /* 0x00030e00ff027b82 */ /* 0x000f220000000a00 */
[----:B--2---:R-:W3:Y:S01]  /*14950*/  FLO.U32 R4, UR4 ;  /* 0x0000000400047d00 */ /* 0x004ee200080e0000 */
[----:B------:R-:W-:-:S07]  /*14960*/  ULDC.64 UR6, c[0x0][0x208] ;  /* 0x0000820000067ab9 */ /* 0x000fce0000000a00 */
[----:B------:R-:W4:Y:S01]  /*14970*/  POPC R5, UR4 ;  /* 0x0000000400057d09 */ /* 0x000f220008000000 */
[----:B---3--:R-:W-:-:S13]  /*14980*/  ISETP.EQ.U32.AND P0, PT, R4, R9, PT ;  /* 0x000000090400720c */ /* 0x008fda0003f02070 */
[----:B----4-:R-:W2:Y:S01]  /*14990*/  @P0 ATOMG.E.ADD.STRONG.GPU PT, R3, desc[UR6][R2.64], R5 ;  /* 0x00000005020309a8 */ /* 0x010ea200081ee1c6 */
[----:B------:R-:W3:Y:S02]  /*149a0*/  S2R R6, SR_LTMASK ;  /* 0x0000000000067919 */ /* 0x000ee40000003900 */
[----:B---3--:R-:W-:-:S04]  /*149b0*/  LOP3.LUT R6, R6, UR4, RZ, 0xc0, !PT ;  /* 0x0000000406067c12 */ /* 0x008fc8000f8ec0ff */
[----:B------:R-:W3:Y:S01]  /*149c0*/  POPC R9, R6 ;  /* 0x0000000600097309 */ /* 0x000ee20000000000 */
[----:B--2---:R-:W3:Y:S02]  /*149d0*/  SHFL.IDX PT, R4, R3, R4, 0x1f ;  /* 0x00001f0403047589 */ /* 0x004ee400000e0000 */
[----:B---3--:R-:W-:-:S07]  /*149e0*/  IADD3 R16, R4, UR38, R9 ;  /* 0x0000002604107c10 */ /* 0x008fce000fffe009 */
.L_x_1758:
[----:B------:R-:W-:Y:S05]  /*149f0*/  BSYNC B0 ;  /* 0x0000000000007941 */ /* 0x000fea0003800000 */
.L_x_1757:
[----:B------:R-:W-:Y:S04]  /*14a00*/  BSSY B0, `(.L_x_1759) ;  /* 0x000002b000007945 */ /* 0x000fe80003800000 */
[----:B------:R-:W-:Y:S05]  /*14a10*/  @!P6 BRA `(.L_x_1760) ;  /* 0x0000000000a4e947 */ /* 0x000fea0003800000 */
[----:B------:R-:W-:Y:S01]  /*14a20*/  IMAD R3, R22, 0x8, R25 ;  /* 0x0000000816037824 */ /* 0x000fe200078e0219 */
[----:B------:R-:W-:-:S04]  /*14a30*/  SHF.L.U32 R2, R24, 0x1f, RZ ;  /* 0x0000001f18027819 */ /* 0x000fc800000006ff */
[----:B------:R-:W3:Y:S02]  /*14a40*/  SYNCS.PHASECHK.TRANS64.TRYWAIT P0, [R3+URZ+0x31c60], R2 ;  /* 0x031c6002030075a7 */ /* 0x000ee4000800017f */
[----:B---3--:R-:W-:Y:S05]  /*14a50*/  @!P0 BRA `(.L_x_1761) ;  /* 0x0000001800308947 */ /* 0x008fea0003800000 */
.L_x_1805:
[----:B--2---:R-:W2:Y:S02]  /*14a60*/  S2R R4, SR_TID.X ;  /* 0x0000000000047919 */ /* 0x004ea40000002100 */
[----:B--2---:R-:W-:-:S04]  /*14a70*/  LOP3.LUT R4, R4, 0x7f, RZ, 0xc0, !PT ;  /* 0x0000007f04047812 */ /* 0x004fc800078ec0ff */
[----:B------:R-:W-:-:S13]  /*14a80*/  ISETP.NE.AND P0, PT, R4, RZ, PT ;  /* 0x000000ff0400720c */ /* 0x000fda0003f05270 */
[----:B------:R-:W-:Y:S05]  /*14a90*/  @P0 BRA `(.L_x_1762) ;  /* 0x0000000000140947 */ /* 0x000fea0003800000 */
[----:B------:R-:W-:Y:S01]  /*14aa0*/  ISETP.NE.AND P1, PT, R26, RZ, PT ;  /* 0x000000ff1a00720c */ /* 0x000fe20003f25270 */
[----:B---3--:R-:W-:-:S04]  /*14ab0*/  IMAD.MOV.U32 R2, RZ, RZ, 0x6c00 ;  /* 0x00006c00ff027424 */ /* 0x008fc800078e00ff */
[----:B------:R2:W-:Y:S08]  /*14ac0*/  SYNCS.ARRIVE.TRANS64 RZ, [R3+URZ+0x31c50], R2 ;  /* 0x031c500203ff79a7 */ /* 0x0005f0000800003f */
[----:B------:R-:W-:Y:S05]  /*14ad0*/  @!P1 BRA `(.L_x_1762) ;  /* 0x0000000000049947 */ /* 0x000fea0003800000 */
[----:B------:R-:W-:Y:S01]  /*14ae0*/  BPT.TRAP 0x1 ;  /* 0x000000040000795c */ /* 0x000fe20000300000 */
.L_x_1762:
        /* <DEDUP_REMOVED lines=28> */
.L_x_1760:
[----:B------:R-:W-:Y:S05]  /*14cb0*/  BSYNC B0 ;  /* 0x0000000000007941 */ /* 0x000fea0003800000 */
.L_x_1759:
[----:B------:R-:W-:-:S05]  /*14cc0*/  VIADD R22, R22, 0x1 ;  /* 0x0000000116167836 */ /* 0x000fca0000000000 */
[----:B------:R-:W-:-:S04]  /*14cd0*/  ISETP.NE.AND P0, PT, R22, 0x2, PT ;  /* 0x000000021600780c */ /* 0x000fc80003f05270 */
[----:B--23--:R-:W-:Y:S02]  /*14ce0*/  SEL R3, RZ, 0x1, P0 ;  /* 0x00000001ff037807 */ /* 0x00cfe40000000000 */
[----:B------:R-:W-:Y:S02]  /*14cf0*/  SEL R22, R22, RZ, P0 ;  /* 0x000000ff16167207 */ /* 0x000fe40000000000 */
[----:B------:R-:W-:-:S07]  /*14d00*/  LOP3.LUT R24, R24, R3, RZ, 0x3c, !PT ;  /* 0x0000000318187212 */ /* 0x000fce00078e3cff */
.L_x_1716:
[----:B------:R-:W-:Y:S05]  /*14d10*/  BSYNC B6 ;  /* 0x0000000000067941 */ /* 0x000fea0003800000 */
.L_x_1714:
[----:B------:R-:W-:-:S03]  /*14d20*/  UMOV UR4, 0xffffffff ;  /* 0xffffffff00047882 */ /* 0x000fc60000000000 */
[----:B------:R-:W-:Y:S05]  /*14d30*/  BRA.DIV UR4, `(.L_x_1763) ;  /* 0x00000016048c7947 */ /* 0x000fea000b800000 */
[----:B------:R2:W3:Y:S04]  /*14d40*/  SHFL.IDX PT, R4, R16, RZ, 0x1f ;  /* 0x00001fff10047589 */ /* 0x0004e800000e0000 */
[----:B------:R2:W4:Y:S02]  /*14d50*/  SHFL.IDX PT, R5, R16, 0x1, 0x1f ;  /* 0x00201f0010057f89 */ /* 0x00052400000e0000 */
.L_x_1809:
[----:B------:R-:W-:Y:S01]  /*14d60*/  ULDC UR4, c[0x0][0xc14] ;  /* 0x0003050000047ab9 */ /* 0x000fe20000000800 */
[C---:B------:R-:W-:Y:S01]  /*14d70*/  ISETP.NE.AND P0, PT, R26.reuse, 0x1f, PT ;  /* 0x0000001f1a00780c */ /* 0x040fe20003f05270 */
[----:B------:R-:W-:Y:S01]  /*14d80*/  IMAD.U32 R0, RZ, RZ, UR4 ;  /* 0x00000004ff007e24 */ /* 0x000fe2000f8e00ff */
[----:B------:R-:W-:Y:S01]  /*14d90*/  IADD3 R7, R26, R19, RZ ;  /* 0x000000131a077210 */ /* 0x000fe20007ffe0ff */
[----:B------:R-:W-:Y:S01]  /*14da0*/  BSSY B0, `(.L_x_1764) ;  /* 0x0000008000007945 */ /* 0x000fe20003800000 */
[----:B------:R-:W-:Y:S02]  /*14db0*/  IMAD.MOV.U32 R2, RZ, RZ, RZ ;  /* 0x000000ffff027224 */ /* 0x000fe400078e00ff */
[----:B------:R-:W-:-:S13]  /*14dc0*/  ISETP.GE.OR P0, PT, R7, R0, !P0 ;  /* 0x000000000700720c */ /* 0x000fda0004706670 */
[----:B------:R-:W-:Y:S05]  /*14dd0*/  @P0 BRA `(.L_x_1765) ;  /* 0x0000000000100947 */ /* 0x000fea0003800000 */
[----:B------:R-:W0:Y:S01]  /*14de0*/  LDC.64 R2, c[0x0][0xc58] ;  /* 0x00031600ff027b82 */ /* 0x000e220000000a00 */
[----:B------:R-:W-:Y:S01]  /*14df0*/  ULDC.64 UR4, c[0x0][0x208] ;  /* 0x0000820000047ab9 */ /* 0x000fe20000000a00 */
[----:B0-----:R-:W-:-:S06]  /*14e00*/  IMAD.WIDE R2, R7, 0x4, R2 ;  /* 0x0000000407027825 */ /* 0x001fcc00078e0202 */
[----:B------:R0:W5:Y:S02]  /*14e10*/  LDG.E R2, desc[UR4][R2.64] ;  /* 0x0000000402027981 */ /* 0x000164000c1e1900 */
.L_x_1765:
[----:B------:R-:W-:Y:S05]  /*14e20*/  BSYNC B0 ;  /* 0x0000000000007941 */ /* 0x000fea0003800000 */
.L_x_1764:
[----:B------:R-:W-:-:S03]  /*14e30*/  UMOV UR4, 0xffffffff ;  /* 0xffffffff00047882 */ /* 0x000fc60000000000 */
[----:B------:R-:W-:Y:S05]  /*14e40*/  BRA.DIV UR4, `(.L_x_1766) ;  /* 0x0000001604947947 */ /* 0x000fea000b800000 */
[----:B-----5:R-:W0:Y:S01]  /*14e50*/  SHFL.UP PT, R14, R2, 0x1, RZ ;  /* 0x04200000020e7989 */ /* 0x020e2200000e00ff */
        /* <DEDUP_REMOVED lines=19> */
[----:B------:R0:W0:Y:S02]  /*14f90*/  SHFL.IDX PT, R14, R8, 0x1f, 0x1f ;  /* 0x03e01f00080e7f89 */ /* 0x00002400000e0000 */
.L_x_1817:
[----:B------:R-:W-:Y:S02]  /*14fa0*/  ULDC UR4, c[0x0][0xc10] ;  /* 0x0003040000047ab9 */ /* 0x000fe40000000800 */
[----:B------:R-:W-:-:S04]  /*14fb0*/  IMAD.U32 R7, RZ, RZ, UR4 ;  /* 0x00000004ff077e24 */ /* 0x000fc8000f8e00ff */
[----:B0-----:R-:W-:-:S04]  /*14fc0*/  IMAD R14, R14, R7, RZ ;  /* 0x000000070e0e7224 */ /* 0x001fc800078e02ff */
[----:B----4-:R-:W-:-:S05]  /*14fd0*/  IMAD.IADD R5, R5, 0x1, R14 ;  /* 0x0000000105057824 */ /* 0x010fca00078e020e */
[----:B---3--:R-:W-:-:S13]  /*14fe0*/  ISETP.GT.AND P0, PT, R5, R4, PT ;  /* 0x000000040500720c */ /* 0x008fda0003f04270 */
[----:B------:R-:W-:Y:S05]  /*14ff0*/  @P0 BRA `(.L_x_1767) ;  /* 0x0000000000b00947 */ /* 0x000fea0003800000 */
[----:B------:R-:W0:Y:S02]  /*15000*/  LDC R0, c[0x0][0xc14] ;  /* 0x00030500ff007b82 */ /* 0x000e240000000800 */
.L_x_1772:
[----:B------:R-:W-:-:S04]  /*15010*/  IADD3 R19, R19, 0x1f, RZ ;  /* 0x0000001f13137810 */ /* 0x000fc80007ffe0ff */
[----:B0-----:R-:W-:-:S13]  /*15020*/  ISETP.GE.AND P0, PT, R19, R0, PT ;  /* 0x000000001300720c */ /* 0x001fda0003f06270 */
[----:B------:R-:W-:Y:S05]  /*15030*/  @P0 BRA `(.L_x_1768) ;  /* 0x0000000400ec0947 */ /* 0x000fea0003800000 */
[C---:B------:R-:W-:Y:S01]  /*15040*/  IMAD.IADD R7, R26.reuse, 0x1, R19 ;  /* 0x000000011a077824 */ /* 0x040fe200078e0213 */
[----:B------:R-:W-:Y:S01]  /*15050*/  ISETP.NE.AND P1, PT, R26, 0x1f, PT ;  /* 0x0000001f1a00780c */ /* 0x000fe20003f25270 */
        /* <DEDUP_REMOVED lines=8> */
.L_x_1770:
[----:B------:R-:W-:Y:S05]  /*150e0*/  BSYNC B0 ;  /* 0x0000000000007941 */ /* 0x000fea0003800000 */
.L_x_1769:
        /* <DEDUP_REMOVED lines=22> */
[----:B------:R0:W3:Y:S02]  /*15250*/  SHFL.IDX PT, R14, R8, 0x1f, 0x1f ;  /* 0x03e01f00080e7f89 */ /* 0x0000e400000e0000 */
.L_x_1825:
[----:B------:R-:W-:Y:S02]  /*15260*/  ULDC UR4, c[0x0][0xc10] ;  /* 0x0003040000047ab9 */ /* 0x000fe40000000800 */
[----:B------:R-:W-:-:S04]  /*15270*/  IMAD.U32 R7, RZ, RZ, UR4 ;  /* 0x00000004ff077e24 */ /* 0x000fc8000f8e00ff */
[----:B---3--:R-:W-:-:S04]  /*15280*/  IMAD R14, R14, R7, RZ ;  /* 0x000000070e0e7224 */ /* 0x008fc800078e02ff */
[----:B------:R-:W-:-:S05]  /*15290*/  IMAD.IADD R5, R14, 0x1, R5 ;  /* 0x000000010e057824 */ /* 0x000fca00078e0205 */
[----:B------:R-:W-:-:S13]  /*152a0*/  ISETP.GT.AND P0, PT, R5, R4, PT ;  /* 0x000000040500720c */ /* 0x000fda0003f04270 */
[----:B------:R-:W-:Y:S05]  /*152b0*/  @!P0 BRA `(.L_x_1772) ;  /* 0xfffffffc00548947 */ /* 0x000fea000383ffff */
.L_x_1767:
[----:B--2---:R-:W-:Y:S01]  /*152c0*/  IADD3 R16, -R14, R5, RZ ;  /* 0x000000050e107210 */ /* 0x004fe20007ffe1ff */
[----:B------:R-:W-:-:S04]  /*152d0*/  UMOV UR4, 0xffffffff ;  /* 0xffffffff00047882 */ /* 0x000fc80000000000 */
[----:B------:R-:W-:-:S05]  /*152e0*/  IMAD R3, R8, R7, R16 ;  /* 0x0000000708037224 */ /* 0x000fca00078e0210 */
[----:B------:R-:W-:Y:S01]  /*152f0*/  ISETP.GT.AND P6, PT, R3, R4, PT ;  /* 0x000000040300720c */ /* 0x000fe20003fc4270 */
[----:B------:R-:W-:-:S12]  /*15300*/  BRA.DIV UR4, `(.L_x_1773) ;  /* 0x0000001a04047947 */ /* 0x000fd8000b800000 */
[----:B------:R-:W-:-:S04]  /*15310*/  VOTE.ANY R3, PT, !P6 ;  /* 0x0000000000037806 */ /* 0x000fc800070e0100 */
[----:B------:R-:W2:Y:S02]  /*15320*/  POPC R5, R3 ;  /* 0x0000000300057309 */ /* 0x000ea40000000000 */
[----:B--2---:R2:W3:Y:S02]  /*15330*/  SHFL.IDX PT, R17, R2, R5, 0x1f ;  /* 0x00001f0502117589 */ /* 0x0044e400000e0000 */
.L_x_1829:
[----:B------:R-:W-:Y:S01]  /*15340*/  ISETP.NE.AND P0, PT, R3, RZ, PT ;  /* 0x000000ff0300720c */ /* 0x000fe20003f05270 */
[----:B------:R-:W-:-:S12]  /*15350*/  IMAD.MOV.U32 R14, RZ, RZ, RZ ;  /* 0x000000ffff0e7224 */ /* 0x000fd800078e00ff */
[----:B------:R-:W-:Y:S05]  /*15360*/  @!P0 BRA `(.L_x_1774) ;  /* 0x0000000000108947 */ /* 0x000fea0003800000 */
[----:B------:R-:W-:Y:S01]  /*15370*/  UMOV UR4, 0xffffffff ;  /* 0xffffffff00047882 */ /* 0x000fe20000000000 */
[----:B------:R-:W-:Y:S02]  /*15380*/  VIADD R12, R5, 0xffffffff ;  /* 0xffffffff050c7836 */ /* 0x000fe40000000000 */
[----:B------:R-:W-:Y:S05]  /*15390*/  BRA.DIV UR4, `(.L_x_1775) ;  /* 0x0000001a04287947 */ /* 0x000fea000b800000 */
[----:B------:R4:W0:Y:S02]  /*153a0*/  SHFL.IDX PT, R14, R8, R12, 0x1f ;  /* 0x00001f0c080e7589 */ /* 0x00082400000e0000 */
.L_x_1774:
[----:B--2---:R-:W2:Y:S01]  /*153b0*/  LDC.64 R2, c[0x0][0xc68] ;  /* 0x00031a00ff027b82 */ /* 0x004ea20000000a00 */
[----:B------:R-:W-:Y:S01]  /*153c0*/  IMAD.IADD R19, R5, 0x1, R19 ;  /* 0x0000000105137824 */ /* 0x000fe200078e0213 */
[----:B------:R-:W-:-:S03]  /*153d0*/  ULDC.64 UR4, c[0x0][0x208] ;  /* 0x0000820000047ab9 */ /* 0x000fc60000000a00 */
        /* <DEDUP_REMOVED lines=21> */
[----:B------:R-:W-:Y:S01]  /*15530*/  @!P0 IMAD.IADD R9, R9, 0x1, -R8 ;  /* 0x0000000109098824 */ /* 0x000fe200078e0a08 */
[----:B------:R-:W-:-:S04]  /*15540*/  @!P0 IADD3 R3, R3, 0x1, RZ ;  /* 0x0000000103038810 */ /* 0x000fc80007ffe0ff */
        /* <DEDUP_REMOVED lines=22> */
[----:B------:R-:W-:Y:S01]  /*156b0*/  IMAD.HI.U32 R2, R3, R5, R2 ;  /* 0x0000000503027227 */ /* 0x000fe200078e0002 */
[----:B------:R-:W-:Y:S02]  /*156c0*/  IABS R5, R9 ;  /* 0x0000000900057213 */ /* 0x000fe40000000000 */
[----:B------:R-:W-:-:S03]  /*156d0*/  LOP3.LUT R3, R9, R6, RZ, 0x3c, !PT ;  /* 0x0000000609037212 */ /* 0x000fc600078e3cff */
[----:B------:R-:W-:-:S04]  /*156e0*/  IMAD.HI.U32 R2, R2, R5, RZ ;  /* 0x0000000502027227 */ /* 0x000fc800078e00ff */
[----:B------:R-:W-:-:S05]  /*156f0*/  IMAD R8, R2, R8, R5 ;  /* 0x0000000802087224 */ /* 0x000fca00078e0205 */
[----:B------:R-:W-:-:S13]  /*15700*/  ISETP.GT.U32.AND P0, PT, R7, R8, PT ;  /* 0x000000080700720c */ /* 0x000fda0003f04070 */
[----:B------:R-:W-:Y:S01]  /*15710*/  @!P0 IADD3 R8, R8, -R7, RZ ;  /* 0x8000000708088210 */ /* 0x000fe20007ffe0ff */
[----:B------:R-:W-:-:S03]  /*15720*/  @!P0 VIADD R2, R2, 0x1 ;  /* 0x0000000102028836 */ /* 0x000fc60000000000 */
[----:B------:R-:W-:-:S13]  /*15730*/  ISETP.GE.U32.AND P0, PT, R8, R7, PT ;  /* 0x000000070800720c */ /* 0x000fda0003f06070 */
        /* <DEDUP_REMOVED lines=11> */
.L_x_1768:
[----:B------:R-:W-:Y:S01]  /*157f0*/  UMOV UR4, URZ ;  /* 0x0000003f00047c82 */ /* 0x000fe20008000000 */
[----:B------:R-:W-:Y:S01]  /*15800*/  UMOV UR5, URZ ;  /* 0x0000003f00057c82 */ /* 0x000fe20008000000 */
[----:B------:R-:W-:Y:S01]  /*15810*/  ULDC UR6, c[0x0][0xc14] ;  /* 0x0003050000067ab9 */ /* 0x000fe20000000800 */
[----:B--2---:R-:W-:Y:S01]  /*15820*/  IMAD.MOV.U32 R16, RZ, RZ, R4 ;  /* 0x000000ffff107224 */ /* 0x004fe200078e0004 */
[----:B------:R-:W-:Y:S01]  /*15830*/  MOV R19, UR6 ;  /* 0x0000000600137c02 */ /* 0x000fe20008000f00 */
[----:B------:R-:W-:Y:S02]  /*15840*/  IMAD.U32 R17, RZ, RZ, UR4 ;  /* 0x00000004ff117e24 */ /* 0x000fe4000f8e00ff */
[----:B------:R-:W-:-:S07]  /*15850*/  IMAD.U32 R18, RZ, RZ, UR5 ;  /* 0x00000005ff127e24 */ /* 0x000fce000f8e00ff */
.L_x_1776:
        /* <DEDUP_REMOVED lines=10> */
.L_x_1710:
        /* <DEDUP_REMOVED lines=12> */
.L_x_1832:
[----:B------:R-:W-:Y:S05]  /*159c0*/  BSYNC B0 ;  /* 0x0000000000007941 */ /* 0x000fea0003800000 */
.L_x_1778:
[----:B------:R-:W-:-:S03]  /*159d0*/  UMOV UR4, 0xffffffff ;  /* 0xffffffff00047882 */ /* 0x000fc60000000000 */
[----:B------:R-:W-:Y:S05]  /*159e0*/  BRA.DIV UR4, `(.L_x_1780) ;  /* 0x0000001204cc7947 */ /* 0x000fea000b800000 */
[----:B0-----:R-:W0:Y:S02]  /*159f0*/  S2R R0, SR_TID.X ;  /* 0x0000000000007919 */ /* 0x001e240000002100 */
[----:B0-----:R-:W-:-:S04]  /*15a00*/  SHF.R.U32.HI R0, RZ, 0x5, R0 ;  /* 0x00000005ff007819 */ /* 0x001fc80000011600 */
[----:B------:R-:W-:-:S05]  /*15a10*/  LOP3.LUT R0, R0, 0x3, RZ, 0xc0, !PT ;  /* 0x0000000300007812 */ /* 0x000fca00078ec0ff */
[----:B------:R0:W2:Y:S02]  /*15a20*/  SHFL.IDX PT, R14, R0, RZ, 0x1f ;  /* 0x00001fff000e7589 */ /* 0x0000a400000e0000 */
.L_x_1835:
[----:B--2---:R-:W-:Y:S01]  /*15a30*/  ISETP.NE.AND P0, PT, R14, RZ, PT ;  /* 0x000000ff0e00720c */ /* 0x004fe20003f05270 */
[----:B------:R-:W-:-:S12]  /*15a40*/  BSSY B0, `(.L_x_1781) ;  /* 0x0000026000007945 */ /* 0x000fd80003800000 */
[----:B------:R-:W-:Y:S05]  /*15a50*/  @P0 BRA `(.L_x_1782) ;  /* 0x0000000000900947 */ /* 0x000fea0003800000 */
[----:B------:R-:W-:-:S03]  /*15a60*/  UMOV UR4, 0xffffffff ;  /* 0xffffffff00047882 */ /* 0x000fc60000000000 */
[----:B------:R-:W-:Y:S05]  /*15a70*/  BRA.DIV UR4, `(.L_x_1783) ;  /* 0x0000001204dc7947 */ /* 0x000fea000b800000 */
[----:B------:R-:W-:-:S13]  /*15a80*/  ELECT P6, URZ, PT ;  /* 0x00000000003f782f */ /* 0x000fda00038c0000 */
.L_x_1838:
        /* <DEDUP_REMOVED lines=8> */
.L_x_1784:
        /* <DEDUP_REMOVED lines=12> */
.L_x_1839:
[----:B------:R-:W2:Y:S02]  /*15bd0*/  SYNCS.PHASECHK.TRANS64.TRYWAIT P0, [R3+URZ], R0 ;  /* 0x00000000030075a7 */ /* 0x000ea4000800017f */
[----:B--2---:R-:W-:Y:S05]  /*15be0*/  @!P0 BRA `(.L_x_1786) ;  /* 0x0000001000b48947 */ /* 0x004fea0003800000 */
.L_x_1840:
[----:B------:R-:W-:Y:S05]  /*15bf0*/  @!P2 BRA `(.L_x_1787) ;  /* 0x000000000004a947 */ /* 0x000fea0003800000 */
[----:B------:R-:W-:Y:S01]  /*15c00*/  BPT.TRAP 0x1 ;  /* 0x000000040000795c */ /* 0x000fe20000300000 */
.L_x_1787:
[----:B--2---:R-:W-:-:S04]  /*15c10*/  VIADD R3, R9, 0x31c60 ;  /* 0x00031c6009037836 */ /* 0x004fc80000000000 */
[----:B------:R-:W-:-:S04]  /*15c20*/  IMAD R5, R22, 0x8, R3 ;  /* 0x0000000816057824 */ /* 0x000fc800078e0203 */
[----:B------:R-:W2:Y:S02]  /*15c30*/  SYNCS.PHASECHK.TRANS64.TRYWAIT P0, [R5+URZ], R2 ;  /* 0x00000002050075a7 */ /* 0x000ea4000800017f */
[----:B--2---:R-:W-:Y:S05]  /*15c40*/  @!P0 BRA `(.L_x_1788) ;  /* 0x0000001000b08947 */ /* 0x004fea0003800000 */
.L_x_1841:
[----:B------:R-:W-:-:S07]  /*15c50*/  LEA R3, R4, R3, 0x3 ;  /* 0x0000000304037211 */ /* 0x000fce00078e18ff */
.L_x_1789:
[----:B---3--:R3:W4:Y:S02]  /*15c60*/  SYNCS.PHASECHK.TRANS64.TRYWAIT P0, [R3+URZ], R0 ;  /* 0x00000000030075a7 */ /* 0x008724000800017f */
[----:B----4-:R-:W-:Y:S05]  /*15c70*/  @!P0 NANOSLEEP.SYNCS 0x989680 ;  /* 0x009896800000895d */ /* 0x010fea0003900000 */
[----:B------:R-:W4:Y:S02]  /*15c80*/  @!P0 SYNCS.PHASECHK.TRANS64 P0, [R3+URZ], R0 ;  /* 0x00000000030085a7 */ /* 0x000f24000800007f */
[----:B----4-:R-:W-:Y:S05]  /*15c90*/  @!P0 BRA `(.L_x_1789) ;  /* 0xfffffffc00f08947 */ /* 0x010fea000383ffff */
.L_x_1782:
[----:B------:R-:W-:Y:S05]  /*15ca0*/  BSYNC B0 ;  /* 0x0000000000007941 */ /* 0x000fea0003800000 */
.L_x_1781:
[----:B------:R-:W-:Y:S05]  /*15cb0*/  EXIT ;  /* 0x000000000000794d */ /* 0x000fea0003800000 */
.L_x_1662:
[----:B0-----:R-:W-:-:S04]  /*15cc0*/  IMAD.U32 R3, RZ, RZ, UR37 ;  /* 0x00000025ff037e24 */ /* 0x001fc8000f8e00ff */
[----:B------:R0:W1:Y:S03]  /*15cd0*/  SYNCS.PHASECHK.TRANS64.TRYWAIT P1, [R3+URZ+0x31c00], R0 ;  /* 0x031c0000030075a7 */ /* 0x000066000802017f */
[----:B-1----:R-:W-:Y:S05]  /*15ce0*/  @!P1 NANOSLEEP.SYNCS 0x989680 ;  /* 0x009896800000995d */ /* 0x002fea0003900000 */
[----:B------:R-:W1:Y:S02]  /*15cf0*/  @!P1 SYNCS.PHASECHK.TRANS64 P1, [R3+URZ+0x31c00], R0 ;  /* 0x031c0000030095a7 */ /* 0x000e64000802007f */
[----:B-1----:R-:W-:Y:S05]  /*15d00*/  @!P1 BRA `(.L_x_1662) ;  /* 0xfffffffc00ec9947 */ /* 0x002fea000383ffff */
[----:B------:R-:W-:Y:S05]  /*15d10*/  BRA `(.L_x_1790) ;  /* 0xfffffebc004c7947 */ /* 0x000fea000383ffff */
.L_x_1666:
[----:B-1----:R1:W2:Y:S02]  /*15d20*/  SYNCS.PHASECHK.TRANS64.TRYWAIT P2, [R0+URZ+0x31c30], R3 ;  /* 0x031c3003000075a7 */ /* 0x0022a4000804017f */
[----:B--2---:R-:W-:Y:S05]  /*15d30*/  @!P2 NANOSLEEP.SYNCS 0x989680 ;  /* 0x009896800000a95d */ /* 0x004fea0003900000 */
[----:B------:R-:W2:Y:S02]  /*15d40*/  @!P2 SYNCS.PHASECHK.TRANS64 P2, [R0+URZ+0x31c30], R3 ;  /* 0x031c30030000a5a7 */ /* 0x000ea4000804007f */
[----:B--2---:R-:W-:Y:S05]  /*15d50*/  @!P2 BRA `(.L_x_1666) ;  /* 0xfffffffc00f0a947 */ /* 0x004fea000383ffff */
[----:B------:R-:W-:Y:S05]  /*15d60*/  BRA `(.L_x_1665) ;  /* 0xfffffebc00747947 */ /* 0x000fea000383ffff */
.L_x_1671:
[----:B-1----:R-:W-:-:S04]  /*15d70*/  IMAD.U32 R8, RZ, RZ, UR4 ;  /* 0x00000004ff087e24 */ /* 0x002fc8000f8e00ff */
[----:B------:R1:W2:Y:S03]  /*15d80*/  SYNCS.PHASECHK.TRANS64.TRYWAIT P2, [R8+URZ+0x31c30], R7 ;  /* 0x031c3007080075a7 */ /* 0x0002a6000804017f */
[----:B--2---:R-:W-:Y:S05]  /*15d90*/  @!P2 NANOSLEEP.SYNCS 0x989680 ;  /* 0x009896800000a95d */ /* 0x004fea0003900000 */
[----:B------:R-:W2:Y:S02]  /*15da0*/  @!P2 SYNCS.PHASECHK.TRANS64 P2, [R8+URZ+0x31c30], R7 ;  /* 0x031c30070800a5a7 */ /* 0x000ea4000804007f */
[----:B--2---:R-:W-:Y:S05]  /*15db0*/  @!P2 BRA `(.L_x_1671) ;  /* 0xfffffffc00eca947 */ /* 0x004fea000383ffff */
[----:B------:R-:W-:Y:S05]  /*15dc0*/  BRA `(.L_x_1668) ;  /* 0xffffff0000dc7947 */ /* 0x000fea000383ffff */
.L_x_1675:
[----:B-1----:R-:W-:-:S04]  /*15dd0*/  IMAD.U32 R8, RZ, RZ, UR4 ;  /* 0x00000004ff087e24 */ /* 0x002fc8000f8e00ff */
[----:B------:R1:W2:Y:S03]  /*15de0*/  SYNCS.PHASECHK.TRANS64.TRYWAIT P2, [R8+URZ+0x31c50], R7 ;  /* 0x031c5007080075a7 */ /* 0x0002a6000804017f */
[----:B--2---:R-:W-:Y:S05]  /*15df0*/  @!P2 NANOSLEEP.SYNCS 0x989680 ;  /* 0x009896800000a95d */ /* 0x004fea0003900000 */
[----:B------:R-:W2:Y:S02]  /*15e00*/  @!P2 SYNCS.PHASECHK.TRANS64 P2, [R8+URZ+0x31c50], R7 ;  /* 0x031c50070800a5a7 */ /* 0x000ea4000804007f */
[----:B--2---:R-:W-:Y:S05]  /*15e10*/  @!P2 BRA `(.L_x_1675) ;  /* 0xfffffffc00eca947 */ /* 0x004fea000383ffff */
[----:B------:R-:W-:Y:S05]  /*15e20*/  BRA `(.L_x_1672) ;  /* 0xffffff1800787947 */ /* 0x000fea000383ffff */
.L_x_1681:
[----:B--2---:R-:W-:-:S04]  /*15e30*/  IMAD.U32 R7, RZ, RZ, UR4 ;  /* 0x00000004ff077e24 */ /* 0x004fc8000f8e00ff */
[----:B------:R2:W3:Y:S03]  /*15e40*/  SYNCS.PHASECHK.TRANS64.TRYWAIT P2, [R7+URZ+0x31c30], R6 ;  /* 0x031c3006070075a7 */ /* 0x0004e6000804017f */
[----:B---3--:R-:W-:Y:S05]  /*15e50*/  @!P2 NANOSLEEP.SYNCS 0x989680 ;  /* 0x009896800000a95d */ /* 0x008fea0003900000 */
[----:B------:R-:W3:Y:S02]  /*15e60*/  @!P2 SYNCS.PHASECHK.TRANS64 P2, [R7+URZ+0x31c30], R6 ;  /* 0x031c30060700a5a7 */ /* 0x000ee4000804007f */
[----:B---3--:R-:W-:Y:S05]  /*15e70*/  @!P2 BRA `(.L_x_1681) ;  /* 0xfffffffc00eca947 */ /* 0x008fea000383ffff */
[----:B------:R-:W-:Y:S05]  /*15e80*/  BRA `(.L_x_1678) ;  /* 0xffffff4c00647947 */ /* 0x000fea000383ffff */
.L_x_1685:
[----:B-1----:R-:W-:-:S04]  /*15e90*/  IMAD.U32 R7, RZ, RZ, UR4 ;  /* 0x00000004ff077e24 */ /* 0x002fc8000f8e00ff */
[----:B------:R1:W2:Y:S03]  /*15ea0*/  SYNCS.PHASECHK.TRANS64.TRYWAIT P2, [R7+URZ+0x31c50], R6 ;  /* 0x031c5006070075a7 */ /* 0x0002a6000804017f */
[----:B--2---:R-:W-:Y:S05]  /*15eb0*/  @!P2 NANOSLEEP.SYNCS 0x989680 ;  /* 0x009896800000a95d */ /* 0x004fea0003900000 */
[----:B------:R-:W2:Y:S02]  /*15ec0*/  @!P2 SYNCS.PHASECHK.TRANS64 P2, [R7+URZ+0x31c50], R6 ;  /* 0x031c50060700a5a7 */ /* 0x000ea4000804007f */
[----:B--2---:R-:W-:Y:S05]  /*15ed0*/  @!P2 BRA `(.L_x_1685) ;  /* 0xfffffffc00eca947 */ /* 0x004fea000383ffff */
[----:B------:R-:W-:Y:S05]  /*15ee0*/  BRA `(.L_x_1682) ;  /* 0xffffff6400007947 */ /* 0x000fea000383ffff */
.L_x_1690:
[----:B---3--:R-:W-:-:S04]  /*15ef0*/  IMAD.U32 R5, RZ, RZ, UR6 ;  /* 0x00000006ff057e24 */ /* 0x008fc8000f8e00ff */
[----:B------:R3:W4:Y:S03]  /*15f00*/  SYNCS.PHASECHK.TRANS64.TRYWAIT P0, [R5+URZ+0x31c50], R4 ;  /* 0x031c5004050075a7 */ /* 0x000726000800017f */
[----:B----4-:R-:W-:Y:S05]  /*15f10*/  @!P0 NANOSLEEP.SYNCS 0x989680 ;  /* 0x009896800000895d */ /* 0x010fea0003900000 */
[----:B------:R-:W4:Y:S02]  /*15f20*/  @!P0 SYNCS.PHASECHK.TRANS64 P0, [R5+URZ+0x31c50], R4 ;  /* 0x031c5004050085a7 */ /* 0x000f24000800007f */
[----:B----4-:R-:W-:Y:S05]  /*15f30*/  @!P0 BRA `(.L_x_1690) ;  /* 0xfffffffc00ec8947 */ /* 0x010fea000383ffff */
[----:B------:R-:W-:Y:S05]  /*15f40*/  BRA `(.L_x_1689) ;  /* 0xffffff8c00247947 */ /* 0x000fea000383ffff */
.L_x_1723:
        /* <DEDUP_REMOVED lines=11> */
.L_x_1792:
[----:B------:R-:W-:Y:S05]  /*16000*/  BSYNC B0 ;  /* 0x0000000000007941 */ /* 0x000fea0003800000 */
.L_x_1791:
[----:B------:R-:W-:Y:S05]  /*16010*/  BRA `(.L_x_1793) ;  /* 0xffffffc800cc7947 */ /* 0x000fea000383ffff */
.L_x_1724:
[----:B------:R-:W-:Y:S01]  /*16020*/  BSSY B0, `(.L_x_1794) ;  /* 0x0000006000007945 */ /* 0x000fe20003800000 */
[----:B------:R-:W-:-:S07]  /*16030*/  IMAD.MOV.U32 R15, RZ, RZ, -0x1 ;  /* 0xffffffffff0f7424 */ /* 0x000fce00078e00ff */
[----:B-1----:R-:W-:Y:S05]  /*16040*/  WARPSYNC.COLLECTIVE R15, `(.L_x_1795) ;  /* 0x000000000f0c7348 */ /* 0x002fea0003c00000 */
[----:B------:R-:W-:Y:S02]  /*16050*/  ELECT P6, UR62, PT ;  /* 0x00000000003e782f */ /* 0x000fe400038c0000 */
[----:B------:R-:W-:Y:S01]  /*16060*/  MOV R14, UR62 ;  /* 0x0000003e000e7c02 */ /* 0x000fe20008000f00 */
[----:B-1----:R-:W-:Y:S10]  /*16070*/  ENDCOLLECTIVE ;  /* 0x000000000000791b */ /* 0x002ff40003800000 */
.L_x_1795:
[----:B------:R-:W-:Y:S05]  /*16080*/  BSYNC B0 ;  /* 0x0000000000007941 */ /* 0x000fea0003800000 */
.L_x_1794:
[----:B------:R-:W-:Y:S05]  /*16090*/  BRA `(.L_x_1796) ;  /* 0xffffffc800bc7947 */ /* 0x000fea000383ffff */
.L_x_1727:
[----:B--2---:R2:W3:Y:S02]  /*160a0*/  SYNCS.PHASECHK.TRANS64.TRYWAIT P0, [R5+URZ+0x31c40], R4 ;  /* 0x031c4004050075a7 */ /* 0x0044e4000800017f */
[----:B---3--:R-:W-:Y:S05]  /*160b0*/  @!P0 NANOSLEEP.SYNCS 0x989680 ;  /* 0x009896800000895d */ /* 0x008fea0003900000 */
[----:B------:R-:W3:Y:S02]  /*160c0*/  @!P0 SYNCS.PHASECHK.TRANS64 P0, [R5+URZ+0x31c40], R4 ;  /* 0x031c4004050085a7 */ /* 0x000ee4000800007f */
[----:B---3--:R-:W-:Y:S05]  /*160d0*/  @!P0 BRA `(.L_x_1727) ;  /* 0xfffffffc00f08947 */ /* 0x008fea000383ffff */
[----:B------:R-:W-:Y:S05]  /*160e0*/  BRA `(.L_x_1797) ;  /* 0xffffffcc00147947 */ /* 0x000fea000383ffff */
.L_x_1730:
[----:B--2---:R2:W3:Y:S02]  /*160f0*/  SYNCS.PHASECHK.TRANS64.TRYWAIT P0, [R25+URZ+0x31c20], R4 ;  /* 0x031c2004190075a7 */ /* 0x0044e4000800017f */
[----:B---3--:R-:W-:Y:S05]  /*16100*/  @!P0 NANOSLEEP.SYNCS 0x989680 ;  /* 0x009896800000895d */ /* 0x008fea0003900000 */
[----:B------:R-:W3:Y:S02]  /*16110*/  @!P0 SYNCS.PHASECHK.TRANS64 P0, [R25+URZ+0x31c20], R4 ;  /* 0x031c2004190085a7 */ /* 0x000ee4000800007f */
[----:B---3--:R-:W-:Y:S05]  /*16120*/  @!P0 BRA `(.L_x_1730) ;  /* 0xfffffffc00f08947 */ /* 0x008fea000383ffff */
[----:B------:R-:W-:Y:S05]  /*16130*/  BRA `(.L_x_1798) ;  /* 0xffffffd000487947 */ /* 0x000fea000383ffff */
.L_x_1738:
[----:B0-----:R0:W2:Y:S02]  /*16140*/  SYNCS.PHASECHK.TRANS64.TRYWAIT P0, [R3+URZ+0x31c40], R2 ;  /* 0x031c4002030075a7 */ /* 0x0010a4000800017f */
[----:B--2---:R-:W-:Y:S05]  /*16150*/  @!P0 NANOSLEEP.SYNCS 0x989680 ;  /* 0x009896800000895d */ /* 0x004fea0003900000 */
[----:B------:R-:W2:Y:S02]  /*16160*/  @!P0 SYNCS.PHASECHK.TRANS64 P0, [R3+URZ+0x31c40], R2 ;  /* 0x031c4002030085a7 */ /* 0x000ea4000800007f */
[----:B--2---:R-:W-:Y:S05]  /*16170*/  @!P0 BRA `(.L_x_1738) ;  /* 0xfffffffc00f08947 */ /* 0x004fea000383ffff */
[----:B------:R-:W-:Y:S05]  /*16180*/  BRA `(.L_x_1799) ;  /* 0xffffffd000e87947 */ /* 0x000fea000383ffff */
.L_x_1740:
[----:B0-----:R0:W2:Y:S02]  /*16190*/  SYNCS.PHASECHK.TRANS64.TRYWAIT P0, [R2+URZ+0x60], R5 ;  /* 0x00006005020075a7 */ /* 0x0010a4000800017f */
[----:B--2---:R-:W-:Y:S05]  /*161a0*/  @!P0 NANOSLEEP.SYNCS 0x989680 ;  /* 0x009896800000895d */ /* 0x004fea0003900000 */
[----:B------:R-:W2:Y:S02]  /*161b0*/  @!P0 SYNCS.PHASECHK.TRANS64 P0, [R2+URZ+0x60], R5 ;  /* 0x00006005020085a7 */ /* 0x000ea4000800007f */
[----:B--2---:R-:W-:Y:S05]  /*161c0*/  @!P0 BRA `(.L_x_1740) ;  /* 0xfffffffc00f08947 */ /* 0x004fea000383ffff */
[----:B------:R-:W-:Y:S05]  /*161d0*/  BRA `(.L_x_1800) ;  /* 0xffffffd400747947 */ /* 0x000fea000383ffff */
.L_x_1745:
[----:B--2---:R2:W3:Y:S02]  /*161e0*/  SYNCS.PHASECHK.TRANS64.TRYWAIT P0, [R3+URZ+0x31c40], R2 ;  /* 0x031c4002030075a7 */ /* 0x0044e4000800017f */
[----:B---3--:R-:W-:Y:S05]  /*161f0*/  @!P0 NANOSLEEP.SYNCS 0x989680 ;  /* 0x009896800000895d */ /* 0x008fea0003900000 */
[----:B------:R-:W3:Y:S02]  /*16200*/  @!P0 SYNCS.PHASECHK.TRANS64 P0, [R3+URZ+0x31c40], R2 ;  /* 0x031c4002030085a7 */ /* 0x000ee4000800007f */
[----:B---3--:R-:W-:Y:S05]  /*16210*/  @!P0 BRA `(.L_x_1745) ;  /* 0xfffffffc00f08947 */ /* 0x008fea000383ffff */
[----:B------:R-:W-:Y:S05]  /*16220*/  BRA `(.L_x_1801) ;  /* 0xffffffd800a47947 */ /* 0x000fea000383ffff */
.L_x_1747:
[----:B0-----:R0:W2:Y:S02]  /*16230*/  SYNCS.PHASECHK.TRANS64.TRYWAIT P1, [R3+URZ+0x60], R24 ;  /* 0x00006018030075a7 */ /* 0x0010a4000802017f */
[----:B--2---:R-:W-:Y:S05]  /*16240*/  @!P1 NANOSLEEP.SYNCS 0x989680 ;  /* 0x009896800000995d */ /* 0x004fea0003900000 */
[----:B------:R-:W2:Y:S02]  /*16250*/  @!P1 SYNCS.PHASECHK.TRANS64 P1, [R3+URZ+0x60], R24 ;  /* 0x00006018030095a7 */ /* 0x000ea4000802007f */
[----:B--2---:R-:W-:Y:S05]  /*16260*/  @!P1 BRA `(.L_x_1747) ;  /* 0xfffffffc00f09947 */ /* 0x004fea000383ffff */
[----:B------:R-:W-:Y:S05]  /*16270*/  BRA `(.L_x_1802) ;  /* 0xffffffdc00307947 */ /* 0x000fea000383ffff */
.L_x_1752:
[----:B--2---:R2:W3:Y:S02]  /*16280*/  SYNCS.PHASECHK.TRANS64.TRYWAIT P0, [R2+URZ+0x31c40], R3 ;  /* 0x031c4003020075a7 */ /* 0x0044e4000800017f */
[----:B---3--:R-:W-:Y:S05]  /*16290*/  @!P0 NANOSLEEP.SYNCS 0x989680 ;  /* 0x009896800000895d */ /* 0x008fea0003900000 */
[----:B------:R-:W3:Y:S02]  /*162a0*/  @!P0 SYNCS.PHASECHK.TRANS64 P0, [R2+URZ+0x31c40], R3 ;  /* 0x031c4003020085a7 */ /* 0x000ee4000800007f */
[----:B---3--:R-:W-:Y:S05]  /*162b0*/  @!P0 BRA `(.L_x_1752) ;  /* 0xfffffffc00f08947 */ /* 0x008fea000383ffff */
[----:B------:R-:W-:Y:S05]  /*162c0*/  BRA `(.L_x_1803) ;  /* 0xffffffe0003c7947 */ /* 0x000fea000383ffff */
.L_x_1754:
[----:B0-----:R0:W2:Y:S02]  /*162d0*/  SYNCS.PHASECHK.TRANS64.TRYWAIT P1, [R2+URZ+0x60], R3 ;  /* 0x00006003020075a7 */ /* 0x0010a4000802017f */
[----:B--2---:R-:W-:Y:S05]  /*162e0*/  @!P1 NANOSLEEP.SYNCS 0x989680 ;  /* 0x009896800000995d */ /* 0x004fea0003900000 */
[----:B------:R-:W2:Y:S02]  /*162f0*/  @!P1 SYNCS.PHASECHK.TRANS64 P1, [R2+URZ+0x60], R3 ;  /* 0x00006003020095a7 */ /* 0x000ea4000802007f */
[----:B--2---:R-:W-:Y:S05]  /*16300*/  @!P1 BRA `(.L_x_1754) ;  /* 0xfffffffc00f09947 */ /* 0x004fea000383ffff */
[----:B------:R-:W-:Y:S05]  /*16310*/  BRA `(.L_x_1804) ;  /* 0xffffffe000d07947 */ /* 0x000fea000383ffff */
.L_x_1761:
[----:B---3--:R3:W4:Y:S02]  /*16320*/  SYNCS.PHASECHK.TRANS64.TRYWAIT P0, [R3+URZ+0x31c60], R2 ;  /* 0x031c6002030075a7 */ /* 0x008724000800017f */
[----:B----4-:R-:W-:Y:S05]  /*16330*/  @!P0 NANOSLEEP.SYNCS 0x989680 ;  /* 0x009896800000895d */ /* 0x010fea0003900000 */
[----:B------:R-:W4:Y:S02]  /*16340*/  @!P0 SYNCS.PHASECHK.TRANS64 P0, [R3+URZ+0x31c60], R2 ;  /* 0x031c6002030085a7 */ /* 0x000f24000800007f */
[----:B----4-:R-:W-:Y:S05]  /*16350*/  @!P0 BRA `(.L_x_1761) ;  /* 0xfffffffc00f08947 */ /* 0x010fea000383ffff */
[----:B------:R-:W-:Y:S05]  /*16360*/  BRA `(.L_x_1805) ;  /* 0xffffffe400bc7947 */ /* 0x000fea000383ffff */
.L_x_1763:
[----:B------:R-:W-:Y:S01]  /*16370*/  BSSY B0, `(.L_x_1806) ;  /* 0x0000008000007945 */ /* 0x000fe20003800000 */
[----:B0-----:R-:W-:Y:S02]  /*16380*/  IMAD.MOV.U32 R13, RZ, RZ, R16 ;  /* 0x000000ffff0d7224 */ /* 0x001fe400078e0010 */
[----:B------:R-:W-:Y:S02]  /*16390*/  IMAD.MOV.U32 R12, RZ, RZ, RZ ;  /* 0x000000ffff0c7224 */ /* 0x000fe400078e00ff */
[----:B------:R-:W-:Y:S02]  /*163a0*/  IMAD.MOV.U32 R11, RZ, RZ, 0x1f ;  /* 0x0000001fff0b7424 */ /* 0x000fe400078e00ff */
[----:B------:R-:W-:-:S07]  /*163b0*/  IMAD.MOV.U32 R15, RZ, RZ, -0x1 ;  /* 0xffffffffff0f7424 */ /* 0x000fce00078e00ff */
[----:B-1----:R-:W-:Y:S05]  /*163c0*/  WARPSYNC.COLLECTIVE R15, `(.L_x_1807) ;  /* 0x000000000f087348 */ /* 0x002fea0003c00000 */
[----:B------:R0:W2:Y:S02]  /*163d0*/  SHFL.IDX P6, R14, R13, R12, R11 ;  /* 0x0000000c0d0e7389 */ /* 0x0000a400000c000b */
[----:B012---:R-:W-:Y:S01]  /*163e0*/  ENDCOLLECTIVE ;  /* 0x000000000000791b */ /* 0x007fe20003800000 */
.L_x_1807:
[----:B------:R-:W-:Y:S05]  /*163f0*/  BSYNC B0 ;  /* 0x0000000000007941 */ /* 0x000fea0003800000 */
.L_x_1806:
[----:B------:R-:W-:Y:S01]  /*16400*/  IMAD.MOV.U32 R13, RZ, RZ, R16 ;  /* 0x000000ffff0d7224 */ /* 0x000fe200078e0010 */
[----:B------:R-:W-:Y:S01]  /*16410*/  MOV R15, 0xffffffff ;  /* 0xffffffff000f7802 */ /* 0x000fe20000000f00 */
[----:B------:R-:W-:Y:S02]  /*16420*/  IMAD.MOV.U32 R12, RZ, RZ, 0x1 ;  /* 0x00000001ff0c7424 */ /* 0x000fe400078e00ff */
[----:B------:R-:W-:Y:S02]  /*16430*/  IMAD.MOV.U32 R11, RZ, RZ, 0x1f ;  /* 0x0000001fff0b7424 */ /* 0x000fe400078e00ff */
[----:B------:R-:W-:-:S07]  /*16440*/  IMAD.MOV.U32 R4, RZ, RZ, R14 ;  /* 0x000000ffff047224 */ /* 0x000fce00078e000e */
[----:B------:R-:W-:Y:S05]  /*16450*/  WARPSYNC.COLLECTIVE R15, `(.L_x_1808) ;  /* 0x000000000f087348 */ /* 0x000fea0003c00000 */
[----:B------:R0:W1:Y:S02]  /*16460*/  SHFL.IDX P6, R14, R13, R12, R11 ;  /* 0x0000000c0d0e7389 */ /* 0x00006400000c000b */
[----:B01----:R-:W-:Y:S01]  /*16470*/  ENDCOLLECTIVE ;  /* 0x000000000000791b */ /* 0x003fe20003800000 */
.L_x_1808:
[----:B------:R-:W-:Y:S01]  /*16480*/  IMAD.MOV.U32 R5, RZ, RZ, R14 ;  /* 0x000000ffff057224 */ /* 0x000fe200078e000e */
[----:B------:R-:W-:Y:S06]  /*16490*/  BRA `(.L_x_1809) ;  /* 0xffffffe800307947 */ /* 0x000fec000383ffff */
.L_x_1766:
[----:B------:R-:W-:Y:S01]  /*164a0*/  BSSY B0, `(.L_x_1810) ;  /* 0x0000008000007945 */ /* 0x000fe20003800000 */
[----:B0----5:R-:W-:Y:S02]  /*164b0*/  IMAD.MOV.U32 R13, RZ, RZ, R2 ;  /* 0x000000ffff0d7224 */ /* 0x021fe400078e0002 */
[----:B------:R-:W-:Y:S02]  /*164c0*/  IMAD.MOV.U32 R12, RZ, RZ, 0x1 ;  /* 0x00000001ff0c7424 */ /* 0x000fe400078e00ff */
[----:B------:R-:W-:Y:S02]  /*164d0*/  IMAD.MOV.U32 R11, RZ, RZ, RZ ;  /* 0x000000ffff0b7224 */ /* 0x000fe400078e00ff */
[----:B------:R-:W-:-:S07]  /*164e0*/  IMAD.MOV.U32 R15, RZ, RZ, -0x1 ;  /* 0xffffffffff0f7424 */ /* 0x000fce00078e00ff */
[----:B-1234-:R-:W-:Y:S05]  /*164f0*/  WARPSYNC.COLLECTIVE R15, `(.L_x_1811) ;  /* 0x000000000f087348 */ /* 0x01efea0003c00000 */
[----:B------:R0:W0:Y:S02]  /*16500*/  SHFL.UP P6, R14, R13, R12, R11 ;  /* 0x0400000c0d0e7389 */ /* 0x00002400000c000b */
[----:B01234-:R-:W-:Y:S01]  /*16510*/  ENDCOLLECTIVE ;  /* 0x000000000000791b */ /* 0x01ffe20003800000 */
.L_x_1811:
[----:B------:R-:W-:Y:S05]  /*16520*/  BSYNC B0 ;  /* 0x0000000000007941 */ /* 0x000fea0003800000 */
.L_x_1810:
        /* <DEDUP_REMOVED lines=10> */
.L_x_1812:
[----:B------:R-:W-:Y:S01]  /*165d0*/  IMAD.MOV.U32 R12, RZ, RZ, 0x4 ;  /* 0x00000004ff0c7424 */ /* 0x000fe200078e00ff */
[----:B------:R-:W-:Y:S02]  /*165e0*/  SEL R14, R14, RZ, P0 ;  /* 0x000000ff0e0e7207 */ /* 0x000fe40000000000 */
[----:B------:R-:W-:Y:S02]  /*165f0*/  ISETP.GE.U32.AND P0, PT, R26, 0x4, PT ;  /* 0x000000041a00780c */ /* 0x000fe40003f06070 */
[----:B------:R-:W-:-:S05]  /*16600*/  IADD3 R3, R13, R14, RZ ;  /* 0x0000000e0d037210 */ /* 0x000fca0007ffe0ff */
[----:B------:R-:W-:-:S07]  /*16610*/  IMAD.MOV.U32 R13, RZ, RZ, R3 ;  /* 0x000000ffff0d7224 */ /* 0x000fce00078e0003 */
[----:B------:R-:W-:Y:S05]  /*16620*/  WARPSYNC.COLLECTIVE R15, `(.L_x_1813) ;  /* 0x000000000f087348 */ /* 0x000fea0003c00000 */
[----:B------:R0:W1:Y:S02]  /*16630*/  SHFL.UP P6, R14, R13, R12, R11 ;  /* 0x0400000c0d0e7389 */ /* 0x00006400000c000b */
[----:B01----:R-:W-:Y:S01]  /*16640*/  ENDCOLLECTIVE ;  /* 0x000000000000791b */ /* 0x003fe20003800000 */
.L_x_1813:
        /* <DEDUP_REMOVED lines=8> */
.L_x_1814:
        /* <DEDUP_REMOVED lines=8> */
.L_x_1815:
[----:B------:R-:W-:Y:S02]  /*16750*/  IMAD.MOV.U32 R12, RZ, RZ, 0x1f ;  /* 0x0000001fff0c7424 */ /* 0x000fe400078e00ff */
[----:B------:R-:W-:Y:S01]  /*16760*/  IMAD.MOV.U32 R11, RZ, RZ, 0x1f ;  /* 0x0000001fff0b7424 */ /* 0x000fe200078e00ff */
[----:B------:R-:W-:-:S05]  /*16770*/  SEL R8, R14, RZ, P0 ;  /* 0x000000ff0e087207 */ /* 0x000fca0000000000 */
[----:B------:R-:W-:-:S05]  /*16780*/  IMAD.IADD R8, R7, 0x1, R8 ;  /* 0x0000000107087824 */ /* 0x000fca00078e0208 */
[----:B------:R-:W-:-:S07]  /*16790*/  MOV R13, R8 ;  /* 0x00000008000d7202 */ /* 0x000fce0000000f00 */
[----:B------:R-:W-:Y:S05]  /*167a0*/  WARPSYNC.COLLECTIVE R15, `(.L_x_1816) ;  /* 0x000000000f087348 */ /* 0x000fea0003c00000 */
[----:B------:R0:W1:Y:S02]  /*167b0*/  SHFL.IDX P6, R14, R13, R12, R11 ;  /* 0x0000000c0d0e7389 */ /* 0x00006400000c000b */
[----:B01----:R-:W-:Y:S01]  /*167c0*/  ENDCOLLECTIVE ;  /* 0x000000000000791b */ /* 0x003fe20003800000 */
.L_x_1816:
[----:B------:R-:W-:Y:S05]  /*167d0*/  BRA `(.L_x_1817) ;  /* 0xffffffe400f07947 */ /* 0x000fea000383ffff */
.L_x_1771:
        /* <DEDUP_REMOVED lines=8> */
.L_x_1819:
[----:B------:R-:W-:Y:S05]  /*16860*/  BSYNC B0 ;  /* 0x0000000000007941 */ /* 0x000fea0003800000 */
.L_x_1818:
[----:B------:R-:W-:Y:S01]  /*16870*/  ISETP.NE.AND P0, PT, R26, RZ, PT ;  /* 0x000000ff1a00720c */ /* 0x000fe20003f05270 */
[----:B------:R-:W-:Y:S01]  /*16880*/  IMAD.MOV.U32 R12, RZ, RZ, 0x2 ;  /* 0x00000002ff0c7424 */ /* 0x000fe200078e00ff */
[----:B------:R-:W-:Y:S01]  /*16890*/  MOV R15, 0xffffffff ;  /* 0xffffffff000f7802 */ /* 0x000fe20000000f00 */
[----:B------:R-:W-:Y:S01]  /*168a0*/  IMAD.MOV.U32 R11, RZ, RZ, RZ ;  /* 0x000000ffff0b7224 */ /* 0x000fe200078e00ff */
[----:B------:R-:W-:Y:S02]  /*168b0*/  SEL R13, R14, RZ, P0 ;  /* 0x000000ff0e0d7207 */ /* 0x000fe40000000000 */
[----:B------:R-:W-:-:S03]  /*168c0*/  ISETP.GE.U32.AND P0, PT, R26, 0x2, PT ;  /* 0x000000021a00780c */ /* 0x000fc60003f06070 */
[----:B------:R-:W-:-:S10]  /*168d0*/  IMAD.IADD R13, R2, 0x1, R13 ;  /* 0x00000001020d7824 */ /* 0x000fd400078e020d */
[----:B------:R-:W-:Y:S05]  /*168e0*/  WARPSYNC.COLLECTIVE R15, `(.L_x_1820) ;  /* 0x000000000f087348 */ /* 0x000fea0003c00000 */
[----:B------:R0:W1:Y:S02]  /*168f0*/  SHFL.UP P6, R14, R13, R12, R11 ;  /* 0x0400000c0d0e7389 */ /* 0x00006400000c000b */
[----:B01----:R-:W-:Y:S01]  /*16900*/  ENDCOLLECTIVE ;  /* 0x000000000000791b */ /* 0x003fe20003800000 */
.L_x_1820:
        /* <DEDUP_REMOVED lines=8> */
.L_x_1821:
        /* <DEDUP_REMOVED lines=8> */
.L_x_1822:
        /* <DEDUP_REMOVED lines=8> */
.L_x_1823:
[----:B------:R-:W-:Y:S02]  /*16a90*/  IMAD.MOV.U32 R12, RZ, RZ, 0x1f ;  /* 0x0000001fff0c7424 */ /* 0x000fe400078e00ff */
[----:B------:R-:W-:Y:S01]  /*16aa0*/  IMAD.MOV.U32 R11, RZ, RZ, 0x1f ;  /* 0x0000001fff0b7424 */ /* 0x000fe200078e00ff */
[----:B------:R-:W-:-:S04]  /*16ab0*/  SEL R8, R14, RZ, P0 ;  /* 0x000000ff0e087207 */ /* 0x000fc80000000000 */
[----:B------:R-:W-:-:S05]  /*16ac0*/  IADD3 R8, R7, R8, RZ ;  /* 0x0000000807087210 */ /* 0x000fca0007ffe0ff */
[----:B------:R-:W-:-:S07]  /*16ad0*/  IMAD.MOV.U32 R13, RZ, RZ, R8 ;  /* 0x000000ffff0d7224 */ /* 0x000fce00078e0008 */
[----:B------:R-:W-:Y:S05]  /*16ae0*/  WARPSYNC.COLLECTIVE R15, `(.L_x_1824) ;  /* 0x000000000f087348 */ /* 0x000fea0003c00000 */
[----:B------:R0:W1:Y:S02]  /*16af0*/  SHFL.IDX P6, R14, R13, R12, R11 ;  /* 0x0000000c0d0e7389 */ /* 0x00006400000c000b */
[----:B01----:R-:W-:Y:S01]  /*16b00*/  ENDCOLLECTIVE ;  /* 0x000000000000791b */ /* 0x003fe20003800000 */
.L_x_1824:
[----:B------:R-:W-:Y:S05]  /*16b10*/  BRA `(.L_x_1825) ;  /* 0xffffffe400d07947 */ /* 0x000fea000383ffff */
.L_x_1773:
[----:B------:R-:W-:Y:S01]  /*16b20*/  BSSY B0, `(.L_x_1826) ;  /* 0x0000006000007945 */ /* 0x000fe20003800000 */
[----:B------:R-:W-:Y:S01]  /*16b30*/  PLOP3.LUT P6, PT, P6, PT, PT, 0x8, 0x0 ;  /* 0x000000000000781c */ /* 0x000fe200037ce170 */
[----:B------:R-:W-:-:S12]  /*16b40*/  IMAD.MOV.U32 R15, RZ, RZ, -0x1 ;  /* 0xffffffffff0f7424 */ /* 0x000fd800078e00ff */
[----:B01----:R-:W-:Y:S05]  /*16b50*/  WARPSYNC.COLLECTIVE R15, `(.L_x_1827) ;  /* 0x000000000f087348 */ /* 0x003fea0003c00000 */
[----:B------:R-:W-:Y:S01]  /*16b60*/  VOTE.ANY R14, PT, P6 ;  /* 0x00000000000e7806 */ /* 0x000fe200030e0100 */
[----:B01----:R-:W-:Y:S06]  /*16b70*/  ENDCOLLECTIVE ;  /* 0x000000000000791b */ /* 0x003fec0003800000 */
.L_x_1827:
[----:B------:R-:W-:Y:S05]  /*16b80*/  BSYNC B0 ;  /* 0x0000000000007941 */ /* 0x000fea0003800000 */
.L_x_1826:
        /* <DEDUP_REMOVED lines=9> */
.L_x_1828:
[----:B------:R-:W-:Y:S01]  /*16c20*/  MOV R17, R14 ;  /* 0x0000000e00117202 */ /* 0x000fe20000000f00 */
[----:B------:R-:W-:Y:S06]  /*16c30*/  BRA `(.L_x_1829) ;  /* 0xffffffe400c07947 */ /* 0x000fec000383ffff */
.L_x_1775:
[----:B------:R-:W-:Y:S01]  /*16c40*/  BSSY B0, `(.L_x_1830) ;  /* 0x0000007000007945 */ /* 0x000fe20003800000 */
[----:B------:R-:W-:Y:S02]  /*16c50*/  IMAD.MOV.U32 R13, RZ, RZ, R8 ;  /* 0x000000ffff0d7224 */ /* 0x000fe400078e0008 */
[----:B------:R-:W-:Y:S02]  /*16c60*/  IMAD.MOV.U32 R11, RZ, RZ, 0x1f ;  /* 0x0000001fff0b7424 */ /* 0x000fe400078e00ff */
[----:B------:R-:W-:-:S07]  /*16c70*/  IMAD.MOV.U32 R15, RZ, RZ, -0x1 ;  /* 0xffffffffff0f7424 */ /* 0x000fce00078e00ff */
[----:B0123--:R-:W-:Y:S05]  /*16c80*/  WARPSYNC.COLLECTIVE R15, `(.L_x_1831) ;  /* 0x000000000f087348 */ /* 0x00ffea0003c00000 */
[----:B------:R4:W0:Y:S02]  /*16c90*/  SHFL.IDX P6, R14, R13, R12, R11 ;  /* 0x0000000c0d0e7389 */ /* 0x00082400000c000b */
[----:B01234-:R-:W-:Y:S01]  /*16ca0*/  ENDCOLLECTIVE ;  /* 0x000000000000791b */ /* 0x01ffe20003800000 */
.L_x_1831:
[----:B------:R-:W-:Y:S05]  /*16cb0*/  BSYNC B0 ;  /* 0x0000000000007941 */ /* 0x000fea0003800000 */
.L_x_1830:
[----:B------:R-:W-:Y:S05]  /*16cc0*/  BRA `(.L_x_1774) ;  /* 0xffffffe400b87947 */ /* 0x000fea000383ffff */
.L_x_1779:
[----:B0-----:R0:W2:Y:S02]  /*16cd0*/  SYNCS.PHASECHK.TRANS64.TRYWAIT P0, [R9+URZ+0x31c20], R0 ;  /* 0x031c2000090075a7 */ /* 0x0010a4000800017f */
[----:B--2---:R-:W-:Y:S05]  /*16ce0*/  @!P0 NANOSLEEP.SYNCS 0x989680 ;  /* 0x009896800000895d */ /* 0x004fea0003900000 */
[----:B------:R-:W2:Y:S02]  /*16cf0*/  @!P0 SYNCS.PHASECHK.TRANS64 P0, [R9+URZ+0x31c20], R0 ;  /* 0x031c2000090085a7 */ /* 0x000ea4000800007f */
[----:B--2---:R-:W-:Y:S05]  /*16d00*/  @!P0 BRA `(.L_x_1779) ;  /* 0xfffffffc00f08947 */ /* 0x004fea000383ffff */
[----:B------:R-:W-:Y:S05]  /*16d10*/  BRA `(.L_x_1832) ;  /* 0xffffffec00287947 */ /* 0x000fea000383ffff */
.L_x_1780:
        /* <DEDUP_REMOVED lines=11> */
.L_x_1834:
[----:B------:R-:W-:Y:S05]  /*16dd0*/  BSYNC B0 ;  /* 0x0000000000007941 */ /* 0x000fea0003800000 */
.L_x_1833:
[----:B------:R-:W-:Y:S05]  /*16de0*/  BRA `(.L_x_1835) ;  /* 0xffffffec00107947 */ /* 0x000fea000383ffff */
.L_x_1783:
[----:B------:R-:W-:Y:S01]  /*16df0*/  BSSY B1, `(.L_x_1836) ;  /* 0x0000006000017945 */ /* 0x000fe20003800000 */
[----:B------:R-:W-:-:S07]  /*16e00*/  IMAD.MOV.U32 R15, RZ, RZ, -0x1 ;  /* 0xffffffffff0f7424 */ /* 0x000fce00078e00ff */
[----:B01----:R-:W-:Y:S05]  /*16e10*/  WARPSYNC.COLLECTIVE R15, `(.L_x_1837) ;  /* 0x000000000f0c7348 */ /* 0x003fea0003c00000 */
[----:B------:R-:W-:Y:S02]  /*16e20*/  ELECT P6, UR62, PT ;  /* 0x00000000003e782f */ /* 0x000fe400038c0000 */
[----:B------:R-:W-:Y:S01]  /*16e30*/  MOV R14, UR62 ;  /* 0x0000003e000e7c02 */ /* 0x000fe20008000f00 */
[----:B01----:R-:W-:Y:S10]  /*16e40*/  ENDCOLLECTIVE ;  /* 0x000000000000791b */ /* 0x003ff40003800000 */
.L_x_1837:
[----:B------:R-:W-:Y:S05]  /*16e50*/  BSYNC B1 ;  /* 0x0000000000017941 */ /* 0x000fea0003800000 */
.L_x_1836:
[----:B------:R-:W-:Y:S05]  /*16e60*/  BRA `(.L_x_1838) ;  /* 0xffffffec00087947 */ /* 0x000fea000383ffff */
.L_x_1785:
[----:B0-----:R0:W2:Y:S02]  /*16e70*/  SYNCS.PHASECHK.TRANS64.TRYWAIT P0, [R7+URZ], R2 ;  /* 0x00000002070075a7 */ /* 0x0010a4000800017f */
[----:B--2---:R-:W-:Y:S05]  /*16e80*/  @!P0 NANOSLEEP.SYNCS 0x989680 ;  /* 0x009896800000895d */ /* 0x004fea0003900000 */
[----:B------:R-:W2:Y:S02]  /*16e90*/  @!P0 SYNCS.PHASECHK.TRANS64 P0, [R7+URZ], R2 ;  /* 0x00000002070085a7 */ /* 0x000ea4000800007f */
[----:B--2---:R-:W-:Y:S05]  /*16ea0*/  @!P0 BRA `(.L_x_1785) ;  /* 0xfffffffc00f08947 */ /* 0x004fea000383ffff */
[----:B------:R-:W-:Y:S05]  /*16eb0*/  BRA `(.L_x_1839) ;  /* 0xffffffec00447947 */ /* 0x000fea000383ffff */
.L_x_1786:
[----:B--2---:R2:W3:Y:S02]  /*16ec0*/  SYNCS.PHASECHK.TRANS64.TRYWAIT P0, [R3+URZ], R0 ;  /* 0x00000000030075a7 */ /* 0x0044e4000800017f */
[----:B---3--:R-:W-:Y:S05]  /*16ed0*/  @!P0 NANOSLEEP.SYNCS 0x989680 ;  /* 0x009896800000895d */ /* 0x008fea0003900000 */
[----:B------:R-:W3:Y:S02]  /*16ee0*/  @!P0 SYNCS.PHASECHK.TRANS64 P0, [R3+URZ], R0 ;  /* 0x00000000030085a7 */ /* 0x000ee4000800007f */
[----:B---3--:R-:W-:Y:S05]  /*16ef0*/  @!P0 BRA `(.L_x_1786) ;  /* 0xfffffffc00f08947 */ /* 0x008fea000383ffff */
[----:B------:R-:W-:Y:S05]  /*16f00*/  BRA `(.L_x_1840) ;  /* 0xffffffec00387947 */ /* 0x000fea000383ffff */
.L_x_1788:
[----:B--2---:R2:W3:Y:S02]  /*16f10*/  SYNCS.PHASECHK.TRANS64.TRYWAIT P0, [R5+URZ], R2 ;  /* 0x00000002050075a7 */ /* 0x0044e4000800017f */
[----:B---3--:R-:W-:Y:S05]  /*16f20*/  @!P0 NANOSLEEP.SYNCS 0x989680 ;  /* 0x009896800000895d */ /* 0x008fea0003900000 */
[----:B------:R-:W3:Y:S02]  /*16f30*/  @!P0 SYNCS.PHASECHK.TRANS64 P0, [R5+URZ], R2 ;  /* 0x00000002050085a7 */ /* 0x000ee4000800007f */
[----:B---3--:R-:W-:Y:S05]  /*16f40*/  @!P0 BRA `(.L_x_1788) ;  /* 0xfffffffc00f08947 */ /* 0x008fea000383ffff */
[----:B------:R-:W-:Y:S05]  /*16f50*/  BRA `(.L_x_1841) ;  /* 0xffffffec003c7947 */ /* 0x000fea000383ffff */
.L_x_1842:
        /* <DEDUP_REMOVED lines=10> */
.L_x_2211:


//--------------------- .text._ZN7cutlass13device_kernelIN5flash11enable_sm90INS1_16FlashAttnFwdSm90INS1_25CollectiveMainloopFwdSm90ILi2EN4cute5tupleIJNS5_1CILi1EEES8_S8_EEENS6_IJNS7_ILi192EEENS7_ILi144EEENS7_ILi96EEEEEELi96ENS_10bfloat16_tEfNS_4arch4Sm90ELb1ELb0ELb1ELb1ELb0ELb1ELb0ELb0ELb1ELb0ELb0ELb0EEENS1_21CollectiveEpilogueFwdINS6_IJSA_SC_SB_EEES9_SE_SG_Li384ELb1ELb0ELb0ELb0EEENS1_36VarlenDynamicPersistentTileSchedulerILi192ELi144ELi384ELi32ELb0ELb0ELb1ELb1ELb1ELb1EEEEEEEEEvNT_6ParamsE --------------------------
	.section	.text._ZN7cutlass13device_kernelIN5flash11enable_sm90INS1_16FlashAttnFwdSm90INS1_25CollectiveMainloopFwdSm90ILi2EN4cute5tupleIJNS5_1CILi1EEES8_S8_EEENS6_IJNS7_ILi192EEENS7_ILi144EEENS7_ILi96EEEEEELi96ENS_10bfloat16_tEfNS_4arch4Sm90ELb1ELb0ELb1ELb1ELb0ELb1ELb0ELb0ELb1ELb0ELb0ELb0EEENS1_21CollectiveEpilogueFwdINS6_IJSA_SC_SB_EEES9_SE_SG_Li384ELb1ELb0ELb0ELb0EEENS1_36VarlenDynamicPersistentTileSchedulerILi192ELi144ELi384ELi32ELb0ELb0ELb1ELb1ELb1ELb1EEEEEEEEEvNT_6ParamsE,"ax",@progbits
	.align	128
.text._ZN7cutlass13device_kernelIN5flash11enable_sm90INS1_16FlashAttnFwdSm90INS1_25CollectiveMainloopFwdSm90ILi2EN4cute5tupleIJNS5_1CILi1EEES8_S8_EEENS6_IJNS7_ILi192EEENS7_ILi144EEENS7_ILi96EEEEEELi96ENS_10bfloat16_tEfNS_4arch4Sm90ELb1ELb0ELb1ELb1ELb0ELb1ELb0ELb0ELb1ELb0ELb0ELb0EEENS1_21CollectiveEpilogueFwdINS6_IJSA_SC_SB_EEES9_SE_SG_Li384ELb1ELb0ELb0ELb0EEENS1_36VarlenDynamicPersistentTileSchedulerILi192ELi144ELi384ELi32ELb0ELb0ELb1ELb1ELb1ELb1EEEEEEEEEvNT_6ParamsE:
        .type           _ZN7cutlass13device_kernelIN5flash11enable_sm90INS1_16FlashAttnFwdSm90INS1_25CollectiveMainloopFwdSm90ILi2EN4cute5tupleIJNS5_1CILi1EEES8_S8_EEENS6_IJNS7_ILi192EEENS7_ILi144EEENS7_ILi96EEEEEELi96ENS_10bfloat16_tEfNS_4arch4Sm90ELb1ELb0ELb1ELb1ELb0ELb1ELb0ELb0ELb1ELb0ELb0ELb0EEENS1_21CollectiveEpilogueFwdINS6_IJSA_SC_SB_EEES9_SE_SG_Li384ELb1ELb0ELb0ELb0EEENS1_36VarlenDynamicPersistentTileSchedulerILi192ELi144ELi384ELi32ELb0ELb0ELb1ELb1ELb1ELb1EEEEEEEEEvNT_6ParamsE,@function
        .size           _ZN7cutlass13device_kernelIN5flash11enable_sm90INS1_16FlashAttnFwdSm90INS1_25CollectiveMainloopFwdSm90ILi2EN4cute5tupleIJNS5_1CILi1EEES8_S8_EEENS6_IJNS7_ILi192EEENS7_ILi144EEENS7_ILi96EEEEEELi96ENS_10bfloat16_tEfNS_4arch4Sm90ELb1ELb0ELb1ELb1ELb0ELb1ELb0ELb0ELb1ELb0ELb0ELb0EEENS1_21CollectiveEpilogueFwdINS6_IJSA_SC_SB_EEES9_SE_SG_Li384ELb1ELb0ELb0ELb0EEENS1_36VarlenDynamicPersistentTileSchedulerILi192ELi144ELi384ELi32ELb0ELb0ELb1ELb1ELb1ELb1EEEEEEEEEvNT_6ParamsE,(.L_x_2212 - _ZN7cutlass13device_kernelIN5flash11enable_sm90INS1_16FlashAttnFwdSm90INS1_25CollectiveMainloopFwdSm90ILi2EN4cute5tupleIJNS5_1CILi1EEES8_S8_EEENS6_IJNS7_ILi192EEENS7_ILi144EEENS7_ILi96EEEEEELi96ENS_10bfloat16_tEfNS_4arch4Sm90ELb1ELb0ELb1ELb1ELb0ELb1ELb0ELb0ELb1ELb0ELb0ELb0EEENS1_21CollectiveEpilogueFwdINS6_IJSA_SC_SB_EEES9_SE_SG_Li384ELb1ELb0ELb0ELb0EEENS1_36VarlenDynamicPersistentTileSchedulerILi192ELi144ELi384ELi32ELb0ELb0ELb1ELb1ELb1ELb1EEEEEEEEEvNT_6ParamsE)
        .other          _ZN7cutlass13device_kernelIN5flash11enable_sm90INS1_16FlashAttnFwdSm90INS1_25CollectiveMainloopFwdSm90ILi2EN4cute5tupleIJNS5_1CILi1EEES8_S8_EEENS6_IJNS7_ILi192EEENS7_ILi144EEENS7_ILi96EEEEEELi96ENS_10bfloat16_tEfNS_4arch4Sm90ELb1ELb0ELb1ELb1ELb0ELb1ELb0ELb0ELb1ELb0ELb0ELb0EEENS1_21CollectiveEpilogueFwdINS6_IJSA_SC_SB_EEES9_SE_SG_Li384ELb1ELb0ELb0ELb0EEENS1_36VarlenDynamicPersistentTileSchedulerILi192ELi144ELi384ELi32ELb0ELb0ELb1ELb1ELb1ELb1EEEEEEEEEvNT_6ParamsE,@"STO_CUDA_ENTRY STV_DEFAULT"
_ZN7cutlass13device_kernelIN5flash11enable_sm90INS1_16FlashAttnFwdSm90INS1_25CollectiveMainloopFwdSm90ILi2EN4cute5tupleIJNS5_1CILi1EEES8_S8_EEENS6_IJNS7_ILi192EEENS7_ILi144EEENS7_ILi96EEEEEELi96ENS_10bfloat16_tEfNS_4arch4Sm90ELb1ELb0ELb1ELb1ELb0ELb1ELb0ELb0ELb1ELb0ELb0ELb0EEENS1_21CollectiveEpilogueFwdINS6_IJSA_SC_SB_EEES9_SE_SG_Li384ELb1ELb0ELb0ELb0EEENS1_36VarlenDynamicPersistentTileSchedulerILi192ELi144ELi384ELi32ELb0ELb0ELb1ELb1ELb1ELb1EEEEEEEEEvNT_6ParamsE:
        /* <DEDUP_REMOVED lines=27> */
.L_x_1844:
[----:B------:R-:W-:Y:S05]  /*01b0*/  BSYNC B0 ;  /* 0x0000000000007941 */ /* 0x000fea0003800000 */
.L_x_1843:
        /* <DEDUP_REMOVED lines=41> */
.L_x_1845:
        /* <DEDUP_REMOVED lines=22> */
.L_x_1846:
        /* <DEDUP_REMOVED lines=18> */
.L_x_1847:
        /* <DEDUP_REMOVED lines=22> */
.L_x_1848:
        /* <DEDUP_REMOVED lines=22> */
.L_x_1849:
[----:B------:R-:W-:Y:S01]  /*0990*/  PLOP3.LUT P0, PT, PT, PT, UP0, 0x80, 0x0 ;  /* 0x000000000000781c */ /* 0x000fe20003f0f008 */
[----:B------:R-:W-:Y:S01]  /*09a0*/  UMOV UR60, 0x1 ;  /* 0x00000001003c7882 */ /* 0x000fe20000000000 */
[----:B------:R-:W-:Y:S01]  /*09b0*/  NOP ;  /* 0x0000000000007918 */ /* 0x000fe20000000000 */
[----:B------:R-:W-:Y:S01]  /*09c0*/  USEL UR60, UR60, 0x2, !UP0 ;  /* 0x000000023c3c7887 */ /* 0x000fe2000c000000 */
[----:B------:R-:W-:Y:S01]  /*09d0*/  BSSY B7, `(.L_x_1850) ;  /* 0x0002298000077945 */ /* 0x000fe20003800000 */
[----:B012-4-:R-:W-:Y:S08]  /*09e0*/  BAR.SYNC.DEFER_BLOCKING 0x0 ;  /* 0x0000000000007b1d */ /* 0x017ff00000010000 */
[----:B------:R-:W-:Y:S05]  /*09f0*/  @!P0 BRA `(.L_x_1851) ;  /* 0x000001cc00a08947 */ /* 0x000fea0003800000 */
.L_x_1852:
[----:B------:R-:W-:-:S08]  /*0a00*/  NOP ;  /* 0x0000000000007918 */ /* 0x000fd00000000000 */
[----:B------:R-:W0:Y:S02]  /*0a10*/  USETMAXREG.TRY_ALLOC.CTAPOOL UP0, 0xa0 ;  /* 0x000000a0000079c8 */ /* 0x000e240008000600 */
[----:B0-----:R-:W-:-:S13]  /*0a20*/  PLOP3.LUT P0, PT, PT, PT, UP0, 0x80, 0x0 ;  /* 0x000000000000781c */ /* 0x001fda0003f0f008 */
[----:B------:R-:W-:Y:S05]  /*0a30*/  @!P0 BRA `(.L_x_1852) ;  /* 0xfffffffc00f08947 */ /* 0x000fea000383ffff */
[----:B------:R-:W2:Y:S01]  /*0a40*/  LDL.LU R0, [R1+0x60] ;  /* 0x0000600001007983 */ /* 0x000ea20000300800 */
        /* <DEDUP_REMOVED lines=18> */
[----:B------:R-:W0:Y:S01]  /*0b70*/  S2R R0, SR_TID.X ;  /* 0x0000000000007919 */ /* 0x000e220000002100 */
[----:B------:R-:W-:Y:S01]  /*0b80*/  ULOP3.LUT UR4, UR60, 0x1, URZ, 0xfc, !UPT ;  /* 0x000000013c047892 */ /* 0x000fe2000f8efc3f */
[----:B------:R-:W-:Y:S01]  /*0b90*/  R2UR UR61, R16 ;  /* 0x00000000103d72ca */ /* 0x000fe200000e0000 */
[----:B------:R-:W-:-:S12]  /*0ba0*/  IMAD.MOV.U32 R22, RZ, RZ, RZ ;  /* 0x000000ffff167224 */ /* 0x000fd800078e00ff */
[----:B------:R-:W-:Y:S01]  /*0bb0*/  UIADD3 UR61, UR61, 0xda00, URZ ;  /* 0x0000da003d3d7890 */ /* 0x000fe2000fffe03f */
[----:B0-----:R-:W-:-:S05]  /*0bc0*/  VIADD R20, R0, 0xffffff80 ;  /* 0xffffff8000147836 */ /* 0x001fca0000000000 */
[----:B------:R-:W-:Y:S02]  /*0bd0*/  SHF.R.S32.HI R0, RZ, 0x1f, R20 ;  /* 0x0000001fff007819 */ /* 0x000fe40000011414 */
[-C--:B------:R-:W-:Y:S02]  /*0be0*/  LEA.HI R19, R20, R20.reuse, RZ, 0x1 ;  /* 0x0000001414137211 */ /* 0x080fe400078f08ff */
[CC--:B------:R-:W-:Y:S02]  /*0bf0*/  LEA.HI R2, R0.reuse, R20.reuse, RZ, 0x7 ;  /* 0x0000001400027211 */ /* 0x0c0fe400078f38ff */
[CC--:B------:R-:W-:Y:S02]  /*0c00*/  LEA.HI R4, R0.reuse, R20.reuse, RZ, 0x4 ;  /* 0x0000001400047211 */ /* 0x0c0fe400078f20ff */
[----:B------:R-:W-:Y:S02]  /*0c10*/  SHF.R.S32.HI R3, RZ, 0x7, R2 ;  /* 0x00000007ff037819 */ /* 0x000fe40000011402 */
[----:B------:R-:W-:-:S02]  /*0c20*/  LEA.HI R6, R0, R20, RZ, 0x5 ;  /* 0x0000001400067211 */ /* 0x000fc400078f28ff */
[----:B------:R-:W-:Y:S01]  /*0c30*/  SHF.R.S32.HI R144, RZ, 0x1, R19 ;  /* 0x00000001ff907819 */ /* 0x000fe20000011413 */
[----:B------:R-:W-:Y:S01]  /*0c40*/  IMAD.HI R5, R3, 0x55555556, RZ ;  /* 0x5555555603057827 */ /* 0x000fe200078e02ff */
[----:B------:R-:W-:Y:S02]  /*0c50*/  SHF.R.S32.HI R7, RZ, 0x4, R4 ;  /* 0x00000004ff077819 */ /* 0x000fe40000011404 */
[----:B------:R-:W-:Y:S02]  /*0c60*/  LEA.HI R14, R19, R144, RZ, 0x1 ;  /* 0x00000090130e7211 */ /* 0x000fe400078f08ff */
[----:B------:R-:W-:Y:S02]  /*0c70*/  LEA.HI R8, R5, R5, RZ, 0x1 ;  /* 0x0000000505087211 */ /* 0x000fe400078f08ff */
[C---:B------:R-:W-:Y:S02]  /*0c80*/  LOP3.LUT R5, R4.reuse, 0xfffffff0, RZ, 0xc0, !PT ;  /* 0xfffffff004057812 */ /* 0x040fe400078ec0ff */
[----:B------:R-:W-:Y:S01]  /*0c90*/  LEA.HI R4, R4, R7, RZ, 0x1 ;  /* 0x0000000704047211 */ /* 0x000fe200078f08ff */
[----:B------:R-:W-:Y:S01]  /*0ca0*/  IMAD R13, R8, -0x3, R3 ;  /* 0xfffffffd080d7824 */ /* 0x000fe200078e0203 */
[----:B------:R-:W-:Y:S01]  /*0cb0*/  LOP3.LUT R3, R2, 0xffffff80, RZ, 0xc0, !PT ;  /* 0xffffff8002037812 */ /* 0x000fe200078ec0ff */
[----:B------:R-:W-:Y:S01]  /*0cc0*/  IMAD.IADD R5, R20, 0x1, -R5 ;  /* 0x0000000114057824 */ /* 0x000fe200078e0a05 */
[----:B------:R-:W-:-:S02]  /*0cd0*/  SHF.R.S32.HI R8, RZ, 0x5, R6 ;  /* 0x00000005ff087819 */ /* 0x000fc40000011406 */
[----:B------:R-:W-:Y:S01]  /*0ce0*/  LOP3.LUT R21, R14, 0x7fffffe, RZ, 0xc0, !PT ;  /* 0x07fffffe0e157812 */ /* 0x000fe200078ec0ff */
[----:B------:R-:W-:Y:S01]  /*0cf0*/  IMAD.IADD R12, R20, 0x1, -R3 ;  /* 0x00000001140c7824 */ /* 0x000fe200078e0a03 */
[--C-:B------:R-:W-:Y:S01]  /*0d00*/  SHF.R.S32.HI R2, RZ, 0x1f, R5.reuse ;  /* 0x0000001fff027819 */ /* 0x100fe20000011405 */
[----:B------:R-:W-:Y:S01]  /*0d10*/  IMAD R23, R8, 0x10, R5 ;  /* 0x0000001008177824 */ /* 0x000fe200078e0205 */
[----:B------:R-:W-:Y:S02]  /*0d20*/  LOP3.LUT R4, R4, 0x1ffffffe, RZ, 0xc0, !PT ;  /* 0x1ffffffe04047812 */ /* 0x000fe400078ec0ff */
[CC--:B------:R-:W-:Y:S02]  /*0d30*/  LEA.HI R6, R2.reuse, R5.reuse, RZ, 0x3 ;  /* 0x0000000502067211 */ /* 0x0c0fe400078f18ff */
[----:B------:R-:W-:Y:S01]  /*0d40*/  LEA.HI R3, R2, R5, RZ, 0x2 ;  /* 0x0000000502037211 */ /* 0x000fe200078f10ff */
[----:B------:R-:W-:Y:S01]  /*0d50*/  IMAD.IADD R4, R7, 0x1, -R4 ;  /* 0x0000000107047824 */ /* 0x000fe200078e0a04 */
[----:B------:R-:W-:Y:S01]  /*0d60*/  SHF.R.S32.HI R15, RZ, 0x1f, R12 ;  /* 0x0000001fff0f7819 */ /* 0x000fe2000001140c */
[----:B------:R-:W-:Y:S01]  /*0d70*/  IMAD.SHL.U32 R6, R6, 0x10, RZ ;  /* 0x0000001006067824 */ /* 0x000fe200078e00ff */
[----:B------:R-:W-:Y:S01]  /*0d80*/  LOP3.LUT R2, R3, 0x7fffffc, RZ, 0xc0, !PT ;  /* 0x07fffffc03027812 */ /* 0x000fe200078ec0ff */
[----:B------:R-:W-:Y:S01]  /*0d90*/  IMAD.SHL.U32 R4, R4, 0x8, RZ ;  /* 0x0000000804047824 */ /* 0x000fe200078e00ff */
[----:B------:R-:W-:-:S02]  /*0da0*/  LEA.HI R14, R15, R12, RZ, 0x2 ;  /* 0x0000000c0f0e7211 */ /* 0x000fc400078f10ff */
[----:B------:R-:W-:Y:S01]  /*0db0*/  SHF.R.S32.HI R3, RZ, 0x2, R3 ;  /* 0x00000002ff037819 */ /* 0x000fe20000011403 */
[----:B------:R-:W-:Y:S01]  /*0dc0*/  IMAD.IADD R2, R5, 0x1, -R2 ;  /* 0x0000000105027824 */ /* 0x000fe200078e0a02 */
[----:B------:R-:W-:Y:S02]  /*0dd0*/  LOP3.LUT R6, R6, 0x7fffff80, RZ, 0xc0, !PT ;  /* 0x7fffff8006067812 */ /* 0x000fe400078ec0ff */
[--C-:B------:R-:W-:Y:S01]  /*0de0*/  SHF.R.S32.HI R17, RZ, 0x2, R14.reuse ;  /* 0x00000002ff117819 */ /* 0x100fe2000001140e */
[----:B------:R-:W-:Y:S01]  /*0df0*/  IMAD.SHL.U32 R3, R3, 0x40, RZ ;  /* 0x0000004003037824 */ /* 0x000fe200078e00ff */
[----:B------:R-:W-:Y:S01]  /*0e00*/  SHF.R.S32.HI R18, RZ, 0x1f, R14 ;  /* 0x0000001fff127819 */ /* 0x000fe2000001140e */
[----:B------:R-:W-:Y:S01]  /*0e10*/  IMAD R5, R8, 0x100, R6 ;  /* 0x0000010008057824 */ /* 0x000fe200078e0206 */
[----:B------:R-:W-:Y:S01]  /*0e20*/  LEA.HI R0, R0, R20, RZ, 0x2 ;  /* 0x0000001400007211 */ /* 0x000fe200078f10ff */
[----:B------:R-:W-:Y:S01]  /*0e30*/  IMAD.IADD R6, R144, 0x1, -R21 ;  /* 0x0000000190067824 */ /* 0x000fe200078e0a15 */
[----:B------:R-:W-:Y:S01]  /*0e40*/  LEA.HI R18, R18, R17, RZ, 0x3 ;  /* 0x0000001112127211 */ /* 0x000fe200078f18ff */
[----:B------:R-:W-:Y:S01]  /*0e50*/  IMAD R2, R2, 0x10, R5 ;  /* 0x0000001002027824 */ /* 0x000fe200078e0205 */
[----:B------:R-:W-:Y:S01]  /*0e60*/  LOP3.LUT R3, R3, 0x40, RZ, 0xc0, !PT ;  /* 0x0000004003037812 */ /* 0x000fe200078ec0ff */
[----:B------:R-:W-:Y:S01]  /*0e70*/  IMAD.U32 R5, R23, 0x20, R4 ;  /* 0x0000002017057824 */ /* 0x000fe200078e0004 */
[----:B------:R-:W-:Y:S01]  /*0e80*/  SHF.R.S32.HI R24, RZ, 0x2, R0 ;  /* 0x00000002ff187819 */ /* 0x000fe20000011400 */
[----:B------:R-:W-:Y:S01]  /*0e90*/  IMAD R6, R7, 0x8, R6 ;  /* 0x0000000807067824 */ /* 0x000fe200078e0206 */
[----:B------:R-:W-:-:S02]  /*0ea0*/  LOP3.LUT R18, R18, 0xfffffff8, RZ, 0xc0, !PT ;  /* 0xfffffff812127812 */ /* 0x000fc400078ec0ff */
[----:B------:R-:W-:Y:S01]  /*0eb0*/  LEA.HI R15, R15, R12, RZ, 0x5 ;  /* 0x0000000c0f0f7211 */ /* 0x000fe200078f28ff */
[----:B------:R-:W-:Y:S01]  /*0ec0*/  STL [R1+0x70], R24 ;  /* 0x0000701801007387 */ /* 0x000fe20000100800 */
[----:B------:R-:W-:Y:S01]  /*0ed0*/  LOP3.LUT R4, R3, 0x8, R4, 0xf8, !PT ;  /* 0x0000000803047812 */ /* 0x000fe200078ef804 */
[----:B------:R-:W-:Y:S01]  /*0ee0*/  IMAD.IADD R18, R17, 0x1, -R18 ;  /* 0x0000000111127824 */ /* 0x000fe200078e0a12 */
[----:B------:R-:W-:Y:S01]  /*0ef0*/  SHF.R.U32.HI R3, RZ, 0x3, R3 ;  /* 0x00000003ff037819 */ /* 0x000fe20000011603 */
[----:B------:R0:W-:Y:S01]  /*0f00*/  STL [R1+0x8c], R5 ;  /* 0x00008c0501007387 */ /* 0x0001e20000100800 */
[----:B------:R-:W-:Y:S02]  /*0f10*/  SHF.R.S32.HI R0, RZ, 0x1f, R0 ;  /* 0x0000001fff007819 */ /* 0x000fe40000011400 */
[----:B------:R-:W-:Y:S02]  /*0f20*/  SHF.R.S32.HI R15, RZ, 0x5, R15 ;  /* 0x00000005ff0f7819 */ /* 0x000fe4000001140f */
[----:B------:R-:W-:-:S02]  /*0f30*/  LOP3.LUT R3, R4, R3, RZ, 0x3c, !PT ;  /* 0x0000000304037212 */ /* 0x000fc400078e3cff */
[----:B------:R-:W-:Y:S01]  /*0f40*/  LEA.HI R0, R0, R24, RZ, 0x2 ;  /* 0x0000001800007211 */ /* 0x000fe200078f10ff */
[----:B------:R-:W-:Y:S01]  /*0f50*/  IMAD R18, R15, 0x10, R18 ;  /* 0x000000100f127824 */ /* 0x000fe200078e0212 */
[----:B------:R-:W-:Y:S01]  /*0f60*/  LOP3.LUT R19, R19, 0xfffffffe, RZ, 0xc0, !PT ;  /* 0xfffffffe13137812 */ /* 0x000fe200078ec0ff */
[----:B------:R-:W-:Y:S01]  /*0f70*/  IMAD.IADD R3, R3, 0x1, R2 ;  /* 0x0000000103037824 */ /* 0x000fe200078e0202 */
[----:B0-----:R-:W-:Y:S01]  /*0f80*/  LOP3.LUT R5, R14, 0x7ffffffc, RZ, 0xc0, !PT ;  /* 0x7ffffffc0e057812 */ /* 0x001fe200078ec0ff */
[----:B------:R-:W-:Y:S01]  /*0f90*/  IMAD R2, R13, 0x40, R18 ;  /* 0x000000400d027824 */ /* 0x000fe200078e0212 */
[----:B------:R-:W-:Y:S01]  /*0fa0*/  LOP3.LUT R0, R0, 0xfffffffc, RZ, 0xc0, !PT ;  /* 0xfffffffc00007812 */ /* 0x000fe200078ec0ff */
[----:B------:R-:W-:Y:S02]  /*0fb0*/  IMAD.IADD R18, R20, 0x1, -R19 ;  /* 0x0000000114127824 */ /* 0x000fe400078e0a13 */
[----:B------:R-:W-:Y:S01]  /*0fc0*/  IMAD.IADD R4, R12, 0x1, -R5 ;  /* 0x000000010c047824 */ /* 0x000fe200078e0a05 */
[----:B------:R-:W-:Y:S01]  /*0fd0*/  SHF.R.S32.HI R5, RZ, 0x1f, R144 ;  /* 0x0000001fff057819 */ /* 0x000fe20000011490 */
[----:B------:R-:W-:-:S02]  /*0fe0*/  IMAD.IADD R0, R24, 0x1, -R0 ;  /* 0x0000000118007824 */ /* 0x000fc400078e0a00 */
[C---:B------:R-:W-:Y:S01]  /*0ff0*/  IMAD.SHL.U32 R23, R18.reuse, 0x8, RZ ;  /* 0x0000000812177824 */ /* 0x040fe200078e00ff */
[----:B------:R-:W-:Y:S01]  /*1000*/  STL [R1+0x68], R4 ;  /* 0x0000680401007387 */ /* 0x000fe20000100800 */
[----:B------:R-:W-:Y:S02]  /*1010*/  IMAD.MOV.U32 R19, RZ, RZ, RZ ;  /* 0x000000ffff137224 */ /* 0x000fe400078e00ff */
[----:B------:R-:W-:Y:S01]  /*1020*/  IMAD.SHL.U32 R18, R18, 0x4, RZ ;  /* 0x0000000412127824 */ /* 0x000fe200078e00ff */
[----:B------:R-:W-:Y:S01]  /*1030*/  STL [R1+0x2c], R9 ;  /* 0x00002c0901007387 */ /* 0x000fe20000100800 */
[----:B------:R-:W-:Y:S02]  /*1040*/  VIADD R5, R23, 0x10 ;  /* 0x0000001017057836 */ /* 0x000fe40000000000 */
[----:B------:R-:W-:Y:S01]  /*1050*/  IMAD R17, R3, 0x2, R16 ;  /* 0x0000000203117824 */ /* 0x000fe200078e0210 */
[----:B------:R0:W-:Y:S04]  /*1060*/  STL [R1+0x6c], R2 ;  /* 0x00006c0201007387 */ /* 0x0001e80000100800 */
[----:B------:R-:W-:Y:S04]  /*1070*/  STL [R1+0x30], R10 ;  /* 0x0000300a01007387 */ /* 0x000fe80000100800 */
[----:B------:R-:W-:Y:S01]  /*1080*/  STL [R1+0x34], R11 ;  /* 0x0000340b01007387 */ /* 0x000fe20000100800 */
[----:B0-----:R-:W-:-:S03]  /*1090*/  IMAD.U32 R2, RZ, RZ, UR4 ;  /* 0x00000004ff027e24 */ /* 0x001fc6000f8e00ff */
[----:B------:R0:W-:Y:S04]  /*10a0*/  STL [R1+0x88], R0 ;  /* 0x0000880001007387 */ /* 0x0001e80000100800 */
[----:B------:R-:W-:Y:S04]  /*10b0*/  STL [R1+0x80], RZ ;  /* 0x000080ff01007387 */ /* 0x000fe80000100800 */
[----:B------:R-:W-:Y:S01]  /*10c0*/  STL [R1+0x44], RZ ;  /* 0x000044ff01007387 */ /* 0x000fe20000100800 */
[----:B0-----:R-:W-:-:S03]  /*10d0*/  IMAD.SHL.U32 R0, R0, 0x40, RZ ;  /* 0x0000004000007824 */ /* 0x001fc600078e00ff */
[----:B------:R-:W-:Y:S02]  /*10e0*/  STL [R1+0x38], RZ ;  /* 0x000038ff01007387 */ /* 0x000fe40000100800 */
[----:B------:R-:W-:-:S04]  /*10f0*/  LOP3.LUT R2, R0, 0xc0, RZ, 0xc0, !PT ;  /* 0x000000c000027812 */ /* 0x000fc800078ec0ff */
[----:B------:R-:W-:Y:S01]  /*1100*/  LOP3.LUT R0, R2, 0x8, R23, 0xf8, !PT ;  /* 0x0000000802007812 */ /* 0x000fe200078ef817 */
[----:B------:R0:W-:Y:S01]  /*1110*/  STL [R1+0x48], R2 ;  /* 0x0000480201007387 */ /* 0x0001e20000100800 */
[----:B------:R-:W-:-:S04]  /*1120*/  SHF.R.U32.HI R4, RZ, 0x3, R2 ;  /* 0x00000003ff047819 */ /* 0x000fc80000011602 */
[----:B------:R-:W-:Y:S01]  /*1130*/  LOP3.LUT R0, R0, R4, RZ, 0x3c, !PT ;  /* 0x0000000400007212 */ /* 0x000fe200078e3cff */
[----:B------:R1:W-:Y:S01]  /*1140*/  STL [R1+0x4c], R4 ;  /* 0x00004c0401007387 */ /* 0x0003e20000100800 */
[----:B0-----:R-:W-:-:S04]  /*1150*/  IMAD.SHL.U32 R2, R6, 0x20, RZ ;  /* 0x0000002006027824 */ /* 0x001fc800078e00ff */
[----:B------:R-:W-:Y:S01]  /*1160*/  IMAD.IADD R0, R2, 0x1, R0 ;  /* 0x0000000102007824 */ /* 0x000fe200078e0200 */
[----:B------:R0:W-:Y:S01]  /*1170*/  STL [R1+0x50], R2 ;  /* 0x0000500201007387 */ /* 0x0001e20000100800 */
[----:B-1----:R-:W-:-:S03]  /*1180*/  VIADD R4, R23, 0x20 ;  /* 0x0000002017047836 */ /* 0x002fc60000000000 */
[----:B------:R0:W-:Y:S04]  /*1190*/  STL [R1+0x64], R0 ;  /* 0x0000640001007387 */ /* 0x0001e80000100800 */
.L_x_2003:
[----:B0-2---:R-:W2:Y:S01]  /*11a0*/  LDL.LU R0, [R1+0x34] ;  /* 0x0000340001007983 */ /* 0x005ea20000300800 */
[----:B------:R-:W2:Y:S01]  /*11b0*/  LDC.64 R2, c[0x0][0xc60] ;  /* 0x00031800ff027b82 */ /* 0x000ea20000000a00 */
[----:B------:R-:W-:Y:S01]  /*11c0*/  ULDC.64 UR4, c[0x0][0x208] ;  /* 0x0000820000047ab9 */ /* 0x000fe20000000a00 */
[----:B--2---:R-:W-:-:S05]  /*11d0*/  IMAD.WIDE R2, R0, 0x4, R2 ;  /* 0x0000000400027825 */ /* 0x004fca00078e0202 */
[----:B-----5:R0:W2:Y:S01]  /*11e0*/  LDG.E R11, desc[UR4][R2.64] ;  /* 0x00000004020b7981 */ /* 0x0200a2000c1e1900 */
[----:B------:R-:W-:Y:S05]  /*11f0*/  YIELD ;  /* 0x0000000000007946 */ /* 0x000fea0003800000 */
[----:B------:R-:W-:Y:S01]  /*1200*/  ULDC.64 UR4, c[0x0][0xa28] ;  /* 0x00028a0000047ab9 */ /* 0x000fe20000000a00 */
[----:B------:R-:W-:Y:S01]  /*1210*/  ULDC.64 UR8, c[0x0][0xa18] ;  /* 0x0002860000087ab9 */ /* 0x000fe20000000a00 */
[----:B------:R-:W-:Y:S01]  /*1220*/  ISETP.NE.U32.AND P1, PT, RZ, UR4, PT ;  /* 0x00000004ff007c0c */ /* 0x000fe2000bf25070 */
[----:B------:R-:W-:Y:S01]  /*1230*/  ULDC.64 UR10, c[0x0][0x208] ;  /* 0x00008200000a7ab9 */ /* 0x000fe20000000a00 */
[----:B0-----:R-:W-:Y:S01]  /*1240*/  IMAD.MOV.U32 R3, RZ, RZ, RZ ;  /* 0x000000ffff037224 */ /* 0x001fe200078e00ff */
[----:B------:R-:W-:Y:S01]  /*1250*/  ULDC.64 UR6, c[0x0][0xa08] ;  /* 0x0002820000067ab9 */ /* 0x000fe20000000a00 */
[----:B------:R-:W-:Y:S01]  /*1260*/  ISETP.NE.AND.EX P1, PT, RZ, UR5, PT, P1 ;  /* 0x00000005ff007c0c */ /* 0x000fe2000bf25310 */
[----:B------:R-:W-:Y:S01]  /*1270*/  IMAD.MOV.U32 R79, RZ, RZ, RZ ;  /* 0x000000ffff4f7224 */ /* 0x000fe200078e00ff */
[----:B------:R-:W-:-:S04]  /*1280*/  ISETP.NE.U32.AND P0, PT, RZ, UR6, PT ;  /* 0x00000006ff007c0c */ /* 0x000fc8000bf05070 */
[----:B------:R-:W-:Y:S02]  /*1290*/  ISETP.NE.AND.EX P0, PT, RZ, UR7, PT, P0 ;  /* 0x00000007ff007c0c */ /* 0x000fe4000bf05300 */
[----:B--2---:R-:W-:Y:S01]  /*12a0*/  SHF.R.S32.HI R0, RZ, 0x1f, R11 ;  /* 0x0000001fff007819 */ /* 0x004fe2000001140b */
[----:B-1----:R-:W-:-:S04]  /*12b0*/  IMAD.SHL.U32 R29, R11, 0x4, RZ ;  /* 0x000000040b1d7824 */ /* 0x002fc800078e00ff */
[C---:B---3--:R-:W-:Y:S01]  /*12c0*/  @P1 LEA R4, P2, R11.reuse, UR4, 0x2 ;  /* 0x000000040b041c11 */ /* 0x048fe2000f8410ff */
        /* <DEDUP_REMOVED lines=9> */
[----:B------:R-:W-:Y:S01]  /*1360*/  ULDC.64 UR4, c[0x0][0x3f8] ;  /* 0x0000fe0000047ab9 */ /* 0x000fe20000000a00 */
[----:B------:R-:W-:-:S10]  /*1370*/  IADD3.X R9, R30, UR7, RZ, P3, !PT ;  /* 0x000000071e097c10 */ /* 0x000fd40009ffe4ff */
[----:B------:R-:W-:Y:S01]  /*1380*/  @P2 IADD3 R6, P1, R29, UR8, RZ ;  /* 0x000000081d062c10 */ /* 0x000fe2000ff3e0ff */
[----:B------:R-:W-:Y:S01]  /*1390*/  UISETP.NE.U32.AND UP0, UPT, UR4, URZ, UPT ;  /* 0x0000003f0400728c */ /* 0x000fe2000bf05070 */
[----:B------:R0:W5:Y:S02]  /*13a0*/  @P0 LDG.E R79, desc[UR10][R8.64] ;  /* 0x0000000a084f0981 */ /* 0x000164000c1e1900 */
[----:B------:R-:W-:Y:S01]  /*13b0*/  @P2 IADD3.X R7, R30, UR9, RZ, P1, !PT ;  /* 0x000000091e072c10 */ /* 0x000fe20008ffe4ff */
[----:B------:R-:W-:-:S04]  /*13c0*/  ULDC UR4, c[0x0][0x404] ;  /* 0x0001010000047ab9 */ /* 0x000fc80000000800 */
[----:B------:R-:W2:Y:S01]  /*13d0*/  @P2 LDG.E R10, desc[UR10][R6.64] ;  /* 0x0000000a060a2981 */ /* 0x000ea2000c1e1900 */
        /* <DEDUP_REMOVED lines=8> */
[----:B--2---:R0:W-:Y:S01]  /*1460*/  STL [R1+0x34], R10 ;  /* 0x0000340a01007387 */ /* 0x0041e20000100800 */
[----:B------:R-:W-:Y:S05]  /*1470*/  @P2 BRA `(.L_x_1854) ;  /* 0x00000000002c2947 */ /* 0x000fea0003800000 */
[----:B------:R-:W-:Y:S02]  /*1480*/  ULDC.64 UR4, c[0x0][0xa00] ;  /* 0x0002800000047ab9 */ /* 0x000fe40000000a00 */
[----:B------:R-:W-:-:S04]  /*1490*/  ISETP.NE.U32.AND P1, PT, RZ, UR4, PT ;  /* 0x00000004ff007c0c */ /* 0x000fc8000bf25070 */
[----:B------:R-:W-:-:S13]  /*14a0*/  ISETP.NE.AND.EX P1, PT, RZ, UR5, PT, P1 ;  /* 0x00000005ff007c0c */ /* 0x000fda000bf25310 */
[----:B------:R-:W-:Y:S05]  /*14b0*/  @!P1 BRA `(.L_x_1854) ;  /* 0x00000000001c9947 */ /* 0x000fea0003800000 */
[----:B0-----:R-:W0:Y:S01]  /*14c0*/  LDC.64 R4, c[0x0][0xa00] ;  /* 0x00028000ff047b82 */ /* 0x001e220000000a00 */
[----:B------:R-:W-:Y:S01]  /*14d0*/  ULDC.64 UR4, c[0x0][0x208] ;  /* 0x0000820000047ab9 */ /* 0x000fe20000000a00 */
[----:B0-----:R-:W-:-:S05]  /*14e0*/  IMAD.WIDE R4, R27, 0x4, R4 ;  /* 0x000000041b047825 */ /* 0x001fca00078e0204 */
[----:B------:R-:W2:Y:S04]  /*14f0*/  LDG.E R0, desc[UR4][R4.64] ;  /* 0x0000000404007981 */ /* 0x000ea8000c1e1900 */
[----:B------:R-:W2:Y:S02]  /*1500*/  LDG.E R7, desc[UR4][R4.64+0x4] ;  /* 0x0000040404077981 */ /* 0x000ea4000c1e1900 */
[----:B--2---:R-:W-:-:S05]  /*1510*/  IMAD.IADD R10, R7, 0x1, -R0 ;  /* 0x00000001070a7824 */ /* 0x004fca00078e0a00 */
[----:B------:R1:W-:Y:S02]  /*1520*/  STL [R1+0x34], R10 ;  /* 0x0000340a01007387 */ /* 0x0003e40000100800 */
.L_x_1854:
[----:B0-----:R-:W2:Y:S01]  /*1530*/  LDL R11, [R1+0x2c] ;  /* 0x00002c00010b7983 */ /* 0x001ea20000100800 */
[----:B------:R-:W-:-:S03]  /*1540*/  ULDC.64 UR4, c[0x0][0xa20] ;  /* 0x0002880000047ab9 */ /* 0x000fc60000000a00 */
[----:B------:R-:W3:Y:S01]  /*1550*/  LDL R31, [R1+0x30] ;  /* 0x00003000011f7983 */ /* 0x000ee20000100800 */
[----:B------:R-:W-:-:S04]  /*1560*/  ISETP.NE.U32.AND P1, PT, RZ, UR4, PT ;  /* 0x00000004ff007c0c */ /* 0x000fc8000bf25070 */
[----:B------:R-:W-:Y:S01]  /*1570*/  ISETP.NE.AND.EX P1, PT, RZ, UR5, PT, P1 ;  /* 0x00000005ff007c0c */ /* 0x000fe2000bf25310 */
[----:B--2---:R0:W-:Y:S04]  /*1580*/  STL [R1+0x84], R11 ;  /* 0x0000840b01007387 */ /* 0x0041e80000100800 */
[----:B---3--:R0:W-:Y:S08]  /*1590*/  STL [R1+0x7c], R31 ;  /* 0x00007c1f01007387 */ /* 0x0081f00000100800 */
[----:B------:R-:W-:Y:S05]  /*15a0*/  @!P1 BRA `(.L_x_1855) ;  /* 0x0000000000149947 */ /* 0x000fea0003800000 */
[----:B------:R-:W-:Y:S01]  /*15b0*/  IADD3 R4, P0, R29, UR4, RZ ;  /* 0x000000041d047c10 */ /* 0x000fe2000ff1e0ff */
[----:B------:R-:W-:-:S03]  /*15c0*/  ULDC.64 UR6, c[0x0][0x208] ;  /* 0x0000820000067ab9 */ /* 0x000fc60000000a00 */
[----:B------:R-:W-:-:S05]  /*15d0*/  IADD3.X R5, R30, UR5, RZ, P0, !PT ;  /* 0x000000051e057c10 */ /* 0x000fca00087fe4ff */
[----:B------:R2:W5:Y:S01]  /*15e0*/  LDG.E R28, desc[UR6][R4.64] ;  /* 0x00000006041c7981 */ /* 0x000562000c1e1900 */
[----:B------:R-:W-:Y:S05]  /*15f0*/  BRA `(.L_x_1856) ;  /* 0x0000000000147947 */ /* 0x000fea0003800000 */
.L_x_1855:
[----:B------:R-:W-:Y:S05]  /*1600*/  @!P0 BRA `(.L_x_1856) ;  /* 0x0000000000108947 */ /* 0x000fea0003800000 */
[----:B------:R-:W-:Y:S02]  /*1610*/  ULDC.64 UR4, c[0x0][0x208] ;  /* 0x0000820000047ab9 */ /* 0x000fe40000000a00 */
[----:B------:R-:W2:Y:S04]  /*1620*/  LDG.E R5, desc[UR4][R8.64] ;  /* 0x0000000408057981 */ /* 0x000ea8000c1e1900 */
[----:B------:R-:W2:Y:S02]  /*1630*/  LDG.E R28, desc[UR4][R8.64+0x4] ;  /* 0x00000404081c7981 */ /* 0x000ea4000c1e1900 */
[----:B--2---:R-:W-:-:S07]  /*1640*/  IMAD.IADD R28, R28, 0x1, -R5 ;  /* 0x000000011c1c7824 */ /* 0x004fce00078e0a05 */
.L_x_1856:
[----:B------:R-:W-:Y:S01]  /*1650*/  ULDC.64 UR4, c[0x0][0xa10] ;  /* 0x0002840000047ab9 */ /* 0x000fe20000000a00 */
[----:B------:R-:W-:Y:S01]  /*1660*/  ULDC.64 UR6, c[0x0][0x208] ;  /* 0x0000820000067ab9 */ /* 0x000fe20000000a00 */
[----:B------:R-:W-:-:S04]  /*1670*/  ISETP.NE.U32.AND P0, PT, RZ, UR4, PT ;  /* 0x00000004ff007c0c */ /* 0x000fc8000bf05070 */
[----:B------:R-:W-:Y:S01]  /*1680*/  ISETP.NE.AND.EX P0, PT, RZ, UR5, PT, P0 ;  /* 0x00000005ff007c0c */ /* 0x000fe2000bf05300 */
[----:B------:R-:W-:Y:S01]  /*1690*/  IMAD.MOV.U32 R8, RZ, RZ, 0xc0 ;  /* 0x000000c0ff087424 */ /* 0x000fe200078e00ff */
[----:B------:R-:W-:-:S11]  /*16a0*/  ULDC.64 UR4, c[0x0][0xa30] ;  /* 0x00028c0000047ab9 */ /* 0x000fd60000000a00 */
[----:B--2---:R-:W2:Y:S02]  /*16b0*/  @P0 LDC.64 R4, c[0x0][0xa10] ;  /* 0x00028400ff040b82 */ /* 0x004ea40000000a00 */
[----:B--2---:R-:W-:-:S05]  /*16c0*/  @P0 IMAD.WIDE R4, R27, 0x4, R4 ;  /* 0x000000041b040825 */ /* 0x004fca00078e0204 */
[----:B------:R-:W2:Y:S04]  /*16d0*/  @P0 LDG.E R0, desc[UR6][R4.64] ;  /* 0x0000000604000981 */ /* 0x000ea8000c1e1900 */
[----:B------:R-:W2:Y:S01]  /*16e0*/  @P0 LDG.E R9, desc[UR6][R4.64+0x4] ;  /* 0x0000040604090981 */ /* 0x000ea2000c1e1900 */
[----:B------:R-:W-:Y:S01]  /*16f0*/  ISETP.NE.U32.AND P1, PT, RZ, UR4, PT ;  /* 0x00000004ff007c0c */ /* 0x000fe2000bf25070 */
[----:B-----5:R-:W-:-:S03]  /*1700*/  IMAD.MOV.U32 R106, RZ, RZ, R28 ;  /* 0x000000ffff6a7224 */ /* 0x020fc600078e001c */
[----:B------:R-:W-:-:S13]  /*1710*/  ISETP.NE.AND.EX P1, PT, RZ, UR5, PT, P1 ;  /* 0x00000005ff007c0c */ /* 0x000fda000bf25310 */
[----:B------:R-:W-:-:S04]  /*1720*/  @P1 IADD3 R6, P2, R29, UR4, RZ ;  /* 0x000000041d061c10 */ /* 0x000fc8000ff5e0ff */
[----:B------:R-:W-:-:S05]  /*1730*/  @P1 IADD3.X R7, R30, UR5, RZ, P2, !PT ;  /* 0x000000051e071c10 */ /* 0x000fca00097fe4ff */
[----:B------:R3:W5:Y:S01]  /*1740*/  @P1 LDG.E R106, desc[UR6][R6.64] ;  /* 0x00000006066a1981 */ /* 0x000762000c1e1900 */
[----:B--2---:R-:W-:Y:S02]  /*1750*/  @P0 IMAD.IADD R2, R9, 0x1, -R0 ;  /* 0x0000000109020824 */ /* 0x004fe400078e0a00 */
[----:B------:R-:W-:Y:S02]  /*1760*/  IMAD.IADD R9, R28, 0x1, -R3 ;  /* 0x000000011c097824 */ /* 0x000fe400078e0a03 */
[----:B------:R-:W-:Y:S02]  /*1770*/  IMAD R3, R11, R8, 0x14f ;  /* 0x0000014f0b037424 */ /* 0x000fe400078e0208 */
[----:B------:R-:W-:Y:S02]  /*1780*/  IMAD.IADD R4, R9, 0x1, R2 ;  /* 0x0000000109047824 */ /* 0x000fe400078e0202 */
[----:B------:R-:W-:Y:S02]  /*1790*/  IMAD.MOV R24, RZ, RZ, -R9 ;  /* 0x000000ffff187224 */ /* 0x000fe400078e0a09 */
[C---:B------:R-:W-:Y:S01]  /*17a0*/  VIADD R0, R4.reuse, 0x8f ;  /* 0x0000008f04007836 */ /* 0x040fe20000000000 */
[----:B------:R-:W-:Y:S01]  /*17b0*/  IADD3 R3, R4, R3, -R10 ;  /* 0x0000000304037210 */ /* 0x000fe20007ffe80a */
[----:B------:R2:W-:Y:S01]  /*17c0*/  STL [R1+0x40], R4 ;  /* 0x0000400401007387 */ /* 0x0005e20000100800 */
[----:B------:R-:W-:Y:S01]  /*17d0*/  VIMNMX R24, RZ, R24, !PT ;  /* 0x00000018ff187248 */ /* 0x000fe20007fe0100 */
[----:B------:R-:W-:-:S04]  /*17e0*/  IMAD.HI R0, R0, 0x38e38e39, RZ ;  /* 0x38e38e3900007827 */ /* 0x000fc800078e02ff */
[----:B--2---:R-:W-:Y:S01]  /*17f0*/  IMAD.HI R4, R3, 0x38e38e39, RZ ;  /* 0x38e38e3903047827 */ /* 0x004fe200078e02ff */
[----:B------:R-:W-:-:S04]  /*1800*/  SHF.R.U32.HI R3, RZ, 0x1f, R0 ;  /* 0x0000001fff037819 */ /* 0x000fc80000011600 */
[----:B------:R-:W-:Y:S02]  /*1810*/  SHF.R.U32.HI R5, RZ, 0x1f, R4 ;  /* 0x0000001fff057819 */ /* 0x000fe40000011604 */
[----:B------:R-:W-:Y:S02]  /*1820*/  LEA.HI.SX32 R3, R0, R3, 0x1b ;  /* 0x0000000300037211 */ /* 0x000fe400078fdaff */
[----:B------:R-:W-:-:S04]  /*1830*/  LEA.HI.SX32 R108, R4, R5, 0x1b ;  /* 0x00000005046c7211 */ /* 0x000fc800078fdaff */
[----:B------:R-:W-:-:S05]  /*1840*/  VIMNMX R108, R3, R108, PT ;  /* 0x0000006c036c7248 */ /* 0x000fca0003fe0100 */
        /* <DEDUP_REMOVED lines=12> */
[----:B---3--:R-:W-:Y:S05]  /*1910*/  @!P1 BRA `(.L_x_1857) ;  /* 0x0000005400749947 */ /* 0x008fea0003800000 */
        /* <DEDUP_REMOVED lines=8> */
[----:B------:R2:W3:Y:S01]  /*19a0*/  LDC.64 R14, c[0x4][R0] ;  /* 0x01000000000e7b82 */ /* 0x0004e20000000a00 */
[----:B------:R-:W-:Y:S01]  /*19b0*/  IMAD.U32 R5, RZ, RZ, UR5 ;  /* 0x00000005ff057e24 */ /* 0x000fe2000f8e00ff */
[----:B------:R-:W-:Y:S01]  /*19c0*/  ULDC.64 UR4, c[0x4][0xb0] ;  /* 0x01002c0000047ab9 */ /* 0x000fe20000000a00 */
[----:B-1----:R-:W-:Y:S02]  /*19d0*/  IMAD.U32 R10, RZ, RZ, UR6 ;  /* 0x00000006ff0a7e24 */ /* 0x002fe4000f8e00ff */
[----:B------:R-:W-:Y:S02]  /*19e0*/  IMAD.U32 R6, RZ, RZ, UR4 ;  /* 0x00000004ff067e24 */ /* 0x000fe4000f8e00ff */
[----:B------:R-:W-:-:S02]  /*19f0*/  IMAD.U32 R7, RZ, RZ, UR5 ;  /* 0x00000005ff077e24 */ /* 0x000fc4000f8e00ff */
[----:B0-----:R-:W-:Y:S02]  /*1a00*/  IMAD.U32 R11, RZ, RZ, UR7 ;  /* 0x00000007ff0b7e24 */ /* 0x001fe4000f8e00ff */
[----:B------:R-:W-:Y:S02]  /*1a10*/  IMAD.MOV.U32 R8, RZ, RZ, 0x70 ;  /* 0x00000070ff087424 */ /* 0x000fe400078e00ff */
[----:B------:R-:W-:Y:S02]  /*1a20*/  IMAD.MOV.U32 R12, RZ, RZ, 0x1 ;  /* 0x00000001ff0c7424 */ /* 0x000fe400078e00ff */
[----:B--2---:R-:W-:-:S07]  /*1a30*/  IMAD.MOV.U32 R13, RZ, RZ, RZ ;  /* 0x000000ffff0d7224 */ /* 0x004fce00078e00ff */
[----:B------:R-:W-:-:S07]  /*1a40*/  LEPC R20, `(.L_x_1859) ;  /* 0x000000001014794e */ /* 0x000fce0000000000 */
[----:B---3-5:R-:W-:Y:S05]  /*1a50*/  CALL.ABS.NOINC R14 ;  /* 0x000000000e007343 */ /* 0x028fea0003c00000 */
.L_x_1859:
[----:B------:R-:W-:Y:S05]  /*1a60*/  BSYNC B6 ;  /* 0x0000000000067941 */ /* 0x000fea0003800000 */
.L_x_1858:
        /* <DEDUP_REMOVED lines=20> */
.L_x_1861:
[----:B------:R-:W-:Y:S05]  /*1bb0*/  BSYNC B6 ;  /* 0x0000000000067941 */ /* 0x000fea0003800000 */
.L_x_1860:
[----:B------:R-:W-:Y:S01]  /*1bc0*/  ULDC.64 UR4, c[0x0][0x9f8] ;  /* 0x00027e0000047ab9 */ /* 0x000fe20000000a00 */
[----:B------:R-:W-:Y:S01]  /*1bd0*/  ULDC.64 UR6, c[0x0][0x208] ;  /* 0x0000820000067ab9 */ /* 0x000fe20000000a00 */
[----:B------:R-:W-:Y:S01]  /*1be0*/  ISETP.NE.U32.AND P0, PT, RZ, UR4, PT ;  /* 0x00000004ff007c0c */ /* 0x000fe2000bf05070 */
[----:B------:R-:W2:Y:S01]  /*1bf0*/  LDC R0, c[0x0][0x428] ;  /* 0x00010a00ff007b82 */ /* 0x000ea20000000800 */
[----:B------:R-:W3:Y:S02]  /*1c00*/  S2R R20, SR_TID.X ;  /* 0x0000000000147919 */ /* 0x000ee40000002100 */
[----:B------:R-:W-:-:S05]  /*1c10*/  ISETP.NE.AND.EX P0, PT, RZ, UR5, PT, P0 ;  /* 0x00000005ff007c0c */ /* 0x000fca000bf05300 */
[----:B------:R-:W4:Y:S01]  /*1c20*/  LDC.64 R32, c[0x0][0x2f0] ;  /* 0x0000bc00ff207b82 */ /* 0x000f220000000a00 */
[----:B------:R-:W-:Y:S01]  /*1c30*/  IMAD.IADD R79, R79, 0x1, R28 ;  /* 0x000000014f4f7824 */ /* 0x000fe200078e021c */
[----:B------:R-:W3:Y:S01]  /*1c40*/  LDL R14, [R1+0x48] ;  /* 0x00004800010e7983 */ /* 0x000ee20000100800 */
[----:B------:R-:W-:-:S03]  /*1c50*/  IMAD.MOV.U32 R3, RZ, RZ, R31 ;  /* 0x000000ffff037224 */ /* 0x000fc600078e001f */
[----:B------:R-:W3:Y:S02]  /*1c60*/  LDL R40, [R1+0x50] ;  /* 0x0000500001287983 */ /* 0x000ee40000100800 */
[----:B------:R-:W-:Y:S01]  /*1c70*/  @P0 IADD3 R4, P1, R29, UR4, RZ ;  /* 0x000000041d040c10 */ /* 0x000fe2000ff3e0ff */
[----:B------:R-:W0:Y:S01]  /*1c80*/  LDC.64 R70, c[0x0][0x3e8] ;  /* 0x0000fa00ff467b82 */ /* 0x000e220000000a00 */
[----:B------:R-:W3:Y:S02]  /*1c90*/  LDL R39, [R1+0x4c] ;  /* 0x00004c0001277983 */ /* 0x000ee40000100800 */
[----:B------:R-:W-:Y:S01]  /*1ca0*/  @P0 IADD3.X R5, R30, UR5, RZ, P1, !PT ;  /* 0x000000051e050c10 */ /* 0x000fe20008ffe4ff */
[----:B------:R-:W-:Y:S01]  /*1cb0*/  ULDC.64 UR4, c[0x0][0x2f8] ;  /* 0x0000be0000047ab9 */ /* 0x000fe20000000a00 */
[----:B------:R-:W-:Y:S01]  /*1cc0*/  SHF.R.S32.HI R7, RZ, 0x1f, R79 ;  /* 0x0000001fff077819 */ /* 0x000fe2000001144f */
[----:B------:R-:W-:Y:S01]  /*1cd0*/  VIADD R38, R23, 0x10 ;  /* 0x0000001017267836 */ /* 0x000fe20000000000 */
[----:B------:R-:W3:Y:S01]  /*1ce0*/  LDL.LU R37, [R1+0x60] ;  /* 0x0000600001257983 */ /* 0x000ee20000300800 */
[----:B------:R-:W1:Y:S03]  /*1cf0*/  LDC.64 R76, c[0x0][0x3d8] ;  /* 0x0000f600ff4c7b82 */ /* 0x000e660000000a00 */
[----:B------:R3:W3:Y:S01]  /*1d00*/  @P0 LDG.E R27, desc[UR6][R4.64] ;  /* 0x00000006041b0981 */ /* 0x0006e2000c1e1900 */
[----:B--2---:R-:W-:Y:S01]  /*1d10*/  ISETP.NE.AND P0, PT, R0, 0x1, PT ;  /* 0x000000010000780c */ /* 0x004fe20003f05270 */
[----:B------:R-:W-:Y:S01]  /*1d20*/  ULDC.64 UR6, c[0x0][0xa08] ;  /* 0x0002820000067ab9 */ /* 0x000fe20000000a00 */
[-C--:B----4-:R-:W-:Y:S01]  /*1d30*/  IMAD R6, R7, R32.reuse, RZ ;  /* 0x0000002007067224 */ /* 0x090fe200078e02ff */
[----:B---3--:R-:W-:Y:S01]  /*1d40*/  SHF.R.U32.HI R36, RZ, 0x7, R20 ;  /* 0x00000007ff247819 */ /* 0x008fe20000011614 */
[----:B------:R-:W2:Y:S01]  /*1d50*/  LDC R104, c[0x0][0x3d4] ;  /* 0x0000f500ff687b82 */ /* 0x000ea20000000800 */
[----:B------:R-:W-:-:S08]  /*1d60*/  IMAD.WIDE.U32 R4, R79, R32, RZ ;  /* 0x000000204f047225 */ /* 0x000fd000078e00ff */
[----:B------:R-:W3:Y:S08]  /*1d70*/  @P0 LDC R0, c[0x0][0x42c] ;  /* 0x00010b00ff000b82 */ /* 0x000ef00000000800 */
[----:B------:R-:W4:Y:S01]  /*1d80*/  @P0 LDC R9, c[0x0][0x430] ;  /* 0x00010c00ff090b82 */ /* 0x000f220000000800 */
[----:B------:R-:W-:Y:S01]  /*1d90*/  ISETP.NE.AND P6, PT, R36, 0x1, PT ;  /* 0x000000012400780c */ /* 0x000fe20003fc5270 */
[----:B---3--:R-:W-:-:S05]  /*1da0*/  @P0 IMAD.HI.U32 R0, R31, R0, RZ ;  /* 0x000000001f000227 */ /* 0x008fca00078e00ff */
[----:B----4-:R-:W-:Y:S01]  /*1db0*/  @P0 SHF.R.U32.HI R3, RZ, R9, R0 ;  /* 0x00000009ff030219 */ /* 0x010fe20000011600 */
        /* <DEDUP_REMOVED lines=8> */
[----:B------:R-:W-:Y:S01]  /*1e40*/  ULDC.64 UR4, c[0x0][0x300] ;  /* 0x0000c00000047ab9 */ /* 0x000fe20000000a00 */
[----:B------:R-:W-:Y:S02]  /*1e50*/  IMAD.MOV.U32 R28, RZ, RZ, R4 ;  /* 0x000000ffff1c7224 */ /* 0x000fe400078e0004 */
[----:B------:R-:W-:Y:S01]  /*1e60*/  IMAD.IADD R29, R5, 0x1, R29 ;  /* 0x00000001051d7824 */ /* 0x000fe200078e021d */
[--C-:B------:R-:W-:Y:S01]  /*1e70*/  SHF.R.S32.HI R5, RZ, 0x1f, R23.reuse ;  /* 0x0000001fff057819 */ /* 0x100fe20000011417 */
[----:B------:R-:W-:Y:S01]  /*1e80*/  IMAD.MOV.U32 R4, RZ, RZ, R23 ;  /* 0x000000ffff047224 */ /* 0x000fe200078e0017 */
[----:B------:R-:W-:Y:S01]  /*1e90*/  SHF.R.S32.HI R20, RZ, 0x1f, R144 ;  /* 0x0000001fff147819 */ /* 0x000fe20000011490 */
[C---:B------:R-:W-:Y:S02]  /*1ea0*/  VIADD R103, R23.reuse, 0x30 ;  /* 0x0000003017677836 */ /* 0x040fe40000000000 */
[----:B------:R-:W-:-:S02]  /*1eb0*/  VIADD R21, R23, 0x20 ;  /* 0x0000002017157836 */ /* 0x000fc40000000000 */
[----:B------:R-:W-:Y:S02]  /*1ec0*/  VIADD R102, R23, 0x40 ;  /* 0x0000004017667836 */ /* 0x000fe40000000000 */
[----:B0-----:R-:W-:Y:S01]  /*1ed0*/  IMAD.WIDE.U32 R34, R144, R70, R4 ;  /* 0x0000004690227225 */ /* 0x001fe200078e0004 */
[----:B------:R-:W-:-:S04]  /*1ee0*/  SHF.R.S32.HI R0, RZ, 0x1f, R27 ;  /* 0x0000001fff007819 */ /* 0x000fc8000001141b */
[----:B------:R-:W-:Y:S02]  /*1ef0*/  SEL R12, R0, RZ, !P0 ;  /* 0x000000ff000c7207 */ /* 0x000fe40004000000 */
[----:B------:R-:W-:-:S03]  /*1f00*/  SEL R15, R27, RZ, !P0 ;  /* 0x000000ff1b0f7207 */ /* 0x000fc60004000000 */
[----:B------:R-:W-:Y:S02]  /*1f10*/  IMAD R0, R12, UR4, RZ ;  /* 0x000000040c007c24 */ /* 0x000fe4000f8e02ff */
[----:B------:R-:W-:-:S04]  /*1f20*/  IMAD.WIDE.U32 R28, R15, UR4, R28 ;  /* 0x000000040f1c7c25 */ /* 0x000fc8000f8e001c */
[----:B------:R-:W-:Y:S01]  /*1f30*/  IMAD R13, R15, UR5, R0 ;  /* 0x000000050f0d7c24 */ /* 0x000fe2000f8e0200 */
[----:B------:R-:W-:Y:S05]  /*1f40*/  @!P6 WARPSYNC.ALL ;  /* 0x000000000000e948 */ /* 0x000fea0003800000 */
[----:B------:R-:W-:Y:S01]  /*1f50*/  ULDC.64 UR4, c[0x0][0x320] ;  /* 0x0000c80000047ab9 */ /* 0x000fe20000000a00 */
[----:B------:R-:W-:Y:S01]  /*1f60*/  ULDC.64 UR6, c[0x0][0x328] ;  /* 0x0000ca0000067ab9 */ /* 0x000fe20000000a00 */
[----:B------:R-:W-:Y:S02]  /*1f70*/  IMAD R0, R8, UR4, RZ ;  /* 0x0000000408007c24 */ /* 0x000fe4000f8e02ff */
[----:B-1----:R-:W-:Y:S01]  /*1f80*/  IMAD.WIDE.U32 R10, R3, UR4, R4 ;  /* 0x00000004030a7c25 */ /* 0x002fe2000f8e0004 */
[----:B------:R-:W-:-:S02]  /*1f90*/  ULDC UR4, c[0x0][0x2e4] ;  /* 0x0000b90000047ab9 */ /* 0x000fc40000000800 */
[----:B------:R-:W-:Y:S01]  /*1fa0*/  ISETP.GE.AND P1, PT, R38, UR4, PT ;  /* 0x0000000426007c0c */ /* 0x000fe2000bf26270 */
[----:B------:R-:W-:Y:S01]  /*1fb0*/  IMAD R3, R3, UR5, R0 ;  /* 0x0000000503037c24 */ /* 0x000fe2000f8e0200 */
[----:B------:R-:W-:Y:S01]  /*1fc0*/  ISETP.GE.AND P0, PT, R23, UR4, PT ;  /* 0x0000000417007c0c */ /* 0x000fe2000bf06270 */
[-C--:B------:R-:W-:Y:S01]  /*1fd0*/  IMAD R0, R20, R32.reuse, RZ ;  /* 0x0000002014007224 */ /* 0x080fe200078e02ff */
[----:B------:R-:W-:Y:S01]  /*1fe0*/  SEL R6, RZ, 0xffffffff, P1 ;  /* 0xffffffffff067807 */ /* 0x000fe20000800000 */
[----:B------:R-:W-:-:S04]  /*1ff0*/  IMAD.WIDE.U32 R8, R144, R32, R4 ;  /* 0x0000002090087225 */ /* 0x000fc800078e0004 */
[----:B------:R-:W-:Y:S02]  /*2000*/  IMAD R83, R144, R33, R0 ;  /* 0x0000002190537224 */ /* 0x000fe400078e0200 */
[----:B------:R-:W-:Y:S01]  /*2010*/  IMAD.IADD R31, R11, 0x1, R3 ;  /* 0x000000010b1f7824 */ /* 0x000fe200078e0203 */
[----:B------:R-:W-:Y:S01]  /*2020*/  SEL R3, RZ, 0x1, P0 ;  /* 0x00000001ff037807 */ /* 0x000fe20000000000 */
[----:B------:R-:W-:Y:S01]  /*2030*/  IMAD.SHL.U32 R6, R6, 0x2, RZ ;  /* 0x0000000206067824 */ /* 0x000fe200078e00ff */
[----:B------:R-:W-:Y:S01]  /*2040*/  IADD3 R85, P1, R28, R8, RZ ;  /* 0x000000081c557210 */ /* 0x000fe20007f3e0ff */
[----:B------:R-:W-:Y:S01]  /*2050*/  IMAD.IADD R0, R29, 0x1, R13 ;  /* 0x000000011d007824 */ /* 0x000fe200078e020d */
[----:B------:R-:W-:Y:S02]  /*2060*/  ISETP.GE.AND P0, PT, R21, UR4, PT ;  /* 0x0000000415007c0c */ /* 0x000fe4000bf06270 */
[----:B------:R-:W-:Y:S01]  /*2070*/  LOP3.LUT R3, R6, 0x2, R3, 0xe2, !PT ;  /* 0x0000000206037812 */ /* 0x000fe200078ee203 */
[----:B------:R-:W-:Y:S01]  /*2080*/  IMAD R6, R20, R70, RZ ;  /* 0x0000004614067224 */ /* 0x000fe200078e02ff */
[----:B------:R-:W-:-:S02]  /*2090*/  IADD3.X R83, R0, R9, R83, P1, !PT ;  /* 0x0000000900537210 */ /* 0x000fc40000ffe453 */
[----:B------:R-:W-:Y:S01]  /*20a0*/  ISETP.GE.AND P1, PT, R103, UR4, PT ;  /* 0x0000000467007c0c */ /* 0x000fe2000bf26270 */
[----:B------:R-:W-:Y:S01]  /*20b0*/  IMAD.MOV.U32 R30, RZ, RZ, R10 ;  /* 0x000000ffff1e7224 */ /* 0x000fe200078e000a */
[----:B------:R-:W-:Y:S01]  /*20c0*/  SHF.R.S32.HI R9, RZ, 0x1f, R18 ;  /* 0x0000001fff097819 */ /* 0x000fe20000011412 */
[----:B------:R-:W-:Y:S01]  /*20d0*/  IMAD R13, R144, R71, R6 ;  /* 0x00000047900d7224 */ /* 0x000fe200078e0206 */
[----:B------:R-:W-:Y:S01]  /*20e0*/  SEL R6, RZ, 0x4, P0 ;  /* 0x00000004ff067807 */ /* 0x000fe20000000000 */
[----:B------:R-:W-:Y:S01]  /*20f0*/  IMAD.MOV.U32 R8, RZ, RZ, R18 ;  /* 0x000000ffff087224 */ /* 0x000fe200078e0012 */
[----:B------:R-:W-:Y:S02]  /*2100*/  SEL R10, RZ, 0x8, P1 ;  /* 0x00000008ff0a7807 */ /* 0x000fe40000800000 */
[----:B------:R-:W-:Y:S01]  /*2110*/  ISETP.GE.AND P0, PT, R102, UR4, PT ;  /* 0x0000000466007c0c */ /* 0x000fe2000bf06270 */
[----:B------:R-:W-:Y:S01]  /*2120*/  IMAD.WIDE.U32 R68, R144, R70, R8 ;  /* 0x0000004690447225 */ /* 0x000fe200078e0008 */
[----:B------:R-:W-:-:S02]  /*2130*/  LOP3.LUT R3, R10, R3, R6, 0xfe, !PT ;  /* 0x000000030a037212 */ /* 0x000fc400078efe06 */
[----:B------:R-:W-:Y:S01]  /*2140*/  SEL R6, RZ, 0x10, P0 ;  /* 0x00000010ff067807 */ /* 0x000fe20000000000 */
[----:B------:R-:W-:Y:S02]  /*2150*/  IMAD.IADD R35, R35, 0x1, R13 ;  /* 0x0000000123237824 */ /* 0x000fe400078e020d */
[----:B------:R-:W-:Y:S01]  /*2160*/  IMAD.IADD R69, R13, 0x1, R69 ;  /* 0x000000010d457824 */ /* 0x000fe200078e0245 */
[----:B------:R-:W-:Y:S01]  /*2170*/  LOP3.LUT R13, R3, R6, RZ, 0xfc, !PT ;  /* 0x00000006030d7212 */ /* 0x000fe200078efcff */
[----:B------:R-:W-:Y:S01]  /*2180*/  IMAD R11, R12, UR6, RZ ;  /* 0x000000060c0b7c24 */ /* 0x000fe2000f8e02ff */
[----:B--2---:R-:W-:Y:S01]  /*2190*/  ISETP.GE.AND P1, PT, R38, R104, PT ;  /* 0x000000682600720c */ /* 0x004fe20003f26270 */
[----:B------:R-:W-:Y:S02]  /*21a0*/  IMAD R3, R20, R76, RZ ;  /* 0x0000004c14037224 */ /* 0x000fe400078e02ff */
[C---:B------:R-:W-:Y:S02]  /*21b0*/  IMAD R11, R15.reuse, UR7, R11 ;  /* 0x000000070f0b7c24 */ /* 0x040fe4000f8e020b */
[----:B------:R-:W-:-:S04]  /*21c0*/  IMAD.WIDE.U32 R30, R15, UR6, R30 ;  /* 0x000000060f1e7c25 */ /* 0x000fc8000f8e001e */
[----:B------:R-:W-:Y:S01]  /*21d0*/  IMAD R15, R144, R77, R3 ;  /* 0x0000004d900f7224 */ /* 0x000fe200078e0203 */
[----:B------:R-:W-:Y:S01]  /*21e0*/  SEL R3, R104, RZ, P1 ;  /* 0x000000ff68037207 */ /* 0x000fe20000800000 */
[----:B------:R-:W-:-:S04]  /*21f0*/  IMAD.WIDE.U32 R74, R144, R76, R8 ;  /* 0x0000004c904a7225 */ /* 0x000fc800078e0008 */
[----:B------:R-:W-:Y:S02]  /*2200*/  IMAD.IADD R8, R38, 0x1, R3 ;  /* 0x0000000126087824 */ /* 0x000fe400078e0203 */
[----:B------:R-:W2:Y:S01]  /*2210*/  LDL R38, [R1+0x88] ;  /* 0x0000880001267983 */ /* 0x000ea20000100800 */
[-C--:B------:R-:W-:Y:S02]  /*2220*/  ISETP.GE.AND P0, PT, R23, R104.reuse, PT ;  /* 0x000000681700720c */ /* 0x080fe40003f06270 */
[----:B------:R-:W-:Y:S01]  /*2230*/  ISETP.GE.AND P2, PT, R21, R104, PT ;  /* 0x000000681500720c */ /* 0x000fe20003f46270 */
[----:B------:R-:W-:Y:S01]  /*2240*/  IMAD.WIDE.U32 R72, R144, R76, R4 ;  /* 0x0000004c90487225 */ /* 0x000fe200078e0004 */
[C---:B------:R-:W-:Y:S02]  /*2250*/  SEL R4, R104.reuse, RZ, P0 ;  /* 0x000000ff68047207 */ /* 0x040fe40000000000 */
[----:B------:R-:W-:Y:S02]  /*2260*/  SEL R5, R104, RZ, P2 ;  /* 0x000000ff68057207 */ /* 0x000fe40001000000 */
[----:B------:R-:W-:Y:S01]  /*2270*/  LOP3.LUT R37, R37, 0xfffffffe, RZ, 0xc0, !PT ;  /* 0xfffffffe25257812 */ /* 0x000fe200078ec0ff */
[----:B------:R-:W-:-:S02]  /*2280*/  IMAD.IADD R4, R23, 0x1, R4 ;  /* 0x0000000117047824 */ /* 0x000fc400078e0204 */
[----:B------:R-:W-:Y:S02]  /*2290*/  IMAD.IADD R10, R21, 0x1, R5 ;  /* 0x00000001150a7824 */ /* 0x000fe400078e0205 */
[----:B------:R-:W-:Y:S01]  /*22a0*/  IMAD.IADD R73, R73, 0x1, R15 ;  /* 0x0000000149497824 */ /* 0x000fe200078e020f */
[----:B------:R-:W-:Y:S01]  /*22b0*/  SHF.R.S32.HI R5, RZ, 0x1f, R4 ;  /* 0x0000001fff057819 */ /* 0x000fe20000011404 */
[----:B------:R-:W-:Y:S01]  /*22c0*/  IMAD.IADD R75, R15, 0x1, R75 ;  /* 0x000000010f4b7824 */ /* 0x000fe200078e024b */
[----:B------:R-:W-:Y:S02]  /*22d0*/  @P2 LOP3.LUT R37, R37, 0x1, RZ, 0xfc, !PT ;  /* 0x0000000125252812 */ /* 0x000fe400078efcff */
[----:B------:R-:W-:Y:S02]  /*22e0*/  SHF.R.S32.HI R15, RZ, 0x1f, R10 ;  /* 0x0000001fff0f7819 */ /* 0x000fe4000001140a */
[----:B------:R-:W-:Y:S02]  /*22f0*/  SHF.R.S32.HI R9, RZ, 0x1f, R8 ;  /* 0x0000001fff097819 */ /* 0x000fe40000011408 */
[----:B------:R-:W-:-:S02]  /*2300*/  LEA.HI R3, R5, R4, RZ, 0x3 ;  /* 0x0000000405037211 */ /* 0x000fc400078f18ff */
[----:B------:R-:W-:Y:S02]  /*2310*/  LEA.HI R6, R5, R4, RZ, 0x5 ;  /* 0x0000000405067211 */ /* 0x000fe400078f28ff */
[----:B------:R-:W-:Y:S02]  /*2320*/  LOP3.LUT R37, R37, 0xfffffffd, RZ, 0xc0, !PT ;  /* 0xfffffffd25257812 */ /* 0x000fe400078ec0ff */
[CC--:B------:R-:W-:Y:S02]  /*2330*/  LEA.HI R5, R15.reuse, R10.reuse, RZ, 0x3 ;  /* 0x0000000a0f057211 */ /* 0x0c0fe400078f18ff */
[----:B------:R-:W-:Y:S02]  /*2340*/  LEA.HI R10, R15, R10, RZ, 0x5 ;  /* 0x0000000a0f0a7211 */ /* 0x000fe400078f28ff */
[CC--:B------:R-:W-:Y:S02]  /*2350*/  LEA.HI R4, R9.reuse, R8.reuse, RZ, 0x3 ;  /* 0x0000000809047211 */ /* 0x0c0fe400078f18ff */
[----:B------:R-:W-:-:S02]  /*2360*/  LEA.HI R9, R9, R8, RZ, 0x5 ;  /* 0x0000000809097211 */ /* 0x000fc400078f28ff */
[----:B------:R-:W-:Y:S02]  /*2370*/  SHF.R.S32.HI R8, RZ, 0x5, R6 ;  /* 0x00000005ff087819 */ /* 0x000fe40000011406 */
[----:B------:R-:W-:Y:S02]  /*2380*/  SHF.R.S32.HI R15, RZ, 0x5, R10 ;  /* 0x00000005ff0f7819 */ /* 0x000fe4000001140a */
[C---:B------:R-:W-:Y:S02]  /*2390*/  LOP3.LUT R6, R14.reuse, 0x18, R3, 0xf8, !PT ;  /* 0x000000180e067812 */ /* 0x040fe400078ef803 */
[C---:B------:R-:W-:Y:S02]  /*23a0*/  LOP3.LUT R10, R14.reuse, 0x18, R4, 0xf8, !PT ;  /* 0x000000180e0a7812 */ /* 0x040fe400078ef804 */
[----:B-----5:R-:W-:Y:S02]  /*23b0*/  SHF.R.S32.HI R21, RZ, 0x1f, R106 ;  /* 0x0000001fff157819 */ /* 0x020fe4000001146a */
[----:B------:R-:W-:Y:S01]  /*23c0*/  LOP3.LUT R14, R14, 0x18, R5, 0xf8, !PT ;  /* 0x000000180e0e7812 */ /* 0x000fe200078ef805 */
[----:B------:R-:W-:Y:S01]  /*23d0*/  VIADD R101, R23, 0x50 ;  /* 0x0000005017657836 */ /* 0x000fe20000000000 */
[----:B------:R-:W-:-:S02]  /*23e0*/  IADD3 R78, P2, R144, R79, RZ ;  /* 0x0000004f904e7210 */ /* 0x000fc40007f5e0ff */
[----:B------:R-:W-:Y:S01]  /*23f0*/  SHF.R.S32.HI R12, RZ, 0x5, R9 ;  /* 0x00000005ff0c7819 */ /* 0x000fe20000011409 */
[--C-:B------:R-:W-:Y:S01]  /*2400*/  IMAD R15, R15, 0x1200, R40.reuse ;  /* 0x000012000f0f7824 */ /* 0x100fe200078e0228 */
[-C--:B------:R-:W-:Y:S01]  /*2410*/  LOP3.LUT R9, R6, R39.reuse, RZ, 0x3c, !PT ;  /* 0x0000002706097212 */ /* 0x080fe200078e3cff */
[C---:B------:R-:W-:Y:S01]  /*2420*/  IMAD R6, R21.reuse, R70, RZ ;  /* 0x0000004615067224 */ /* 0x040fe200078e02ff */
[-C--:B------:R-:W-:Y:S01]  /*2430*/  LOP3.LUT R14, R14, R39.reuse, RZ, 0x3c, !PT ;  /* 0x000000270e0e7212 */ /* 0x080fe200078e3cff */
[----:B------:R-:W-:Y:S02]  /*2440*/  IMAD R8, R8, 0x1200, R40 ;  /* 0x0000120008087824 */ /* 0x000fe400078e0228 */
[----:B------:R-:W-:Y:S02]  /*2450*/  IMAD R21, R21, R76, RZ ;  /* 0x0000004c15157224 */ /* 0x000fe400078e02ff */
[----:B------:R-:W-:Y:S01]  /*2460*/  IMAD.X R79, R20, 0x1, R7, P2 ;  /* 0x00000001144f7824 */ /* 0x000fe200010e0607 */
[----:B------:R-:W-:Y:S01]  /*2470*/  ISETP.GE.AND P2, PT, R101, UR4, PT ;  /* 0x0000000465007c0c */ /* 0x000fe2000bf46270 */
[----:B------:R-:W-:Y:S01]  /*2480*/  IMAD.IADD R98, R15, 0x1, R14 ;  /* 0x000000010f627824 */ /* 0x000fe200078e020e */
[----:B------:R-:W-:Y:S01]  /*2490*/  LOP3.LUT R99, R10, R39, RZ, 0x3c, !PT ;  /* 0x000000270a637212 */ /* 0x000fe200078e3cff */
[----:B------:R-:W-:-:S02]  /*24a0*/  IMAD.IADD R100, R8, 0x1, R9 ;  /* 0x0000000108647824 */ /* 0x000fc400078e0209 */
[C---:B------:R-:W-:Y:S02]  /*24b0*/  IMAD R21, R106.reuse, R77, R21 ;  /* 0x0000004d6a157224 */ /* 0x040fe400078e0215 */
[----:B------:R-:W-:Y:S02]  /*24c0*/  IMAD R15, R77, 0x90, RZ ;  /* 0x000000904d0f7824 */ /* 0x000fe400078e02ff */
[----:B------:R-:W-:Y:S01]  /*24d0*/  IMAD.WIDE.U32 R72, R106, R76, R72 ;  /* 0x0000004c6a487225 */ /* 0x000fe200078e0048 */
[----:B------:R-:W-:-:S03]  /*24e0*/  SEL R10, RZ, 0x20, P2 ;  /* 0x00000020ff0a7807 */ /* 0x000fc60001000000 */
[----:B------:R-:W-:-:S04]  /*24f0*/  IMAD.WIDE.U32 R74, R106, R76, R74 ;  /* 0x0000004c6a4a7225 */ /* 0x000fc800078e004a */
[----:B------:R-:W-:Y:S02]  /*2500*/  IMAD R9, R33, 0x90, RZ ;  /* 0x0000009021097824 */ /* 0x000fe400078e02ff */
[----:B------:R-:W-:-:S04]  /*2510*/  IMAD.WIDE.U32 R76, R76, 0x90, RZ ;  /* 0x000000904c4c7825 */ /* 0x000fc800078e00ff */
[----:B------:R-:W-:Y:S01]  /*2520*/  IMAD.WIDE.U32 R32, R32, 0x90, RZ ;  /* 0x0000009020207825 */ /* 0x000fe200078e00ff */
[----:B------:R-:W-:-:S03]  /*2530*/  LOP3.LUT R7, R3, 0xfffffff8, RZ, 0xc0, !PT ;  /* 0xfffffff803077812 */ /* 0x000fc600078ec0ff */
[----:B------:R-:W-:Y:S02]  /*2540*/  IMAD R12, R12, 0x1200, R40 ;  /* 0x000012000c0c7824 */ /* 0x000fe400078e0228 */
[----:B------:R-:W-:Y:S01]  /*2550*/  IMAD.IADD R88, R77, 0x1, R15 ;  /* 0x000000014d587824 */ /* 0x000fe200078e020f */
[----:B------:R-:W-:Y:S01]  /*2560*/  LOP3.LUT R15, R13, R10, RZ, 0xfc, !PT ;  /* 0x0000000a0d0f7212 */ /* 0x000fe200078efcff */
[----:B------:R-:W-:Y:S01]  /*2570*/  IMAD R27, R106, R71, R6 ;  /* 0x000000476a1b7224 */ /* 0x000fe200078e0206 */
[----:B------:R-:W-:Y:S01]  /*2580*/  LOP3.LUT R8, R4, 0xfffffff8, RZ, 0xc0, !PT ;  /* 0xfffffff804087812 */ /* 0x000fe200078ec0ff */
[----:B------:R-:W-:Y:S02]  /*2590*/  IMAD R87, R71, 0x90, RZ ;  /* 0x0000009047577824 */ /* 0x000fe400078e02ff */
[----:B------:R-:W-:Y:S01]  /*25a0*/  IMAD.WIDE.U32 R34, R106, R70, R34 ;  /* 0x000000466a227225 */ /* 0x000fe200078e0022 */
[----:B------:R-:W-:-:S03]  /*25b0*/  LOP3.LUT R10, R13, 0x1, RZ, 0xc0, !PT ;  /* 0x000000010d0a7812 */ /* 0x000fc600078ec0ff */
[----:B------:R-:W-:-:S04]  /*25c0*/  IMAD.WIDE.U32 R68, R106, R70, R68 ;  /* 0x000000466a447225 */ /* 0x000fc800078e0044 */
[----:B------:R-:W-:Y:S01]  /*25d0*/  IMAD.IADD R86, R33, 0x1, R9 ;  /* 0x0000000121567824 */ /* 0x000fe200078e0209 */
[----:B------:R-:W-:Y:S01]  /*25e0*/  LOP3.LUT R9, R5, 0xfffffff8, RZ, 0xc0, !PT ;  /* 0xfffffff805097812 */ /* 0x000fe200078ec0ff */
[----:B------:R-:W-:Y:S01]  /*25f0*/  IMAD.WIDE.U32 R70, R70, 0x90, RZ ;  /* 0x0000009046467825 */ /* 0x000fe200078e00ff */
[C---:B------:R-:W-:Y:S02]  /*2600*/  LOP3.LUT R13, R15.reuse, 0x8, RZ, 0xc0, !PT ;  /* 0x000000080f0d7812 */ /* 0x040fe400078ec0ff */
[C---:B------:R-:W-:Y:S01]  /*2610*/  LOP3.LUT R14, R15.reuse, 0x10, RZ, 0xc0, !PT ;  /* 0x000000100f0e7812 */ /* 0x040fe200078ec0ff */
        /* <DEDUP_REMOVED lines=8> */
[----:B------:R-:W-:Y:S01]  /*26a0*/  IMAD.SHL.U32 R107, R104, 0x2, RZ ;  /* 0x00000002686b7824 */ /* 0x000fe200078e00ff */
[----:B------:R-:W-:Y:S01]  /*26b0*/  SHF.R.S32.HI R89, RZ, 0x1f, R9 ;  /* 0x0000001fff597819 */ /* 0x000fe20000011409 */
[----:B------:R-:W-:Y:S01]  /*26c0*/  IMAD.IADD R87, R71, 0x1, R87 ;  /* 0x0000000147577824 */ /* 0x000fe200078e0257 */
[----:B------:R-:W-:Y:S01]  /*26d0*/  LOP3.LUT R15, R15, 0x20, RZ, 0xc0, !PT ;  /* 0x000000200f0f7812 */ /* 0x000fe200078ec0ff */
[----:B------:R-:W-:-:S02]  /*26e0*/  IMAD.IADD R27, R27, 0x1, R69 ;  /* 0x000000011b1b7824 */ /* 0x000fc400078e0245 */
[----:B------:R-:W-:Y:S02]  /*26f0*/  IMAD.IADD R80, R73, 0x1, R21 ;  /* 0x0000000149507824 */ /* 0x000fe400078e0215 */
[----:B------:R-:W-:Y:S01]  /*2700*/  IMAD.IADD R6, R21, 0x1, R75 ;  /* 0x0000000115067824 */ /* 0x000fe200078e024b */
[----:B------:R-:W-:Y:S01]  /*2710*/  @!P6 BAR.SYNC.DEFER_BLOCKING 0x9, 0x100 ;  /* 0x024400000000eb1d */ /* 0x000fe20000010000 */
[----:B--2---:R-:W-:-:S13]  /*2720*/  LOP3.LUT P3, RZ, R38, 0x2, RZ, 0xc0, !PT ;  /* 0x0000000226ff7812 */ /* 0x004fda000786c0ff */
[----:B------:R-:W-:-:S05]  /*2730*/  @P3 LOP3.LUT R37, R37, 0x2, RZ, 0xfc, !PT ;  /* 0x0000000225253812 */ /* 0x000fca00078efcff */
[----:B------:R0:W-:Y:S02]  /*2740*/  STL [R1+0x60], R37 ;  /* 0x0000602501007387 */ /* 0x0001e40000100800 */
.L_x_1917:
[----:B--2---:R-:W2:Y:S01]  /*2750*/  LDL R20, [R1+0x60] ;  /* 0x0000600001147983 */ /* 0x004ea20000100800 */
[----:B-1----:R-:W1:Y:S03]  /*2760*/  LDC.64 R94, c[0x0][0x2d8] ;  /* 0x0000b600ff5e7b82 */ /* 0x002e660000000a00 */
[----:B0--3--:R-:W3:Y:S01]  /*2770*/  LDL R37, [R1+0x64] ;  /* 0x0000640001257983 */ /* 0x009ee20000100800 */
[----:B------:R-:W-:Y:S01]  /*2780*/  VIADD R43, R25, 0xffffffff ;  /* 0xffffffff192b7836 */ /* 0x000fe20000000000 */
[----:B------:R-:W-:Y:S05]  /*2790*/  YIELD ;  /* 0x0000000000007946 */ /* 0x000fea0003800000 */
[----:B------:R-:W0:Y:S01]  /*27a0*/  LDC R105, c[0x0][0x3d4] ;  /* 0x0000f500ff697b82 */ /* 0x000e220000000800 */
[----:B------:R-:W-:Y:S01]  /*27b0*/  SHF.R.S32.HI R36, RZ, 0x1f, R43 ;  /* 0x0000001fff247819 */ /* 0x000fe2000001142b */
[-C--:B------:R-:W-:Y:S01]  /*27c0*/  IMAD R21, R86, R43.reuse, RZ ;  /* 0x0000002b56157224 */ /* 0x080fe200078e02ff */
[----:B------:R-:W-:Y:S01]  /*27d0*/  BSSY B0, `(.L_x_1862) ;  /* 0x000041f000007945 */ /* 0x000fe20003800000 */
[----:B------:R-:W-:-:S04]  /*27e0*/  IMAD.WIDE.U32 R64, R32, R43, RZ ;  /* 0x0000002b20407225 */ /* 0x000fc800078e00ff */
[----:B------:R-:W-:-:S04]  /*27f0*/  IMAD R21, R36, R32, R21 ;  /* 0x0000002024157224 */ /* 0x000fc800078e0215 */
[----:B------:R-:W-:Y:S01]  /*2800*/  IMAD.IADD R97, R65, 0x1, R21 ;  /* 0x0000000141617824 */ /* 0x000fe200078e0215 */
[----:B--2---:R-:W-:Y:S02]  /*2810*/  LOP3.LUT P4, RZ, R20, 0x2, RZ, 0xc0, !PT ;  /* 0x0000000214ff7812 */ /* 0x004fe4000788c0ff */
[----:B------:R-:W-:Y:S01]  /*2820*/  IADD3 R20, P2, R85, R64, RZ ;  /* 0x0000004055147210 */ /* 0x000fe20007f5e0ff */
[----:B---3--:R-:W-:-:S03]  /*2830*/  IMAD R21, R19, 0x3600, R37 ;  /* 0x0000360013157824 */ /* 0x008fc600078e0225 */
[C---:B-1----:R-:W-:Y:S01]  /*2840*/  LEA R40, P3, R20.reuse, R94, 0x1 ;  /* 0x0000005e14287211 */ /* 0x042fe200078608ff */
[----:B------:R-:W-:Y:S01]  /*2850*/  IMAD.X R25, R97, 0x1, R83, P2 ;  /* 0x0000000161197824 */ /* 0x000fe200010e0653 */
[----:B------:R-:W-:Y:S01]  /*2860*/  ISETP.GT.AND P2, PT, R43, R24, PT ;  /* 0x000000182b00720c */ /* 0x000fe20003f44270 */
[C---:B------:R-:W-:Y:S02]  /*2870*/  VIADD R37, R21.reuse, 0x10 ;  /* 0x0000001015257836 */ /* 0x040fe40000000000 */
[C-C-:B------:R-:W-:Y:S01]  /*2880*/  IMAD R84, R21.reuse, 0x2, R26.reuse ;  /* 0x0000000215547824 */ /* 0x140fe200078e021a */
[----:B------:R-:W-:Y:S01]  /*2890*/  LEA.HI.X R41, R20, R95, R25, 0x1, P3 ;  /* 0x0000005f14297211 */ /* 0x000fe200018f0c19 */
[----:B------:R-:W-:Y:S01]  /*28a0*/  @P4 VIADD R37, R21, 0xfffffff0 ;  /* 0xfffffff015254836 */ /* 0x000fe20000000000 */
[----:B0-----:R-:W-:Y:S01]  /*28b0*/  ISETP.GE.AND P3, PT, R105, 0x1, PT ;  /* 0x000000016900780c */ /* 0x001fe20003f66270 */
[----:B------:R-:W-:Y:S02]  /*28c0*/  IMAD.MOV.U32 R25, RZ, RZ, R43 ;  /* 0x000000ffff197224 */ /* 0x000fe400078e002b */
[----:B------:R-:W-:-:S10]  /*28d0*/  IMAD R21, R37, 0x2, R26 ;  /* 0x0000000225157824 */ /* 0x000fd400078e021a */
        /* <DEDUP_REMOVED lines=33> */
[----:B------:R-:W-:Y:S01]  /*2af0*/  ULDC.64 UR6, c[0x0][0x208] ;  /* 0x0000820000067ab9 */ /* 0x000fe20000000a00 */
        /* <DEDUP_REMOVED lines=41> */
.L_x_1866:
[----:B------:R-:W-:Y:S05]  /*2d90*/  BSYNC B1 ;  /* 0x0000000000017941 */ /* 0x000fea0003800000 */
.L_x_1865:
[----:B-----5:R-:W-:Y:S01]  /*2da0*/  IMAD.MOV.U32 R20, RZ, RZ, R42 ;  /* 0x000000ffff147224 */ /* 0x020fe200078e002a */
[----:B------:R-:W-:Y:S01]  /*2db0*/  ULOP3.LUT UR4, UR60, 0x1, URZ, 0xfc, !UPT ;  /* 0x000000013c047892 */ /* 0x000fe2000f8efc3f */
        /* <DEDUP_REMOVED lines=18> */
[----:B------:R-:W-:Y:S01]  /*2ee0*/  UISETP.NE.AND UP0, UPT, UR4, 0x3, UPT ;  /* 0x000000030400788c */ /* 0x000fe2000bf05270 */
        /* <DEDUP_REMOVED lines=9> */
[----:B------:R-:W-:-:S02]  /*2f80*/  PLOP3.LUT P3, PT, PT, PT, UP0, 0x80, 0x0 ;  /* 0x000000000000781c */ /* 0x000fc40003f6f008 */
        /* <DEDUP_REMOVED lines=22> */
.L_x_1867:
[----:B------:R-:W2:Y:S01]  /*30f0*/  LDL R36, [R1+0x44] ;  /* 0x0000440001247983 */ /* 0x000ea20000100800 */
[----:B------:R-:W-:Y:S01]  /*3100*/  IMAD R20, R19, 0x8, R16 ;  /* 0x0000000813147824 */ /* 0x000fe200078e0210 */
[----:B------:R-:W-:Y:S01]  /*3110*/  BSSY B1, `(.L_x_1868) ;  /* 0x0000004000017945 */ /* 0x000fe20003800000 */
[----:B--2---:R-:W-:-:S04]  /*3120*/  SHF.L.U32 R92, R36, 0x1f, RZ ;  /* 0x0000001f245c7819 */ /* 0x004fc800000006ff */
[----:B------:R-:W0:Y:S02]  /*3130*/  SYNCS.PHASECHK.TRANS64.TRYWAIT P5, [R20+URZ+0x31c90], R92 ;  /* 0x031c905c140075a7 */ /* 0x000e2400080a017f */
[----:B0-----:R-:W-:Y:S05]  /*3140*/  @!P5 BRA `(.L_x_1869) ;  /* 0x000002000088d947 */ /* 0x001fea0003800000 */
.L_x_2108:
[----:B------:R-:W-:Y:S05]  /*3150*/  BSYNC B1 ;  /* 0x0000000000017941 */ /* 0x000fea0003800000 */
.L_x_1868:
        /* <DEDUP_REMOVED lines=9> */
[C---:B--2---:R-:W-:Y:S01]  /*31f0*/  IMAD.U32 R66, R37.reuse, 0x10000, RZ ;  /* 0x0001000025427824 */ /* 0x044fe200078e00ff */
[----:B------:R-:W-:Y:S02]  /*3200*/  SHF.R.U64 R61, R94, 0x10, R95 ;  /* 0x000000105e3d7819 */ /* 0x000fe4000000125f */
[C---:B------:R-:W-:Y:S02]  /*3210*/  PRMT R60, R62.reuse, 0x5432, R60 ;  /* 0x000054323e3c7816 */ /* 0x040fe4000000003c */
[----:B------:R-:W-:Y:S02]  /*3220*/  PRMT R61, R62, 0x5410, R61 ;  /* 0x000054103e3d7816 */ /* 0x000fe4000000003d */
[----:B------:R-:W-:Y:S02]  /*3230*/  LOP3.LUT R94, R37, 0xffff0000, RZ, 0xc0, !PT ;  /* 0xffff0000255e7812 */ /* 0x000fe400078ec0ff */
[C---:B------:R-:W-:Y:S01]  /*3240*/  LOP3.LUT R62, R61.reuse, 0xffff0000, RZ, 0xc0, !PT ;  /* 0xffff00003d3e7812 */ /* 0x040fe200078ec0ff */
[----:B------:R-:W-:Y:S01]  /*3250*/  IMAD.U32 R61, R61, 0x10000, RZ ;  /* 0x000100003d3d7824 */ /* 0x000fe200078e00ff */
[----:B------:R-:W-:-:S02]  /*3260*/  LOP3.LUT R63, R60, 0xffff0000, RZ, 0xc0, !PT ;  /* 0xffff00003c3f7812 */ /* 0x000fc400078ec0ff */
[----:B------:R-:W-:Y:S01]  /*3270*/  SHF.R.U32.HI R67, RZ, 0x10, R67 ;  /* 0x00000010ff437819 */ /* 0x000fe20000011643 */
[CC--:B------:R-:W-:Y:S02]  /*3280*/  FMUL.FTZ R37, R94.reuse, R62.reuse ;  /* 0x0000003e5e257220 */ /* 0x0c0fe40000410000 */
[-C--:B------:R-:W-:Y:S01]  /*3290*/  FMUL.FTZ R97, R94, R63.reuse ;  /* 0x0000003f5e617220 */ /* 0x080fe20000410000 */
[----:B------:R-:W-:Y:S01]  /*32a0*/  SHF.R.U32.HI R94, RZ, 0x10, R95 ;  /* 0x00000010ff5e7819 */ /* 0x000fe2000001165f */
[----:B------:R-:W-:Y:S01]  /*32b0*/  FFMA.FTZ R37, R66, R63, -R37 ;  /* 0x0000003f42257223 */ /* 0x000fe20000010825 */
[----:B------:R-:W-:Y:S01]  /*32c0*/  LOP3.LUT R95, R38, 0xffff0000, RZ, 0xc0, !PT ;  /* 0xffff0000265f7812 */ /* 0x000fe200078ec0ff */
[----:B------:R-:W-:Y:S01]  /*32d0*/  FFMA.FTZ R62, R66, R62, R97 ;  /* 0x0000003e423e7223 */ /* 0x000fe20000010061 */
[----:B------:R-:W-:Y:S01]  /*32e0*/  PRMT R96, R96, 0x5410, R94 ;  /* 0x0000541060607816 */ /* 0x000fe2000000005e */
[----:B------:R-:W-:Y:S01]  /*32f0*/  IMAD.U32 R63, R38, 0x10000, RZ ;  /* 0x00010000263f7824 */ /* 0x000fe200078e00ff */
[----:B------:R-:W-:Y:S01]  /*3300*/  PRMT R97, R110, 0x5410, R67 ;  /* 0x000054106e617816 */ /* 0x000fe20000000043 */
[----:B------:R-:W-:Y:S01]  /*3310*/  IMAD.U32 R66, R36, 0x10000, RZ ;  /* 0x0001000024427824 */ /* 0x000fe200078e00ff */
[----:B------:R-:W-:Y:S01]  /*3320*/  LOP3.LUT R38, R39, 0xffff0000, RZ, 0xc0, !PT ;  /* 0xffff000027267812 */ /* 0x000fe200078ec0ff */
[----:B------:R-:W-:Y:S01]  /*3330*/  IMAD.U32 R94, R96, 0x10000, RZ ;  /* 0x00010000605e7824 */ /* 0x000fe200078e00ff */
[----:B------:R-:W-:Y:S01]  /*3340*/  LOP3.LUT R36, R36, 0xffff0000, RZ, 0xc0, !PT ;  /* 0xffff000024247812 */ /* 0x000fe200078ec0ff */
[----:B------:R-:W-:Y:S01]  /*3350*/  IMAD.U32 R124, R97, 0x10000, RZ ;  /* 0x00010000617c7824 */ /* 0x000fe200078e00ff */
[----:B------:R-:W-:Y:S01]  /*3360*/  F2FP.BF16.F32.PACK_AB R37, R62, R37 ;  /* 0x000000253e25723e */ /* 0x000fe200000010ff */
[----:B------:R-:W-:Y:S01]  /*3370*/  FMUL.FTZ R126, R95, R94 ;  /* 0x0000005e5f7e7220 */ /* 0x000fe20000410000 */
[----:B------:R-:W-:-:S02]  /*3380*/  IMAD.U32 R39, R39, 0x10000, RZ ;  /* 0x0001000027277824 */ /* 0x000fc400078e00ff */
[-C--:B------:R-:W-:Y:S01]  /*3390*/  FMUL.FTZ R110, R95, R124.reuse ;  /* 0x0000007c5f6e7220 */ /* 0x080fe20000410000 */
[----:B------:R-:W-:Y:S01]  /*33a0*/  LOP3.LUT R95, R96, 0xffff0000, RZ, 0xc0, !PT ;  /* 0xffff0000605f7812 */ /* 0x000fe200078ec0ff */
[----:B------:R-:W-:Y:S01]  /*33b0*/  FFMA.FTZ R67, R63, R124, -R126 ;  /* 0x0000007c3f437223 */ /* 0x000fe2000001087e */
[----:B------:R-:W-:Y:S01]  /*33c0*/  LOP3.LUT R96, R97, 0xffff0000, RZ, 0xc0, !PT ;  /* 0xffff000061607812 */ /* 0x000fe200078ec0ff */
[----:B------:R-:W-:Y:S02]  /*33d0*/  IMAD.U32 R97, R60, 0x10000, RZ ;  /* 0x000100003c617824 */ /* 0x000fe400078e00ff */
[----:B------:R-:W-:Y:S01]  /*33e0*/  FFMA.FTZ R110, R63, R94, R110 ;  /* 0x0000005e3f6e7223 */ /* 0x000fe2000001006e */
[----:B------:R-:W-:Y:S01]  /*33f0*/  FMUL.FTZ R60, R38, R95 ;  /* 0x0000005f263c7220 */ /* 0x000fe20000410000 */
[----:B------:R-:W-:Y:S01]  /*3400*/  FMUL.FTZ R63, R36, R61 ;  /* 0x0000003d243f7220 */ /* 0x000fe20000410000 */
[-C--:B------:R-:W-:Y:S01]  /*3410*/  FMUL.FTZ R38, R38, R96.reuse ;  /* 0x0000006026267220 */ /* 0x080fe20000410000 */
[-C--:B------:R-:W-:Y:S01]  /*3420*/  FMUL.FTZ R36, R36, R97.reuse ;  /* 0x0000006124247220 */ /* 0x080fe20000410000 */
[C---:B------:R-:W-:Y:S01]  /*3430*/  FFMA.FTZ R60, R39.reuse, R96, -R60 ;  /* 0x00000060273c7223 */ /* 0x040fe2000001083c */
[C---:B------:R-:W-:Y:S01]  /*3440*/  FFMA.FTZ R63, R66.reuse, R97, -R63 ;  /* 0x00000061423f7223 */ /* 0x040fe2000001083f */
[----:B------:R-:W-:Y:S01]  /*3450*/  FFMA.FTZ R39, R39, R95, R38 ;  /* 0x0000005f27277223 */ /* 0x000fe20000010026 */
[----:B------:R-:W-:Y:S01]  /*3460*/  FFMA.FTZ R36, R66, R61, R36 ;  /* 0x0000003d42247223 */ /* 0x000fe20000010024 */
[----:B------:R-:W-:-:S03]  /*3470*/  F2FP.BF16.F32.PACK_AB R38, R110, R67 ;  /* 0x000000436e26723e */ /* 0x000fc600000010ff */
[----:B------:R-:W-:Y:S02]  /*3480*/  F2FP.BF16.F32.PACK_AB R39, R39, R60 ;  /* 0x0000003c2727723e */ /* 0x000fe400000010ff */
[----:B------:R-:W-:-:S07]  /*3490*/  F2FP.BF16.F32.PACK_AB R36, R36, R63 ;  /* 0x0000003f2424723e */ /* 0x000fce00000010ff */
.L_x_1874:
[----:B------:R-:W-:Y:S05]  /*34a0*/  BSYNC B2 ;  /* 0x0000000000027941 */ /* 0x000fea0003800000 */
.L_x_1873:
[----:B------:R-:W-:Y:S02]  /*34b0*/  ULDC.64 UR4, c[0x0][0x208] ;  /* 0x0000820000047ab9 */ /* 0x000fe40000000a00 */
[----:B--2---:R1:W-:Y:S03]  /*34c0*/  STG.E.128 desc[UR4][R40.64], R36 ;  /* 0x0000002428007986 */ /* 0x0043e6000c101d04 */
.L_x_1872:
[----:B------:R-:W-:Y:S05]  /*34d0*/  BSYNC B1 ;  /* 0x0000000000017941 */ /* 0x000fea0003800000 */
.L_x_1871:
        /* <DEDUP_REMOVED lines=13> */
[----:B------:R-:W-:Y:S02]  /*35b0*/  PRMT R60, R112, 0x5432, R61 ;  /* 0x00005432703c7816 */ /* 0x000fe4000000003d */
[----:B------:R-:W-:-:S02]  /*35c0*/  SHF.R.U32.HI R62, RZ, 0x10, R59 ;  /* 0x00000010ff3e7819 */ /* 0x000fc4000001163b */
[----:B------:R-:W-:Y:S02]  /*35d0*/  LOP3.LUT R66, R37, 0xffff0000, RZ, 0xc0, !PT ;  /* 0xffff000025427812 */ /* 0x000fe400078ec0ff */
[C---:B------:R-:W-:Y:S01]  /*35e0*/  LOP3.LUT R67, R130.reuse, 0xffff0000, RZ, 0xc0, !PT ;  /* 0xffff000082437812 */ /* 0x040fe200078ec0ff */
[----:B------:R-:W-:Y:S01]  /*35f0*/  IMAD.U32 R130, R130, 0x10000, RZ ;  /* 0x0001000082827824 */ /* 0x000fe200078e00ff */
[----:B------:R-:W-:Y:S01]  /*3600*/  PRMT R129, R129, 0x5410, R64 ;  /* 0x0000541081817816 */ /* 0x000fe20000000040 */
[----:B------:R-:W-:Y:S01]  /*3610*/  IMAD.U32 R64, R37, 0x10000, RZ ;  /* 0x0001000025407824 */ /* 0x000fe200078e00ff */
[----:B------:R-:W-:Y:S01]  /*3620*/  LOP3.LUT R63, R60, 0xffff0000, RZ, 0xc0, !PT ;  /* 0xffff00003c3f7812 */ /* 0x000fe200078ec0ff */
[----:B------:R-:W-:Y:S01]  /*3630*/  FMUL.FTZ R95, R66, R67 ;  /* 0x00000043425f7220 */ /* 0x000fe20000410000 */
[----:B------:R-:W-:Y:S01]  /*3640*/  PRMT R61, R111, 0x5432, R62 ;  /* 0x000054326f3d7816 */ /* 0x000fe2000000003e */
[----:B------:R-:W-:Y:S01]  /*3650*/  IMAD.U32 R62, R129, 0x10000, RZ ;  /* 0x00010000813e7824 */ /* 0x000fe200078e00ff */
[----:B------:R-:W-:Y:S01]  /*3660*/  LOP3.LUT R59, R38, 0xffff0000, RZ, 0xc0, !PT ;  /* 0xffff0000263b7812 */ /* 0x000fe200078ec0ff */
[-C--:B------:R-:W-:Y:S01]  /*3670*/  FMUL.FTZ R66, R66, R63.reuse ;  /* 0x0000003f42427220 */ /* 0x080fe20000410000 */
[C---:B------:R-:W-:Y:S01]  /*3680*/  FFMA.FTZ R63, R64.reuse, R63, -R95 ;  /* 0x0000003f403f7223 */ /* 0x040fe2000001085f */
[----:B------:R-:W-:Y:S01]  /*3690*/  IMAD.U32 R65, R61, 0x10000, RZ ;  /* 0x000100003d417824 */ /* 0x000fe200078e00ff */
[----:B------:R-:W-:Y:S01]  /*36a0*/  LOP3.LUT R38, R39, 0xffff0000, RZ, 0xc0, !PT ;  /* 0xffff000027267812 */ /* 0x000fe200078ec0ff */
[----:B------:R-:W-:Y:S01]  /*36b0*/  FMUL.FTZ R97, R59, R62 ;  /* 0x0000003e3b617220 */ /* 0x000fe20000410000 */
[----:B------:R-:W-:Y:S01]  /*36c0*/  FFMA.FTZ R64, R64, R67, R66 ;  /* 0x0000004340407223 */ /* 0x000fe20000010042 */
[----:B------:R-:W-:-:S02]  /*36d0*/  IMAD.U32 R37, R36, 0x10000, RZ ;  /* 0x0001000024257824 */ /* 0x000fc400078e00ff */
[-C--:B------:R-:W-:Y:S01]  /*36e0*/  FMUL.FTZ R67, R59, R65.reuse ;  /* 0x000000413b437220 */ /* 0x080fe20000410000 */
        /* <DEDUP_REMOVED lines=20> */
.L_x_1878:
[----:B------:R-:W-:Y:S05]  /*3830*/  BSYNC B2 ;  /* 0x0000000000027941 */ /* 0x000fea0003800000 */
.L_x_1877:
[----:B------:R-:W-:Y:S02]  /*3840*/  ULDC.64 UR4, c[0x0][0x208] ;  /* 0x0000820000047ab9 */ /* 0x000fe40000000a00 */
[----:B--2---:R2:W-:Y:S03]  /*3850*/  STG.E.128 desc[UR4][R40.64+0x20], R36 ;  /* 0x0000202428007986 */ /* 0x0045e6000c101d04 */
.L_x_1876:
[----:B------:R-:W-:Y:S05]  /*3860*/  BSYNC B1 ;  /* 0x0000000000017941 */ /* 0x000fea0003800000 */
.L_x_1875:
        /* <DEDUP_REMOVED lines=19> */
[----:B------:R-:W-:Y:S01]  /*39a0*/  IMAD.U32 R59, R123, 0x10000, RZ ;  /* 0x000100007b3b7824 */ /* 0x000fe200078e00ff */
[----:B------:R-:W-:Y:S01]  /*39b0*/  LOP3.LUT R60, R127, 0xffff0000, RZ, 0xc0, !PT ;  /* 0xffff00007f3c7812 */ /* 0x000fe200078ec0ff */
[----:B------:R-:W-:Y:S01]  /*39c0*/  IMAD.U32 R61, R128, 0x10000, RZ ;  /* 0x00010000803d7824 */ /* 0x000fe200078e00ff */
[----:B------:R-:W-:Y:S01]  /*39d0*/  LOP3.LUT R58, R125, 0xffff0000, RZ, 0xc0, !PT ;  /* 0xffff00007d3a7812 */ /* 0x000fe200078ec0ff */
[----:B------:R-:W-:Y:S01]  /*39e0*/  IMAD.U32 R37, R36, 0x10000, RZ ;  /* 0x0001000024257824 */ /* 0x000fe200078e00ff */
[----:B------:R-:W-:Y:S01]  /*39f0*/  LOP3.LUT R56, R38, 0xffff0000, RZ, 0xc0, !PT ;  /* 0xffff000026387812 */ /* 0x000fe200078ec0ff */
[----:B------:R-:W-:Y:S01]  /*3a00*/  FMUL.FTZ R62, R55, R60 ;  /* 0x0000003c373e7220 */ /* 0x000fe20000410000 */
[----:B------:R-:W-:Y:S01]  /*3a10*/  LOP3.LUT R38, R39, 0xffff0000, RZ, 0xc0, !PT ;  /* 0xffff000027267812 */ /* 0x000fe200078ec0ff */
[-C--:B------:R-:W-:Y:S01]  /*3a20*/  FMUL.FTZ R63, R55, R58.reuse ;  /* 0x0000003a373f7220 */ /* 0x080fe20000410000 */
[----:B------:R-:W-:Y:S01]  /*3a30*/  LOP3.LUT R55, R36, 0xffff0000, RZ, 0xc0, !PT ;  /* 0xffff000024377812 */ /* 0x000fe200078ec0ff */
[----:B------:R-:W-:Y:S01]  /*3a40*/  FMUL.FTZ R65, R56, R61 ;  /* 0x0000003d38417220 */ /* 0x000fe20000410000 */
[C---:B------:R-:W-:Y:S01]  /*3a50*/  FFMA.FTZ R36, R57.reuse, R58, -R62 ;  /* 0x0000003a39247223 */ /* 0x040fe2000001083e */
[----:B------:R-:W-:Y:S01]  /*3a60*/  LOP3.LUT R128, R128, 0xffff0000, RZ, 0xc0, !PT ;  /* 0xffff000080807812 */ /* 0x000fe200078ec0ff */
[----:B------:R-:W-:Y:S01]  /*3a70*/  FFMA.FTZ R57, R57, R60, R63 ;  /* 0x0000003c39397223 */ /* 0x000fe2000001003f */
[----:B------:R-:W-:Y:S01]  /*3a80*/  LOP3.LUT R123, R123, 0xffff0000, RZ, 0xc0, !PT ;  /* 0xffff00007b7b7812 */ /* 0x000fe200078ec0ff */
[----:B------:R-:W-:Y:S01]  /*3a90*/  FMUL.FTZ R63, R56, R59 ;  /* 0x0000003b383f7220 */ /* 0x000fe20000410000 */
[----:B------:R-:W-:-:S02]  /*3aa0*/  IMAD.U32 R58, R127, 0x10000, RZ ;  /* 0x000100007f3a7824 */ /* 0x000fc400078e00ff */
[----:B------:R-:W-:Y:S01]  /*3ab0*/  FFMA.FTZ R65, R54, R59, -R65 ;  /* 0x0000003b36417223 */ /* 0x000fe20000010841 */
[----:B------:R-:W-:Y:S02]  /*3ac0*/  IMAD.U32 R56, R125, 0x10000, RZ ;  /* 0x000100007d387824 */ /* 0x000fe400078e00ff */
[C---:B------:R-:W-:Y:S01]  /*3ad0*/  FMUL.FTZ R60, R38.reuse, R128 ;  /* 0x00000080263c7220 */ /* 0x040fe20000410000 */
[----:B------:R-:W-:Y:S01]  /*3ae0*/  FMUL.FTZ R59, R38, R123 ;  /* 0x0000007b263b7220 */ /* 0x000fe20000410000 */
[C---:B------:R-:W-:Y:S01]  /*3af0*/  FMUL.FTZ R38, R55.reuse, R58 ;  /* 0x0000003a37267220 */ /* 0x040fe20000410000 */
[----:B------:R-:W-:Y:S01]  /*3b00*/  FFMA.FTZ R54, R54, R61, R63 ;  /* 0x0000003d36367223 */ /* 0x000fe2000001003f */
[-C--:B------:R-:W-:Y:S01]  /*3b10*/  FMUL.FTZ R55, R55, R56.reuse ;  /* 0x0000003837377220 */ /* 0x080fe20000410000 */
[----:B------:R-:W-:Y:S02]  /*3b20*/  IMAD.U32 R39, R39, 0x10000, RZ ;  /* 0x0001000027277824 */ /* 0x000fe400078e00ff */
        /* <DEDUP_REMOVED lines=9> */
.L_x_1882:
[----:B------:R-:W-:Y:S05]  /*3bc0*/  BSYNC B2 ;  /* 0x0000000000027941 */ /* 0x000fea0003800000 */
.L_x_1881:
[----:B------:R-:W-:Y:S02]  /*3bd0*/  ULDC.64 UR4, c[0x0][0x208] ;  /* 0x0000820000047ab9 */ /* 0x000fe40000000a00 */
[----:B--2---:R3:W-:Y:S03]  /*3be0*/  STG.E.128 desc[UR4][R40.64+0x40], R36 ;  /* 0x0000402428007986 */ /* 0x0047e6000c101d04 */
.L_x_1880:
[----:B------:R-:W-:Y:S05]  /*3bf0*/  BSYNC B1 ;  /* 0x0000000000017941 */ /* 0x000fea0003800000 */
.L_x_1879:
        /* <DEDUP_REMOVED lines=53> */
.L_x_1886:
[----:B------:R-:W-:Y:S05]  /*3f50*/  BSYNC B2 ;  /* 0x0000000000027941 */ /* 0x000fea0003800000 */
.L_x_1885:
[----:B------:R-:W-:Y:S02]  /*3f60*/  ULDC.64 UR4, c[0x0][0x208] ;  /* 0x0000820000047ab9 */ /* 0x000fe40000000a00 */
[----:B--2---:R4:W-:Y:S03]  /*3f70*/  STG.E.128 desc[UR4][R40.64+0x60], R36 ;  /* 0x0000602428007986 */ /* 0x0049e6000c101d04 */
.L_x_1884:
[----:B------:R-:W-:Y:S05]  /*3f80*/  BSYNC B1 ;  /* 0x0000000000017941 */ /* 0x000fea0003800000 */
.L_x_1883:
        /* <DEDUP_REMOVED lines=54> */
.L_x_1890:
[----:B------:R-:W-:Y:S05]  /*42f0*/  BSYNC B2 ;  /* 0x0000000000027941 */ /* 0x000fea0003800000 */
.L_x_1889:
[----:B------:R-:W-:Y:S02]  /*4300*/  ULDC.64 UR4, c[0x0][0x208] ;  /* 0x0000820000047ab9 */ /* 0x000fe40000000a00 */
[----:B--2---:R1:W-:Y:S03]  /*4310*/  STG.E.128 desc[UR4][R40.64+0x80], R36 ;  /* 0x0000802428007986 */ /* 0x0043e6000c101d04 */
.L_x_1888:
[----:B------:R-:W-:Y:S05]  /*4320*/  BSYNC B1 ;  /* 0x0000000000017941 */ /* 0x000fea0003800000 */
.L_x_1887:
        /* <DEDUP_REMOVED lines=53> */
.L_x_1892:
[----:B------:R-:W-:Y:S05]  /*4680*/  BSYNC B1 ;  /* 0x0000000000017941 */ /* 0x000fea0003800000 */
.L_x_1891:
[----:B------:R-:W-:Y:S02]  /*4690*/  ULDC.64 UR4, c[0x0][0x208] ;  /* 0x0000820000047ab9 */ /* 0x000fe40000000a00 */
[----:B--2---:R1:W-:Y:S01]  /*46a0*/  STG.E.128 desc[UR4][R40.64+0xa0], R36 ;  /* 0x0000a02428007986 */ /* 0x0043e2000c101d04 */
[----:B------:R-:W-:Y:S05]  /*46b0*/  BRA `(.L_x_1870) ;  /* 0x0000002000c07947 */ /* 0x000fea0003800000 */
.L_x_1864:
        /* <DEDUP_REMOVED lines=22> */
[----:B------:R-:W-:Y:S01]  /*4820*/  CS2R R56, SRZ ;  /* 0x0000000000387805 */ /* 0x000fe2000001ff00 */
[----:B------:R-:W-:-:S02]  /*4830*/  ULDC.64 UR6, c[0x0][0x208] ;  /* 0x0000820000067ab9 */ /* 0x000fc40000000a00 */
        /* <DEDUP_REMOVED lines=25> */
.L_x_1894:
[----:B------:R-:W-:Y:S05]  /*49d0*/  BSYNC B1 ;  /* 0x0000000000017941 */ /* 0x000fea0003800000 */
.L_x_1893:
        /* <DEDUP_REMOVED lines=53> */
.L_x_1895:
[----:B------:R-:W2:Y:S01]  /*4d30*/  LDL R60, [R1+0x44] ;  /* 0x00004400013c7983 */ /* 0x000ea20000100800 */
[----:B------:R-:W-:Y:S01]  /*4d40*/  IMAD R20, R19, 0x8, R16 ;  /* 0x0000000813147824 */ /* 0x000fe200078e0210 */
[----:B------:R-:W-:Y:S01]  /*4d50*/  BSSY B1, `(.L_x_1896) ;  /* 0x0000004000017945 */ /* 0x000fe20003800000 */
[----:B--2---:R-:W-:-:S04]  /*4d60*/  SHF.L.U32 R92, R60, 0x1f, RZ ;  /* 0x0000001f3c5c7819 */ /* 0x004fc800000006ff */
[----:B------:R-:W0:Y:S02]  /*4d70*/  SYNCS.PHASECHK.TRANS64.TRYWAIT P5, [R20+URZ+0x31c90], R92 ;  /* 0x031c905c140075a7 */ /* 0x000e2400080a017f */
[----:B0-----:R-:W-:Y:S05]  /*4d80*/  @!P5 BRA `(.L_x_1897) ;  /* 0x000001e4008cd947 */ /* 0x001fea0003800000 */
.L_x_2109:
[----:B------:R-:W-:Y:S05]  /*4d90*/  BSYNC B1 ;  /* 0x0000000000017941 */ /* 0x000fea0003800000 */
.L_x_1896:
        /* <DEDUP_REMOVED lines=38> */
[----:B------:R-:W-:Y:S02]  /*5000*/  SHF.R.U64 R114, R44, 0x10, R45 ;  /* 0x000000102c727819 */ /* 0x000fe4000000122d */
[----:B------:R-:W-:Y:S02]  /*5010*/  SHF.R.U64 R44, R46, 0x10, R47 ;  /* 0x000000102e2c7819 */ /* 0x000fe4000000122f */
[----:B------:R-:W-:Y:S02]  /*5020*/  SHF.R.U32.HI R46, RZ, 0x10, R57 ;  /* 0x00000010ff2e7819 */ /* 0x000fe40000011639 */
[----:B------:R-:W-:Y:S02]  /*5030*/  SHF.R.U32.HI R120, RZ, 0x10, R45 ;  /* 0x00000010ff787819 */ /* 0x000fe4000001162d */
[----:B------:R-:W-:Y:S02]  /*5040*/  SHF.R.U64 R116, R56, 0x10, R57 ;  /* 0x0000001038747819 */ /* 0x000fe40000001239 */
[----:B------:R-:W-:-:S02]  /*5050*/  PRMT R56, R124, 0x5432, R46 ;  /* 0x000054327c387816 */ /* 0x000fc4000000002e */
[----:B------:R-:W-:Y:S02]  /*5060*/  PRMT R57, R123, 0x5432, R120 ;  /* 0x000054327b397816 */ /* 0x000fe40000000078 */
[--C-:B------:R-:W-:Y:S01]  /*5070*/  SHF.R.U64 R45, R58, 0x10, R59.reuse ;  /* 0x000000103a2d7819 */ /* 0x100fe2000000123b */
[----:B------:R-:W-:Y:S01]  /*5080*/  IMAD.U32 R58, R56, 0x10000, RZ ;  /* 0x00010000383a7824 */ /* 0x000fe200078e00ff */
[----:B------:R-:W-:Y:S01]  /*5090*/  SHF.R.U32.HI R118, RZ, 0x10, R59 ;  /* 0x00000010ff767819 */ /* 0x000fe2000001163b */
[----:B--2---:R-:W-:Y:S01]  /*50a0*/  IMAD.U32 R59, R65, 0x10000, RZ ;  /* 0x00010000413b7824 */ /* 0x004fe200078e00ff */
[----:B------:R-:W-:Y:S01]  /*50b0*/  SHF.R.U32.HI R115, RZ, 0x10, R47 ;  /* 0x00000010ff737819 */ /* 0x000fe2000001162f */
[C---:B------:R-:W-:Y:S01]  /*50c0*/  IMAD.U32 R46, R57.reuse, 0x10000, RZ ;  /* 0x00010000392e7824 */ /* 0x040fe200078e00ff */
[----:B------:R-:W-:Y:S01]  /*50d0*/  LOP3.LUT R57, R57, 0xffff0000, RZ, 0xc0, !PT ;  /* 0xffff000039397812 */ /* 0x000fe200078ec0ff */
[----:B-1----:R-:W-:Y:S02]  /*50e0*/  IMAD.U32 R47, R61, 0x10000, RZ ;  /* 0x000100003d2f7824 */ /* 0x002fe400078e00ff */
[C---:B------:R-:W-:Y:S01]  /*50f0*/  FMUL.FTZ R120, R59.reuse, R58 ;  /* 0x0000003a3b787220 */ /* 0x040fe20000410000 */
[----:B------:R-:W-:Y:S01]  /*5100*/  FMUL.FTZ R59, R59, R46 ;  /* 0x0000002e3b3b7220 */ /* 0x000fe20000410000 */
[----:B------:R-:W-:Y:S01]  /*5110*/  PRMT R115, R127, 0x5410, R115 ;  /* 0x000054107f737816 */ /* 0x000fe20000000073 */
[----:B------:R-:W-:-:S02]  /*5120*/  IMAD.U32 R127, R67, 0x10000, RZ ;  /* 0x00010000437f7824 */ /* 0x000fc400078e00ff */
[C---:B------:R-:W-:Y:S01]  /*5130*/  FFMA.FTZ R46, R47.reuse, R46, -R120 ;  /* 0x0000002e2f2e7223 */ /* 0x040fe20000010878 */
[----:B------:R-:W-:Y:S01]  /*5140*/  FFMA.FTZ R47, R47, R58, R59 ;  /* 0x0000003a2f2f7223 */ /* 0x000fe2000001003b */
[----:B------:R-:W-:Y:S02]  /*5150*/  LOP3.LUT R59, R56, 0xffff0000, RZ, 0xc0, !PT ;  /* 0xffff0000383b7812 */ /* 0x000fe400078ec0ff */
[----:B------:R-:W-:Y:S01]  /*5160*/  LOP3.LUT R58, R65, 0xffff0000, RZ, 0xc0, !PT ;  /* 0xffff0000413a7812 */ /* 0x000fe200078ec0ff */
[----:B------:R-:W-:Y:S01]  /*5170*/  IMAD.U32 R65, R63, 0x10000, RZ ;  /* 0x000100003f417824 */ /* 0x000fe200078e00ff */
[----:B------:R-:W-:Y:S02]  /*5180*/  LOP3.LUT R56, R61, 0xffff0000, RZ, 0xc0, !PT ;  /* 0xffff00003d387812 */ /* 0x000fe400078ec0ff */
[----:B------:R-:W-:Y:S01]  /*5190*/  PRMT R45, R136, 0x5410, R45 ;  /* 0x00005410882d7816 */ /* 0x000fe2000000002d */
[C---:B------:R-:W-:Y:S01]  /*51a0*/  FMUL.FTZ R61, R58.reuse, R59 ;  /* 0x0000003b3a3d7220 */ /* 0x040fe20000410000 */
[----:B------:R-:W-:Y:S01]  /*51b0*/  FMUL.FTZ R58, R58, R57 ;  /* 0x000000393a3a7220 */ /* 0x000fe20000410000 */
[----:B------:R-:W-:-:S02]  /*51c0*/  PRMT R44, R117, 0x5432, R44 ;  /* 0x00005432752c7816 */ /* 0x000fc4000000002c */
[C---:B------:R-:W-:Y:S01]  /*51d0*/  FFMA.FTZ R57, R56.reuse, R57, -R61 ;  /* 0x0000003938397223 */ /* 0x040fe2000001083d */
[----:B------:R-:W-:Y:S01]  /*51e0*/  FFMA.FTZ R56, R56, R59, R58 ;  /* 0x0000003b38387223 */ /* 0x000fe2000001003a */
[----:B------:R-:W-:Y:S02]  /*51f0*/  PRMT R58, R121, 0x5432, R114 ;  /* 0x00005432793a7816 */ /* 0x000fe40000000072 */
[----:B------:R-:W-:Y:S01]  /*5200*/  PRMT R114, R119, 0x5432, R118 ;  /* 0x0000543277727816 */ /* 0x000fe20000000076 */
[----:B------:R-:W-:Y:S01]  /*5210*/  IMAD.U32 R118, R115, 0x10000, RZ ;  /* 0x0001000073767824 */ /* 0x000fe200078e00ff */
[----:B------:R-:W-:Y:S02]  /*5220*/  PRMT R59, R122, 0x5432, R116 ;  /* 0x000054327a3b7816 */ /* 0x000fe40000000074 */
[----:B------:R-:W-:Y:S01]  /*5230*/  F2FP.BF16.F32.PACK_AB R46, R57, R46 ;  /* 0x0000002e392e723e */ /* 0x000fe200000010ff */
        /* <DEDUP_REMOVED lines=9> */
[----:B------:R-:W-:Y:S01]  /*52d0*/  LOP3.LUT R118, R67, 0xffff0000, RZ, 0xc0, !PT ;  /* 0xffff000043767812 */ /* 0x000fe200078ec0ff */
[----:B------:R-:W-:Y:S01]  /*52e0*/  IMAD.U32 R67, R58, 0x10000, RZ ;  /* 0x000100003a437824 */ /* 0x000fe200078e00ff */
[----:B------:R-:W-:Y:S02]  /*52f0*/  LOP3.LUT R116, R63, 0xffff0000, RZ, 0xc0, !PT ;  /* 0xffff00003f747812 */ /* 0x000fe400078ec0ff */
[----:B------:R-:W-:Y:S01]  /*5300*/  LOP3.LUT R64, R64, 0xffff0000, RZ, 0xc0, !PT ;  /* 0xffff000040407812 */ /* 0x000fe200078ec0ff */
[C---:B------:R-:W-:Y:S01]  /*5310*/  FMUL.FTZ R63, R118.reuse, R115 ;  /* 0x00000073763f7220 */ /* 0x040fe20000410000 */
[----:B------:R-:W-:-:S03]  /*5320*/  FMUL.FTZ R118, R118, R127 ;  /* 0x0000007f76767220 */ /* 0x000fc60000410000 */
[C---:B------:R-:W-:Y:S01]  /*5330*/  FFMA.FTZ R114, R116.reuse, R127, -R63 ;  /* 0x0000007f74727223 */ /* 0x040fe2000001083f */
[C---:B------:R-:W-:Y:S02]  /*5340*/  IMAD.U32 R63, R59.reuse, 0x10000, RZ ;  /* 0x000100003b3f7824 */ /* 0x040fe400078e00ff */
[----:B------:R-:W-:Y:S01]  /*5350*/  FFMA.FTZ R116, R116, R115, R118 ;  /* 0x0000007374747223 */ /* 0x000fe20000010076 */
[----:B------:R-:W-:Y:S01]  /*5360*/  IMAD.U32 R118, R60, 0x10000, RZ ;  /* 0x000100003c767824 */ /* 0x000fe200078e00ff */
[----:B------:R-:W-:Y:S01]  /*5370*/  LOP3.LUT R59, R59, 0xffff0000, RZ, 0xc0, !PT ;  /* 0xffff00003b3b7812 */ /* 0x000fe200078ec0ff */
[C---:B------:R-:W-:Y:S01]  /*5380*/  FMUL.FTZ R115, R120.reuse, R63 ;  /* 0x0000003f78737220 */ /* 0x040fe20000410000 */
[-C--:B------:R-:W-:Y:S01]  /*5390*/  FMUL.FTZ R120, R120, R67.reuse ;  /* 0x0000004378787220 */ /* 0x080fe20000410000 */
[----:B------:R-:W-:Y:S02]  /*53a0*/  LOP3.LUT R60, R60, 0xffff0000, RZ, 0xc0, !PT ;  /* 0xffff00003c3c7812 */ /* 0x000fe400078ec0ff */
[C---:B------:R-:W-:Y:S01]  /*53b0*/  FFMA.FTZ R115, R118.reuse, R67, -R115 ;  /* 0x0000004376737223 */ /* 0x040fe20000010873 */
[----:B------:R-:W-:Y:S01]  /*53c0*/  FFMA.FTZ R120, R118, R63, R120 ;  /* 0x0000003f76787223 */ /* 0x000fe20000010078 */
[----:B------:R-:W-:Y:S01]  /*53d0*/  LOP3.LUT R63, R58, 0xffff0000, RZ, 0xc0, !PT ;  /* 0xffff00003a3f7812 */ /* 0x000fe200078ec0ff */
[----:B------:R-:W-:-:S04]  /*53e0*/  FMUL.FTZ R67, R64, R59 ;  /* 0x0000003b40437220 */ /* 0x000fc80000410000 */
[-C--:B------:R-:W-:Y:S01]  /*53f0*/  FMUL.FTZ R64, R64, R63.reuse ;  /* 0x0000003f40407220 */ /* 0x080fe20000410000 */
[C---:B------:R-:W-:Y:S01]  /*5400*/  FFMA.FTZ R58, R60.reuse, R63, -R67 ;  /* 0x0000003f3c3a7223 */ /* 0x040fe20000010843 */
[C---:B------:R-:W-:Y:S01]  /*5410*/  IMAD.U32 R63, R45.reuse, 0x10000, RZ ;  /* 0x000100002d3f7824 */ /* 0x040fe200078e00ff */
[----:B------:R-:W-:Y:S01]  /*5420*/  LOP3.LUT R45, R45, 0xffff0000, RZ, 0xc0, !PT ;  /* 0xffff00002d2d7812 */ /* 0x000fe200078ec0ff */
[----:B------:R-:W-:Y:S01]  /*5430*/  FFMA.FTZ R59, R60, R59, R64 ;  /* 0x0000003b3c3b7223 */ /* 0x000fe20000010040 */
[C---:B------:R-:W-:Y:S01]  /*5440*/  IMAD.U32 R64, R66.reuse, 0x10000, RZ ;  /* 0x0001000042407824 */ /* 0x040fe200078e00ff */
[----:B------:R-:W-:Y:S01]  /*5450*/  LOP3.LUT R66, R66, 0xffff0000, RZ, 0xc0, !PT ;  /* 0xffff000042427812 */ /* 0x000fe200078ec0ff */
[----:B------:R-:W-:Y:S02]  /*5460*/  IMAD.U32 R67, R44, 0x10000, RZ ;  /* 0x000100002c437824 */ /* 0x000fe400078e00ff */
[----:B------:R-:W-:Y:S01]  /*5470*/  FMUL.FTZ R127, R64, R63 ;  /* 0x0000003f407f7220 */ /* 0x000fe20000410000 */
[----:B------:R-:W-:-:S02]  /*5480*/  IMAD.U32 R60, R62, 0x10000, RZ ;  /* 0x000100003e3c7824 */ /* 0x000fc400078e00ff */
[-C--:B------:R-:W-:Y:S01]  /*5490*/  FMUL.FTZ R64, R64, R67.reuse ;  /* 0x0000004340407220 */ /* 0x080fe20000410000 */
[----:B------:R-:W-:Y:S01]  /*54a0*/  LOP3.LUT R62, R62, 0xffff0000, RZ, 0xc0, !PT ;  /* 0xffff00003e3e7812 */ /* 0x000fe200078ec0ff */
[C---:B------:R-:W-:Y:S02]  /*54b0*/  FFMA.FTZ R127, R60.reuse, R67, -R127 ;  /* 0x000000433c7f7223 */ /* 0x040fe4000001087f */
[----:B------:R-:W-:Y:S01]  /*54c0*/  FFMA.FTZ R64, R60, R63, R64 ;  /* 0x0000003f3c407223 */ /* 0x000fe20000010040 */
[----:B------:R-:W-:Y:S01]  /*54d0*/  LOP3.LUT R63, R44, 0xffff0000, RZ, 0xc0, !PT ;  /* 0xffff00002c3f7812 */ /* 0x000fe200078ec0ff */
[----:B------:R-:W-:Y:S01]  /*54e0*/  FMUL.FTZ R67, R66, R45 ;  /* 0x0000002d42437220 */ /* 0x000fe20000410000 */
[----:B------:R-:W-:Y:S02]  /*54f0*/  F2FP.BF16.F32.PACK_AB R120, R59, R120 ;  /* 0x000000783b78723e */ /* 0x000fe400000010ff */
[----:B------:R-:W-:Y:S01]  /*5500*/  F2FP.BF16.F32.PACK_AB R60, R58, R115 ;  /* 0x000000733a3c723e */ /* 0x000fe200000010ff */
[-C--:B------:R-:W-:Y:S01]  /*5510*/  FMUL.FTZ R66, R66, R63.reuse ;  /* 0x0000003f42427220 */ /* 0x080fe20000410000 */
[----:B------:R-:W-:Y:S01]  /*5520*/  FFMA.FTZ R44, R62, R63, -R67 ;  /* 0x0000003f3e2c7223 */ /* 0x000fe20000010843 */
[----:B------:R-:W-:Y:S01]  /*5530*/  F2FP.BF16.F32.PACK_AB R63, R114, R61 ;  /* 0x0000003d723f723e */ /* 0x000fe200000010ff */
[----:B------:R-:W-:-:S02]  /*5540*/  IMAD.MOV.U32 R61, RZ, RZ, R46 ;  /* 0x000000ffff3d7224 */ /* 0x000fc400078e002e */
[----:B------:R-:W-:Y:S01]  /*5550*/  FFMA.FTZ R45, R62, R45, R66 ;  /* 0x0000002d3e2d7223 */ /* 0x000fe20000010042 */
[----:B------:R-:W-:Y:S01]  /*5560*/  F2FP.BF16.F32.PACK_AB R67, R116, R65 ;  /* 0x000000417443723e */ /* 0x000fe200000010ff */
[----:B------:R-:W-:Y:S01]  /*5570*/  IMAD.MOV.U32 R65, RZ, RZ, R47 ;  /* 0x000000ffff417224 */ /* 0x000fe200078e002f */
[----:B------:R-:W-:Y:S02]  /*5580*/  F2FP.BF16.F32.PACK_AB R62, R44, R127 ;  /* 0x0000007f2c3e723e */ /* 0x000fe400000010ff */
[----:B------:R-:W-:Y:S01]  /*5590*/  F2FP.BF16.F32.PACK_AB R66, R45, R64 ;  /* 0x000000402d42723e */ /* 0x000fe200000010ff */
[----:B------:R-:W-:-:S07]  /*55a0*/  IMAD.MOV.U32 R64, RZ, RZ, R120 ;  /* 0x000000ffff407224 */ /* 0x000fce00078e0078 */
.L_x_1901:
[----:B------:R-:W-:Y:S05]  /*55b0*/  BSYNC B2 ;  /* 0x0000000000027941 */ /* 0x000fea0003800000 */
.L_x_1900:
[----:B------:R-:W-:Y:S01]  /*55c0*/  IADD3 R45, P4, P5, R28, R96, R7 ;  /* 0x000000601c2d7210 */ /* 0x000fe20007d9e007 */
[----:B------:R-:W-:-:S03]  /*55d0*/  ULDC.64 UR4, c[0x0][0x208] ;  /* 0x0000820000047ab9 */ /* 0x000fc60000000a00 */
[----:B------:R-:W-:Y:S02]  /*55e0*/  IADD3.X R46, R0, R111, R93, P4, P5 ;  /* 0x0000006f002e7210 */ /* 0x000fe400027ea45d */
        /* <DEDUP_REMOVED lines=10> */
.L_x_1899:
[----:B------:R-:W-:Y:S05]  /*5690*/  BSYNC B1 ;  /* 0x0000000000017941 */ /* 0x000fea0003800000 */
.L_x_1898:
[----:B------:R-:W-:Y:S01]  /*56a0*/  ISETP.NE.AND P4, PT, R11, RZ, PT ;  /* 0x000000ff0b00720c */ /* 0x000fe20003f85270 */
[----:B------:R-:W-:-:S12]  /*56b0*/  BSSY B1, `(.L_x_1902) ;  /* 0x0000083000017945 */ /* 0x000fd80003800000 */
[----:B------:R-:W-:Y:S05]  /*56c0*/  @!P4 BRA `(.L_x_1903) ;  /* 0x000000080004c947 */ /* 0x000fea0003800000 */
[----:B------:R-:W2:Y:S04]  /*56d0*/  LDL R56, [R1+0x48] ;  /* 0x0000480001387983 */ /* 0x000ea80000100800 */
[----:B-1----:R-:W3:Y:S04]  /*56e0*/  LDL R46, [R1+0x4c] ;  /* 0x00004c00012e7983 */ /* 0x002ee80000100800 */
[----:B------:R-:W4:Y:S01]  /*56f0*/  LDL R47, [R1+0x50] ;  /* 0x00005000012f7983 */ /* 0x000f220000100800 */
        /* <DEDUP_REMOVED lines=8> */
[----:B------:R-:W-:Y:S01]  /*5780*/  SHF.R.S32.HI R45, RZ, 0x2, R44 ;  /* 0x00000002ff2d7819 */ /* 0x000fe2000001142c */
[----:B------:R-:W-:Y:S01]  /*5790*/  VIADD R62, R23, 0x10 ;  /* 0x00000010173e7836 */ /* 0x000fe20000000000 */
[----:B------:R-:W-:-:S04]  /*57a0*/  IADD3 R60, P4, P5, R28, R96, R8 ;  /* 0x000000601c3c7210 */ /* 0x000fc80007d9e008 */
[----:B------:R-:W-:Y:S02]  /*57b0*/  IADD3.X R61, R0, R111, R90, P4, P5 ;  /* 0x0000006f003d7210 */ /* 0x000fe400027ea45a */
        /* <DEDUP_REMOVED lines=13> */
[----:B------:R-:W-:Y:S01]  /*5890*/  SHF.R.U32.HI R65, RZ, 0x10, R53 ;  /* 0x00000010ff417819 */ /* 0x000fe20000011635 */
[----:B-1----:R-:W-:Y:S01]  /*58a0*/  IMAD.U32 R64, R45, 0x10000, RZ ;  /* 0x000100002d407824 */ /* 0x002fe200078e00ff */
[----:B------:R-:W-:Y:S01]  /*58b0*/  SHF.R.U32.HI R62, RZ, 0x10, R41 ;  /* 0x00000010ff3e7819 */ /* 0x000fe20000011629 */
[----:B--2---:R-:W-:Y:S01]  /*58c0*/  IMAD.U32 R66, R59, 0x10000, RZ ;  /* 0x000100003b427824 */ /* 0x004fe200078e00ff */
[----:B------:R-:W-:Y:S02]  /*58d0*/  PRMT R134, R134, 0x5410, R65 ;  /* 0x0000541086867816 */ /* 0x000fe40000000041 */
[----:B------:R-:W-:Y:S02]  /*58e0*/  PRMT R135, R135, 0x5410, R62 ;  /* 0x0000541087877816 */ /* 0x000fe4000000003e */
[----:B------:R-:W-:Y:S01]  /*58f0*/  SHF.R.U64 R40, R40, 0x10, R41 ;  /* 0x0000001028287819 */ /* 0x000fe20000001229 */
[----:B------:R-:W-:Y:S01]  /*5900*/  IMAD.U32 R67, R134, 0x10000, RZ ;  /* 0x0001000086437824 */ /* 0x000fe200078e00ff */
[----:B------:R-:W-:Y:S01]  /*5910*/  SHF.R.U64 R41, R42, 0x10, R43 ;  /* 0x000000102a297819 */ /* 0x000fe2000000122b */
[----:B------:R-:W-:Y:S01]  /*5920*/  IMAD.U32 R42, R57, 0x10000, RZ ;  /* 0x00010000392a7824 */ /* 0x000fe200078e00ff */
[----:B------:R-:W-:Y:S01]  /*5930*/  SHF.R.U64 R52, R52, 0x10, R53 ;  /* 0x0000001034347819 */ /* 0x000fe20000001235 */
[----:B------:R-:W-:Y:S01]  /*5940*/  IMAD.U32 R65, R135, 0x10000, RZ ;  /* 0x0001000087417824 */ /* 0x000fe200078e00ff */
[----:B------:R-:W-:Y:S01]  /*5950*/  SHF.R.U32.HI R62, RZ, 0x10, R43 ;  /* 0x00000010ff3e7819 */ /* 0x000fe2000001162b */
[----:B------:R-:W-:Y:S01]  /*5960*/  FMUL.FTZ R43, R42, R67 ;  /* 0x000000432a2b7220 */ /* 0x000fe20000410000 */
[----:B------:R-:W-:Y:S01]  /*5970*/  SHF.R.U64 R53, R54, 0x10, R55 ;  /* 0x0000001036357819 */ /* 0x000fe20000001237 */
[-C--:B------:R-:W-:Y:S01]  /*5980*/  FMUL.FTZ R42, R42, R65.reuse ;  /* 0x000000412a2a7220 */ /* 0x080fe20000410000 */
[----:B------:R-:W-:Y:S01]  /*5990*/  LOP3.LUT R54, R57, 0xffff0000, RZ, 0xc0, !PT ;  /* 0xffff000039367812 */ /* 0x000fe200078ec0ff */
[----:B------:R-:W-:Y:S01]  /*59a0*/  FFMA.FTZ R43, R64, R65, -R43 ;  /* 0x00000041402b7223 */ /* 0x000fe2000001082b */
[----:B------:R-:W-:Y:S01]  /*59b0*/  LOP3.LUT R57, R134, 0xffff0000, RZ, 0xc0, !PT ;  /* 0xffff000086397812 */ /* 0x000fe200078ec0ff */
[----:B------:R-:W-:Y:S01]  /*59c0*/  FFMA.FTZ R42, R64, R67, R42 ;  /* 0x00000043402a7223 */ /* 0x000fe2000001002a */
[----:B------:R-:W-:-:S02]  /*59d0*/  SHF.R.U32.HI R55, RZ, 0x10, R55 ;  /* 0x00000010ff377819 */ /* 0x000fc40000011637 */
[----:B------:R-:W-:Y:S01]  /*59e0*/  LOP3.LUT R135, R135, 0xffff0000, RZ, 0xc0, !PT ;  /* 0xffff000087877812 */ /* 0x000fe200078ec0ff */
[----:B------:R-:W-:Y:S01]  /*59f0*/  FMUL.FTZ R65, R54, R57 ;  /* 0x0000003936417220 */ /* 0x000fe20000410000 */
[----:B------:R-:W-:Y:S01]  /*5a00*/  LOP3.LUT R64, R45, 0xffff0000, RZ, 0xc0, !PT ;  /* 0xffff00002d407812 */ /* 0x000fe200078ec0ff */
[----:B------:R-:W-:Y:S01]  /*5a10*/  IMAD.U32 R45, R44, 0x10000, RZ ;  /* 0x000100002c2d7824 */ /* 0x000fe200078e00ff */
[----:B------:R-:W-:Y:S01]  /*5a20*/  PRMT R132, R132, 0x5410, R55 ;  /* 0x0000541084847816 */ /* 0x000fe20000000037 */
[-C--:B------:R-:W-:Y:S01]  /*5a30*/  FMUL.FTZ R54, R54, R135.reuse ;  /* 0x0000008736367220 */ /* 0x080fe20000410000 */
[----:B------:R-:W-:Y:S01]  /*5a40*/  PRMT R133, R133, 0x5410, R62 ;  /* 0x0000541085857816 */ /* 0x000fe2000000003e */
[C---:B------:R-:W-:Y:S01]  /*5a50*/  FFMA.FTZ R62, R64.reuse, R135, -R65 ;  /* 0x00000087403e7223 */ /* 0x040fe20000010841 */
[----:B------:R-:W-:Y:S02]  /*5a60*/  IMAD.U32 R65, R47, 0x10000, RZ ;  /* 0x000100002f417824 */ /* 0x000fe400078e00ff */
[----:B------:R-:W-:Y:S01]  /*5a70*/  FFMA.FTZ R57, R64, R57, R54 ;  /* 0x0000003940397223 */ /* 0x000fe20000010036 */
[C---:B------:R-:W-:Y:S01]  /*5a80*/  IMAD.U32 R55, R132.reuse, 0x10000, RZ ;  /* 0x0001000084377824 */ /* 0x040fe200078e00ff */
[----:B------:R-:W-:Y:S01]  /*5a90*/  LOP3.LUT R59, R59, 0xffff0000, RZ, 0xc0, !PT ;  /* 0xffff00003b3b7812 */ /* 0x000fe200078ec0ff */
[----:B------:R-:W-:Y:S01]  /*5aa0*/  IMAD.U32 R64, R133, 0x10000, RZ ;  /* 0x0001000085407824 */ /* 0x000fe200078e00ff */
[----:B------:R-:W-:Y:S01]  /*5ab0*/  LOP3.LUT R132, R132, 0xffff0000, RZ, 0xc0, !PT ;  /* 0xffff000084847812 */ /* 0x000fe200078ec0ff */
[CC--:B------:R-:W-:Y:S01]  /*5ac0*/  FMUL.FTZ R114, R66.reuse, R55.reuse ;  /* 0x0000003742727220 */ /* 0x0c0fe20000410000 */
[----:B------:R-:W-:Y:S01]  /*5ad0*/  PRMT R129, R129, 0x5410, R40 ;  /* 0x0000541081817816 */ /* 0x000fe20000000028 */
[-C--:B------:R-:W-:Y:S01]  /*5ae0*/  FMUL.FTZ R66, R66, R64.reuse ;  /* 0x0000004042427220 */ /* 0x080fe20000410000 */
[----:B------:R-:W-:Y:S01]  /*5af0*/  PRMT R131, R131, 0x5410, R52 ;  /* 0x0000541083837816 */ /* 0x000fe20000000034 */
[----:B------:R-:W-:Y:S01]  /*5b00*/  FFMA.FTZ R64, R65, R64, -R114 ;  /* 0x0000004041407223 */ /* 0x000fe20000010872 */
[----:B------:R-:W-:Y:S01]  /*5b10*/  LOP3.LUT R114, R133, 0xffff0000, RZ, 0xc0, !PT ;  /* 0xffff000085727812 */ /* 0x000fe200078ec0ff */
[----:B------:R-:W-:Y:S01]  /*5b20*/  FFMA.FTZ R55, R65, R55, R66 ;  /* 0x0000003741377223 */ /* 0x000fe20000010042 */
[----:B------:R-:W-:Y:S01]  /*5b30*/  LOP3.LUT R65, R47, 0xffff0000, RZ, 0xc0, !PT ;  /* 0xffff00002f417812 */ /* 0x000fe200078ec0ff */
[----:B------:R-:W-:-:S02]  /*5b40*/  IMAD.U32 R54, R56, 0x10000, RZ ;  /* 0x0001000038367824 */ /* 0x000fc400078e00ff */
[----:B------:R-:W-:Y:S01]  /*5b50*/  FMUL.FTZ R116, R59, R132 ;  /* 0x000000843b747220 */ /* 0x000fe20000410000 */
[----:B------:R-:W-:Y:S01]  /*5b60*/  IMAD.U32 R40, R131, 0x10000, RZ ;  /* 0x0001000083287824 */ /* 0x000fe200078e00ff */
[----:B------:R-:W-:Y:S01]  /*5b70*/  LOP3.LUT R56, R56, 0xffff0000, RZ, 0xc0, !PT ;  /* 0xffff000038387812 */ /* 0x000fe200078ec0ff */
[----:B------:R-:W-:Y:S01]  /*5b80*/  IMAD.U32 R52, R129, 0x10000, RZ ;  /* 0x0001000081347824 */ /* 0x000fe200078e00ff */
[----:B------:R-:W-:Y:S01]  /*5b90*/  LOP3.LUT R131, R131, 0xffff0000, RZ, 0xc0, !PT ;  /* 0xffff000083837812 */ /* 0x000fe200078ec0ff */
[-C--:B------:R-:W-:Y:S01]  /*5ba0*/  FMUL.FTZ R59, R59, R114.reuse ;  /* 0x000000723b3b7220 */ /* 0x080fe20000410000 */
[----:B------:R-:W-:Y:S01]  /*5bb0*/  PRMT R128, R128, 0x5410, R41 ;  /* 0x0000541080807816 */ /* 0x000fe20000000029 */
[----:B------:R-:W-:Y:S01]  /*5bc0*/  FFMA.FTZ R67, R65, R114, -R116 ;  /* 0x0000007241437223 */ /* 0x000fe20000010874 */
[----:B------:R-:W-:Y:S01]  /*5bd0*/  LOP3.LUT R129, R129, 0xffff0000, RZ, 0xc0, !PT ;  /* 0xffff000081817812 */ /* 0x000fe200078ec0ff */
[----:B------:R-:W-:Y:S01]  /*5be0*/  FMUL.FTZ R41, R54, R52 ;  /* 0x0000003436297220 */ /* 0x000fe20000410000 */
[----:B------:R-:W-:Y:S01]  /*5bf0*/  LOP3.LUT R44, R44, 0xffff0000, RZ, 0xc0, !PT ;  /* 0xffff00002c2c7812 */ /* 0x000fe200078ec0ff */
[----:B------:R-:W-:Y:S01]  /*5c00*/  FMUL.FTZ R114, R54, R40 ;  /* 0x0000002836727220 */ /* 0x000fe20000410000 */
[----:B------:R-:W-:Y:S01]  /*5c10*/  PRMT R130, R130, 0x5410, R53 ;  /* 0x0000541082827816 */ /* 0x000fe20000000035 */
[----:B------:R-:W-:Y:S01]  /*5c20*/  FMUL.FTZ R53, R56, R131 ;  /* 0x0000008338357220 */ /* 0x000fe20000410000 */
[----:B------:R-:W-:-:S02]  /*5c30*/  IMAD.U32 R66, R58, 0x10000, RZ ;  /* 0x000100003a427824 */ /* 0x000fc400078e00ff */
[----:B------:R-:W-:Y:S01]  /*5c40*/  FFMA.FTZ R132, R65, R132, R59 ;  /* 0x0000008441847223 */ /* 0x000fe2000001003b */
[C---:B------:R-:W-:Y:S01]  /*5c50*/  FFMA.FTZ R40, R45.reuse, R40, R41 ;  /* 0x000000282d287223 */ /* 0x040fe20000010029 */
[----:B------:R-:W-:Y:S01]  /*5c60*/  LOP3.LUT R58, R58, 0xffff0000, RZ, 0xc0, !PT ;  /* 0xffff00003a3a7812 */ /* 0x000fe200078ec0ff */
[----:B------:R-:W-:Y:S01]  /*5c70*/  FFMA.FTZ R52, R45, R52, -R114 ;  /* 0x000000342d347223 */ /* 0x000fe20000010872 */
[-C--:B------:R-:W-:Y:S01]  /*5c80*/  FMUL.FTZ R65, R56, R129.reuse ;  /* 0x0000008138417220 */ /* 0x080fe20000410000 */
[----:B------:R-:W-:Y:S01]  /*5c90*/  LOP3.LUT R41, R130, 0xffff0000, RZ, 0xc0, !PT ;  /* 0xffff000082297812 */ /* 0x000fe200078ec0ff */
[----:B------:R-:W-:Y:S01]  /*5ca0*/  FFMA.FTZ R129, R44, R129, -R53 ;  /* 0x000000812c817223 */ /* 0x000fe20000010835 */
[----:B------:R-:W-:Y:S01]  /*5cb0*/  IMAD.U32 R45, R130, 0x10000, RZ ;  /* 0x00010000822d7824 */ /* 0x000fe200078e00ff */
[C---:B------:R-:W-:Y:S01]  /*5cc0*/  LOP3.LUT R59, R128.reuse, 0xffff0000, RZ, 0xc0, !PT ;  /* 0xffff0000803b7812 */ /* 0x040fe200078ec0ff */
[----:B------:R-:W-:Y:S02]  /*5cd0*/  IMAD.U32 R53, R128, 0x10000, RZ ;  /* 0x0001000080357824 */ /* 0x000fe400078e00ff */
[----:B------:R-:W-:Y:S01]  /*5ce0*/  FFMA.FTZ R131, R44, R131, R65 ;  /* 0x000000832c837223 */ /* 0x000fe20000010041 */
[C---:B------:R-:W-:Y:S01]  /*5cf0*/  IMAD.U32 R47, R46.reuse, 0x10000, RZ ;  /* 0x000100002e2f7824 */ /* 0x040fe200078e00ff */
[----:B------:R-:W-:Y:S01]  /*5d00*/  LOP3.LUT R46, R46, 0xffff0000, RZ, 0xc0, !PT ;  /* 0xffff00002e2e7812 */ /* 0x000fe200078ec0ff */
[----:B------:R-:W-:Y:S01]  /*5d10*/  FMUL.FTZ R44, R66, R45 ;  /* 0x0000002d422c7220 */ /* 0x000fe20000410000 */
[----:B------:R-:W-:Y:S01]  /*5d20*/  FMUL.FTZ R65, R58, R41 ;  /* 0x000000293a417220 */ /* 0x000fe20000410000 */
[----:B------:R-:W-:Y:S01]  /*5d30*/  FMUL.FTZ R66, R66, R53 ;  /* 0x0000003542427220 */ /* 0x000fe20000410000 */
[----:B------:R-:W-:Y:S01]  /*5d40*/  FMUL.FTZ R58, R58, R59 ;  /* 0x0000003b3a3a7220 */ /* 0x000fe20000410000 */
        /* <DEDUP_REMOVED lines=8> */
[----:B------:R-:W-:Y:S02]  /*5dd0*/  F2FP.BF16.F32.PACK_AB R47, R67, R64 ;  /* 0x00000040432f723e */ /* 0x000fe400000010ff */
[----:B------:R-:W-:Y:S02]  /*5de0*/  F2FP.BF16.F32.PACK_AB R57, R57, R42 ;  /* 0x0000002a3939723e */ /* 0x000fe400000010ff */
[----:B------:R-:W-:Y:S02]  /*5df0*/  F2FP.BF16.F32.PACK_AB R59, R132, R55 ;  /* 0x00000037843b723e */ /* 0x000fe400000010ff */
[----:B------:R-:W-:-:S02]  /*5e00*/  F2FP.BF16.F32.PACK_AB R56, R131, R40 ;  /* 0x000000288338723e */ /* 0x000fc400000010ff */
[----:B------:R-:W-:-:S07]  /*5e10*/  F2FP.BF16.F32.PACK_AB R58, R41, R66 ;  /* 0x00000042293a723e */ /* 0x000fce00000010ff */
.L_x_1905:
[----:B------:R-:W-:Y:S05]  /*5e20*/  BSYNC B2 ;  /* 0x0000000000027941 */ /* 0x000fea0003800000 */
.L_x_1904:
[----:B------:R-:W-:Y:S01]  /*5e30*/  ISETP.GE.AND P4, PT, R63, R110, PT ;  /* 0x0000006e3f00720c */ /* 0x000fe20003f86270 */
[----:B------:R-:W-:-:S12]  /*5e40*/  ULDC.64 UR4, c[0x0][0x208] ;  /* 0x0000820000047ab9 */ /* 0x000fd80000000a00 */
        /* <DEDUP_REMOVED lines=9> */
.L_x_1903:
[----:B------:R-:W-:Y:S05]  /*5ee0*/  BSYNC B1 ;  /* 0x0000000000017941 */ /* 0x000fea0003800000 */
.L_x_1902:
[----:B------:R-:W-:-:S13]  /*5ef0*/  ISETP.NE.AND P4, PT, R12, RZ, PT ;  /* 0x000000ff0c00720c */ /* 0x000fda0003f85270 */
[----:B------:R-:W-:Y:S05]  /*5f00*/  @!P4 BRA `(.L_x_1870) ;  /* 0x0000000800acc947 */ /* 0x000fea0003800000 */
[----:B-1-3--:R-:W2:Y:S04]  /*5f10*/  LDL R44, [R1+0x48] ;  /* 0x00004800012c7983 */ /* 0x00aea80000100800 */
[----:B------:R-:W3:Y:S04]  /*5f20*/  LDL R42, [R1+0x4c] ;  /* 0x00004c00012a7983 */ /* 0x000ee80000100800 */
[----:B------:R-:W4:Y:S01]  /*5f30*/  LDL R43, [R1+0x50] ;  /* 0x00005000012b7983 */ /* 0x000f220000100800 */
[----:B------:R-:W-:Y:S01]  /*5f40*/  VIADD R54, R23, 0x20 ;  /* 0x0000002017367836 */ /* 0x000fe20000000000 */
[----:B------:R-:W-:-:S04]  /*5f50*/  IADD3 R40, P4, P5, R28, R96, R9 ;  /* 0x000000601c287210 */ /* 0x000fc80007d9e009 */
[----:B------:R-:W-:Y:S02]  /*5f60*/  ISETP.GE.AND P6, PT, R54, R104, PT ;  /* 0x000000683600720c */ /* 0x000fe40003fc6270 */
[----:B------:R-:W-:Y:S02]  /*5f70*/  IADD3.X R41, R0, R111, R89, P4, P5 ;  /* 0x0000006f00297210 */ /* 0x000fe400027ea459 */
[C---:B------:R-:W-:Y:S02]  /*5f80*/  LEA R52, P4, R40.reuse, R94, 0x1 ;  /* 0x0000005e28347211 */ /* 0x040fe400078808ff */
[----:B------:R-:W-:Y:S02]  /*5f90*/  SEL R112, R107, R112, !P6 ;  /* 0x000000706b707207 */ /* 0x000fe40007000000 */
[----:B------:R-:W-:Y:S02]  /*5fa0*/  LEA.HI.X R53, R40, R95, R41, 0x1, P4 ;  /* 0x0000005f28357211 */ /* 0x000fe400020f0c29 */
        /* <DEDUP_REMOVED lines=23> */
[--C-:B------:R-:W-:Y:S02]  /*6120*/  SHF.R.U32.HI R63, RZ, 0x10, R37.reuse ;  /* 0x00000010ff3f7819 */ /* 0x100fe40000011625 */
[----:B------:R-:W-:Y:S01]  /*6130*/  SHF.R.U64 R60, R36, 0x10, R37 ;  /* 0x00000010243c7819 */ /* 0x000fe20000001225 */
[----:B------:R-:W-:Y:S01]  /*6140*/  IMAD.U32 R37, R44, 0x10000, RZ ;  /* 0x000100002c257824 */ /* 0x000fe200078e00ff */
[----:B------:R-:W-:Y:S01]  /*6150*/  PRMT R126, R126, 0x5410, R61 ;  /* 0x000054107e7e7816 */ /* 0x000fe2000000003d */
[----:B-1----:R-:W-:Y:S01]  /*6160*/  IMAD.U32 R36, R40, 0x10000, RZ ;  /* 0x0001000028247824 */ /* 0x002fe200078e00ff */
[----:B------:R-:W-:Y:S01]  /*6170*/  SHF.R.U64 R54, R48, 0x10, R49 ;  /* 0x0000001030367819 */ /* 0x000fe20000001231 */
[----:B------:R-:W-:Y:S01]  /*6180*/  IMAD.U32 R49, R41, 0x10000, RZ ;  /* 0x0001000029317824 */ /* 0x000fe200078e00ff */
[----:B------:R-:W-:-:S02]  /*6190*/  PRMT R122, R122, 0x5410, R63 ;  /* 0x000054107a7a7816 */ /* 0x000fc4000000003f */
[--C-:B------:R-:W-:Y:S02]  /*61a0*/  SHF.R.U64 R56, R50, 0x10, R51.reuse ;  /* 0x0000001032387819 */ /* 0x100fe40000001233 */
[----:B------:R-:W-:Y:S01]  /*61b0*/  PRMT R121, R121, 0x5410, R60 ;  /* 0x0000541079797816 */ /* 0x000fe2000000003c */
[----:B------:R-:W-:Y:S01]  /*61c0*/  IMAD.U32 R60, R126, 0x10000, RZ ;  /* 0x000100007e3c7824 */ /* 0x000fe200078e00ff */
[----:B------:R-:W-:Y:S01]  /*61d0*/  SHF.R.U32.HI R59, RZ, 0x10, R51 ;  /* 0x00000010ff3b7819 */ /* 0x000fe20000011633 */
[----:B------:R-:W-:Y:S01]  /*61e0*/  IMAD.U32 R51, R47, 0x10000, RZ ;  /* 0x000100002f337824 */ /* 0x000fe200078e00ff */
[----:B------:R-:W-:Y:S02]  /*61f0*/  SHF.R.U32.HI R58, RZ, 0x10, R39 ;  /* 0x00000010ff3a7819 */ /* 0x000fe40000011627 */
[----:B------:R-:W-:Y:S01]  /*6200*/  PRMT R125, R125, 0x5410, R54 ;  /* 0x000054107d7d7816 */ /* 0x000fe20000000036 */
[----:B------:R-:W-:Y:S01]  /*6210*/  IMAD.U32 R54, R122, 0x10000, RZ ;  /* 0x000100007a367824 */ /* 0x000fe200078e00ff */
[----:B------:R-:W-:Y:S01]  /*6220*/  PRMT R123, R123, 0x5410, R56 ;  /* 0x000054107b7b7816 */ /* 0x000fe20000000038 */
[----:B------:R-:W-:Y:S01]  /*6230*/  FMUL.FTZ R56, R57, R60 ;  /* 0x0000003c39387220 */ /* 0x000fe20000410000 */
[----:B------:R-:W-:-:S02]  /*6240*/  PRMT R124, R124, 0x5410, R59 ;  /* 0x000054107c7c7816 */ /* 0x000fc4000000003b */
[----:B------:R-:W-:Y:S01]  /*6250*/  SHF.R.U64 R62, R38, 0x10, R39 ;  /* 0x00000010263e7819 */ /* 0x000fe20000001227 */
[----:B------:R-:W-:Y:S01]  /*6260*/  IMAD.U32 R38, R42, 0x10000, RZ ;  /* 0x000100002a267824 */ /* 0x000fe200078e00ff */
[----:B------:R-:W-:Y:S01]  /*6270*/  LOP3.LUT R50, R45, 0xffff0000, RZ, 0xc0, !PT ;  /* 0xffff00002d327812 */ /* 0x000fe200078ec0ff */
[C---:B------:R-:W-:Y:S01]  /*6280*/  IMAD.U32 R45, R43.reuse, 0x10000, RZ ;  /* 0x000100002b2d7824 */ /* 0x040fe200078e00ff */
[----:B------:R-:W-:Y:S02]  /*6290*/  LOP3.LUT R59, R126, 0xffff0000, RZ, 0xc0, !PT ;  /* 0xffff00007e3b7812 */ /* 0x000fe400078ec0ff */
[----:B------:R-:W-:Y:S02]  /*62a0*/  LOP3.LUT R39, R43, 0xffff0000, RZ, 0xc0, !PT ;  /* 0xffff00002b277812 */ /* 0x000fe400078ec0ff */
[----:B------:R-:W-:Y:S01]  /*62b0*/  PRMT R119, R119, 0x5410, R58 ;  /* 0x0000541077777816 */ /* 0x000fe2000000003a */
[-C--:B------:R-:W-:Y:S01]  /*62c0*/  FMUL.FTZ R58, R57, R54.reuse ;  /* 0x00000036393a7220 */ /* 0x080fe20000410000 */
[----:B------:R-:W-:Y:S01]  /*62d0*/  LOP3.LUT R43, R47, 0xffff0000, RZ, 0xc0, !PT ;  /* 0xffff00002f2b7812 */ /* 0x000fe200078ec0ff */
[----:B------:R-:W-:Y:S01]  /*62e0*/  FFMA.FTZ R47, R49, R54, -R56 ;  /* 0x00000036312f7223 */ /* 0x000fe20000010838 */
[----:B------:R-:W-:Y:S01]  /*62f0*/  LOP3.LUT R57, R122, 0xffff0000, RZ, 0xc0, !PT ;  /* 0xffff00007a397812 */ /* 0x000fe200078ec0ff */
[----:B------:R-:W-:Y:S01]  /*6300*/  IMAD.U32 R56, R124, 0x10000, RZ ;  /* 0x000100007c387824 */ /* 0x000fe200078e00ff */
[----:B------:R-:W-:Y:S01]  /*6310*/  LOP3.LUT R48, R41, 0xffff0000, RZ, 0xc0, !PT ;  /* 0xffff000029307812 */ /* 0x000fe200078ec0ff */
[----:B------:R-:W-:Y:S01]  /*6320*/  FMUL.FTZ R61, R50, R59 ;  /* 0x0000003b323d7220 */ /* 0x000fe20000410000 */
[----:B------:R-:W-:-:S02]  /*6330*/  IMAD.U32 R54, R119, 0x10000, RZ ;  /* 0x0001000077367824 */ /* 0x000fc400078e00ff */
[----:B------:R-:W-:Y:S01]  /*6340*/  FFMA.FTZ R49, R49, R60, R58 ;  /* 0x0000003c31317223 */ /* 0x000fe2000001003a */
[-C--:B------:R-:W-:Y:S01]  /*6350*/  FMUL.FTZ R63, R50, R57.reuse ;  /* 0x00000039323f7220 */ /* 0x080fe20000410000 */
[C---:B------:R-:W-:Y:S01]  /*6360*/  FMUL.FTZ R58, R51.reuse, R56 ;  /* 0x00000038333a7220 */ /* 0x040fe20000410000 */
[----:B------:R-:W-:Y:S01]  /*6370*/  FFMA.FTZ R50, R48, R57, -R61 ;  /* 0x0000003930327223 */ /* 0x000fe2000001083d */
[----:B------:R-:W-:Y:S01]  /*6380*/  LOP3.LUT R124, R124, 0xffff0000, RZ, 0xc0, !PT ;  /* 0xffff00007c7c7812 */ /* 0x000fe200078ec0ff */
[-C--:B------:R-:W-:Y:S01]  /*6390*/  FMUL.FTZ R57, R51, R54.reuse ;  /* 0x0000003633397220 */ /* 0x080fe20000410000 */
[----:B------:R-:W-:Y:S01]  /*63a0*/  FFMA.FTZ R51, R45, R54, -R58 ;  /* 0x000000362d337223 */ /* 0x000fe2000001083a */
[----:B------:R-:W-:Y:S01]  /*63b0*/  LOP3.LUT R54, R119, 0xffff0000, RZ, 0xc0, !PT ;  /* 0xffff000077367812 */ /* 0x000fe200078ec0ff */
[----:B------:R-:W-:Y:S02]  /*63c0*/  IMAD.U32 R41, R46, 0x10000, RZ ;  /* 0x000100002e297824 */ /* 0x000fe400078e00ff */
[----:B------:R-:W-:Y:S01]  /*63d0*/  FFMA.FTZ R45, R45, R56, R57 ;  /* 0x000000382d2d7223 */ /* 0x000fe20000010039 */
[----:B------:R-:W-:Y:S01]  /*63e0*/  FMUL.FTZ R58, R43, R124 ;  /* 0x0000007c2b3a7220 */ /* 0x000fe20000410000 */
[----:B------:R-:W-:Y:S01]  /*63f0*/  IMAD.U32 R57, R125, 0x10000, RZ ;  /* 0x000100007d397824 */ /* 0x000fe200078e00ff */
[----:B------:R-:W-:Y:S01]  /*6400*/  LOP3.LUT R44, R44, 0xffff0000, RZ, 0xc0, !PT ;  /* 0xffff00002c2c7812 */ /* 0x000fe200078ec0ff */
[----:B------:R-:W-:Y:S01]  /*6410*/  IMAD.U32 R56, R121, 0x10000, RZ ;  /* 0x0001000079387824 */ /* 0x000fe200078e00ff */
[----:B------:R-:W-:Y:S01]  /*6420*/  LOP3.LUT R125, R125, 0xffff0000, RZ, 0xc0, !PT ;  /* 0xffff00007d7d7812 */ /* 0x000fe200078ec0ff */
[-C--:B------:R-:W-:Y:S01]  /*6430*/  FMUL.FTZ R60, R43, R54.reuse ;  /* 0x000000362b3c7220 */ /* 0x080fe20000410000 */
[----:B------:R-:W-:Y:S01]  /*6440*/  FFMA.FTZ R54, R39, R54, -R58 ;  /* 0x0000003627367223 */ /* 0x000fe2000001083a */
[----:B------:R-:W-:Y:S01]  /*6450*/  LOP3.LUT R121, R121, 0xffff0000, RZ, 0xc0, !PT ;  /* 0xffff000079797812 */ /* 0x000fe200078ec0ff */
[C---:B------:R-:W-:Y:S01]  /*6460*/  FMUL.FTZ R43, R37.reuse, R57 ;  /* 0x00000039252b7220 */ /* 0x040fe20000410000 */
[----:B------:R-:W-:Y:S01]  /*6470*/  LOP3.LUT R40, R40, 0xffff0000, RZ, 0xc0, !PT ;  /* 0xffff000028287812 */ /* 0x000fe200078ec0ff */
[----:B------:R-:W-:Y:S01]  /*6480*/  FMUL.FTZ R58, R37, R56 ;  /* 0x00000038253a7220 */ /* 0x000fe20000410000 */
[C---:B------:R-:W-:Y:S01]  /*6490*/  FMUL.FTZ R37, R44.reuse, R125 ;  /* 0x0000007d2c257220 */ /* 0x040fe20000410000 */
[----:B------:R-:W-:Y:S01]  /*64a0*/  PRMT R117, R117, 0x5410, R62 ;  /* 0x0000541075757816 */ /* 0x000fe2000000003e */
[----:B------:R-:W-:Y:S01]  /*64b0*/  FFMA.FTZ R60, R39, R124, R60 ;  /* 0x0000007c273c7223 */ /* 0x000fe2000001003c */
[-C--:B------:R-:W-:Y:S01]  /*64c0*/  FMUL.FTZ R39, R44, R121.reuse ;  /* 0x000000792c277220 */ /* 0x080fe20000410000 */
[----:B------:R-:W-:Y:S01]  /*64d0*/  FFMA.FTZ R44, R40, R121, -R37 ;  /* 0x00000079282c7223 */ /* 0x000fe20000010825 */
[C---:B------:R-:W-:Y:S01]  /*64e0*/  FFMA.FTZ R43, R36.reuse, R56, -R43 ;  /* 0x00000038242b7223 */ /* 0x040fe2000001082b */
[----:B------:R-:W-:Y:S01]  /*64f0*/  FFMA.FTZ R58, R36, R57, R58 ;  /* 0x00000039243a7223 */ /* 0x000fe2000001003a */
[----:B------:R-:W-:Y:S01]  /*6500*/  IMAD.U32 R37, R123, 0x10000, RZ ;  /* 0x000100007b257824 */ /* 0x000fe200078e00ff */
[----:B------:R-:W-:Y:S01]  /*6510*/  LOP3.LUT R46, R46, 0xffff0000, RZ, 0xc0, !PT ;  /* 0xffff00002e2e7812 */ /* 0x000fe200078ec0ff */
[----:B------:R-:W-:Y:S01]  /*6520*/  IMAD.U32 R36, R117, 0x10000, RZ ;  /* 0x0001000075247824 */ /* 0x000fe200078e00ff */
[----:B------:R-:W-:Y:S01]  /*6530*/  LOP3.LUT R123, R123, 0xffff0000, RZ, 0xc0, !PT ;  /* 0xffff00007b7b7812 */ /* 0x000fe200078ec0ff */
[----:B------:R-:W-:Y:S01]  /*6540*/  FFMA.FTZ R39, R40, R125, R39 ;  /* 0x0000007d28277223 */ /* 0x000fe20000010027 */
[----:B------:R-:W-:Y:S01]  /*6550*/  LOP3.LUT R117, R117, 0xffff0000, RZ, 0xc0, !PT ;  /* 0xffff000075757812 */ /* 0x000fe200078ec0ff */
[C---:B------:R-:W-:Y:S01]  /*6560*/  FMUL.FTZ R57, R41.reuse, R37 ;  /* 0x0000002529397220 */ /* 0x040fe20000410000 */
[-C--:B------:R-:W-:Y:S01]  /*6570*/  FMUL.FTZ R40, R41, R36.reuse ;  /* 0x0000002429287220 */ /* 0x080fe20000410000 */
[----:B------:R-:W-:Y:S01]  /*6580*/  LOP3.LUT R42, R42, 0xffff0000, RZ, 0xc0, !PT ;  /* 0xffff00002a2a7812 */ /* 0x000fe200078ec0ff */
[C---:B------:R-:W-:Y:S01]  /*6590*/  FMUL.FTZ R41, R46.reuse, R123 ;  /* 0x0000007b2e297220 */ /* 0x040fe20000410000 */
[----:B------:R-:W-:Y:S01]  /*65a0*/  FMUL.FTZ R46, R46, R117 ;  /* 0x000000752e2e7220 */ /* 0x000fe20000410000 */
[----:B------:R-:W-:Y:S01]  /*65b0*/  FFMA.FTZ R48, R48, R59, R63 ;  /* 0x0000003b30307223 */ /* 0x000fe2000001003f */
[C---:B------:R-:W-:Y:S01]  /*65c0*/  FFMA.FTZ R40, R38.reuse, R37, R40 ;  /* 0x0000002526287223 */ /* 0x040fe20000010028 */
[----:B------:R-:W-:Y:S01]  /*65d0*/  FFMA.FTZ R57, R38, R36, -R57 ;  /* 0x0000002426397223 */ /* 0x000fe20000010839 */
[----:B------:R-:W-:Y:S01]  /*65e0*/  FFMA.FTZ R123, R42, R123, R46 ;  /* 0x0000007b2a7b7223 */ /* 0x000fe2000001002e */
[----:B------:R-:W-:Y:S01]  /*65f0*/  F2FP.BF16.F32.PACK_AB R44, R44, R43 ;  /* 0x0000002b2c2c723e */ /* 0x000fe200000010ff */
[----:B------:R-:W-:Y:S01]  /*6600*/  FFMA.FTZ R36, R42, R117, -R41 ;  /* 0x000000752a247223 */ /* 0x000fe20000010829 */
[----:B------:R-:W-:-:S02]  /*6610*/  F2FP.BF16.F32.PACK_AB R51, R54, R51 ;  /* 0x000000333633723e */ /* 0x000fc400000010ff */
[----:B------:R-:W-:Y:S02]  /*6620*/  F2FP.BF16.F32.PACK_AB R48, R48, R49 ;  /* 0x000000313030723e */ /* 0x000fe400000010ff */
[----:B------:R-:W-:Y:S01]  /*6630*/  F2FP.BF16.F32.PACK_AB R39, R39, R58 ;  /* 0x0000003a2727723e */ /* 0x000fe200000010ff */
[----:B------:R-:W-:Y:S01]  /*6640*/  IMAD.MOV.U32 R43, RZ, RZ, R51 ;  /* 0x000000ffff2b7224 */ /* 0x000fe200078e0033 */
[----:B------:R-:W-:Y:S02]  /*6650*/  F2FP.BF16.F32.PACK_AB R41, R50, R47 ;  /* 0x0000002f3229723e */ /* 0x000fe400000010ff */
[----:B------:R-:W-:Y:S01]  /*6660*/  F2FP.BF16.F32.PACK_AB R46, R123, R40 ;  /* 0x000000287b2e723e */ /* 0x000fe200000010ff */
[----:B------:R-:W-:Y:S01]  /*6670*/  IMAD.MOV.U32 R40, RZ, RZ, R44 ;  /* 0x000000ffff287224 */ /* 0x000fe200078e002c */
[----:B------:R-:W-:Y:S01]  /*6680*/  F2FP.BF16.F32.PACK_AB R47, R60, R45 ;  /* 0x0000002d3c2f723e */ /* 0x000fe200000010ff */
[----:B------:R-:W-:Y:S01]  /*6690*/  IMAD.MOV.U32 R44, RZ, RZ, R39 ;  /* 0x000000ffff2c7224 */ /* 0x000fe200078e0027 */
[----:B------:R-:W-:Y:S01]  /*66a0*/  F2FP.BF16.F32.PACK_AB R42, R36, R57 ;  /* 0x00000039242a723e */ /* 0x000fe200000010ff */
[----:B------:R-:W-:-:S07]  /*66b0*/  IMAD.MOV.U32 R45, RZ, RZ, R48 ;  /* 0x000000ffff2d7224 */ /* 0x000fce00078e0030 */
.L_x_1907:
[----:B------:R-:W-:Y:S05]  /*66c0*/  BSYNC B1 ;  /* 0x0000000000017941 */ /* 0x000fea0003800000 */
.L_x_1906:
[----:B------:R-:W-:Y:S01]  /*66d0*/  ISETP.GE.AND P4, PT, R55, R110, PT ;  /* 0x0000006e3700720c */ /* 0x000fe20003f86270 */
[----:B------:R-:W-:Y:S02]  /*66e0*/  ULDC.64 UR4, c[0x0][0x208] ;  /* 0x0000820000047ab9 */ /* 0x000fe40000000a00 */
[----:B-1----:R4:W-:Y:S10]  /*66f0*/  STG.E.128 desc[UR4][R52.64], R40 ;  /* 0x0000002834007986 */ /* 0x0029f4000c101d04 */
[----:B------:R-:W-:Y:S05]  /*6700*/  @P4 BRA `(.L_x_1870) ;  /* 0x0000000000ac4947 */ /* 0x000fea0003800000 */
[--C-:B------:R-:W-:Y:S01]  /*6710*/  SHF.R.S32.HI R36, RZ, 0x1f, R55.reuse ;  /* 0x0000001fff247819 */ /* 0x100fe20000011437 */
[----:B------:R-:W-:Y:S01]  /*6720*/  ULDC.64 UR4, c[0x0][0x208] ;  /* 0x0000820000047ab9 */ /* 0x000fe20000000a00 */
[----:B------:R-:W-:-:S04]  /*6730*/  IADD3 R55, P4, P5, R28, R96, R55 ;  /* 0x000000601c377210 */ /* 0x000fc80007d9e037 */
[----:B------:R-:W-:Y:S02]  /*6740*/  IADD3.X R36, R0, R111, R36, P4, P5 ;  /* 0x0000006f00247210 */ /* 0x000fe400027ea424 */
[----:B------:R-:W-:-:S04]  /*6750*/  LEA R94, P4, R55, R94, 0x1 ;  /* 0x0000005e375e7211 */ /* 0x000fc800078808ff */
[----:B------:R-:W-:-:S05]  /*6760*/  LEA.HI.X R95, R55, R95, R36, 0x1, P4 ;  /* 0x0000005f375f7211 */ /* 0x000fca00020f0c24 */
[----:B--2---:R1:W-:Y:S01]  /*6770*/  STG.E.128 desc[UR4][R94.64], R44 ;  /* 0x0000002c5e007986 */ /* 0x0043e2000c101d04 */
[----:B------:R-:W-:Y:S05]  /*6780*/  BRA `(.L_x_1870) ;  /* 0x00000000008c7947 */ /* 0x000fea0003800000 */
.L_x_1863:
[----:B------:R-:W-:-:S04]  /*6790*/  ULOP3.LUT UR4, UR60, 0x1, URZ, 0xfc, !UPT ;  /* 0x000000013c047892 */ /* 0x000fc8000f8efc3f */
[----:B------:R-:W-:-:S06]  /*67a0*/  UISETP.NE.AND UP0, UPT, UR4, 0x3, UPT ;  /* 0x000000030400788c */ /* 0x000fcc000bf05270 */
[----:B------:R-:W-:-:S13]  /*67b0*/  PLOP3.LUT P3, PT, PT, PT, UP0, 0x80, 0x0 ;  /* 0x000000000000781c */ /* 0x000fda0003f6f008 */
[----:B------:R-:W-:Y:S05]  /*67c0*/  @!P3 BRA `(.L_x_1908) ;  /* 0x000000000004b947 */ /* 0x000fea0003800000 */
[----:B------:R-:W-:Y:S01]  /*67d0*/  BPT.TRAP 0x1 ;  /* 0x000000040000795c */ /* 0x000fe20000300000 */
.L_x_1908:
[----:B------:R-:W2:Y:S01]  /*67e0*/  LDL R36, [R1+0x44] ;  /* 0x0000440001247983 */ /* 0x000ea20000100800 */
[----:B------:R-:W-:Y:S01]  /*67f0*/  IMAD R20, R19, 0x8, R16 ;  /* 0x0000000813147824 */ /* 0x000fe200078e0210 */
[----:B------:R-:W-:Y:S01]  /*6800*/  BSSY B1, `(.L_x_1909) ;  /* 0x0000006000017945 */ /* 0x000fe20003800000 */
[----:B------:R-:W-:-:S05]  /*6810*/  IMAD R91, R25, -0x90, R2 ;  /* 0xffffff70195b7824 */ /* 0x000fca00078e0202 */
[----:B------:R-:W-:Y:S02]  /*6820*/  VIMNMX R91, R91, 0x90, PT ;  /* 0x000000905b5b7848 */ /* 0x000fe40003fe0100 */
[----:B--2---:R-:W-:-:S04]  /*6830*/  SHF.L.U32 R92, R36, 0x1f, RZ ;  /* 0x0000001f245c7819 */ /* 0x004fc800000006ff */
[----:B------:R-:W0:Y:S02]  /*6840*/  SYNCS.PHASECHK.TRANS64.TRYWAIT P4, [R20+URZ+0x31c90], R92 ;  /* 0x031c905c140075a7 */ /* 0x000e24000808017f */
[----:B0-----:R-:W-:Y:S05]  /*6850*/  @!P4 BRA `(.L_x_1910) ;  /* 0x000001c800ecc947 */ /* 0x001fea0003800000 */
.L_x_2110:
[----:B------:R-:W-:Y:S05]  /*6860*/  BSYNC B1 ;  /* 0x0000000000017941 */ /* 0x000fea0003800000 */
.L_x_1909:
[----:B------:R-:W-:-:S13]  /*6870*/  ISETP.GE.AND P4, PT, R144, R91, PT ;  /* 0x0000005b9000720c */ /* 0x000fda0003f86270 */
[----:B------:R-:W-:Y:S05]  /*6880*/  @P4 BRA `(.L_x_1870) ;  /* 0x00000000004c4947 */ /* 0x000fea0003800000 */
[----:B------:R-:W-:Y:S01]  /*6890*/  ISETP.NE.AND P4, PT, R10, RZ, PT ;  /* 0x000000ff0a00720c */ /* 0x000fe20003f85270 */
[----:B------:R-:W-:-:S12]  /*68a0*/  ULDC.64 UR4, c[0x0][0x208] ;  /* 0x0000820000047ab9 */ /* 0x000fd80000000a00 */
        /* <DEDUP_REMOVED lines=17> */
.L_x_1870:
[----:B------:R-:W-:Y:S05]  /*69c0*/  BSYNC B0 ;  /* 0x0000000000007941 */ /* 0x000fea0003800000 */
.L_x_1862:
        /* <DEDUP_REMOVED lines=17> */
.L_x_1912:
[----:B------:R-:W-:Y:S05]  /*6ae0*/  BSYNC B0 ;  /* 0x0000000000007941 */ /* 0x000fea0003800000 */
.L_x_1911:
[----:B------:R-:W2:Y:S01]  /*6af0*/  SYNCS.PHASECHK.TRANS64.TRYWAIT P3, [R20+URZ+0x31cb0], R92 ;  /* 0x031cb05c140075a7 */ /* 0x000ea2000806017f */
[----:B------:R-:W-:Y:S04]  /*6b00*/  BSSY B0, `(.L_x_1913) ;  /* 0x0000002000007945 */ /* 0x000fe80003800000 */
[----:B--2---:R-:W-:Y:S05]  /*6b10*/  @!P3 BRA `(.L_x_1914) ;  /* 0x000001c80050b947 */ /* 0x004fea0003800000 */
.L_x_2111:
[----:B------:R-:W-:Y:S05]  /*6b20*/  BSYNC B0 ;  /* 0x0000000000007941 */ /* 0x000fea0003800000 */
.L_x_1913:
[----:B------:R-:W-:Y:S01]  /*6b30*/  ISETP.GE.AND P3, PT, R144, R91, PT ;  /* 0x0000005b9000720c */ /* 0x000fe20003f66270 */
[----:B------:R-:W-:-:S12]  /*6b40*/  BSSY B0, `(.L_x_1915) ;  /* 0x0000023000007945 */ /* 0x000fd80003800000 */
[----:B------:R-:W-:Y:S05]  /*6b50*/  @P3 BRA `(.L_x_1916) ;  /* 0x0000000000843947 */ /* 0x000fea0003800000 */
[----:B------:R-:W-:Y:S01]  /*6b60*/  IMAD.WIDE R38, R25, 0x90, R78 ;  /* 0x0000009019267825 */ /* 0x000fe200078e024e */
[----:B------:R-:W-:Y:S01]  /*6b70*/  ULDC.64 UR4, c[0x0][0x318] ;  /* 0x0000c60000047ab9 */ /* 0x000fe20000000a00 */
[----:B------:R-:W-:Y:S02]  /*6b80*/  ULDC.64 UR6, c[0x0][0x208] ;  /* 0x0000820000067ab9 */ /* 0x000fe40000000a00 */
[----:B------:R-:W-:Y:S02]  /*6b90*/  IMAD R39, R39, UR4, RZ ;  /* 0x0000000427277c24 */ /* 0x000fe4000f8e02ff */
[----:B-1----:R-:W-:Y:S02]  /*6ba0*/  IMAD.MOV.U32 R36, RZ, RZ, R30 ;  /* 0x000000ffff247224 */ /* 0x002fe400078e001e */
[----:B------:R-:W-:Y:S02]  /*6bb0*/  IMAD.MOV.U32 R37, RZ, RZ, R82 ;  /* 0x000000ffff257224 */ /* 0x000fe400078e0052 */
[----:B------:R-:W-:-:S02]  /*6bc0*/  IMAD R39, R38, UR5, R39 ;  /* 0x0000000526277c24 */ /* 0x000fc4000f8e0227 */
        /* <DEDUP_REMOVED lines=26> */
.L_x_1916:
[----:B------:R-:W-:Y:S05]  /*6d70*/  BSYNC B0 ;  /* 0x0000000000007941 */ /* 0x000fea0003800000 */
.L_x_1915:
[----:B------:R-:W4:Y:S01]  /*6d80*/  LDL.LU R21, [R1+0x44] ;  /* 0x0000440001157983 */ /* 0x000f220000300800 */
[----:B0-2---:R-:W-:Y:S02]  /*6d90*/  @!P4 VIADD R20, R20, 0x31cc0 ;  /* 0x00031cc01414c836 */ /* 0x005fe40000000000 */
[----:B------:R-:W-:Y:S01]  /*6da0*/  VIADD R19, R19, 0x1 ;  /* 0x0000000113137836 */ /* 0x000fe20000000000 */
[----:B------:R-:W-:Y:S01]  /*6db0*/  @!PT LDS RZ, [RZ] ;  /* 0x00000000fffff984 */ /* 0x000fe20000000800 */
[----:B------:R-:W-:Y:S01]  /*6dc0*/  @!PT LDS RZ, [RZ] ;  /* 0x00000000fffff984 */ /* 0x000fe20000000800 */
[----:B------:R-:W-:Y:S01]  /*6dd0*/  @!PT LDS RZ, [RZ] ;  /* 0x00000000fffff984 */ /* 0x000fe20000000800 */
[----:B------:R-:W-:Y:S01]  /*6de0*/  @!PT LDS RZ, [RZ] ;  /* 0x00000000fffff984 */ /* 0x000fe20000000800 */
[----:B------:R0:W-:Y:S06]  /*6df0*/  MEMBAR.ALL.CTA ;  /* 0x0000000000007992 */ /* 0x0001ec0000008000 */
[----:B0-----:R-:W0:Y:S01]  /*6e00*/  FENCE.VIEW.ASYNC.S ;  /* 0x00000000000073c6 */ /* 0x001e220000000000 */
[----:B------:R-:W-:Y:S01]  /*6e10*/  @!P4 PRMT R20, RZ, 0x654, R20 ;  /* 0x00000654ff14c816 */ /* 0x000fe20000000014 */
[----:B0-----:R2:W-:Y:S01]  /*6e20*/  BAR.SYNC.DEFER_BLOCKING R109, 0x80 ;  /* 0x0002006d0000751d */ /* 0x0015e20000010000 */
[----:B------:R-:W-:-:S04]  /*6e30*/  ISETP.NE.AND P3, PT, R19, 0x2, PT ;  /* 0x000000021300780c */ /* 0x000fc80003f65270 */
[----:B------:R-:W-:Y:S01]  /*6e40*/  SEL R19, R19, RZ, P3 ;  /* 0x000000ff13137207 */ /* 0x000fe20001800000 */
[----:B------:R0:W-:Y:S02]  /*6e50*/  @!P4 SYNCS.ARRIVE.TRANS64.RED.A1T0 RZ, [R20+URZ], RZ ;  /* 0x000000ff14ffc9a7 */ /* 0x0001e4000810043f */
[----:B0-----:R-:W-:-:S04]  /*6e60*/  SEL R20, RZ, 0x1, P3 ;  /* 0x00000001ff147807 */ /* 0x001fc80001800000 */
[----:B----4-:R-:W-:-:S05]  /*6e70*/  LOP3.LUT R21, R21, R20, RZ, 0x3c, !PT ;  /* 0x0000001415157212 */ /* 0x010fca00078e3cff */
[----:B------:R2:W-:Y:S01]  /*6e80*/  STL [R1+0x44], R21 ;  /* 0x0000441501007387 */ /* 0x0005e20000100800 */
[----:B------:R-:W-:Y:S05]  /*6e90*/  @P2 BRA `(.L_x_1917) ;  /* 0xffffffb8002c2947 */ /* 0x000fea000383ffff */
[----:B--2---:R-:W0:Y:S01]  /*6ea0*/  S2R R21, SR_TID.X ;  /* 0x0000000000157919 */ /* 0x004e220000002100 */
[----:B------:R-:W-:Y:S02]  /*6eb0*/  PLOP3.LUT P0, PT, PT, PT, PT, 0x8, 0x0 ;  /* 0x000000000000781c */ /* 0x000fe40003f0e170 */
[----:B0-----:R-:W-:-:S04]  /*6ec0*/  SHF.R.U32.HI R21, RZ, 0x7, R21 ;  /* 0x00000007ff157819 */ /* 0x001fc80000011615 */
[----:B------:R-:W-:-:S13]  /*6ed0*/  ISETP.NE.AND P5, PT, R21, 0x1, PT ;  /* 0x000000011500780c */ /* 0x000fda0003fa5270 */
[----:B------:R-:W-:Y:S06]  /*6ee0*/  @!P5 BAR.ARV 0x9, 0x100 ;  /* 0x024400000000db1d */ /* 0x000fec0000002000 */
.L_x_1857:
[----:B------:R-:W-:Y:S02]  /*6ef0*/  ISETP.GE.AND P2, PT, R108, 0x1, PT ;  /* 0x000000016c00780c */ /* 0x000fe40003f46270 */
[----:B------:R-:W-:Y:S02]  /*6f00*/  CS2R R72, SRZ ;  /* 0x0000000000487805 */ /* 0x000fe4000001ff00 */
[----:B------:R-:W-:Y:S01]  /*6f10*/  PLOP3.LUT P1, PT, PT, PT, PT, 0x80, 0x0 ;  /* 0x000000000000781c */ /* 0x000fe20003f2f070 */
[----:B------:R-:W-:Y:S01]  /*6f20*/  IMAD.MOV.U32 R0, RZ, RZ, RZ ;  /* 0x000000ffff007224 */ /* 0x000fe200078e00ff */
[----:B------:R-:W-:Y:S02]  /*6f30*/  CS2R R42, SRZ ;  /* 0x00000000002a7805 */ /* 0x000fe4000001ff00 */
[----:B------:R-:W-:Y:S02]  /*6f40*/  CS2R R34, SRZ ;  /* 0x0000000000227805 */ /* 0x000fe4000001ff00 */
[----:B------:R-:W-:-:S02]  /*6f50*/  CS2R R48, SRZ ;  /* 0x0000000000307805 */ /* 0x000fc4000001ff00 */
[----:B------:R-:W-:Y:S01]  /*6f60*/  CS2R R44, SRZ ;  /* 0x00000000002c7805 */ /* 0x000fe2000001ff00 */
[----:B---3--:R-:W-:Y:S01]  /*6f70*/  IMAD.MOV.U32 R39, RZ, RZ, RZ ;  /* 0x000000ffff277224 */ /* 0x008fe200078e00ff */
[----:B------:R-:W-:Y:S01]  /*6f80*/  CS2R R26, SRZ ;  /* 0x00000000001a7805 */ /* 0x000fe2000001ff00 */
[----:B------:R-:W-:Y:S01]  /*6f90*/  IMAD.MOV.U32 R54, RZ, RZ, RZ ;  /* 0x000000ffff367224 */ /* 0x000fe200078e00ff */
[----:B------:R-:W-:Y:S02]  /*6fa0*/  CS2R R52, SRZ ;  /* 0x0000000000347805 */ /* 0x000fe4000001ff00 */
[----:B------:R-:W-:Y:S01]  /*6fb0*/  CS2R R40, SRZ ;  /* 0x0000000000287805 */ /* 0x000fe2000001ff00 */
[----:B------:R-:W-:Y:S01]  /*6fc0*/  IMAD.MOV.U32 R51, RZ, RZ, RZ ;  /* 0x000000ffff337224 */ /* 0x000fe200078e00ff */
[----:B------:R-:W-:Y:S02]  /*6fd0*/  CS2R R56, SRZ ;  /* 0x0000000000387805 */ /* 0x000fe4000001ff00 */
[----:B------:R-:W-:-:S02]  /*6fe0*/  CS2R R74, SRZ ;  /* 0x00000000004a7805 */ /* 0x000fc4000001ff00 */
[----:B-1----:R-:W-:Y:S01]  /*6ff0*/  CS2R R36, SRZ ;  /* 0x0000000000247805 */ /* 0x002fe2000001ff00 */
[----:B------:R-:W-:Y:S01]  /*7000*/  IMAD.MOV.U32 R46, RZ, RZ, RZ ;  /* 0x000000ffff2e7224 */ /* 0x000fe200078e00ff */
[----:B------:R-:W-:Y:S02]  /*7010*/  CS2R R68, SRZ ;  /* 0x0000000000447805 */ /* 0x000fe4000001ff00 */
[----:B------:R-:W-:Y:S02]  /*7020*/  CS2R R60, SRZ ;  /* 0x00000000003c7805 */ /* 0x000fe4000001ff00 */
[----:B------:R-:W-:Y:S02]  /*7030*/  CS2R R76, SRZ ;  /* 0x00000000004c7805 */ /* 0x000fe4000001ff00 */
[----:B------:R-:W-:Y:S02]  /*7040*/  CS2R R32, SRZ ;  /* 0x0000000000207805 */ /* 0x000fe4000001ff00 */
[----:B------:R-:W-:-:S02]  /*7050*/  CS2R R78, SRZ ;  /* 0x00000000004e7805 */ /* 0x000fc4000001ff00 */
[----:B------:R-:W-:Y:S02]  /*7060*/  CS2R R64, SRZ ;  /* 0x0000000000407805 */ /* 0x000fe4000001ff00 */
[----:B------:R-:W-:Y:S02]  /*7070*/  CS2R R28, SRZ ;  /* 0x00000000001c7805 */ /* 0x000fe4000001ff00 */
[----:B------:R-:W-:Y:S01]  /*7080*/  CS2R R80, SRZ ;  /* 0x0000000000507805 */ /* 0x000fe2000001ff00 */
[----:B------:R-:W-:Y:S01]  /*7090*/  IMAD.MOV.U32 R84, RZ, RZ, RZ ;  /* 0x000000ffff547224 */ /* 0x000fe200078e00ff */
[----:B------:R-:W-:Y:S02]  /*70a0*/  CS2R R14, SRZ ;  /* 0x00000000000e7805 */ /* 0x000fe4000001ff00 */
[----:B------:R-:W-:Y:S01]  /*70b0*/  CS2R R82, SRZ ;  /* 0x0000000000527805 */ /* 0x000fe2000001ff00 */
[----:B------:R-:W-:Y:S06]  /*70c0*/  @P0 BRA `(.L_x_1918) ;  /* 0x00000000000c0947 */ /* 0x000fec0003800000 */
[----:B------:R-:W1:Y:S01]  /*70d0*/  FENCE.VIEW.ASYNC.G ;  /* 0x00000000000073c6 */ /* 0x000e620000000100 */
[----:B------:R-:W-:Y:S05]  /*70e0*/  WARPSYNC.ALL ;  /* 0x0000000000007948 */ /* 0x000fea0003800000 */
[----:B-1----:R-:W-:Y:S06]  /*70f0*/  BAR.ARV 0xc, 0x1a0 ;  /* 0x0306800000007b1d */ /* 0x002fec0000002000 */
.L_x_1918:
[----:B------:R-:W-:Y:S01]  /*7100*/  CS2R R12, SRZ ;  /* 0x00000000000c7805 */ /* 0x000fe2000001ff00 */
[----:B------:R-:W-:Y:S06]  /*7110*/  @!P2 BRA `(.L_x_1919) ;  /* 0x0000014c0090a947 */ /* 0x000fec0003800000 */
[----:B------:R-:W1:Y:S01]  /*7120*/  S2R R2, SR_TID.X ;  /* 0x0000000000027919 */ /* 0x000e620000002100 */
[----:B------:R-:W-:Y:S01]  /*7130*/  UMOV UR4, 0xffffffff ;  /* 0xffffffff00047882 */ /* 0x000fe20000000000 */
[----:B-1----:R-:W-:-:S05]  /*7140*/  VIADD R2, R2, 0xffffff80 ;  /* 0xffffff8002027836 */ /* 0x002fca0000000000 */
[----:B------:R-:W-:-:S04]  /*7150*/  SHF.R.S32.HI R0, RZ, 0x1f, R2 ;  /* 0x0000001fff007819 */ /* 0x000fc80000011402 */
[----:B------:R-:W-:-:S04]  /*7160*/  LEA.HI R0, R0, R2, RZ, 0x7 ;  /* 0x0000000200007211 */ /* 0x000fc800078f38ff */
[----:B------:R-:W-:Y:S01]  /*7170*/  SHF.R.S32.HI R13, RZ, 0x7, R0 ;  /* 0x00000007ff0d7819 */ /* 0x000fe20000011400 */
[----:B------:R-:W-:Y:S06]  /*7180*/  BRA.DIV UR4, `(.L_x_1920) ;  /* 0x000001c204c87947 */ /* 0x000fec000b800000 */
[----:B------:R-:W1:Y:S04]  /*7190*/  SHFL.IDX PT, R0, R13, RZ, 0x1f ;  /* 0x00001fff0d007589 */ /* 0x000e6800000e0000 */
[----:B-1----:R1:W-:Y:S02]  /*71a0*/  STL [R1+0x54], R0 ;  /* 0x0000540001007387 */ /* 0x0023e40000100800 */
.L_x_2114:
[----:B------:R-:W1:Y:S01]  /*71b0*/  LDL R2, [R1+0x54] ;  /* 0x0000540001027983 */ /* 0x000e620000100800 */
[----:B------:R-:W-:Y:S01]  /*71c0*/  BSSY B6, `(.L_x_1921) ;  /* 0x000001f000067945 */ /* 0x000fe20003800000 */
[----:B-1----:R-:W-:-:S05]  /*71d0*/  IMAD.HI R0, R2, 0x55555556, RZ ;  /* 0x5555555602007827 */ /* 0x002fca00078e02ff */
[----:B------:R-:W-:-:S05]  /*71e0*/  LEA.HI R0, R0, R0, RZ, 0x1 ;  /* 0x0000000000007211 */ /* 0x000fca00078f08ff */
[----:B------:R-:W-:Y:S02]  /*71f0*/  IMAD R3, R0, -0x3, R2 ;  /* 0xfffffffd00037824 */ /* 0x000fe400078e0202 */
[----:B------:R-:W-:Y:S02]  /*7200*/  VIADD R2, R16, 0x24300 ;  /* 0x0002430010027836 */ /* 0x000fe40000000000 */
[C---:B------:R-:W-:Y:S02]  /*7210*/  IMAD R0, R3.reuse, 0x1000, R16 ;  /* 0x0000100003007824 */ /* 0x040fe400078e0210 */
[----:B------:R-:W-:Y:S01]  /*7220*/  IMAD R3, R3, 0x800, R2 ;  /* 0x0000080003037824 */ /* 0x000fe200078e0202 */
[----:B------:R-:W-:Y:S01]  /*7230*/  LOP3.LUT P0, RZ, R2, 0x9f, RZ, 0xc0, !PT ;  /* 0x0000009f02ff7812 */ /* 0x000fe2000780c0ff */
[----:B------:R-:W-:-:S03]  /*7240*/  VIADD R0, R0, 0xda00 ;  /* 0x0000da0000007836 */ /* 0x000fc60000000000 */
[----:B------:R-:W-:Y:S02]  /*7250*/  SHF.R.U32.HI R3, RZ, 0x4, R3 ;  /* 0x00000004ff037819 */ /* 0x000fe40000011603 */
[----:B------:R-:W-:Y:S02]  /*7260*/  SHF.R.U32.HI R0, RZ, 0x4, R0 ;  /* 0x00000004ff007819 */ /* 0x000fe40000011600 */
[----:B------:R-:W-:Y:S02]  /*7270*/  LOP3.LUT R3, R3, 0x3fff, RZ, 0xc0, !PT ;  /* 0x00003fff03037812 */ /* 0x000fe400078ec0ff */
[----:B------:R-:W-:-:S03]  /*7280*/  LOP3.LUT R2, R0, 0x3fff, RZ, 0xc0, !PT ;  /* 0x00003fff00027812 */ /* 0x000fc600078ec0ff */
[----:B------:R1:W-:Y:S01]  /*7290*/  STL [R1+0x5c], R3 ;  /* 0x00005c0301007387 */ /* 0x0003e20000100800 */
[----:B------:R-:W-:Y:S05]  /*72a0*/  @!P0 BRA `(.L_x_1922) ;  /* 0x0000000000408947 */ /* 0x000fea0003800000 */
[----:B------:R-:W-:Y:S01]  /*72b0*/  MOV R0, 0x0 ;  /* 0x0000000000007802 */ /* 0x000fe20000000f00 */
[----:B------:R-:W-:Y:S01]  /*72c0*/  ULDC.64 UR4, c[0x4][0xa8] ;  /* 0x01002a0000047ab9 */ /* 0x000fe20000000a00 */
[----:B------:R-:W-:Y:S01]  /*72d0*/  ULDC.64 UR6, c[0x4][0xb0] ;  /* 0x01002c0000067ab9 */ /* 0x000fe20000000a00 */
[----:B------:R-:W-:Y:S01]  /*72e0*/  IMAD.U32 R4, RZ, RZ, UR4 ;  /* 0x00000004ff047e24 */ /* 0x000fe2000f8e00ff */
[----:B--2---:R2:W3:Y:S01]  /*72f0*/  LDC.64 R14, c[0x4][R0] ;  /* 0x01000000000e7b82 */ /* 0x0044e20000000a00 */
[----:B------:R-:W-:Y:S01]  /*7300*/  IMAD.U32 R5, RZ, RZ, UR5 ;  /* 0x00000005ff057e24 */ /* 0x000fe2000f8e00ff */
[----:B------:R-:W-:Y:S01]  /*7310*/  ULDC.64 UR4, c[0x4][0x20] ;  /* 0x0100080000047ab9 */ /* 0x000fe20000000a00 */
[----:B------:R-:W-:Y:S02]  /*7320*/  IMAD.U32 R6, RZ, RZ, UR6 ;  /* 0x00000006ff067e24 */ /* 0x000fe4000f8e00ff */
[----:B------:R-:W-:Y:S02]  /*7330*/  IMAD.U32 R7, RZ, RZ, UR7 ;  /* 0x00000007ff077e24 */ /* 0x000fe4000f8e00ff */
[----:B------:R-:W-:-:S02]  /*7340*/  IMAD.U32 R10, RZ, RZ, UR4 ;  /* 0x00000004ff0a7e24 */ /* 0x000fc4000f8e00ff */
[----:B0-----:R-:W-:Y:S02]  /*7350*/  IMAD.U32 R11, RZ, RZ, UR5 ;  /* 0x00000005ff0b7e24 */ /* 0x001fe4000f8e00ff */
[----:B------:R-:W-:Y:S02]  /*7360*/  IMAD.MOV.U32 R8, RZ, RZ, 0x70 ;  /* 0x00000070ff087424 */ /* 0x000fe400078e00ff */
[----:B------:R-:W-:Y:S02]  /*7370*/  IMAD.MOV.U32 R12, RZ, RZ, 0x1 ;  /* 0x00000001ff0c7424 */ /* 0x000fe400078e00ff */
[----:B--2---:R-:W-:-:S07]  /*7380*/  IMAD.MOV.U32 R13, RZ, RZ, RZ ;  /* 0x000000ffff0d7224 */ /* 0x004fce00078e00ff */
[----:B------:R-:W-:-:S07]  /*7390*/  LEPC R20, `(.L_x_1922) ;  /* 0x000000001014794e */ /* 0x000fce0000000000 */
[----:B-1-3-5:R-:W-:Y:S05]  /*73a0*/  CALL.ABS.NOINC R14 ;  /* 0x000000000e007343 */ /* 0x02afea0003c00000 */
.L_x_1922:
[----:B------:R-:W-:Y:S05]  /*73b0*/  BSYNC B6 ;  /* 0x0000000000067941 */ /* 0x000fea0003800000 */
.L_x_1921:
[----:B------:R-:W-:Y:S02]  /*73c0*/  ULDC UR4, c[0x0][0x3d4] ;  /* 0x0000f50000047ab9 */ /* 0x000fe40000000800 */
[----:B------:R-:W-:-:S13]  /*73d0*/  ISETP.LT.AND P0, PT, RZ, UR4, PT ;  /* 0x00000004ff007c0c */ /* 0x000fda000bf01270 */
[----:B------:R-:W-:Y:S05]  /*73e0*/  @P0 BRA `(.L_x_1923) ;  /* 0x0000000000400947 */ /* 0x000fea0003800000 */
[----:B------:R-:W3:Y:S02]  /*73f0*/  LDL R20, [R1+0x80] ;  /* 0x0000800001147983 */ /* 0x000ee40000100800 */
[----:B---3--:R-:W-:-:S04]  /*7400*/  LEA.HI R0, R20, R20, RZ, 0x1 ;  /* 0x0000001414007211 */ /* 0x008fc800078f08ff */
[----:B------:R-:W-:-:S05]  /*7410*/  LOP3.LUT R0, R0, 0xfffffffe, RZ, 0xc0, !PT ;  /* 0xfffffffe00007812 */ /* 0x000fca00078ec0ff */
[----:B------:R-:W-:-:S05]  /*7420*/  IMAD.IADD R0, R20, 0x1, -R0 ;  /* 0x0000000114007824 */ /* 0x000fca00078e0a00 */
[----:B-1----:R-:W-:-:S04]  /*7430*/  SHF.L.U32 R3, R0, 0x1f, RZ ;  /* 0x0000001f00037819 */ /* 0x002fc800000006ff */
[----:B------:R1:W3:Y:S03]  /*7440*/  SYNCS.PHASECHK.TRANS64.TRYWAIT P0, [R16+URZ+0x31c00], R3 ;  /* 0x031c0003100075a7 */ /* 0x0002e6000800017f */
[----:B---3--:R-:W-:Y:S05]  /*7450*/  @!P0 NANOSLEEP.SYNCS 0x989680 ;  /* 0x009896800000895d */ /* 0x008fea0003900000 */
[----:B------:R-:W3:Y:S01]  /*7460*/  @!P0 SYNCS.PHASECHK.TRANS64 P0, [R16+URZ+0x31c00], R3 ;  /* 0x031c0003100085a7 */ /* 0x000ee2000800007f */
[----:B------:R-:W-:Y:S04]  /*7470*/  BSSY B0, `(.L_x_1924) ;  /* 0x0000006000007945 */ /* 0x000fe80003800000 */
[----:B---3--:R-:W-:Y:S05]  /*7480*/  @P0 BRA `(.L_x_1925) ;  /* 0x0000000000100947 */ /* 0x008fea0003800000 */
.L_x_1926:
[----:B---3--:R3:W4:Y:S02]  /*7490*/  SYNCS.PHASECHK.TRANS64.TRYWAIT P0, [R16+URZ+0x31c00], R3 ;  /* 0x031c0003100075a7 */ /* 0x008724000800017f */
[----:B----4-:R-:W-:Y:S05]  /*74a0*/  @!P0 NANOSLEEP.SYNCS 0x989680 ;  /* 0x009896800000895d */ /* 0x010fea0003900000 */
[----:B------:R-:W4:Y:S02]  /*74b0*/  @!P0 SYNCS.PHASECHK.TRANS64 P0, [R16+URZ+0x31c00], R3 ;  /* 0x031c0003100085a7 */ /* 0x000f24000800007f */
[----:B----4-:R-:W-:Y:S05]  /*74c0*/  @!P0 BRA `(.L_x_1926) ;  /* 0xfffffffc00f08947 */ /* 0x010fea000383ffff */
.L_x_1925:
[----:B------:R-:W-:Y:S05]  /*74d0*/  BSYNC B0 ;  /* 0x0000000000007941 */ /* 0x000fea0003800000 */
.L_x_1924:
[----:B------:R-:W-:Y:S05]  /*74e0*/  BRA `(.L_x_1927) ;  /* 0x0000004000587947 */ /* 0x000fea0003800000 */
.L_x_1923:
[----:B------:R-:W-:Y:S01]  /*74f0*/  ULOP3.LUT UP0, URZ, UR61, 0x1bf, URZ, 0xc0, !UPT ;  /* 0x000001bf3d3f7892 */ /* 0x000fe2000f80c03f */
[----:B-----5:R-:W-:Y:S01]  /*7500*/  SHF.R.S32.HI R0, RZ, 0x1f, R106 ;  /* 0x0000001fff007819 */ /* 0x020fe2000001146a */
[----:B------:R-:W-:Y:S01]  /*7510*/  ULDC.64 UR4, c[0x0][0x3d8] ;  /* 0x0000f60000047ab9 */ /* 0x000fe20000000a00 */
[----:B------:R-:W-:Y:S01]  /*7520*/  ULDC.64 UR6, c[0x0][0x3e8] ;  /* 0x0000fa0000067ab9 */ /* 0x000fe20000000a00 */
[----:B------:R-:W-:Y:S01]  /*7530*/  IMAD.WIDE.U32 R44, R106, UR4, RZ ;  /* 0x000000046a2c7c25 */ /* 0x000fe2000f8e00ff */
[----:B------:R-:W-:Y:S02]  /*7540*/  SHF.R.S32.HI R55, RZ, 0x1f, R18 ;  /* 0x0000001fff377819 */ /* 0x000fe40000011412 */
[----:B------:R-:W-:Y:S01]  /*7550*/  PLOP3.LUT P0, PT, PT, PT, UP0, 0x80, 0x0 ;  /* 0x000000000000781c */ /* 0x000fe20003f0f008 */
[C---:B-1----:R-:W-:Y:S01]  /*7560*/  IMAD R3, R0.reuse, UR4, RZ ;  /* 0x0000000400037c24 */ /* 0x042fe2000f8e02ff */
        /* <DEDUP_REMOVED lines=12> */
[----:B--2---:R1:W2:Y:S01]  /*7630*/  LDC.64 R14, c[0x4][R0] ;  /* 0x01000000000e7b82 */ /* 0x0042a20000000a00 */
        /* <DEDUP_REMOVED lines=8> */
[----:B-1----:R-:W-:-:S07]  /*76c0*/  IMAD.MOV.U32 R13, RZ, RZ, RZ ;  /* 0x000000ffff0d7224 */ /* 0x002fce00078e00ff */
[----:B------:R-:W-:-:S07]  /*76d0*/  LEPC R20, `(.L_x_1928) ;  /* 0x000000001014794e */ /* 0x000fce0000000000 */
[----:B--2---:R-:W-:Y:S05]  /*76e0*/  CALL.ABS.NOINC R14 ;  /* 0x000000000e007343 */ /* 0x004fea0003c00000 */
.L_x_1928:
[----:B------:R-:W3:Y:S01]  /*76f0*/  LDL R50, [R1+0x2c] ;  /* 0x00002c0001327983 */ /* 0x000ee20000100800 */
[----:B0-----:R-:W0:Y:S01]  /*7700*/  LDC.64 R10, c[0x0][0x3d8] ;  /* 0x0000f600ff0a7b82 */ /* 0x001e220000000a00 */
[----:B------:R-:W-:Y:S02]  /*7710*/  ULDC.U8 UR4, c[0x0][0x3f0] ;  /* 0x0000fc0000047ab9 */ /* 0x000fe40000000000 */
[----:B------:R-:W4:Y:S05]  /*7720*/  LDL R20, [R1+0x34] ;  /* 0x0000340001147983 */ /* 0x000f2a0000100800 */
[----:B------:R-:W1:Y:S01]  /*7730*/  LDC.64 R12, c[0x0][0x3e8] ;  /* 0x0000fa00ff0c7b82 */ /* 0x000e620000000a00 */
[----:B------:R-:W-:Y:S01]  /*7740*/  ISETP.NE.AND P0, PT, RZ, UR4, PT ;  /* 0x00000004ff007c0c */ /* 0x000fe2000bf05270 */
[----:B------:R-:W-:Y:S01]  /*7750*/  BSSY B0, `(.L_x_1929) ;  /* 0x00003e7000007945 */ /* 0x000fe20003800000 */
[----:B---3--:R-:W-:Y:S01]  /*7760*/  SHF.R.S32.HI R3, RZ, 0x1f, R50 ;  /* 0x0000001fff037819 */ /* 0x008fe20000011432 */
[----:B0-----:R-:W-:-:S04]  /*7770*/  IMAD.WIDE.U32 R46, R50, R10, RZ ;  /* 0x0000000a322e7225 */ /* 0x001fc800078e00ff */
[C---:B------:R-:W-:Y:S02]  /*7780*/  IMAD R4, R3.reuse, R10, RZ ;  /* 0x0000000a03047224 */ /* 0x040fe400078e02ff */
[-C--:B-1----:R-:W-:Y:S02]  /*7790*/  IMAD R6, R3, R12.reuse, RZ ;  /* 0x0000000c03067224 */ /* 0x082fe400078e02ff */
[C---:B----4-:R-:W-:Y:S02]  /*77a0*/  IMAD R0, R50.reuse, -0xc0, R20 ;  /* 0xffffff4032007824 */ /* 0x050fe400078e0214 */
[----:B--2---:R-:W-:-:S04]  /*77b0*/  IMAD.WIDE.U32 R14, R50, R12, RZ ;  /* 0x0000000c320e7225 */ /* 0x004fc800078e00ff */
        /* <DEDUP_REMOVED lines=27> */
[-C--:B------:R-:W-:Y:S01]  /*7970*/  IMAD R0, R56, R10.reuse, RZ ;  /* 0x0000000a38007224 */ /* 0x080fe200078e02ff */
[----:B------:R-:W-:Y:S01]  /*7980*/  ULDC.64 UR6, c[0x0][0x3c8] ;  /* 0x0000f20000067ab9 */ /* 0x000fe20000000a00 */
[--C-:B------:R-:W-:Y:S01]  /*7990*/  IMAD.WIDE.U32 R6, R144, R10, R4.reuse ;  /* 0x0000000a90067225 */ /* 0x100fe200078e0004 */
[----:B------:R-:W-:Y:S01]  /*79a0*/  ULDC.64 UR8, c[0x0][0x3e0] ;  /* 0x0000f80000087ab9 */ /* 0x000fe20000000a00 */
[----:B------:R-:W-:Y:S02]  /*79b0*/  CS2R R40, SRZ ;  /* 0x0000000000287805 */ /* 0x000fe4000001ff00 */
[----:B------:R-:W-:Y:S01]  /*79c0*/  CS2R R42, SRZ ;  /* 0x00000000002a7805 */ /* 0x000fe2000001ff00 */
[-C--:B------:R-:W-:Y:S01]  /*79d0*/  IMAD R3, R56, R12.reuse, RZ ;  /* 0x0000000c38037224 */ /* 0x080fe200078e02ff */
[----:B------:R-:W-:Y:S01]  /*79e0*/  ULDC.64 UR10, c[0x0][0x208] ;  /* 0x00008200000a7ab9 */ /* 0x000fe20000000a00 */
[----:B------:R-:W-:Y:S01]  /*79f0*/  IMAD.WIDE.U32 R8, R144, R12, R4 ;  /* 0x0000000c90087225 */ /* 0x000fe200078e0004 */
[----:B------:R-:W-:-:S03]  /*7a00*/  IADD3 R4, P1, R6, R44, RZ ;  /* 0x0000002c06047210 */ /* 0x000fc60007f3e0ff */
[----:B------:R-:W-:Y:S01]  /*7a10*/  IMAD R0, R144, R11, R0 ;  /* 0x0000000b90007224 */ /* 0x000fe200078e0200 */
[----:B------:R-:W-:Y:S01]  /*7a20*/  IADD3 R6, P2, R8, R106, RZ ;  /* 0x0000006a08067210 */ /* 0x000fe20007f5e0ff */
[----:B------:R-:W-:Y:S02]  /*7a30*/  IMAD R3, R144, R13, R3 ;  /* 0x0000000d90037224 */ /* 0x000fe400078e0203 */
[C---:B------:R-:W-:Y:S01]  /*7a40*/  VIADD R8, R18.reuse, 0x10 ;  /* 0x0000001012087836 */ /* 0x040fe20000000000 */
[----:B------:R-:W-:Y:S01]  /*7a50*/  IADD3.X R5, R51, R0, R7, P1, !PT ;  /* 0x0000000033057210 */ /* 0x000fe20000ffe407 */
[----:B------:R-:W-:Y:S01]  /*7a60*/  VIADD R0, R18, 0x8 ;  /* 0x0000000812007836 */ /* 0x000fe20000000000 */
[----:B------:R-:W-:Y:S01]  /*7a70*/  IADD3.X R7, R49, R3, R9, P2, !PT ;  /* 0x0000000331077210 */ /* 0x000fe200017fe409 */
[----:B------:R-:W-:Y:S01]  /*7a80*/  IMAD R3, R53, 0xc0, RZ ;  /* 0x000000c035037824 */ /* 0x000fe200078e02ff */
[----:B------:R-:W-:Y:S01]  /*7a90*/  ISETP.GE.AND P3, PT, R8, UR4, PT ;  /* 0x0000000408007c0c */ /* 0x000fe2000bf66270 */
[----:B------:R-:W-:Y:S01]  /*7aa0*/  IMAD.WIDE.U32 R46, R46, 0xc0, R4 ;  /* 0x000000c02e2e7825 */ /* 0x000fe200078e0004 */
[----:B------:R-:W-:-:S03]  /*7ab0*/  ISETP.GE.AND P1, PT, R0, UR4, PT ;  /* 0x0000000400007c0c */ /* 0x000fc6000bf26270 */
[----:B------:R-:W-:Y:S01]  /*7ac0*/  IMAD R5, R52, 0xc0, RZ ;  /* 0x000000c034057824 */ /* 0x000fe200078e02ff */
[----:B------:R-:W-:Y:S01]  /*7ad0*/  LEA R4, P2, R46, UR6, 0x1 ;  /* 0x000000062e047c11 */ /* 0x000fe2000f8408ff */
[----:B------:R-:W-:-:S04]  /*7ae0*/  IMAD.WIDE.U32 R14, R14, 0xc0, R6 ;  /* 0x000000c00e0e7825 */ /* 0x000fc800078e0006 */
[----:B------:R-:W-:Y:S01]  /*7af0*/  IMAD.IADD R5, R47, 0x1, R5 ;  /* 0x000000012f057824 */ /* 0x000fe200078e0205 */
[----:B------:R-:W-:Y:S01]  /*7b00*/  LEA R6, P5, R14, UR8, 0x1 ;  /* 0x000000080e067c11 */ /* 0x000fe2000f8a08ff */
        /* <DEDUP_REMOVED lines=31> */
.L_x_1932:
[----:B------:R-:W-:Y:S05]  /*7d00*/  BSYNC B1 ;  /* 0x0000000000017941 */ /* 0x000fea0003800000 */
.L_x_1931:
        /* <DEDUP_REMOVED lines=39> */
.L_x_2117:
[----:B------:R-:W-:Y:S01]  /*7f80*/  UMOV UR4, 0xffffffff ;  /* 0xffffffff00047882 */ /* 0x000fe20000000000 */
[----:B------:R-:W-:Y:S02]  /*7f90*/  LOP3.LUT R5, R5, 0xfffffffe, RZ, 0xc0, !PT ;  /* 0xfffffffe05057812 */ /* 0x000fe400078ec0ff */
[----:B------:R-:W-:Y:S05]  /*7fa0*/  BRA.DIV UR4, `(.L_x_1934) ;  /* 0x000001b6048c7947 */ /* 0x000fea000b800000 */
.L_x_2120:
[----:B------:R-:W-:Y:S01]  /*7fb0*/  UMOV UR4, 0xffffffff ;  /* 0xffffffff00047882 */ /* 0x000fe20000000000 */
[----:B------:R-:W-:Y:S02]  /*7fc0*/  IMAD.IADD R5, R46, 0x1, -R5 ;  /* 0x000000012e057824 */ /* 0x000fe400078e0a05 */
[----:B------:R-:W-:Y:S05]  /*7fd0*/  BRA.DIV UR4, `(.L_x_1935) ;  /* 0x000001b604a87947 */ /* 0x000fea000b800000 */
.L_x_2123:
[----:B------:R-:W-:Y:S01]  /*7fe0*/  UMOV UR4, 0xffffffff ;  /* 0xffffffff00047882 */ /* 0x000fe20000000000 */
[----:B------:R-:W-:Y:S02]  /*7ff0*/  SHF.L.U32 R3, R5, 0x1f, RZ ;  /* 0x0000001f05037819 */ /* 0x000fe400000006ff */
[----:B------:R-:W-:Y:S05]  /*8000*/  BRA.DIV UR4, `(.L_x_1936) ;  /* 0x000001b604c47947 */ /* 0x000fea000b800000 */
.L_x_2126:
        /* <DEDUP_REMOVED lines=36> */
.L_x_2127:
[----:B------:R-:W-:Y:S05]  /*8250*/  BSYNC B1 ;  /* 0x0000000000017941 */ /* 0x000fea0003800000 */
.L_x_1937:
        /* <DEDUP_REMOVED lines=26> */
[----:B------:R-:W-:Y:S02]  /*8400*/  SHF.R.U64 R59, R42, 0x10, R43 ;  /* 0x000000102a3b7819 */ /* 0x000fe4000000122b */
[----:B------:R-:W-:Y:S01]  /*8410*/  PRMT R57, R61, 0x5410, R57 ;  /* 0x000054103d397816 */ /* 0x000fe20000000039 */
[----:B------:R-:W-:Y:S01]  /*8420*/  IMAD.U32 R61, R60, 0x10000, RZ ;  /* 0x000100003c3d7824 */ /* 0x000fe200078e00ff */
[----:B------:R-:W-:-:S02]  /*8430*/  SHF.R.U64 R56, R40, 0x10, R41 ;  /* 0x0000001028387819 */ /* 0x000fc40000001229 */
[----:B------:R-:W-:Y:S01]  /*8440*/  PRMT R59, R58, 0x5410, R59 ;  /* 0x000054103a3b7816 */ /* 0x000fe2000000003b */
[C---:B------:R-:W-:Y:S01]  /*8450*/  IMAD.U32 R58, R57.reuse, 0x10000, RZ ;  /* 0x00010000393a7824 */ /* 0x040fe200078e00ff */
[----:B------:R-:W-:Y:S02]  /*8460*/  LOP3.LUT R60, R60, 0xffff0000, RZ, 0xc0, !PT ;  /* 0xffff00003c3c7812 */ /* 0x000fe400078ec0ff */
        /* <DEDUP_REMOVED lines=35> */
.L_x_1941:
[----:B------:R-:W-:Y:S05]  /*86a0*/  BSYNC B1 ;  /* 0x0000000000017941 */ /* 0x000fea0003800000 */
.L_x_1940:
        /* <DEDUP_REMOVED lines=21> */
[-C--:B------:R-:W-:Y:S01]  /*8800*/  FMUL.FTZ R56, R37, R42.reuse ;  /* 0x0000002a25387220 */ /* 0x080fe20000410000 */
        /* <DEDUP_REMOVED lines=27> */
.L_x_1943:
[----:B------:R-:W-:Y:S05]  /*89c0*/  BSYNC B1 ;  /* 0x0000000000017941 */ /* 0x000fea0003800000 */
.L_x_1942:
        /* <DEDUP_REMOVED lines=41> */
[----:B------:R-:W-:Y:S01]  /*8c60*/  FFMA.FTZ R5, R7, R54, -R36 ;  /* 0x0000003607057223 */ /* 0x000fe20000010824 */
[----:B------:R-:W-:Y:S01]  /*8c70*/  F2FP.BF16.F32.PACK_AB R6, R41, R38 ;  /* 0x000000262906723e */ /* 0x000fe200000010ff */
[----:B------:R-:W-:Y:S01]  /*8c80*/  FFMA.FTZ R32, R7, R32, R39 ;  /* 0x0000002007207223 */ /* 0x000fe20000010027 */
[----:B------:R-:W-:Y:S02]  /*8c90*/  F2FP.BF16.F32.PACK_AB R7, R50, R55 ;  /* 0x000000373207723e */ /* 0x000fe400000010ff */
[----:B------:R-:W-:Y:S02]  /*8ca0*/  F2FP.BF16.F32.PACK_AB R4, R35, R4 ;  /* 0x000000042304723e */ /* 0x000fe400000010ff */
[----:B------:R-:W-:-:S05]  /*8cb0*/  F2FP.BF16.F32.PACK_AB R5, R32, R5 ;  /* 0x000000052005723e */ /* 0x000fca00000010ff */
[----:B------:R2:W-:Y:S02]  /*8cc0*/  STS.128 [R3+0x10a00], R4 ;  /* 0x010a000403007388 */ /* 0x0005e40000000c00 */
.L_x_1945:
[----:B------:R-:W-:Y:S05]  /*8cd0*/  BSYNC B1 ;  /* 0x0000000000017941 */ /* 0x000fea0003800000 */
.L_x_1944:
        /* <DEDUP_REMOVED lines=48> */
.L_x_1947:
[----:B------:R-:W-:Y:S05]  /*8fe0*/  BSYNC B1 ;  /* 0x0000000000017941 */ /* 0x000fea0003800000 */
.L_x_1946:
        /* <DEDUP_REMOVED lines=48> */
.L_x_1949:
[----:B------:R-:W-:Y:S05]  /*92f0*/  BSYNC B1 ;  /* 0x0000000000017941 */ /* 0x000fea0003800000 */
.L_x_1948:
        /* <DEDUP_REMOVED lines=48> */
.L_x_1930:
        /* <DEDUP_REMOVED lines=18> */
[----:B0-----:R-:W-:-:S13]  /*9720*/  ISETP.NE.AND P1, PT, R0, 0x1, PT ;  /* 0x000000010000780c */ /* 0x001fda0003f25270 */
[----:B------:R-:W0:Y:S08]  /*9730*/  @P1 LDC R0, c[0x0][0x42c] ;  /* 0x00010b00ff001b82 */ /* 0x000e300000000800 */
[----:B------:R-:W1:Y:S01]  /*9740*/  @P1 LDC R55, c[0x0][0x430] ;  /* 0x00010c00ff371b82 */ /* 0x000e620000000800 */
[----:B--2---:R-:W-:-:S04]  /*9750*/  IMAD R3, R3, 0xc0, R144 ;  /* 0x000000c003037824 */ /* 0x004fc800078e0290 */
[----:B0-----:R-:W-:Y:S01]  /*9760*/  @P1 IMAD.HI.U32 R0, R3, R0, RZ ;  /* 0x0000000003001227 */ /* 0x001fe200078e00ff */
[----:B-1----:R-:W-:Y:S06]  /*9770*/  @P0 BRA `(.L_x_1951) ;  /* 0x0000000000c80947 */ /* 0x002fec0003800000 */
[----:B------:R-:W-:Y:S01]  /*9780*/  SHF.R.S32.HI R9, RZ, 0x1f, R144 ;  /* 0x0000001fff097819 */ /* 0x000fe20000011490 */
[----:B------:R-:W-:Y:S01]  /*9790*/  IMAD.MOV.U32 R4, RZ, RZ, R23 ;  /* 0x000000ffff047224 */ /* 0x000fe200078e0017 */
[----:B------:R-:W-:Y:S01]  /*97a0*/  ULDC.64 UR4, c[0x0][0x3c8] ;  /* 0x0000f20000047ab9 */ /* 0x000fe20000000a00 */
[----:B------:R-:W-:Y:S01]  /*97b0*/  IMAD.MOV.U32 R5, RZ, RZ, R54 ;  /* 0x000000ffff057224 */ /* 0x000fe200078e0036 */
[----:B------:R-:W-:Y:S01]  /*97c0*/  ULDC.64 UR6, c[0x0][0x3e0] ;  /* 0x0000f80000067ab9 */ /* 0x000fe20000000a00 */
[-C--:B------:R-:W-:Y:S01]  /*97d0*/  IMAD R8, R9, R10.reuse, RZ ;  /* 0x0000000a09087224 */ /* 0x080fe200078e02ff */
[----:B------:R-:W-:Y:S01]  /*97e0*/  CS2R R32, SRZ ;  /* 0x0000000000207805 */ /* 0x000fe2000001ff00 */
[----:B------:R-:W-:Y:S01]  /*97f0*/  IMAD.WIDE.U32 R6, R144, R10, R4 ;  /* 0x0000000a90067225 */ /* 0x000fe200078e0004 */
[----:B------:R-:W-:Y:S02]  /*9800*/  CS2R R34, SRZ ;  /* 0x0000000000227805 */ /* 0x000fe4000001ff00 */
[----:B------:R-:W-:-:S02]  /*9810*/  CS2R R36, SRZ ;  /* 0x0000000000247805 */ /* 0x000fc4000001ff00 */
[----:B------:R-:W-:Y:S01]  /*9820*/  CS2R R38, SRZ ;  /* 0x0000000000267805 */ /* 0x000fe2000001ff00 */
[----:B------:R-:W-:Y:S01]  /*9830*/  IMAD R9, R9, R12, RZ ;  /* 0x0000000c09097224 */ /* 0x000fe200078e02ff */
[----:B------:R-:W-:Y:S01]  /*9840*/  IADD3 R44, P2, R6, R44, RZ ;  /* 0x0000002c062c7210 */ /* 0x000fe20007f5e0ff */
[C---:B------:R-:W-:Y:S01]  /*9850*/  IMAD.WIDE.U32 R4, R144.reuse, R12, R4 ;  /* 0x0000000c90047225 */ /* 0x040fe200078e0004 */
[----:B------:R-:W-:Y:S02]  /*9860*/  CS2R R40, SRZ ;  /* 0x0000000000287805 */ /* 0x000fe4000001ff00 */
[----:B------:R-:W-:Y:S02]  /*9870*/  CS2R R42, SRZ ;  /* 0x00000000002a7805 */ /* 0x000fe4000001ff00 */
[----:B------:R-:W-:Y:S01]  /*9880*/  CS2R R24, SRZ ;  /* 0x0000000000187805 */ /* 0x000fe2000001ff00 */
[----:B------:R-:W-:Y:S01]  /*9890*/  IMAD R6, R144, R11, R8 ;  /* 0x0000000b90067224 */ /* 0x000fe200078e0208 */
        /* <DEDUP_REMOVED lines=9> */
[----:B------:R-:W-:Y:S01]  /*9930*/  IMAD.WIDE.U32 R46, R46, 0xc0, R44 ;  /* 0x000000c02e2e7825 */ /* 0x000fe200078e002c */
[----:B------:R-:W-:Y:S01]  /*9940*/  CS2R R30, SRZ ;  /* 0x00000000001e7805 */ /* 0x000fe2000001ff00 */
[----:B------:R-:W-:-:S02]  /*9950*/  ULDC.64 UR8, c[0x0][0x208] ;  /* 0x0000820000087ab9 */ /* 0x000fc40000000a00 */
[----:B------:R-:W-:Y:S01]  /*9960*/  IMAD.WIDE.U32 R14, R14, 0xc0, R106 ;  /* 0x000000c00e0e7825 */ /* 0x000fe200078e006a */
[----:B------:R-:W-:Y:S01]  /*9970*/  LEA R8, P2, R46, UR4, 0x1 ;  /* 0x000000042e087c11 */ /* 0x000fe2000f8408ff */
[----:B------:R-:W-:Y:S02]  /*9980*/  ULDC UR4, c[0x0][0x3d4] ;  /* 0x0000f50000047ab9 */ /* 0x000fe40000000800 */
[----:B------:R-:W-:Y:S01]  /*9990*/  IMAD.IADD R7, R7, 0x1, R47 ;  /* 0x0000000107077824 */ /* 0x000fe200078e022f */
[----:B------:R-:W-:Y:S01]  /*99a0*/  LEA R20, P3, R14, UR6, 0x1 ;  /* 0x000000060e147c11 */ /* 0x000fe2000f8608ff */
[----:B------:R-:W-:Y:S02]  /*99b0*/  IMAD.IADD R5, R5, 0x1, R15 ;  /* 0x0000000105057824 */ /* 0x000fe400078e020f */
[----:B------:R-:W-:Y:S01]  /*99c0*/  VIADD R56, R23, 0x20 ;  /* 0x0000002017387836 */ /* 0x000fe20000000000 */
[----:B------:R-:W-:Y:S02]  /*99d0*/  LEA.HI.X R9, R46, UR5, R7, 0x1, P2 ;  /* 0x000000052e097c11 */ /* 0x000fe400090f0c07 */
[----:B------:R-:W-:-:S02]  /*99e0*/  CS2R R6, SRZ ;  /* 0x0000000000067805 */ /* 0x000fc4000001ff00 */
[----:B------:R-:W-:Y:S02]  /*99f0*/  LEA.HI.X R21, R14, UR7, R5, 0x1, P3 ;  /* 0x000000070e157c11 */ /* 0x000fe400098f0c05 */
[----:B------:R-:W-:Y:S02]  /*9a00*/  CS2R R4, SRZ ;  /* 0x0000000000047805 */ /* 0x000fe4000001ff00 */
[----:B------:R-:W-:Y:S02]  /*9a10*/  ISETP.GE.AND P2, PT, R23, UR4, PT ;  /* 0x0000000417007c0c */ /* 0x000fe4000bf46270 */
[----:B------:R-:W-:Y:S02]  /*9a20*/  ISETP.GE.AND P3, PT, R57, UR4, PT ;  /* 0x0000000439007c0c */ /* 0x000fe4000bf66270 */
[----:B------:R-:W-:-:S09]  /*9a30*/  ISETP.GE.AND P4, PT, R56, UR4, PT ;  /* 0x0000000438007c0c */ /* 0x000fd2000bf86270 */
[----:B------:R0:W5:Y:S04]  /*9a40*/  @!P2 LDG.E.128 R32, desc[UR8][R8.64] ;  /* 0x000000080820a981 */ /* 0x000168000c1e1d00 */
[----:B------:R0:W5:Y:S04]  /*9a50*/  @!P3 LDG.E.128 R36, desc[UR8][R8.64+0x20] ;  /* 0x000020080824b981 */ /* 0x000168000c1e1d00 */
[----:B------:R0:W5:Y:S04]  /*9a60*/  @!P4 LDG.E.128 R40, desc[UR8][R8.64+0x40] ;  /* 0x000040080828c981 */ /* 0x000168000c1e1d00 */
[----:B------:R0:W5:Y:S04]  /*9a70*/  @!P2 LDG.E.128 R4, desc[UR8][R20.64] ;  /* 0x000000081404a981 */ /* 0x000168000c1e1d00 */
[----:B------:R0:W5:Y:S04]  /*9a80*/  @!P3 LDG.E.128 R24, desc[UR8][R20.64+0x20] ;  /* 0x000020081418b981 */ /* 0x000168000c1e1d00 */
[----:B------:R0:W5:Y:S02]  /*9a90*/  @!P4 LDG.E.128 R28, desc[UR8][R20.64+0x40] ;  /* 0x00004008141cc981 */ /* 0x000164000c1e1d00 */
.L_x_1951:
[----:B------:R-:W-:Y:S05]  /*9aa0*/  BSYNC B1 ;  /* 0x0000000000017941 */ /* 0x000fea0003800000 */
.L_x_1950:
[----:B0-----:R-:W2:Y:S01]  /*9ab0*/  LDL R20, [R1+0x80] ;  /* 0x0000800001147983 */ /* 0x001ea20000100800 */
[----:B------:R-:W-:Y:S01]  /*9ac0*/  @P1 SHF.R.U32.HI R3, RZ, R55, R0 ;  /* 0x00000037ff031219 */ /* 0x000fe20000011600 */
[----:B-----5:R-:W-:Y:S01]  /*9ad0*/  IMAD.MOV.U32 R0, RZ, RZ, R4 ;  /* 0x000000ffff007224 */ /* 0x020fe200078e0004 */
[----:B------:R-:W-:Y:S01]  /*9ae0*/  ULDC.64 UR4, c[0x0][0x3c8] ;  /* 0x0000f20000047ab9 */ /* 0x000fe20000000a00 */
[----:B------:R-:W-:Y:S01]  /*9af0*/  IMAD.MOV.U32 R8, RZ, RZ, R5 ;  /* 0x000000ffff087224 */ /* 0x000fe200078e0005 */
[----:B------:R-:W-:Y:S01]  /*9b00*/  SHF.R.S32.HI R9, RZ, 0x1f, R3 ;  /* 0x0000001fff097819 */ /* 0x000fe20000011403 */
[-C--:B------:R-:W-:Y:S01]  /*9b10*/  IMAD.WIDE.U32 R50, R3, R10.reuse, R50 ;  /* 0x0000000a03327225 */ /* 0x080fe200078e0032 */
[----:B------:R-:W-:Y:S01]  /*9b20*/  PRMT R21, R21, 0x5410, R0 ;  /* 0x0000541015157816 */ /* 0x000fe20000000000 */
[----:B------:R-:W-:Y:S01]  /*9b30*/  ULDC.64 UR6, c[0x0][0x3e0] ;  /* 0x0000f80000067ab9 */ /* 0x000fe20000000a00 */
[----:B------:R-:W-:Y:S01]  /*9b40*/  PRMT R44, R44, 0x5410, R8 ;  /* 0x000054102c2c7816 */ /* 0x000fe20000000008 */
[----:B------:R-:W-:-:S02]  /*9b50*/  IMAD R0, R9, R10, RZ ;  /* 0x0000000a09007224 */ /* 0x000fc400078e02ff */
[-C--:B------:R-:W-:Y:S02]  /*9b60*/  IMAD R8, R9, R12.reuse, RZ ;  /* 0x0000000c09087224 */ /* 0x080fe400078e02ff */
        /* <DEDUP_REMOVED lines=11> */
[----:B------:R-:W-:Y:S01]  /*9c20*/  LEA.HI.X R3, R48, UR7, R3, 0x1, P2 ;  /* 0x0000000730037c11 */ /* 0x000fe200090f0c03 */
        /* <DEDUP_REMOVED lines=8> */
.L_x_2130:
[----:B------:R-:W-:Y:S01]  /*9cb0*/  UMOV UR4, 0xffffffff ;  /* 0xffffffff00047882 */ /* 0x000fe20000000000 */
[----:B------:R-:W-:Y:S02]  /*9cc0*/  LOP3.LUT R9, R9, 0xfffffffe, RZ, 0xc0, !PT ;  /* 0xfffffffe09097812 */ /* 0x000fe400078ec0ff */
[----:B------:R-:W-:Y:S05]  /*9cd0*/  BRA.DIV UR4, `(.L_x_1953) ;  /* 0x0000019a04f07947 */ /* 0x000fea000b800000 */
.L_x_2133:
[----:B------:R-:W-:Y:S01]  /*9ce0*/  UMOV UR4, 0xffffffff ;  /* 0xffffffff00047882 */ /* 0x000fe20000000000 */
[----:B------:R-:W-:Y:S02]  /*9cf0*/  IMAD.IADD R9, R20, 0x1, -R9 ;  /* 0x0000000114097824 */ /* 0x000fe400078e0a09 */
[----:B------:R-:W-:Y:S05]  /*9d00*/  BRA.DIV UR4, `(.L_x_1954) ;  /* 0x0000019e040c7947 */ /* 0x000fea000b800000 */
.L_x_2136:
[----:B------:R-:W-:Y:S01]  /*9d10*/  UMOV UR4, 0xffffffff ;  /* 0xffffffff00047882 */ /* 0x000fe20000000000 */
[----:B------:R-:W-:Y:S02]  /*9d20*/  SHF.L.U32 R3, R9, 0x1f, RZ ;  /* 0x0000001f09037819 */ /* 0x000fe400000006ff */
[----:B------:R-:W-:Y:S05]  /*9d30*/  BRA.DIV UR4, `(.L_x_1955) ;  /* 0x0000019e04287947 */ /* 0x000fea000b800000 */
.L_x_2139:
        /* <DEDUP_REMOVED lines=37> */
.L_x_2140:
[----:B------:R-:W-:Y:S05]  /*9f90*/  BSYNC B1 ;  /* 0x0000000000017941 */ /* 0x000fea0003800000 */
.L_x_1956:
        /* <DEDUP_REMOVED lines=14> */
[----:B------:R-:W1:Y:S01]  /*a080*/  S2R R9, SR_TID.X ;  /* 0x0000000000097919 */ /* 0x000e620000002100 */
[----:B------:R-:W-:Y:S02]  /*a090*/  SHF.R.U64 R64, R4, 0x10, R5 ;  /* 0x0000001004407819 */ /* 0x000fe40000001205 */
[----:B------:R-:W-:Y:S02]  /*a0a0*/  SHF.R.U64 R59, R32, 0x10, R33 ;  /* 0x00000010203b7819 */ /* 0x000fe40000001221 */
[----:B------:R-:W-:Y:S02]  /*a0b0*/  SHF.R.U32.HI R66, RZ, 0x10, R5 ;  /* 0x00000010ff427819 */ /* 0x000fe40000011605 */
[----:B------:R-:W-:Y:S02]  /*a0c0*/  PRMT R64, R21, 0x5432, R64 ;  /* 0x0000543215407816 */ /* 0x000fe40000000040 */
[--C-:B------:R-:W-:Y:S02]  /*a0d0*/  SHF.R.U64 R68, R6, 0x10, R7.reuse ;  /* 0x0000001006447819 */ /* 0x100fe40000001207 */
[----:B------:R-:W-:-:S02]  /*a0e0*/  SHF.R.U32.HI R69, RZ, 0x10, R7 ;  /* 0x00000010ff457819 */ /* 0x000fc40000011607 */
[----:B------:R-:W-:Y:S01]  /*a0f0*/  PRMT R59, R65, 0x5410, R59 ;  /* 0x00005410413b7816 */ /* 0x000fe2000000003b */
[----:B------:R-:W-:Y:S01]  /*a100*/  IMAD.U32 R65, R64, 0x10000, RZ ;  /* 0x0001000040417824 */ /* 0x000fe200078e00ff */
[----:B------:R-:W-:Y:S02]  /*a110*/  SHF.R.U32.HI R61, RZ, 0x10, R33 ;  /* 0x00000010ff3d7819 */ /* 0x000fe40000011621 */
[----:B------:R-:W-:Y:S02]  /*a120*/  PRMT R66, R44, 0x5432, R66 ;  /* 0x000054322c427816 */ /* 0x000fe40000000042 */
[----:B------:R-:W-:Y:S01]  /*a130*/  PRMT R69, R60, 0x5410, R69 ;  /* 0x000054103c457816 */ /* 0x000fe20000000045 */
[----:B------:R-:W-:Y:S01]  /*a140*/  IMAD.U32 R60, R59, 0x10000, RZ ;  /* 0x000100003b3c7824 */ /* 0x000fe200078e00ff */
[----:B------:R-:W-:Y:S02]  /*a150*/  SHF.R.U32.HI R63, RZ, 0x10, R35 ;  /* 0x00000010ff3f7819 */ /* 0x000fe40000011623 */
[----:B------:R-:W-:Y:S01]  /*a160*/  PRMT R61, R67, 0x5410, R61 ;  /* 0x00005410433d7816 */ /* 0x000fe2000000003d */
[----:B------:R-:W-:Y:S01]  /*a170*/  IMAD.U32 R67, R66, 0x10000, RZ ;  /* 0x0001000042437824 */ /* 0x000fe200078e00ff */
[----:B------:R-:W-:-:S02]  /*a180*/  PRMT R63, R70, 0x5410, R63 ;  /* 0x00005410463f7816 */ /* 0x000fc4000000003f */
[----:B------:R-:W-:Y:S02]  /*a190*/  SHF.R.U64 R62, R34, 0x10, R35 ;  /* 0x00000010223e7819 */ /* 0x000fe40000001223 */
[----:B------:R-:W-:Y:S02]  /*a1a0*/  LOP3.LUT R64, R64, 0xffff0000, RZ, 0xc0, !PT ;  /* 0xffff000040407812 */ /* 0x000fe400078ec0ff */
[----:B------:R-:W-:Y:S01]  /*a1b0*/  LOP3.LUT R59, R59, 0xffff0000, RZ, 0xc0, !PT ;  /* 0xffff00003b3b7812 */ /* 0x000fe200078ec0ff */
[----:B-1----:R-:W-:Y:S01]  /*a1c0*/  VIADD R9, R9, 0xffffff80 ;  /* 0xffffff8009097836 */ /* 0x002fe20000000000 */
[----:B------:R-:W-:Y:S02]  /*a1d0*/  PRMT R68, R45, 0x5432, R68 ;  /* 0x000054322d447816 */ /* 0x000fe40000000044 */
[----:B------:R-:W-:Y:S02]  /*a1e0*/  PRMT R62, R46, 0x5432, R62 ;  /* 0x000054322e3e7816 */ /* 0x000fe4000000003e */
[----:B0-----:R-:W-:-:S02]  /*a1f0*/  LEA.HI R3, R9, R9, RZ, 0x1 ;  /* 0x0000000909037211 */ /* 0x001fc400078f08ff */
[----:B------:R-:W-:Y:S02]  /*a200*/  LOP3.LUT R66, R66, 0xffff0000, RZ, 0xc0, !PT ;  /* 0xffff000042427812 */ /* 0x000fe400078ec0ff */
[----:B------:R-:W-:-:S05]  /*a210*/  LOP3.LUT R3, R3, 0xfffffffe, RZ, 0xc0, !PT ;  /* 0xfffffffe03037812 */ /* 0x000fca00078ec0ff */
[----:B------:R-:W-:Y:S01]  /*a220*/  IMAD.IADD R3, R9, 0x1, -R3 ;  /* 0x0000000109037824 */ /* 0x000fe200078e0a03 */
[----:B-----5:R-:W-:-:S04]  /*a230*/  LOP3.LUT R9, R76, 0x18, R23, 0xf8, !PT ;  /* 0x000000184c097812 */ /* 0x020fc800078ef817 */
[----:B------:R-:W-:Y:S02]  /*a240*/  LEA.HI R3, R0, R3, RZ, 0x1d ;  /* 0x0000000300037211 */ /* 0x000fe400078fe8ff */
[----:B------:R-:W-:Y:S02]  /*a250*/  LOP3.LUT R9, R9, R72, RZ, 0x3c, !PT ;  /* 0x0000004809097212 */ /* 0x000fe400078e3cff */
[----:B------:R-:W-:-:S03]  /*a260*/  SHF.R.S32.HI R8, RZ, 0x1f, R3 ;  /* 0x0000001fff087819 */ /* 0x000fc60000011403 */
[----:B------:R-:W-:Y:S01]  /*a270*/  IMAD.IADD R10, R74, 0x1, R9 ;  /* 0x000000014a0a7824 */ /* 0x000fe200078e0209 */
[----:B------:R-:W-:Y:S01]  /*a280*/  LEA.HI R8, R8, R3, RZ, 0x2 ;  /* 0x0000000308087211 */ /* 0x000fe200078f10ff */
[----:B------:R-:W-:-:S03]  /*a290*/  IMAD.SHL.U32 R3, R3, 0x8, RZ ;  /* 0x0000000803037824 */ /* 0x000fc600078e00ff */
[----:B------:R-:W-:Y:S02]  /*a2a0*/  SHF.R.S32.HI R9, RZ, 0x2, R8 ;  /* 0x00000002ff097819 */ /* 0x000fe40000011408 */
[----:B------:R-:W-:Y:S02]  /*a2b0*/  LOP3.LUT R8, R76, 0x18, R3, 0xf8, !PT ;  /* 0x000000184c087812 */ /* 0x000fe400078ef803 */
[----:B------:R-:W-:Y:S01]  /*a2c0*/  LEA R3, R10, UR61, 0x1 ;  /* 0x0000003d0a037c11 */ /* 0x000fe2000f8e08ff */
[----:B------:R-:W-:Y:S01]  /*a2d0*/  IMAD R9, R9, 0x1800, R74 ;  /* 0x0000180009097824 */ /* 0x000fe200078e024a */
[----:B------:R-:W-:-:S05]  /*a2e0*/  LOP3.LUT R8, R8, R72, RZ, 0x3c, !PT ;  /* 0x0000004808087212 */ /* 0x000fca00078e3cff */
[----:B------:R-:W-:Y:S02]  /*a2f0*/  IMAD.IADD R13, R9, 0x1, R8 ;  /* 0x00000001090d7824 */ /* 0x000fe400078e0208 */
[----:B------:R-:W0:Y:S02]  /*a300*/  LDS.128 R8, [R3] ;  /* 0x0000000003087984 */ /* 0x000e240000000c00 */
[----:B------:R-:W-:-:S05]  /*a310*/  IMAD R20, R13, 0x2, R16 ;  /* 0x000000020d147824 */ /* 0x000fca00078e0210 */
[----:B------:R-:W1:Y:S01]  /*a320*/  LDS.128 R12, [R20+0xda00] ;  /* 0x00da0000140c7984 */ /* 0x000e620000000c00 */
        /* <DEDUP_REMOVED lines=68> */
.L_x_1959:
[----:B------:R-:W-:Y:S05]  /*a770*/  BSYNC B1 ;  /* 0x0000000000017941 */ /* 0x000fea0003800000 */
.L_x_1958:
[----:B------:R-:W-:Y:S04]  /*a780*/  BSSY B1, `(.L_x_1960) ;  /* 0x0000072000017945 */ /* 0x000fe80003800000 */
[----:B------:R-:W-:Y:S05]  /*a790*/  @P1 BRA `(.L_x_1961) ;  /* 0x0000000400c01947 */ /* 0x000fea0003800000 */
[----:B01----:R-:W-:Y:S02]  /*a7a0*/  SHF.R.S32.HI R3, RZ, 0x1f, R78 ;  /* 0x0000001fff037819 */ /* 0x003fe4000001144e */
        /* <DEDUP_REMOVED lines=21> */
[----:B------:R-:W-:Y:S01]  /*a900*/  IMAD.IADD R9, R5, 0x1, R4 ;  /* 0x0000000105097824 */ /* 0x000fe200078e0204 */
[----:B------:R-:W-:Y:S01]  /*a910*/  PRMT R52, R52, 0x5410, R15 ;  /* 0x0000541034347816 */ /* 0x000fe2000000000f */
[----:B------:R-:W0:Y:S01]  /*a920*/  LDS.128 R4, [R3] ;  /* 0x0000000003047984 */ /* 0x000e220000000c00 */
[----:B------:R-:W-:Y:S01]  /*a930*/  SHF.R.U64 R33, R38, 0x10, R39 ;  /* 0x0000001026217819 */ /* 0x000fe20000001227 */
[----:B------:R-:W-:Y:S01]  /*a940*/  IMAD R12, R9, 0x2, R16 ;  /* 0x00000002090c7824 */ /* 0x000fe200078e0210 */
[----:B------:R-:W-:Y:S01]  /*a950*/  SHF.R.U32.HI R36, RZ, 0x10, R37 ;  /* 0x00000010ff247819 */ /* 0x000fe20000011625 */
[----:B------:R-:W-:Y:S01]  /*a960*/  IMAD.U32 R34, R52, 0x10000, RZ ;  /* 0x0001000034227824 */ /* 0x000fe200078e00ff */
[----:B------:R-:W-:Y:S01]  /*a970*/  SHF.R.U32.HI R38, RZ, 0x10, R39 ;  /* 0x00000010ff267819 */ /* 0x000fe20000011627 */
[----:B------:R-:W-:Y:S01]  /*a980*/  IMAD.U32 R32, R58, 0x10000, RZ ;  /* 0x000100003a207824 */ /* 0x000fe200078e00ff */
[----:B------:R-:W1:Y:S01]  /*a990*/  LDS.128 R8, [R12+0xda00] ;  /* 0x00da00000c087984 */ /* 0x000e620000000c00 */
[----:B------:R-:W-:-:S02]  /*a9a0*/  SHF.R.U64 R13, R26, 0x10, R27 ;  /* 0x000000101a0d7819 */ /* 0x000fc4000000121b */
[----:B------:R-:W-:Y:S02]  /*a9b0*/  PRMT R51, R51, 0x5410, R24 ;  /* 0x0000541033337816 */ /* 0x000fe40000000018 */
[----:B------:R-:W-:Y:S02]  /*a9c0*/  LOP3.LUT R35, R52, 0xffff0000, RZ, 0xc0, !PT ;  /* 0xffff000034237812 */ /* 0x000fe400078ec0ff */
[----:B------:R-:W-:Y:S02]  /*a9d0*/  PRMT R57, R57, 0x5410, R36 ;  /* 0x0000541039397816 */ /* 0x000fe40000000024 */
[----:B------:R-:W-:Y:S02]  /*a9e0*/  PRMT R55, R55, 0x5410, R38 ;  /* 0x0000541037377816 */ /* 0x000fe40000000026 */
[----:B------:R-:W-:Y:S02]  /*a9f0*/  PRMT R54, R54, 0x5410, R13 ;  /* 0x0000541036367816 */ /* 0x000fe4000000000d */
[----:B------:R-:W-:-:S02]  /*aa00*/  PRMT R56, R56, 0x5410, R33 ;  /* 0x0000541038387816 */ /* 0x000fc40000000021 */
[----:B------:R-:W-:Y:S02]  /*aa10*/  LOP3.LUT R33, R58, 0xffff0000, RZ, 0xc0, !PT ;  /* 0xffff00003a217812 */ /* 0x000fe400078ec0ff */
        /* <DEDUP_REMOVED lines=18> */
[C---:B------:R-:W-:Y:S01]  /*ab40*/  FFMA.FTZ R36, R13.reuse, R32, -R36 ;  /* 0x000000200d247223 */ /* 0x040fe20000010824 */
[----:B------:R-:W-:Y:S01]  /*ab50*/  FFMA.FTZ R38, R13, R34, R38 ;  /* 0x000000220d267223 */ /* 0x000fe20000010026 */
[----:B------:R-:W-:Y:S02]  /*ab60*/  IMAD.U32 R13, R57, 0x10000, RZ ;  /* 0x00010000390d7824 */ /* 0x000fe400078e00ff */
[-C--:B------:R-:W-:Y:S01]  /*ab70*/  FMUL.FTZ R39, R8, R33.reuse ;  /* 0x0000002108277220 */ /* 0x080fe20000410000 */
[C---:B------:R-:W-:Y:S01]  /*ab80*/  FFMA.FTZ R37, R4.reuse, R33, -R37 ;  /* 0x0000002104257223 */ /* 0x040fe20000010825 */
[-C--:B------:R-:W-:Y:S01]  /*ab90*/  FMUL.FTZ R33, R25, R24.reuse ;  /* 0x0000001819217220 */ /* 0x080fe20000410000 */
[----:B------:R-:W-:Y:S01]  /*aba0*/  LOP3.LUT R32, R51, 0xffff0000, RZ, 0xc0, !PT ;  /* 0xffff000033207812 */ /* 0x000fe200078ec0ff */
[----:B------:R-:W-:Y:S01]  /*abb0*/  FMUL.FTZ R25, R25, R13 ;  /* 0x0000000d19197220 */ /* 0x000fe20000410000 */
[----:B------:R-:W-:Y:S01]  /*abc0*/  FFMA.FTZ R39, R4, R35, R39 ;  /* 0x0000002304277223 */ /* 0x000fe20000010027 */
[C---:B------:R-:W-:Y:S01]  /*abd0*/  FFMA.FTZ R33, R14.reuse, R13, -R33 ;  /* 0x0000000d0e217223 */ /* 0x040fe20000010821 */
[----:B------:R-:W-:Y:S01]  /*abe0*/  LOP3.LUT R4, R57, 0xffff0000, RZ, 0xc0, !PT ;  /* 0xffff000039047812 */ /* 0x000fe200078ec0ff */
[----:B------:R-:W-:Y:S01]  /*abf0*/  FFMA.FTZ R25, R14, R24, R25 ;  /* 0x000000180e197223 */ /* 0x000fe20000010019 */
[----:B------:R-:W-:Y:S01]  /*ac00*/  FMUL.FTZ R14, R9, R32 ;  /* 0x00000020090e7220 */ /* 0x000fe20000410000 */
[C---:B------:R-:W-:Y:S01]  /*ac10*/  IMAD.U32 R26, R10.reuse, 0x10000, RZ ;  /* 0x000100000a1a7824 */ /* 0x040fe200078e00ff */
[----:B------:R-:W-:Y:S01]  /*ac20*/  LOP3.LUT R10, R10, 0xffff0000, RZ, 0xc0, !PT ;  /* 0xffff00000a0a7812 */ /* 0x000fe200078ec0ff */
[----:B------:R-:W-:-:S02]  /*ac30*/  IMAD.U32 R13, R54, 0x10000, RZ ;  /* 0x00010000360d7824 */ /* 0x000fc400078e00ff */
[-C--:B------:R-:W-:Y:S01]  /*ac40*/  FMUL.FTZ R34, R9, R4.reuse ;  /* 0x0000000409227220 */ /* 0x080fe20000410000 */
[----:B------:R-:W-:Y:S02]  /*ac50*/  IMAD.U32 R8, R56, 0x10000, RZ ;  /* 0x0001000038087824 */ /* 0x000fe400078e00ff */
[----:B------:R-:W-:Y:S01]  /*ac60*/  FFMA.FTZ R24, R5, R4, -R14 ;  /* 0x0000000405187223 */ /* 0x000fe2000001080e */
[----:B------:R-:W-:Y:S02]  /*ac70*/  IMAD.U32 R27, R11, 0x10000, RZ ;  /* 0x000100000b1b7824 */ /* 0x000fe400078e00ff */
[C---:B------:R-:W-:Y:S01]  /*ac80*/  FMUL.FTZ R52, R26.reuse, R13 ;  /* 0x0000000d1a347220 */ /* 0x040fe20000410000 */
[----:B------:R-:W-:Y:S02]  /*ac90*/  IMAD.U32 R14, R53, 0x10000, RZ ;  /* 0x00010000350e7824 */ /* 0x000fe400078e00ff */
[----:B------:R-:W-:Y:S01]  /*aca0*/  FMUL.FTZ R26, R26, R8 ;  /* 0x000000081a1a7220 */ /* 0x000fe20000410000 */
[----:B------:R-:W-:Y:S01]  /*acb0*/  FFMA.FTZ R34, R5, R32, R34 ;  /* 0x0000002005227223 */ /* 0x000fe20000010022 */
[----:B------:R-:W-:-:S02]  /*acc0*/  IMAD.U32 R4, R55, 0x10000, RZ ;  /* 0x0001000037047824 */ /* 0x000fc400078e00ff */
[----:B------:R-:W-:Y:S01]  /*acd0*/  FMUL.FTZ R5, R27, R14 ;  /* 0x0000000e1b057220 */ /* 0x000fe20000410000 */
[C---:B------:R-:W-:Y:S01]  /*ace0*/  FFMA.FTZ R52, R15.reuse, R8, -R52 ;  /* 0x000000080f347223 */ /* 0x040fe20000010834 */
[----:B------:R-:W-:Y:S01]  /*acf0*/  FFMA.FTZ R26, R15, R13, R26 ;  /* 0x0000000d0f1a7223 */ /* 0x000fe2000001001a */
[----:B------:R-:W-:Y:S01]  /*ad00*/  LOP3.LUT R9, R54, 0xffff0000, RZ, 0xc0, !PT ;  /* 0xffff000036097812 */ /* 0x000fe200078ec0ff */
[-C--:B------:R-:W-:Y:S01]  /*ad10*/  FFMA.FTZ R15, R20, R4.reuse, -R5 ;  /* 0x00000004140f7223 */ /* 0x080fe20000010805 */
[----:B------:R-:W-:Y:S01]  /*ad20*/  LOP3.LUT R11, R11, 0xffff0000, RZ, 0xc0, !PT ;  /* 0xffff00000b0b7812 */ /* 0x000fe200078ec0ff */
[----:B------:R-:W-:Y:S01]  /*ad30*/  FMUL.FTZ R27, R27, R4 ;  /* 0x000000041b1b7220 */ /* 0x000fe20000410000 */
[----:B------:R-:W-:Y:S01]  /*ad40*/  LOP3.LUT R5, R56, 0xffff0000, RZ, 0xc0, !PT ;  /* 0xffff000038057812 */ /* 0x000fe200078ec0ff */
[----:B------:R-:W-:Y:S01]  /*ad50*/  FMUL.FTZ R13, R10, R9 ;  /* 0x000000090a0d7220 */ /* 0x000fe20000410000 */
[----:B------:R-:W-:Y:S01]  /*ad60*/  LOP3.LUT R8, R53, 0xffff0000, RZ, 0xc0, !PT ;  /* 0xffff000035087812 */ /* 0x000fe200078ec0ff */
[----:B------:R-:W-:Y:S01]  /*ad70*/  FFMA.FTZ R27, R20, R14, R27 ;  /* 0x0000000e141b7223 */ /* 0x000fe2000001001b */
[----:B------:R-:W-:Y:S01]  /*ad80*/  LOP3.LUT R4, R55, 0xffff0000, RZ, 0xc0, !PT ;  /* 0xffff000037047812 */ /* 0x000fe200078ec0ff */
[-C--:B------:R-:W-:Y:S01]  /*ad90*/  FMUL.FTZ R10, R10, R5.reuse ;  /* 0x000000050a0a7220 */ /* 0x080fe20000410000 */
[----:B------:R-:W-:Y:S01]  /*ada0*/  FFMA.FTZ R13, R6, R5, -R13 ;  /* 0x00000005060d7223 */ /* 0x000fe2000001080d */
[C---:B------:R-:W-:Y:S01]  /*adb0*/  FMUL.FTZ R14, R11.reuse, R8 ;  /* 0x000000080b0e7220 */ /* 0x040fe20000410000 */
[----:B------:R-:W-:Y:S01]  /*adc0*/  F2FP.BF16.F32.PACK_AB R5, R24, R33 ;  /* 0x000000211805723e */ /* 0x000fe200000010ff */
[-C--:B------:R-:W-:Y:S01]  /*add0*/  FMUL.FTZ R35, R11, R4.reuse ;  /* 0x000000040b237220 */ /* 0x080fe20000410000 */
[----:B------:R-:W-:Y:S01]  /*ade0*/  FFMA.FTZ R11, R6, R9, R10 ;  /* 0x00000009060b7223 */ /* 0x000fe2000001000a */
[----:B------:R-:W-:Y:S01]  /*adf0*/  FFMA.FTZ R14, R7, R4, -R14 ;  /* 0x00000004070e7223 */ /* 0x000fe2000001080e */
[----:B------:R-:W-:Y:S01]  /*ae00*/  F2FP.BF16.F32.PACK_AB R4, R37, R36 ;  /* 0x000000242504723e */ /* 0x000fe200000010ff */
[----:B------:R-:W-:Y:S01]  /*ae10*/  FFMA.FTZ R20, R7, R8, R35 ;  /* 0x0000000807147223 */ /* 0x000fe20000010023 */
[----:B------:R-:W-:-:S02]  /*ae20*/  F2FP.BF16.F32.PACK_AB R6, R13, R52 ;  /* 0x000000340d06723e */ /* 0x000fc400000010ff */
[----:B------:R-:W-:Y:S02]  /*ae30*/  F2FP.BF16.F32.PACK_AB R10, R11, R26 ;  /* 0x0000001a0b0a723e */ /* 0x000fe400000010ff */
[----:B------:R-:W-:Y:S02]  /*ae40*/  F2FP.BF16.F32.PACK_AB R7, R14, R15 ;  /* 0x0000000f0e07723e */ /* 0x000fe400000010ff */
[----:B------:R-:W-:Y:S02]  /*ae50*/  F2FP.BF16.F32.PACK_AB R8, R39, R38 ;  /* 0x000000262708723e */ /* 0x000fe400000010ff */
[----:B------:R-:W-:Y:S01]  /*ae60*/  F2FP.BF16.F32.PACK_AB R9, R34, R25 ;  /* 0x000000192209723e */ /* 0x000fe200000010ff */
[----:B------:R2:W-:Y:S01]  /*ae70*/  STS.128 [R3], R4 ;  /* 0x0000000403007388 */ /* 0x0005e20000000c00 */
[----:B------:R-:W-:-:S05]  /*ae80*/  F2FP.BF16.F32.PACK_AB R11, R20, R27 ;  /* 0x0000001b140b723e */ /* 0x000fca00000010ff */
[----:B------:R2:W-:Y:S02]  /*ae90*/  STS.128 [R12+0xda00], R8 ;  /* 0x00da00080c007388 */ /* 0x0005e40000000c00 */
.L_x_1961:
[----:B------:R-:W-:Y:S05]  /*aea0*/  BSYNC B1 ;  /* 0x0000000000017941 */ /* 0x000fea0003800000 */
.L_x_1960:
[----:B------:R-:W-:Y:S05]  /*aeb0*/  @P2 BRA `(.L_x_1939) ;  /* 0x0000000400c02947 */ /* 0x000fea0003800000 */
[----:B012---:R-:W-:Y:S02]  /*aec0*/  SHF.R.S32.HI R3, RZ, 0x1f, R77 ;  /* 0x0000001fff037819 */ /* 0x007fe4000001144d */
[----:B------:R-:W-:Y:S02]  /*aed0*/  SHF.R.U64 R20, R40, 0x10, R41 ;  /* 0x0000001028147819 */ /* 0x000fe40000001229 */
[CC--:B------:R-:W-:Y:S02]  /*aee0*/  LEA.HI R4, R3.reuse, R77.reuse, RZ, 0x3 ;  /* 0x0000004d03047211 */ /* 0x0c0fe400078f18ff */
[----:B------:R-:W-:Y:S02]  /*aef0*/  LEA.HI R3, R3, R77, RZ, 0x5 ;  /* 0x0000004d03037211 */ /* 0x000fe400078f28ff */
[--C-:B------:R-:W-:Y:S02]  /*af00*/  SHF.R.S32.HI R5, RZ, 0x3, R4.reuse ;  /* 0x00000003ff057819 */ /* 0x100fe40000011404 */
[----:B-----5:R-:W-:-:S02]  /*af10*/  LOP3.LUT R4, R76, 0x18, R4, 0xf8, !PT ;  /* 0x000000184c047812 */ /* 0x020fc400078ef804 */
[----:B------:R-:W-:Y:S02]  /*af20*/  LEA.HI R0, R0, R5, RZ, 0x1d ;  /* 0x0000000500007211 */ /* 0x000fe400078fe8ff */
[----:B------:R-:W-:Y:S02]  /*af30*/  SHF.R.S32.HI R5, RZ, 0x5, R3 ;  /* 0x00000005ff057819 */ /* 0x000fe40000011403 */
[----:B------:R-:W-:Y:S02]  /*af40*/  SHF.R.S32.HI R3, RZ, 0x1f, R0 ;  /* 0x0000001fff037819 */ /* 0x000fe40000011400 */
[----:B------:R-:W-:Y:S01]  /*af50*/  LOP3.LUT R4, R4, R72, RZ, 0x3c, !PT ;  /* 0x0000004804047212 */ /* 0x000fe200078e3cff */
[----:B------:R-:W-:Y:S01]  /*af60*/  IMAD R5, R5, 0x1800, R74 ;  /* 0x0000180005057824 */ /* 0x000fe200078e024a */
        /* <DEDUP_REMOVED lines=16> */
[----:B------:R-:W-:Y:S01]  /*b070*/  PRMT R44, R44, 0x5410, R29 ;  /* 0x000054102c2c7816 */ /* 0x000fe2000000001d */
[----:B------:R-:W-:Y:S01]  /*b080*/  IMAD.U32 R29, R26, 0x10000, RZ ;  /* 0x000100001a1d7824 */ /* 0x000fe200078e00ff */
[----:B------:R-:W-:Y:S01]  /*b090*/  SHF.R.U32.HI R41, RZ, 0x10, R41 ;  /* 0x00000010ff297819 */ /* 0x000fe20000011629 */
[----:B------:R-:W-:Y:S01]  /*b0a0*/  IMAD.U32 R27, R47, 0x10000, RZ ;  /* 0x000100002f1b7824 */ /* 0x000fe200078e00ff */
[----:B------:R-:W1:Y:S01]  /*b0b0*/  LDS.128 R8, [R3+0xda00] ;  /* 0x00da000003087984 */ /* 0x000e620000000c00 */
[----:B------:R-:W-:-:S02]  /*b0c0*/  SHF.R.U32.HI R31, RZ, 0x10, R31 ;  /* 0x00000010ff1f7819 */ /* 0x000fc4000001161f */
[----:B------:R-:W-:Y:S02]  /*b0d0*/  PRMT R45, R45, 0x5410, R12 ;  /* 0x000054102d2d7816 */ /* 0x000fe4000000000c */
[----:B------:R-:W-:Y:S02]  /*b0e0*/  PRMT R48, R48, 0x5410, R41 ;  /* 0x0000541030307816 */ /* 0x000fe40000000029 */
[----:B------:R-:W-:Y:S02]  /*b0f0*/  PRMT R46, R46, 0x5410, R31 ;  /* 0x000054102e2e7816 */ /* 0x000fe4000000001f */
[----:B------:R-:W-:Y:S02]  /*b100*/  LOP3.LUT R31, R26, 0xffff0000, RZ, 0xc0, !PT ;  /* 0xffff00001a1f7812 */ /* 0x000fe400078ec0ff */
[----:B------:R-:W-:Y:S02]  /*b110*/  LOP3.LUT R47, R47, 0xffff0000, RZ, 0xc0, !PT ;  /* 0xffff00002f2f7812 */ /* 0x000fe400078ec0ff */
[----:B------:R-:W-:-:S02]  /*b120*/  SHF.R.U64 R14, R42, 0x10, R43 ;  /* 0x000000102a0e7819 */ /* 0x000fc4000000122b */
[----:B------:R-:W-:Y:S02]  /*b130*/  SHF.R.U32.HI R43, RZ, 0x10, R43 ;  /* 0x00000010ff2b7819 */ /* 0x000fe4000001162b */
[----:B------:R-:W-:Y:S02]  /*b140*/  PRMT R49, R49, 0x5410, R14 ;  /* 0x0000541031317816 */ /* 0x000fe4000000000e */
        /* <DEDUP_REMOVED lines=71> */
.L_x_1939:
[----:B------:R-:W-:Y:S05]  /*b5c0*/  BSYNC B0 ;  /* 0x0000000000007941 */ /* 0x000fea0003800000 */
.L_x_1929:
        /* <DEDUP_REMOVED lines=8> */
.L_x_1927:
[----:B------:R-:W-:-:S06]  /*b650*/  ULOP3.LUT UR4, UR60, 0x1, URZ, 0xfc, !UPT ;  /* 0x000000013c047892 */ /* 0x000fcc000f8efc3f */
[----:B0--3--:R-:W-:-:S05]  /*b660*/  IMAD.U32 R0, RZ, RZ, UR4 ;  /* 0x00000004ff007e24 */ /* 0x009fca000f8e00ff */
[----:B------:R-:W-:-:S13]  /*b670*/  ISETP.NE.AND P0, PT, R0, 0x3, PT ;  /* 0x000000030000780c */ /* 0x000fda0003f05270 */
[----:B------:R-:W-:Y:S05]  /*b680*/  @!P0 BRA `(.L_x_1962) ;  /* 0x0000000000048947 */ /* 0x000fea0003800000 */
[----:B------:R-:W-:Y:S01]  /*b690*/  BPT.TRAP 0x1 ;  /* 0x000000040000795c */ /* 0x000fe20000300000 */
.L_x_1962:
[----:B-12-4-:R-:W2:Y:S01]  /*b6a0*/  LDL R3, [R1+0x38] ;  /* 0x0000380001037983 */ /* 0x016ea20000100800 */
[----:B------:R-:W-:Y:S01]  /*b6b0*/  IMAD R0, R22, 0x8, R16 ;  /* 0x0000000816007824 */ /* 0x000fe200078e0210 */
[----:B--2---:R-:W-:-:S04]  /*b6c0*/  SHF.L.U32 R5, R3, 0x1f, RZ ;  /* 0x0000001f03057819 */ /* 0x004fc800000006ff */
[----:B------:R0:W1:Y:S01]  /*b6d0*/  SYNCS.PHASECHK.TRANS64.TRYWAIT P1, [R0+URZ+0x31c30], R5 ;  /* 0x031c3005000075a7 */ /* 0x000062000802017f */
[----:B------:R-:W-:Y:S05]  /*b6e0*/  @!P0 BRA `(.L_x_1963) ;  /* 0x0000000000048947 */ /* 0x000fea0003800000 */
[----:B------:R-:W-:Y:S01]  /*b6f0*/  BPT.TRAP 0x1 ;  /* 0x000000040000795c */ /* 0x000fe20000300000 */
.L_x_1963:
[----:B------:R-:W-:Y:S01]  /*b700*/  VIADD R3, R16, 0x16a00 ;  /* 0x00016a0010037836 */ /* 0x000fe20000000000 */
[----:B------:R-:W-:-:S04]  /*b710*/  LOP3.LUT R2, R2, 0x10000, RZ, 0xfc, !PT ;  /* 0x0001000002027812 */ /* 0x000fc800078efcff */
[----:B------:R-:W-:-:S04]  /*b720*/  SHF.R.U32.HI R3, RZ, 0x4, R3 ;  /* 0x00000004ff037819 */ /* 0x000fc80000011603 */
[----:B------:R-:W-:-:S04]  /*b730*/  LOP3.LUT R3, R3, 0x3fff, RZ, 0xc0, !PT ;  /* 0x00003fff03037812 */ /* 0x000fc800078ec0ff */
[----:B------:R-:W-:Y:S01]  /*b740*/  LOP3.LUT R4, R3, 0x10000, RZ, 0xfc, !PT ;  /* 0x0001000003047812 */ /* 0x000fe200078efcff */
[----:B------:R-:W-:-:S04]  /*b750*/  IMAD.MOV.U32 R3, RZ, RZ, -0x7fffffe0 ;  /* 0x80000020ff037424 */ /* 0x000fc800078e00ff */
[----:B------:R2:W-:Y:S01]  /*b760*/  STL [R1+0x58], R4 ;  /* 0x0000580401007387 */ /* 0x0005e20000100800 */
[----:B-1----:R-:W-:Y:S05]  /*b770*/  @P1 BRA `(.L_x_1964) ;  /* 0x0000000000081947 */ /* 0x002fea0003800000 */
[----:B------:R-:W1:Y:S02]  /*b780*/  SYNCS.PHASECHK.TRANS64.TRYWAIT P1, [R0+URZ+0x31c30], R5 ;  /* 0x031c3005000075a7 */ /* 0x000e64000802017f */
[----:B-1----:R-:W-:Y:S05]  /*b790*/  @!P1 BRA `(.L_x_1965) ;  /* 0x0000018000cc9947 */ /* 0x002fea0003800000 */
.L_x_1964:
[----:B--2---:R-:W2:Y:S01]  /*b7a0*/  LDL R4, [R1+0x58] ;  /* 0x0000580001047983 */ /* 0x004ea20000100800 */
[----:B------:R-:W-:Y:S01]  /*b7b0*/  IMAD.MOV.U32 R15, RZ, RZ, -0x7fffffe0 ;  /* 0x80000020ff0f7424 */ /* 0x000fe200078e00ff */
[----:B------:R-:W-:Y:S05]  /*b7c0*/  WARPSYNC.ALL ;  /* 0x0000000000007948 */ /* 0x000fea0003800000 */
[C---:B------:R-:W-:Y:S01]  /*b7d0*/  R2UR UR4, R2.reuse ;  /* 0x00000000020472ca */ /* 0x040fe200000e0000 */
[----:B------:R-:W3:Y:S01]  /*b7e0*/  LDL R101, [R1+0x40] ;  /* 0x0000400001657983 */ /* 0x000ee20000100800 */
[----:B------:R-:W-:Y:S02]  /*b7f0*/  R2UR UR5, R3 ;  /* 0x00000000030572ca */ /* 0x000fe400000e0000 */
[----:B------:R-:W-:Y:S01]  /*b800*/  R2UR UR7, R15 ;  /* 0x000000000f0772ca */ /* 0x000fe200000e0000 */
[----:B------:R-:W-:Y:S01]  /*b810*/  WARPGROUP.ARRIVE ;  /* 0x00000000000079c5 */ /* 0x000fe20000000000 */
[----:B01----:R-:W-:Y:S01]  /*b820*/  IMAD.MOV.U32 R5, RZ, RZ, -0x7fffffe0 ;  /* 0x80000020ff057424 */ /* 0x003fe200078e00ff */
[----:B------:R-:W4:Y:S01]  /*b830*/  LDL R100, [R1+0x68] ;  /* 0x0000680001647983 */ /* 0x000f220000100800 */
[----:B------:R-:W-:Y:S01]  /*b840*/  IMAD.MOV.U32 R7, RZ, RZ, -0x7fffffe0 ;  /* 0x80000020ff077424 */ /* 0x000fe200078e00ff */
[----:B------:R-:W-:-:S02]  /*b850*/  R2UR UR8, R2 ;  /* 0x00000000020872ca */ /* 0x000fc400000e0000 */
[----:B------:R-:W-:Y:S01]  /*b860*/  R2UR UR9, R3 ;  /* 0x00000000030972ca */ /* 0x000fe200000e0000 */
[----:B------:R-:W4:Y:S01]  /*b870*/  LDL R103, [R1+0x34] ;  /* 0x0000340001677983 */ /* 0x000f220000100800 */
[----:B------:R-:W-:Y:S02]  /*b880*/  R2UR UR11, R7 ;  /* 0x00000000070b72ca */ /* 0x000fe400000e0000 */
[C---:B------:R-:W-:Y:S01]  /*b890*/  R2UR UR12, R2.reuse ;  /* 0x00000000020c72ca */ /* 0x040fe200000e0000 */
[----:B------:R-:W4:Y:S01]  /*b8a0*/  LDL R102, [R1+0x6c] ;  /* 0x00006c0001667983 */ /* 0x000f220000100800 */
[C---:B------:R-:W-:Y:S01]  /*b8b0*/  R2UR UR13, R3.reuse ;  /* 0x00000000030d72ca */ /* 0x040fe200000e0000 */
[----:B------:R-:W-:Y:S01]  /*b8c0*/  IMAD.MOV.U32 R9, RZ, RZ, -0x7fffffe0 ;  /* 0x80000020ff097424 */ /* 0x000fe200078e00ff */
[----:B------:R-:W-:Y:S01]  /*b8d0*/  R2UR UR16, R2 ;  /* 0x00000000021072ca */ /* 0x000fe200000e0000 */
[----:B------:R-:W4:Y:S01]  /*b8e0*/  LDL R99, [R1+0x2c] ;  /* 0x00002c0001637983 */ /* 0x000f220000100800 */
[----:B------:R-:W-:-:S02]  /*b8f0*/  R2UR UR17, R3 ;  /* 0x00000000031172ca */ /* 0x000fc400000e0000 */
[----:B------:R-:W-:Y:S01]  /*b900*/  R2UR UR19, R9 ;  /* 0x00000000091372ca */ /* 0x000fe200000e0000 */
[----:B--2---:R-:W-:-:S05]  /*b910*/  IMAD R14, R22, 0x6c0, R4 ;  /* 0x000006c0160e7824 */ /* 0x004fca00078e0204 */
        /* <DEDUP_REMOVED lines=419> */
[----:B---3--:R-:W-:Y:S01]  /*d350*/  IMAD R15, R108, -0x90, R101 ;  /* 0xffffff706c0f7824 */ /* 0x008fe200078e0265 */
[----:B------:R-:W-:Y:S01]  /*d360*/  R2UR UR10, R20 ;  /* 0x00000000140a72ca */ /* 0x000fe200000e0000 */
[----:B------:R-:W-:Y:S01]  /*d370*/  ULDC UR4, c[0x0][0x9d8] ;  /* 0x0002760000047ab9 */ /* 0x000fe20000000800 */
[----:B------:R-:W-:Y:S01]  /*d380*/  R2UR UR11, R21 ;  /* 0x00000000150b72ca */ /* 0x000fe200000e0000 */
[----:B------:R-:W-:Y:S01]  /*d390*/  ULDC UR5, c[0x0][0x988] ;  /* 0x0002620000057ab9 */ /* 0x000fe20000000800 */
[----:B------:R-:W-:-:S02]  /*d3a0*/  WARPGROUP.DEPBAR.LE gsb0, 0x0 ;  /* 0x00008000000079c5 */ /* 0x000fc40000010000 */
[----:B------:R-:W-:-:S09]  /*d3b0*/  WARPGROUP.ARRIVE ;  /* 0x00000000000079c5 */ /* 0x000fd20000000000 */
        /* <DEDUP_REMOVED lines=37> */
[----:B------:R-:W-:Y:S01]  /*d610*/  FMUL.FTZ R96, R88, UR4 ;  /* 0x0000000458607c20 */ /* 0x000fe20008410000 */
[----:B------:R-:W-:Y:S02]  /*d620*/  VIADD R21, R15, 0x90 ;  /* 0x000000900f157836 */ /* 0x000fe40000000000 */
[----:B------:R-:W-:Y:S01]  /*d630*/  FMUL.FTZ R88, R90, UR4 ;  /* 0x000000045a587c20 */ /* 0x000fe20008410000 */
[----:B------:R-:W-:Y:S01]  /*d640*/  FMUL.FTZ R90, R91, UR4 ;  /* 0x000000045b5a7c20 */ /* 0x000fe20008410000 */
[----:B------:R-:W-:Y:S01]  /*d650*/  FMUL.FTZ R91, R92, UR4 ;  /* 0x000000045c5b7c20 */ /* 0x000fe20008410000 */
[----:B------:R-:W-:Y:S01]  /*d660*/  FMUL.FTZ R118, R48, UR4 ;  /* 0x0000000430767c20 */ /* 0x000fe20008410000 */
[----:B------:R-:W-:Y:S01]  /*d670*/  FMUL.FTZ R92, R94, UR4 ;  /* 0x000000045e5c7c20 */ /* 0x000fe20008410000 */
[----:B----4-:R-:W-:Y:S02]  /*d680*/  IMAD R48, R100, -0x2, R21 ;  /* 0xfffffffe64307824 */ /* 0x010fe400078e0215 */
[----:B------:R-:W-:Y:S01]  /*d690*/  FMUL.FTZ R94, R81, UR4 ;  /* 0x00000004515e7c20 */ /* 0x000fe20008410000 */
[----:B------:R-:W-:-:S02]  /*d6a0*/  VIADD R20, R14, 0x642 ;  /* 0x000006420e147836 */ /* 0x000fc40000000000 */
[----:B------:R-:W-:Y:S01]  /*d6b0*/  FMUL.FTZ R81, R82, UR4 ;  /* 0x0000000452517c20 */ /* 0x000fe20008410000 */
[----:B------:R-:W-:Y:S02]  /*d6c0*/  IMAD.MOV.U32 R21, RZ, RZ, -0x7fffffe0 ;  /* 0x80000020ff157424 */ /* 0x000fe400078e00ff */
[----:B------:R-:W-:Y:S01]  /*d6d0*/  FMUL.FTZ R82, R83, UR4 ;  /* 0x0000000453527c20 */ /* 0x000fe20008410000 */
[----:B------:R-:W-:Y:S01]  /*d6e0*/  FMUL.FTZ R83, R84, UR4 ;  /* 0x0000000454537c20 */ /* 0x000fe20008410000 */
[----:B------:R-:W-:Y:S01]  /*d6f0*/  FMUL.FTZ R84, R86, UR4 ;  /* 0x0000000456547c20 */ /* 0x000fe20008410000 */
[----:B------:R-:W-:Y:S01]  /*d700*/  FMUL.FTZ R86, R87, UR4 ;  /* 0x0000000457567c20 */ /* 0x000fe20008410000 */
[----:B------:R-:W-:Y:S01]  /*d710*/  R2UR UR10, R20 ;  /* 0x00000000140a72ca */ /* 0x000fe200000e0000 */
[----:B------:R-:W-:Y:S01]  /*d720*/  FMUL.FTZ R87, R73, UR4 ;  /* 0x0000000449577c20 */ /* 0x000fe20008410000 */
[----:B------:R-:W-:Y:S02]  /*d730*/  R2UR UR11, R21 ;  /* 0x00000000150b72ca */ /* 0x000fe400000e0000 */
[----:B------:R-:W-:-:S02]  /*d740*/  R2UR UR8, R4 ;  /* 0x00000000040872ca */ /* 0x000fc400000e0000 */
        /* <DEDUP_REMOVED lines=16> */
[----:B------:R-:W-:Y:S01]  /*d850*/  IADD3 R98, -R103, 0x91, R15 ;  /* 0x0000009167627810 */ /* 0x000fe20007ffe10f */
[----:B------:R-:W0:Y:S01]  /*d860*/  MUFU.TANH R96, R96 ;  /* 0x0000006000607308 */ /* 0x000e220000002400 */
[----:B------:R-:W-:Y:S01]  /*d870*/  FMUL.FTZ R59, R60, UR4 ;  /* 0x000000043c3b7c20 */ /* 0x000fe20008410000 */
[----:B------:R-:W-:-:S02]  /*d880*/  WARPGROUP.DEPBAR.LE gsb0, 0x0 ;  /* 0x00008000000079c5 */ /* 0x000fc40000010000 */
[----:B------:R-:W-:-:S04]  /*d890*/  WARPGROUP.ARRIVE ;  /* 0x00000000000079c5 */ /* 0x000fc80000000000 */
[----:B------:R-:W1:Y:S01]  /*d8a0*/  MUFU.TANH R89, R89 ;  /* 0x0000005900597308 */ /* 0x000e620000002400 */
[----:B------:R-:W-:Y:S01]  /*d8b0*/  FMUL.FTZ R60, R61, UR4 ;  /* 0x000000043d3c7c20 */ /* 0x000fe20008410000 */
[----:B------:R-:W-:Y:S01]  /*d8c0*/  HGMMA.64x16x16.F32.BF16 R32, gdesc[UR8], R32, gsb0 ;  /* 0x00200000082079f0 */ /* 0x000fe20008001820 */
[----:B------:R-:W-:Y:S01]  /*d8d0*/  FMUL.FTZ R97, R93, UR4 ;  /* 0x000000045d617c20 */ /* 0x000fe20008410000 */
[----:B------:R-:W-:Y:S01]  /*d8e0*/  FMUL.FTZ R61, R62, UR4 ;  /* 0x000000043e3d7c20 */ /* 0x000fe20008410000 */
[----:B------:R-:W-:-:S03]  /*d8f0*/  FMUL.FTZ R62, R63, UR4 ;  /* 0x000000043f3e7c20 */ /* 0x000fc60008410000 */
[----:B------:R-:W2:Y:S01]  /*d900*/  MUFU.TANH R91, R91 ;  /* 0x0000005b005b7308 */ /* 0x000ea20000002400 */
[----:B------:R-:W-:Y:S02]  /*d910*/  IMAD R63, R99, 0xc0, R102 ;  /* 0x000000c0633f7824 */ /* 0x000fe400078e0266 */
[----:B------:R-:W-:Y:S02]  /*d920*/  IMAD R98, R100, -0x2, R98 ;  /* 0xfffffffe64627824 */ /* 0x000fe400078e0262 */
[----:B------:R-:W-:-:S03]  /*d930*/  FMUL.FTZ R80, R80, UR4 ;  /* 0x0000000450507c20 */ /* 0x000fc60008410000 */
[----:B------:R-:W3:Y:S01]  /*d940*/  MUFU.TANH R97, R97 ;  /* 0x0000006100617308 */ /* 0x000ee20000002400 */
[----:B------:R-:W-:Y:S01]  /*d950*/  VIADDMNMX R20, R63, R98, R48, PT ;  /* 0x000000623f147246 */ /* 0x000fe20003800130 */
[----:B------:R-:W-:-:S03]  /*d960*/  VIADD R14, R14, 0x682 ;  /* 0x000006820e0e7836 */ /* 0x000fc60000000000 */
[C---:B------:R-:W-:Y:S02]  /*d970*/  ISETP.GT.AND P1, PT, R20.reuse, RZ, PT ;  /* 0x000000ff1400720c */ /* 0x040fe40003f24270 */
[C---:B------:R-:W-:Y:S01]  /*d980*/  ISETP.GT.AND P2, PT, R20.reuse, 0x1, PT ;  /* 0x000000011400780c */ /* 0x040fe20003f44270 */
[----:B------:R-:W4:Y:S01]  /*d990*/  MUFU.TANH R80, R80 ;  /* 0x0000005000507308 */ /* 0x000f220000002400 */
[----:B------:R-:W-:Y:S01]  /*d9a0*/  ISETP.GT.AND P4, PT, R20, 0x8, PT ;  /* 0x000000081400780c */ /* 0x000fe20003f84270 */
[----:B------:R-:W-:Y:S01]  /*d9b0*/  FMUL.FTZ R85, R85, UR4 ;  /* 0x0000000455557c20 */ /* 0x000fe20008410000 */
[----:B0-----:R-:W-:Y:S02]  /*d9c0*/  FSEL R96, R96, -INF , P1 ;  /* 0xff80000060607808 */ /* 0x001fe40000800000 */
[----:B-1----:R-:W-:-:S03]  /*d9d0*/  FSEL R89, R89, -INF , P2 ;  /* 0xff80000059597808 */ /* 0x002fc60001000000 */
[----:B------:R-:W0:Y:S01]  /*d9e0*/  MUFU.TANH R94, R94 ;  /* 0x0000005e005e7308 */ /* 0x000e220000002400 */
[----:B------:R-:W-:Y:S01]  /*d9f0*/  R2UR UR14, R14 ;  /* 0x000000000e0e72ca */ /* 0x000fe200000e0000 */
[----:B------:R-:W-:Y:S01]  /*da00*/  FMUL.FTZ R21, R49, UR4 ;  /* 0x0000000431157c20 */ /* 0x000fe20008410000 */
[----:B------:R-:W-:Y:S01]  /*da10*/  FMUL.FTZ R14, R50, UR4 ;  /* 0x00000004320e7c20 */ /* 0x000fe20008410000 */
[----:B------:R-:W-:Y:S01]  /*da20*/  ISETP.GT.AND P5, PT, R20, 0x9, PT ;  /* 0x000000091400780c */ /* 0x000fe20003fa4270 */
[----:B------:R-:W-:Y:S01]  /*da30*/  FMUL.FTZ R72, R72, UR4 ;  /* 0x0000000448487c20 */ /* 0x000fe20008410000 */
[----:B--2---:R-:W-:Y:S02]  /*da40*/  FSEL R50, R91, -INF , P4 ;  /* 0xff8000005b327808 */ /* 0x004fe40002000000 */
[----:B------:R-:W1:Y:S01]  /*da50*/  MUFU.TANH R83, R83 ;  /* 0x0000005300537308 */ /* 0x000e620000002400 */
[----:B------:R-:W-:Y:S02]  /*da60*/  FMNMX.FTZ R49, R96, R89, !PT ;  /* 0x0000005960317209 */ /* 0x000fe40007810000 */
[----:B------:R-:W-:-:S02]  /*da70*/  ISETP.GT.AND P3, PT, R20, 0x10, PT ;  /* 0x000000101400780c */ /* 0x000fc40003f64270 */
[----:B---3--:R-:W-:Y:S02]  /*da80*/  FSEL R100, R97, -INF , P5 ;  /* 0xff80000061647808 */ /* 0x008fe40002800000 */
[----:B------:R-:W-:Y:S01]  /*da90*/  FMNMX.FTZ R49, R50, R49, !PT ;  /* 0x0000003132317209 */ /* 0x000fe20007810000 */
[----:B------:R-:W2:Y:S01]  /*daa0*/  MUFU.TANH R85, R85 ;  /* 0x0000005500557308 */ /* 0x000ea20000002400 */
[----:B------:R-:W-:Y:S02]  /*dab0*/  ISETP.GT.AND P1, PT, R20, 0x11, PT ;  /* 0x000000111400780c */ /* 0x000fe40003f24270 */
[----:B----4-:R-:W-:Y:S02]  /*dac0*/  FSEL R80, R80, -INF , P3 ;  /* 0xff80000050507808 */ /* 0x010fe40001800000 */
[----:B------:R-:W-:-:S03]  /*dad0*/  FMNMX.FTZ R49, R100, R49, !PT ;  /* 0x0000003164317209 */ /* 0x000fc60007810000 */
[----:B------:R-:W3:Y:S01]  /*dae0*/  MUFU.TANH R72, R72 ;  /* 0x0000004800487308 */ /* 0x000ee20000002400 */
[----:B------:R-:W-:Y:S01]  /*daf0*/  ISETP.GT.AND P2, PT, R20, 0x18, PT ;  /* 0x000000181400780c */ /* 0x000fe20003f44270 */
[----:B------:R-:W-:Y:S01]  /*db00*/  FMUL.FTZ R77, R77, UR4 ;  /* 0x000000044d4d7c20 */ /* 0x000fe20008410000 */
[----:B0-----:R-:W-:Y:S01]  /*db10*/  FSEL R94, R94, -INF , P1 ;  /* 0xff8000005e5e7808 */ /* 0x001fe20000800000 */
[----:B------:R-:W-:Y:S01]  /*db20*/  IMAD.MOV.U32 R15, RZ, RZ, -0x7fffffe0 ;  /* 0x80000020ff0f7424 */ /* 0x000fe200078e00ff */
[----:B------:R-:W-:-:S03]  /*db30*/  FMNMX.FTZ R49, R80, R49, !PT ;  /* 0x0000003150317209 */ /* 0x000fc60007810000 */
[----:B------:R-:W0:Y:S01]  /*db40*/  MUFU.TANH R87, R87 ;  /* 0x0000005700577308 */ /* 0x000e220000002400 */
[----:B------:R-:W-:Y:S01]  /*db50*/  FMUL.FTZ R120, R52, UR4 ;  /* 0x0000000434787c20 */ /* 0x000fe20008410000 */
[----:B------:R-:W-:Y:S01]  /*db60*/  ISETP.GT.AND P4, PT, R20, 0x19, PT ;  /* 0x000000191400780c */ /* 0x000fe20003f84270 */
[----:B------:R-:W-:Y:S01]  /*db70*/  FMUL.FTZ R64, R64, UR4 ;  /* 0x0000000440407c20 */ /* 0x000fe20008410000 */
[----:B-1----:R-:W-:Y:S02]  /*db80*/  FSEL R52, R83, -INF , P2 ;  /* 0xff80000053347808 */ /* 0x002fe40001000000 */
[----:B------:R-:W-:Y:S02]  /*db90*/  FMNMX.FTZ R49, R94, R49, !PT ;  /* 0x000000315e317209 */ /* 0x000fe40007810000 */
[----:B------:R-:W1:Y:S01]  /*dba0*/  MUFU.TANH R75, R75 ;  /* 0x0000004b004b7308 */ /* 0x000e620000002400 */
[----:B------:R-:W-:Y:S01]  /*dbb0*/  R2UR UR15, R15 ;  /* 0x000000000f0f72ca */ /* 0x000fe200000e0000 */
[----:B------:R-:W-:Y:S01]  /*dbc0*/  FMUL.FTZ R15, R51, UR4 ;  /* 0x00000004330f7c20 */ /* 0x000fe20008410000 */
[----:B------:R-:W-:-:S02]  /*dbd0*/  ISETP.GT.AND P3, PT, R20, 0x20, PT ;  /* 0x000000201400780c */ /* 0x000fc40003f64270 */
[----:B--2---:R-:W-:Y:S02]  /*dbe0*/  FSEL R102, R85, -INF , P4 ;  /* 0xff80000055667808 */ /* 0x004fe40002000000 */
[----:B------:R-:W-:Y:S01]  /*dbf0*/  FMNMX.FTZ R51, R52, R49, !PT ;  /* 0x0000003134337209 */ /* 0x000fe20007810000 */
[----:B------:R-:W2:Y:S01]  /*dc00*/  MUFU.TANH R77, R77 ;  /* 0x0000004d004d7308 */ /* 0x000ea20000002400 */
[----:B------:R-:W-:Y:S02]  /*dc10*/  R2UR UR12, R4 ;  /* 0x00000000040c72ca */ /* 0x000fe400000e0000 */
[----:B------:R-:W-:Y:S02]  /*dc20*/  R2UR UR13, R5 ;  /* 0x00000000050d72ca */ /* 0x000fe400000e0000 */
[----:B------:R-:W-:Y:S02]  /*dc30*/  ISETP.GT.AND P1, PT, R20, 0x21, PT ;  /* 0x000000211400780c */ /* 0x000fe40003f24270 */
[----:B---3--:R-:W-:Y:S01]  /*dc40*/  FSEL R72, R72, -INF , P3 ;  /* 0xff80000048487808 */ /* 0x008fe20001800000 */
[----:B------:R-:W3:Y:S01]  /*dc50*/  MUFU.TANH R64, R64 ;  /* 0x0000004000407308 */ /* 0x000ee20000002400 */
[----:B------:R-:W-:Y:S01]  /*dc60*/  FMNMX.FTZ R51, R102, R51, !PT ;  /* 0x0000003366337209 */ /* 0x000fe20007810000 */
[----:B------:R-:W-:Y:S01]  /*dc70*/  FMUL.FTZ R49, R40, UR4 ;  /* 0x0000000428317c20 */ /* 0x000fe20008410000 */
[----:B------:R-:W-:-:S02]  /*dc80*/  WARPGROUP.DEPBAR.LE gsb0, 0x0 ;  /* 0x00008000000079c5 */ /* 0x000fc40000010000 */
[----:B------:R-:W-:Y:S01]  /*dc90*/  ISETP.GT.AND P2, PT, R20, 0x28, PT ;  /* 0x000000281400780c */ /* 0x000fe20003f44270 */
[----:B------:R-:W-:Y:S01]  /*dca0*/  FMUL.FTZ R69, R69, UR4 ;  /* 0x0000000445457c20 */ /* 0x000fe20008410000 */
[----:B0-----:R-:W-:Y:S01]  /*dcb0*/  FSEL R40, R87, -INF , P1 ;  /* 0xff80000057287808 */ /* 0x001fe20000800000 */
[----:B------:R-:W0:Y:S01]  /*dcc0*/  MUFU.TANH R79, R79 ;  /* 0x0000004f004f7308 */ /* 0x000e220000002400 */
[----:B------:R-:W-:Y:S01]  /*dcd0*/  FMNMX.FTZ R51, R72, R51, !PT ;  /* 0x0000003348337209 */ /* 0x000fe20007810000 */
[----:B------:R-:W-:Y:S01]  /*dce0*/  WARPGROUP.ARRIVE ;  /* 0x00000000000079c5 */ /* 0x000fe20000000000 */
[----:B------:R-:W-:Y:S02]  /*dcf0*/  ISETP.GT.AND P3, PT, R20, 0x29, PT ;  /* 0x000000291400780c */ /* 0x000fe40003f64270 */
[----:B-1----:R-:W-:Y:S02]  /*dd00*/  FSEL R104, R75, -INF , P2 ;  /* 0xff8000004b687808 */ /* 0x002fe40001000000 */
[----:B------:R-:W-:Y:S01]  /*dd10*/  FMNMX.FTZ R51, R40, R51, !PT ;  /* 0x0000003328337209 */ /* 0x000fe20007810000 */
[----:B------:R-:W1:Y:S01]  /*dd20*/  MUFU.TANH R67, R67 ;  /* 0x0000004300437308 */ /* 0x000e620000002400 */
[----:B------:R-:W-:Y:S01]  /*dd30*/  HGMMA.64x16x16.F32.BF16 R24, gdesc[UR12], R24, gsb0 ;  /* 0x002000000c1879f0 */ /* 0x000fe20008001818 */
[----:B------:R-:W-:Y:S01]  /*dd40*/  ISETP.GT.AND P1, PT, R20, 0x30, PT ;  /* 0x000000301400780c */ /* 0x000fe20003f24270 */
[----:B------:R-:W-:Y:S01]  /*dd50*/  FMUL.FTZ R57, R57, UR4 ;  /* 0x0000000439397c20 */ /* 0x000fe20008410000 */
[----:B--2---:R-:W-:-:S02]  /*dd60*/  FSEL R106, R77, -INF , P3 ;  /* 0xff8000004d6a7808 */ /* 0x004fc40001800000 */
[----:B------:R-:W-:Y:S02]  /*dd70*/  FMNMX.FTZ R51, R104, R51, !PT ;  /* 0x0000003368337209 */ /* 0x000fe40007810000 */
[----:B------:R-:W2:Y:S01]  /*dd80*/  MUFU.TANH R69, R69 ;  /* 0x0000004500457308 */ /* 0x000ea20000002400 */
[----:B------:R-:W-:Y:S02]  /*dd90*/  ISETP.GT.AND P2, PT, R20, 0x31, PT ;  /* 0x000000311400780c */ /* 0x000fe40003f44270 */
[----:B---3--:R-:W-:Y:S02]  /*dda0*/  FSEL R64, R64, -INF , P1 ;  /* 0xff80000040407808 */ /* 0x008fe40000800000 */
[----:B------:R-:W-:-:S03]  /*ddb0*/  FMNMX.FTZ R51, R106, R51, !PT ;  /* 0x000000336a337209 */ /* 0x000fc60007810000 */
[----:B------:R-:W3:Y:S01]  /*ddc0*/  MUFU.TANH R71, R71 ;  /* 0x0000004700477308 */ /* 0x000ee20000002400 */
[----:B------:R-:W-:Y:S01]  /*ddd0*/  FMUL.FTZ R126, R44, UR4 ;  /* 0x000000042c7e7c20 */ /* 0x000fe20008410000 */
[----:B------:R-:W-:Y:S02]  /*dde0*/  ISETP.GT.AND P1, PT, R20, 0x38, PT ;  /* 0x000000381400780c */ /* 0x000fe40003f24270 */
[----:B0-----:R-:W-:Y:S02]  /*ddf0*/  FSEL R44, R79, -INF , P2 ;  /* 0xff8000004f2c7808 */ /* 0x001fe40001000000 */
[----:B------:R-:W-:Y:S02]  /*de00*/  FMNMX.FTZ R51, R64, R51, !PT ;  /* 0x0000003340337209 */ /* 0x000fe40007810000 */
[----:B------:R-:W0:Y:S01]  /*de10*/  MUFU.TANH R57, R57 ;  /* 0x0000003900397308 */ /* 0x000e220000002400 */
[----:B------:R-:W-:Y:S02]  /*de20*/  ISETP.GT.AND P2, PT, R20, 0x39, PT ;  /* 0x000000391400780c */ /* 0x000fe40003f44270 */
[----:B-1----:R-:W-:-:S02]  /*de30*/  FSEL R110, R67, -INF , P1 ;  /* 0xff800000436e7808 */ /* 0x002fc40000800000 */
[----:B------:R-:W-:-:S03]  /*de40*/  FMNMX.FTZ R51, R44, R51, !PT ;  /* 0x000000332c337209 */ /* 0x000fc60007810000 */
[----:B------:R-:W1:Y:S01]  /*de50*/  MUFU.TANH R59, R59 ;  /* 0x0000003b003b7308 */ /* 0x000e620000002400 */
[----:B------:R-:W-:Y:S02]  /*de60*/  ISETP.GT.AND P1, PT, R20, 0x40, PT ;  /* 0x000000401400780c */ /* 0x000fe40003f24270 */
[----:B--2---:R-:W-:Y:S02]  /*de70*/  FSEL R112, R69, -INF , P2 ;  /* 0xff80000045707808 */ /* 0x004fe40001000000 */
[----:B------:R-:W-:-:S03]  /*de80*/  FMNMX.FTZ R51, R110, R51, !PT ;  /* 0x000000336e337209 */ /* 0x000fc60007810000 */
[----:B------:R-:W2:Y:S01]  /*de90*/  MUFU.TANH R60, R60 ;  /* 0x0000003c003c7308 */ /* 0x000ea20000002400 */
[----:B------:R-:W-:Y:S01]  /*dea0*/  FMUL.FTZ R130, R32, UR4 ;  /* 0x0000000420827c20 */ /* 0x000fe20008410000 */
[----:B------:R-:W-:Y:S02]  /*deb0*/  ISETP.GT.AND P2, PT, R20, 0x41, PT ;  /* 0x000000411400780c */ /* 0x000fe40003f44270 */
[----:B---3--:R-:W-:Y:S02]  /*dec0*/  FSEL R32, R71, -INF , P1 ;  /* 0xff80000047207808 */ /* 0x008fe40000800000 */
[----:B------:R-:W-:Y:S02]  /*ded0*/  FMNMX.FTZ R51, R112, R51, !PT ;  /* 0x0000003370337209 */ /* 0x000fe40007810000 */
[----:B------:R-:W3:Y:S01]  /*dee0*/  MUFU.TANH R118, R118 ;  /* 0x0000007600767308 */ /* 0x000ee20000002400 */
[----:B------:R-:W-:Y:S01]  /*def0*/  ISETP.GT.AND P1, PT, R20, 0x48, PT ;  /* 0x000000481400780c */ /* 0x000fe20003f24270 */
[----:B------:R-:W-:Y:S01]  /*df00*/  FMUL.FTZ R122, R53, UR4 ;  /* 0x00000004357a7c20 */ /* 0x000fe20008410000 */
[----:B0-----:R-:W-:-:S02]  /*df10*/  FSEL R114, R57, -INF , P2 ;  /* 0xff80000039727808 */ /* 0x001fc40001000000 */
[----:B------:R-:W-:-:S03]  /*df20*/  FMNMX.FTZ R51, R32, R51, !PT ;  /* 0x0000003320337209 */ /* 0x000fc60007810000 */
[----:B------:R-:W0:Y:S01]  /*df30*/  MUFU.TANH R21, R21 ;  /* 0x0000001500157308 */ /* 0x000e220000002400 */
[----:B------:R-:W-:Y:S02]  /*df40*/  ISETP.GT.AND P2, PT, R20, 0x49, PT ;  /* 0x000000491400780c */ /* 0x000fe40003f44270 */
[----:B-1----:R-:W-:Y:S02]  /*df50*/  FSEL R116, R59, -INF , P1 ;  /* 0xff8000003b747808 */ /* 0x002fe40000800000 */
[----:B------:R-:W-:-:S03]  /*df60*/  FMNMX.FTZ R51, R114, R51, !PT ;  /* 0x0000003372337209 */ /* 0x000fc60007810000 */
[----:B------:R-:W1:Y:S01]  /*df70*/  MUFU.TANH R120, R120 ;  /* 0x0000007800787308 */ /* 0x000e620000002400 */
[----:B------:R-:W-:Y:S01]  /*df80*/  ISETP.GT.AND P1, PT, R20, 0x50, PT ;  /* 0x000000501400780c */ /* 0x000fe20003f24270 */
[----:B------:R-:W-:Y:S01]  /*df90*/  FMUL.FTZ R124, R41, UR4 ;  /* 0x00000004297c7c20 */ /* 0x000fe20008410000 */
[----:B--2---:R-:W-:Y:S02]  /*dfa0*/  FSEL R60, R60, -INF , P2 ;  /* 0xff8000003c3c7808 */ /* 0x004fe40001000000 */
[----:B------:R-:W-:-:S03]  /*dfb0*/  FMNMX.FTZ R51, R116, R51, !PT ;  /* 0x0000003374337209 */ /* 0x000fc60007810000 */
[----:B------:R-:W2:Y:S01]  /*dfc0*/  MUFU.TANH R122, R122 ;  /* 0x0000007a007a7308 */ /* 0x000ea20000002400 */
[----:B------:R-:W-:Y:S02]  /*dfd0*/  ISETP.GT.AND P2, PT, R20, 0x51, PT ;  /* 0x000000511400780c */ /* 0x000fe40003f44270 */
[----:B---3--:R-:W-:Y:S02]  /*dfe0*/  FSEL R118, R118, -INF , P1 ;  /* 0xff80000076767808 */ /* 0x008fe40000800000 */
[----:B------:R-:W-:-:S03]  /*dff0*/  FMNMX.FTZ R51, R60, R51, !PT ;  /* 0x000000333c337209 */ /* 0x000fc60007810000 */
[----:B------:R-:W3:Y:S01]  /*e000*/  MUFU.TANH R49, R49 ;  /* 0x0000003100317308 */ /* 0x000ee20000002400 */
[----:B------:R-:W-:Y:S01]  /*e010*/  FMUL.FTZ R41, R36, UR4 ;  /* 0x0000000424297c20 */ /* 0x000fe20008410000 */
[----:B------:R-:W-:Y:S01]  /*e020*/  ISETP.GT.AND P1, PT, R20, 0x58, PT ;  /* 0x000000581400780c */ /* 0x000fe20003f24270 */
[----:B------:R-:W-:Y:S01]  /*e030*/  FMUL.FTZ R128, R45, UR4 ;  /* 0x000000042d807c20 */ /* 0x000fe20008410000 */
[----:B0-----:R-:W-:Y:S02]  /*e040*/  FSEL R36, R21, -INF , P2 ;  /* 0xff80000015247808 */ /* 0x001fe40001000000 */
[----:B------:R-:W-:Y:S02]  /*e050*/  FMNMX.FTZ R51, R118, R51, !PT ;  /* 0x0000003376337209 */ /* 0x000fe40007810000 */
[----:B------:R-:W0:Y:S01]  /*e060*/  MUFU.TANH R124, R124 ;  /* 0x0000007c007c7308 */ /* 0x000e220000002400 */
[----:B------:R-:W-:Y:S02]  /*e070*/  ISETP.GT.AND P2, PT, R20, 0x59, PT ;  /* 0x000000591400780c */ /* 0x000fe40003f44270 */
[----:B-1----:R-:W-:-:S02]  /*e080*/  FSEL R120, R120, -INF , P1 ;  /* 0xff80000078787808 */ /* 0x002fc40000800000 */
[----:B------:R-:W-:-:S03]  /*e090*/  FMNMX.FTZ R51, R36, R51, !PT ;  /* 0x0000003324337209 */ /* 0x000fc60007810000 */
[----:B------:R-:W1:Y:S01]  /*e0a0*/  MUFU.TANH R126, R126 ;  /* 0x0000007e007e7308 */ /* 0x000e620000002400 */
[----:B------:R-:W-:Y:S01]  /*e0b0*/  ISETP.GT.AND P1, PT, R20, 0x60, PT ;  /* 0x000000601400780c */ /* 0x000fe20003f24270 */
[----:B------:R-:W-:Y:S01]  /*e0c0*/  FMUL.FTZ R33, R33, UR4 ;  /* 0x0000000421217c20 */ /* 0x000fe20008410000 */
[----:B--2---:R-:W-:Y:S02]  /*e0d0*/  FSEL R122, R122, -INF , P2 ;  /* 0xff8000007a7a7808 */ /* 0x004fe40001000000 */
[----:B------:R-:W-:-:S03]  /*e0e0*/  FMNMX.FTZ R51, R120, R51, !PT ;  /* 0x0000003378337209 */ /* 0x000fc60007810000 */
[----:B------:R-:W2:Y:S01]  /*e0f0*/  MUFU.TANH R128, R128 ;  /* 0x0000008000807308 */ /* 0x000ea20000002400 */
[----:B------:R-:W-:Y:S02]  /*e100*/  WARPGROUP.DEPBAR.LE gsb0, 0x0 ;  /* 0x00008000000079c5 */ /* 0x000fe40000010000 */
[----:B------:R-:W-:Y:S01]  /*e110*/  FMUL.FTZ R21, R24, UR4 ;  /* 0x0000000418157c20 */ /* 0x000fe20008410000 */
[----:B------:R-:W-:Y:S02]  /*e120*/  ISETP.GT.AND P2, PT, R20, 0x61, PT ;  /* 0x000000611400780c */ /* 0x000fe40003f44270 */
[----:B---3--:R-:W-:Y:S02]  /*e130*/  FSEL R24, R49, -INF , P1 ;  /* 0xff80000031187808 */ /* 0x008fe40000800000 */
[----:B------:R-:W3:Y:S01]  /*e140*/  MUFU.TANH R130, R130 ;  /* 0x0000008200827308 */ /* 0x000ee20000002400 */
[----:B------:R-:W-:Y:S01]  /*e150*/  FMNMX.FTZ R51, R122, R51, !PT ;  /* 0x000000337a337209 */ /* 0x000fe20007810000 */
[----:B------:R-:W-:Y:S01]  /*e160*/  FMUL.FTZ R37, R37, UR4 ;  /* 0x0000000425257c20 */ /* 0x000fe20008410000 */
[----:B------:R-:W-:-:S02]  /*e170*/  ISETP.GT.AND P1, PT, R20, 0x68, PT ;  /* 0x000000681400780c */ /* 0x000fc40003f24270 */
[----:B0-----:R-:W-:Y:S02]  /*e180*/  FSEL R124, R124, -INF , P2 ;  /* 0xff8000007c7c7808 */ /* 0x001fe40001000000 */
[----:B------:R-:W-:Y:S01]  /*e190*/  FMNMX.FTZ R51, R24, R51, !PT ;  /* 0x0000003318337209 */ /* 0x000fe20007810000 */
[----:B------:R-:W0:Y:S01]  /*e1a0*/  MUFU.TANH R33, R33 ;  /* 0x0000002100217308 */ /* 0x000e220000002400 */
[----:B------:R-:W-:Y:S02]  /*e1b0*/  ISETP.GT.AND P2, PT, R20, 0x69, PT ;  /* 0x000000691400780c */ /* 0x000fe40003f44270 */
[----:B-1----:R-:W-:Y:S02]  /*e1c0*/  FSEL R126, R126, -INF , P1 ;  /* 0xff8000007e7e7808 */ /* 0x002fe40000800000 */
[----:B------:R-:W-:-:S03]  /*e1d0*/  FMNMX.FTZ R51, R124, R51, !PT ;  /* 0x000000337c337209 */ /* 0x000fc60007810000 */
[----:B------:R-:W1:Y:S01]  /*e1e0*/  MUFU.TANH R41, R41 ;  /* 0x0000002900297308 */ /* 0x000e620000002400 */
[----:B------:R-:W-:Y:S02]  /*e1f0*/  ISETP.GT.AND P1, PT, R20, 0x70, PT ;  /* 0x000000701400780c */ /* 0x000fe40003f24270 */
[----:B--2---:R-:W-:Y:S02]  /*e200*/  FSEL R128, R128, -INF , P2 ;  /* 0xff80000080807808 */ /* 0x004fe40001000000 */
[----:B------:R-:W-:-:S03]  /*e210*/  FMNMX.FTZ R51, R126, R51, !PT ;  /* 0x000000337e337209 */ /* 0x000fc60007810000 */
[----:B------:R-:W2:Y:S01]  /*e220*/  MUFU.TANH R37, R37 ;  /* 0x0000002500257308 */ /* 0x000ea20000002400 */
[----:B------:R-:W-:Y:S01]  /*e230*/  FMUL.FTZ R25, R25, UR4 ;  /* 0x0000000419197c20 */ /* 0x000fe20008410000 */
[----:B------:R-:W-:Y:S01]  /*e240*/  ISETP.GT.AND P2, PT, R20, 0x71, PT ;  /* 0x000000711400780c */ /* 0x000fe20003f44270 */
[----:B------:R-:W-:Y:S01]  /*e250*/  FMUL.FTZ R45, R28, UR4 ;  /* 0x000000041c2d7c20 */ /* 0x000fe20008410000 */
[----:B---3--:R-:W-:Y:S02]  /*e260*/  FSEL R130, R130, -INF , P1 ;  /* 0xff80000082827808 */ /* 0x008fe40000800000 */
[----:B------:R-:W-:Y:S02]  /*e270*/  FMNMX.FTZ R51, R128, R51, !PT ;  /* 0x0000003380337209 */ /* 0x000fe40007810000 */
[----:B------:R-:W3:Y:S01]  /*e280*/  MUFU.TANH R21, R21 ;  /* 0x0000001500157308 */ /* 0x000ee20000002400 */
[----:B------:R-:W-:Y:S02]  /*e290*/  ISETP.GT.AND P1, PT, R20, 0x78, PT ;  /* 0x000000781400780c */ /* 0x000fe40003f24270 */
[----:B0-----:R-:W-:-:S02]  /*e2a0*/  FSEL R28, R33, -INF , P2 ;  /* 0xff800000211c7808 */ /* 0x001fc40001000000 */
[----:B------:R-:W-:-:S03]  /*e2b0*/  FMNMX.FTZ R51, R130, R51, !PT ;  /* 0x0000003382337209 */ /* 0x000fc60007810000 */
[----:B------:R0:W4:Y:S01]  /*e2c0*/  MUFU.TANH R136, R25 ;  /* 0x0000001900887308 */ /* 0x0001220000002400 */
[----:B------:R-:W-:Y:S01]  /*e2d0*/  FMUL.FTZ R29, R29, UR4 ;  /* 0x000000041d1d7c20 */ /* 0x000fe20008410000 */
[----:B------:R-:W-:Y:S02]  /*e2e0*/  ISETP.GT.AND P2, PT, R20, 0x79, PT ;  /* 0x000000791400780c */ /* 0x000fe40003f44270 */
[----:B-1----:R-:W-:Y:S02]  /*e2f0*/  FSEL R132, R41, -INF , P1 ;  /* 0xff80000029847808 */ /* 0x002fe40000800000 */
[----:B------:R-:W-:Y:S02]  /*e300*/  FMNMX.FTZ R51, R28, R51, !PT ;  /* 0x000000331c337209 */ /* 0x000fe40007810000 */
[----:B------:R-:W1:Y:S01]  /*e310*/  MUFU.TANH R45, R45 ;  /* 0x0000002d002d7308 */ /* 0x000e620000002400 */
[----:B------:R-:W-:Y:S02]  /*e320*/  ISETP.GT.AND P1, PT, R20, 0x80, PT ;  /* 0x000000801400780c */ /* 0x000fe40003f24270 */
[----:B--2---:R-:W-:-:S02]  /*e330*/  FSEL R134, R37, -INF , P2 ;  /* 0xff80000025867808 */ /* 0x004fc40001000000 */
[----:B------:R-:W-:-:S03]  /*e340*/  FMNMX.FTZ R51, R132, R51, !PT ;  /* 0x0000003384337209 */ /* 0x000fc60007810000 */
[----:B------:R-:W2:Y:S01]  /*e350*/  MUFU.TANH R140, R29 ;  /* 0x0000001d008c7308 */ /* 0x000ea20000002400 */
[----:B0-----:R-:W-:Y:S01]  /*e360*/  FMUL.FTZ R25, R54, UR4 ;  /* 0x0000000436197c20 */ /* 0x001fe20008410000 */
[----:B------:R-:W-:Y:S02]  /*e370*/  ISETP.GT.AND P2, PT, R20, 0x81, PT ;  /* 0x000000811400780c */ /* 0x000fe40003f44270 */
[----:B---3--:R-:W-:Y:S02]  /*e380*/  FSEL R54, R21, -INF , P1 ;  /* 0xff80000015367808 */ /* 0x008fe40000800000 */
[----:B------:R-:W-:Y:S02]  /*e390*/  FMNMX.FTZ R51, R134, R51, !PT ;  /* 0x0000003386337209 */ /* 0x000fe40007810000 */
[----:B------:R-:W-:Y:S02]  /*e3a0*/  ISETP.GT.AND P1, PT, R20, 0x88, PT ;  /* 0x000000881400780c */ /* 0x000fe40003f24270 */
[----:B----4-:R-:W-:-:S02]  /*e3b0*/  FSEL R136, R136, -INF , P2 ;  /* 0xff80000088887808 */ /* 0x010fc40001000000 */
[----:B------:R-:W-:Y:S02]  /*e3c0*/  FMNMX.FTZ R51, R54, R51, !PT ;  /* 0x0000003336337209 */ /* 0x000fe40007810000 */
[----:B------:R-:W-:Y:S02]  /*e3d0*/  ISETP.GT.AND P2, PT, R20, 0x89, PT ;  /* 0x000000891400780c */ /* 0x000fe40003f44270 */
[----:B-1----:R-:W-:Y:S02]  /*e3e0*/  FSEL R138, R45, -INF , P1 ;  /* 0xff8000002d8a7808 */ /* 0x002fe40000800000 */
[----:B------:R-:W-:Y:S02]  /*e3f0*/  FMNMX.FTZ R51, R136, R51, !PT ;  /* 0x0000003388337209 */ /* 0x000fe40007810000 */
[----:B--2---:R-:W-:Y:S02]  /*e400*/  FSEL R140, R140, -INF , P2 ;  /* 0xff8000008c8c7808 */ /* 0x004fe40001000000 */
[----:B------:R-:W-:-:S04]  /*e410*/  FMNMX.FTZ R51, R138, R51, !PT ;  /* 0x000000338a337209 */ /* 0x000fc80007810000 */
[----:B------:R-:W-:-:S05]  /*e420*/  FMNMX.FTZ R51, R140, R51, !PT ;  /* 0x000000338c337209 */ /* 0x000fca0007810000 */
[----:B------:R-:W0:Y:S02]  /*e430*/  SHFL.BFLY PT, R20, R51, 0x2, 0x1f ;  /* 0x0c401f0033147f89 */ /* 0x000e2400000e0000 */
[----:B0-----:R-:W-:-:S05]  /*e440*/  FMNMX.FTZ R21, R51, R20, !PT ;  /* 0x0000001433157209 */ /* 0x001fca0007810000 */
[----:B------:R-:W0:Y:S01]  /*e450*/  SHFL.BFLY PT, R20, R21, 0x1, 0x1f ;  /* 0x0c201f0015147f89 */ /* 0x000e2200000e0000 */
[----:B------:R-:W-:Y:S01]  /*e460*/  FMUL.FTZ R37, R43, UR4 ;  /* 0x000000042b257c20 */ /* 0x000fe20008410000 */
[----:B------:R-:W-:Y:S01]  /*e470*/  FMUL.FTZ R43, R30, UR4 ;  /* 0x000000041e2b7c20 */ /* 0x000fe20008410000 */
[----:B------:R-:W1:Y:S01]  /*e480*/  MUFU.TANH R88, R88 ;  /* 0x0000005800587308 */ /* 0x000e620000002400 */
[----:B------:R-:W-:Y:S01]  /*e490*/  FMUL.FTZ R93, R95, UR4 ;  /* 0x000000045f5d7c20 */ /* 0x000fe20008410000 */
[----:B------:R-:W-:Y:S01]  /*e4a0*/  FMUL.FTZ R45, R31, UR4 ;  /* 0x000000041f2d7c20 */ /* 0x000fe20008410000 */
[----:B------:R-:W-:-:S05]  /*e4b0*/  IADD3 R63, R98, 0x8, R63 ;  /* 0x00000008623f7810 */ /* 0x000fca0007ffe03f */
[----:B------:R-:W2:Y:S01]  /*e4c0*/  MUFU.TANH R90, R90 ;  /* 0x0000005a005a7308 */ /* 0x000ea20000002400 */
[----:B0-----:R-:W-:Y:S01]  /*e4d0*/  FMNMX.FTZ R20, R21, R20, !PT ;  /* 0x0000001415147209 */ /* 0x001fe20007810000 */
[----:B------:R-:W-:-:S03]  /*e4e0*/  IMAD.U32 R21, RZ, RZ, UR5 ;  /* 0x00000005ff157e24 */ /* 0x000fc6000f8e00ff */
[C---:B------:R-:W-:Y:S01]  /*e4f0*/  FSETP.NEU.FTZ.AND P1, PT, R20.reuse, -INF , PT ;  /* 0xff8000001400780b */ /* 0x040fe20003f3d000 */
[----:B------:R-:W-:Y:S02]  /*e500*/  FMUL.FTZ R30, R20, R21 ;  /* 0x00000015141e7220 */ /* 0x000fe40000410000 */
[----:B------:R-:W0:Y:S03]  /*e510*/  MUFU.TANH R92, R92 ;  /* 0x0000005c005c7308 */ /* 0x000e260000002400 */
[----:B------:R-:W-:Y:S01]  /*e520*/  FSEL R31, R30, RZ, P1 ;  /* 0x000000ff1e1f7208 */ /* 0x000fe20000800000 */
[----:B------:R-:W-:-:S04]  /*e530*/  FMUL.FTZ R41, R46, UR4 ;  /* 0x000000042e297c20 */ /* 0x000fc80008410000 */
[----:B------:R-:W3:Y:S01]  /*e540*/  MUFU.TANH R93, R93 ;  /* 0x0000005d005d7308 */ /* 0x000ee20000002400 */
[----:B------:R-:W-:Y:S01]  /*e550*/  FFMA.FTZ R46, R50, R21, -R31 ;  /* 0x00000015322e7223 */ /* 0x000fe2000001081f */
[----:B------:R-:W-:-:S04]  /*e560*/  VIMNMX R50, R48, R63, PT ;  /* 0x0000003f30327248 */ /* 0x000fc80003fe0100 */
[C---:B------:R-:W-:Y:S02]  /*e570*/  ISETP.GT.AND P1, PT, R50.reuse, RZ, PT ;  /* 0x000000ff3200720c */ /* 0x040fe40003f24270 */
[----:B------:R-:W4:Y:S01]  /*e580*/  MUFU.TANH R81, R81 ;  /* 0x0000005100517308 */ /* 0x000f220000002400 */
[C---:B------:R-:W-:Y:S02]  /*e590*/  ISETP.GT.AND P2, PT, R50.reuse, 0x1, PT ;  /* 0x000000013200780c */ /* 0x040fe40003f44270 */
[----:B------:R-:W-:Y:S02]  /*e5a0*/  ISETP.GT.AND P3, PT, R50, 0x8, PT ;  /* 0x000000083200780c */ /* 0x000fe40003f64270 */
[----:B-1----:R-:W-:Y:S02]  /*e5b0*/  FSEL R88, R88, -INF , P1 ;  /* 0xff80000058587808 */ /* 0x002fe40000800000 */
[----:B--2---:R-:W-:Y:S01]  /*e5c0*/  FSEL R90, R90, -INF , P2 ;  /* 0xff8000005a5a7808 */ /* 0x004fe20001000000 */
[----:B------:R-:W1:Y:S01]  /*e5d0*/  MUFU.TANH R82, R82 ;  /* 0x0000005200527308 */ /* 0x000e620000002400 */
[----:B------:R-:W-:-:S02]  /*e5e0*/  ISETP.GT.AND P1, PT, R50, 0x9, PT ;  /* 0x000000093200780c */ /* 0x000fc40003f24270 */
[----:B0-----:R-:W-:Y:S02]  /*e5f0*/  FSEL R92, R92, -INF , P3 ;  /* 0xff8000005c5c7808 */ /* 0x001fe40001800000 */
[----:B------:R-:W-:-:S03]  /*e600*/  FMNMX.FTZ R53, R88, R90, !PT ;  /* 0x0000005a58357209 */ /* 0x000fc60007810000 */
[----:B------:R-:W0:Y:S01]  /*e610*/  MUFU.TANH R84, R84 ;  /* 0x0000005400547308 */ /* 0x000e220000002400 */
[--C-:B------:R-:W-:Y:S01]  /*e620*/  FFMA.FTZ R48, R80, R21, -R31.reuse ;  /* 0x0000001550307223 */ /* 0x100fe2000001081f */
[----:B------:R-:W-:Y:S02]  /*e630*/  ISETP.GT.AND P2, PT, R50, 0x10, PT ;  /* 0x000000103200780c */ /* 0x000fe40003f44270 */
[----:B---3--:R-:W-:Y:S02]  /*e640*/  FSEL R80, R93, -INF , P1 ;  /* 0xff8000005d507808 */ /* 0x008fe40000800000 */
[----:B------:R-:W-:Y:S02]  /*e650*/  FMNMX.FTZ R53, R92, R53, !PT ;  /* 0x000000355c357209 */ /* 0x000fe40007810000 */
[----:B------:R-:W2:Y:S01]  /*e660*/  MUFU.TANH R86, R86 ;  /* 0x0000005600567308 */ /* 0x000ea20000002400 */
[----:B------:R-:W-:Y:S01]  /*e670*/  FFMA.FTZ R51, R94, R21, -R31 ;  /* 0x000000155e337223 */ /* 0x000fe2000001081f */
[----:B------:R-:W-:-:S02]  /*e680*/  ISETP.GT.AND P1, PT, R50, 0x11, PT ;  /* 0x000000113200780c */ /* 0x000fc40003f24270 */
[----:B----4-:R-:W-:Y:S02]  /*e690*/  FSEL R94, R81, -INF , P2 ;  /* 0xff800000515e7808 */ /* 0x010fe40001000000 */
[----:B------:R-:W-:Y:S02]  /*e6a0*/  FMNMX.FTZ R53, R80, R53, !PT ;  /* 0x0000003550357209 */ /* 0x000fe40007810000 */
[----:B------:R-:W3:Y:S01]  /*e6b0*/  MUFU.TANH R73, R73 ;  /* 0x0000004900497308 */ /* 0x000ee20000002400 */
[----:B------:R-:W-:Y:S02]  /*e6c0*/  ISETP.GT.AND P2, PT, R50, 0x18, PT ;  /* 0x000000183200780c */ /* 0x000fe40003f44270 */
[----:B-1----:R-:W-:Y:S02]  /*e6d0*/  FSEL R82, R82, -INF , P1 ;  /* 0xff80000052527808 */ /* 0x002fe40000800000 */
[----:B------:R-:W-:-:S03]  /*e6e0*/  FMNMX.FTZ R53, R94, R53, !PT ;  /* 0x000000355e357209 */ /* 0x000fc60007810000 */
[----:B------:R-:W1:Y:S01]  /*e6f0*/  MUFU.TANH R74, R74 ;  /* 0x0000004a004a7308 */ /* 0x000e620000002400 */
[----:B------:R-:W-:Y:S01]  /*e700*/  FMUL.FTZ R29, R55, UR4 ;  /* 0x00000004371d7c20 */ /* 0x000fe20008410000 */
[----:B------:R-:W-:Y:S02]  /*e710*/  ISETP.GT.AND P1, PT, R50, 0x19, PT ;  /* 0x000000193200780c */ /* 0x000fe40003f24270 */
[----:B0-----:R-:W-:Y:S02]  /*e720*/  FSEL R84, R84, -INF , P2 ;  /* 0xff80000054547808 */ /* 0x001fe40001000000 */
[----:B------:R-:W-:Y:S02]  /*e730*/  FMNMX.FTZ R55, R82, R53, !PT ;  /* 0x0000003552377209 */ /* 0x000fe40007810000 */
[----:B------:R-:W0:Y:S01]  /*e740*/  MUFU.TANH R76, R76 ;  /* 0x0000004c004c7308 */ /* 0x000e220000002400 */
[----:B------:R-:W-:Y:S02]  /*e750*/  ISETP.GT.AND P2, PT, R50, 0x20, PT ;  /* 0x000000203200780c */ /* 0x000fe40003f44270 */
[----:B--2---:R-:W-:-:S02]  /*e760*/  FSEL R86, R86, -INF , P1 ;  /* 0xff80000056567808 */ /* 0x004fc40000800000 */
[----:B------:R-:W-:-:S03]  /*e770*/  FMNMX.FTZ R55, R84, R55, !PT ;  /* 0x0000003754377209 */ /* 0x000fc60007810000 */
[----:B------:R-:W2:Y:S01]  /*e780*/  MUFU.TANH R78, R78 ;  /* 0x0000004e004e7308 */ /* 0x000ea20000002400 */
[--C-:B------:R-:W-:Y:S01]  /*e790*/  FFMA.FTZ R30, R96, R21, -R31.reuse ;  /* 0x00000015601e7223 */ /* 0x100fe2000001081f */
[----:B------:R-:W-:Y:S02]  /*e7a0*/  ISETP.GT.AND P1, PT, R50, 0x21, PT ;  /* 0x000000213200780c */ /* 0x000fe40003f24270 */
[----:B---3--:R-:W-:Y:S02]  /*e7b0*/  FSEL R96, R73, -INF , P2 ;  /* 0xff80000049607808 */ /* 0x008fe40001000000 */
[----:B------:R-:W-:Y:S02]  /*e7c0*/  FMNMX.FTZ R57, R86, R55, !PT ;  /* 0x0000003756397209 */ /* 0x000fe40007810000 */
[----:B------:R-:W3:Y:S01]  /*e7d0*/  MUFU.TANH R65, R65 ;  /* 0x0000004100417308 */ /* 0x000ee20000002400 */
[----:B------:R-:W-:Y:S01]  /*e7e0*/  FFMA.FTZ R59, R72, R21, -R31 ;  /* 0x00000015483b7223 */ /* 0x000fe2000001081f */
[----:B------:R-:W-:-:S02]  /*e7f0*/  ISETP.GT.AND P2, PT, R50, 0x28, PT ;  /* 0x000000283200780c */ /* 0x000fc40003f44270 */
[----:B-1----:R-:W-:Y:S02]  /*e800*/  FSEL R72, R74, -INF , P1 ;  /* 0xff8000004a487808 */ /* 0x002fe40000800000 */
[----:B------:R-:W-:Y:S02]  /*e810*/  FMNMX.FTZ R57, R96, R57, !PT ;  /* 0x0000003960397209 */ /* 0x000fe40007810000 */
[----:B------:R-:W1:Y:S01]  /*e820*/  MUFU.TANH R66, R66 ;  /* 0x0000004200427308 */ /* 0x000e620000002400 */
[----:B------:R-:W-:Y:S02]  /*e830*/  ISETP.GT.AND P1, PT, R50, 0x29, PT ;  /* 0x000000293200780c */ /* 0x000fe40003f24270 */
[----:B0-----:R-:W-:Y:S02]  /*e840*/  FSEL R76, R76, -INF , P2 ;  /* 0xff8000004c4c7808 */ /* 0x001fe40001000000 */
[----:B------:R-:W-:-:S03]  /*e850*/  FMNMX.FTZ R57, R72, R57, !PT ;  /* 0x0000003948397209 */ /* 0x000fc60007810000 */
[----:B------:R-:W0:Y:S01]  /*e860*/  MUFU.TANH R68, R68 ;  /* 0x0000004400447308 */ /* 0x000e220000002400 */
[----:B------:R-:W-:Y:S02]  /*e870*/  ISETP.GT.AND P2, PT, R50, 0x30, PT ;  /* 0x000000303200780c */ /* 0x000fe40003f44270 */
[----:B--2---:R-:W-:Y:S02]  /*e880*/  FSEL R78, R78, -INF , P1 ;  /* 0xff8000004e4e7808 */ /* 0x004fe40000800000 */
[----:B------:R-:W-:-:S03]  /*e890*/  FMNMX.FTZ R57, R76, R57, !PT ;  /* 0x000000394c397209 */ /* 0x000fc60007810000 */
[----:B------:R-:W2:Y:S01]  /*e8a0*/  MUFU.TANH R70, R70 ;  /* 0x0000004600467308 */ /* 0x000ea20000002400 */
[----:B------:R-:W-:Y:S02]  /*e8b0*/  ISETP.GT.AND P1, PT, R50, 0x31, PT ;  /* 0x000000313200780c */ /* 0x000fe40003f24270 */
[----:B---3--:R-:W-:Y:S01]  /*e8c0*/  FSEL R98, R65, -INF , P2 ;  /* 0xff80000041627808 */ /* 0x008fe20001000000 */
[----:B------:R-:W-:-:S04]  /*e8d0*/  FFMA.FTZ R49, R100, R21, -R31 ;  /* 0x0000001564317223 */ /* 0x000fc8000001081f */
[----:B------:R-:W-:Y:S01]  /*e8e0*/  MUFU.TANH R56, R56 ;  /* 0x0000003800387308 */ /* 0x000fe20000002400 */
[----:B------:R-:W-:Y:S02]  /*e8f0*/  ISETP.GT.AND P2, PT, R50, 0x38, PT ;  /* 0x000000383200780c */ /* 0x000fe40003f44270 */
[----:B-1----:R-:W-:-:S05]  /*e900*/  FSEL R100, R66, -INF , P1 ;  /* 0xff80000042647808 */ /* 0x002fca0000800000 */
[----:B------:R1:W-:Y:S01]  /*e910*/  MUFU.EX2 R55, R59 ;  /* 0x0000003b00377308 */ /* 0x0003e20000000800 */
[----:B------:R-:W-:Y:S02]  /*e920*/  ISETP.GT.AND P1, PT, R50, 0x39, PT ;  /* 0x000000393200780c */ /* 0x000fe40003f24270 */
[----:B-1----:R-:W-:-:S05]  /*e930*/  FMNMX.FTZ R59, R78, R57, !PT ;  /* 0x000000394e3b7209 */ /* 0x002fca0007810000 */
[----:B------:R-:W1:Y:S01]  /*e940*/  MUFU.TANH R58, R58 ;  /* 0x0000003a003a7308 */ /* 0x000e620000002400 */
[----:B------:R-:W-:Y:S02]  /*e950*/  FMNMX.FTZ R59, R98, R59, !PT ;  /* 0x0000003b623b7209 */ /* 0x000fe40007810000 */
[----:B0-----:R-:W-:-:S05]  /*e960*/  FSEL R68, R68, -INF , P2 ;  /* 0xff80000044447808 */ /* 0x001fca0001000000 */
[----:B------:R-:W0:Y:S01]  /*e970*/  MUFU.TANH R61, R61 ;  /* 0x0000003d003d7308 */ /* 0x000e220000002400 */
[----:B------:R-:W-:Y:S01]  /*e980*/  FMNMX.FTZ R59, R100, R59, !PT ;  /* 0x0000003b643b7209 */ /* 0x000fe20007810000 */
[----:B------:R-:W-:Y:S01]  /*e990*/  FFMA.FTZ R102, R102, R21, -R31 ;  /* 0x0000001566667223 */ /* 0x000fe2000001081f */
[----:B------:R-:W-:Y:S02]  /*e9a0*/  ISETP.GT.AND P2, PT, R50, 0x40, PT ;  /* 0x000000403200780c */ /* 0x000fe40003f44270 */
[----:B--2---:R-:W-:Y:S02]  /*e9b0*/  FSEL R70, R70, -INF , P1 ;  /* 0xff80000046467808 */ /* 0x004fe40000800000 */
[----:B------:R-:W-:Y:S01]  /*e9c0*/  FMNMX.FTZ R59, R68, R59, !PT ;  /* 0x0000003b443b7209 */ /* 0x000fe20007810000 */
[----:B------:R-:W2:Y:S01]  /*e9d0*/  MUFU.TANH R62, R62 ;  /* 0x0000003e003e7308 */ /* 0x000ea20000002400 */
[----:B------:R-:W-:Y:S02]  /*e9e0*/  ISETP.GT.AND P1, PT, R50, 0x41, PT ;  /* 0x000000413200780c */ /* 0x000fe40003f24270 */
[----:B------:R-:W-:-:S05]  /*e9f0*/  FMNMX.FTZ R59, R70, R59, !PT ;  /* 0x0000003b463b7209 */ /* 0x000fca0007810000 */
[----:B------:R-:W3:Y:S01]  /*ea00*/  MUFU.TANH R14, R14 ;  /* 0x0000000e000e7308 */ /* 0x000ee20000002400 */
[----:B-1----:R-:W-:-:S07]  /*ea10*/  FSEL R58, R58, -INF , P1 ;  /* 0xff8000003a3a7808 */ /* 0x002fce0000800000 */
[----:B------:R1:W-:Y:S01]  /*ea20*/  MUFU.EX2 R53, R102 ;  /* 0x0000006600357308 */ /* 0x0003e20000000800 */
[----:B------:R-:W-:Y:S02]  /*ea30*/  ISETP.GT.AND P1, PT, R50, 0x49, PT ;  /* 0x000000493200780c */ /* 0x000fe40003f24270 */
[----:B-1----:R-:W-:-:S05]  /*ea40*/  FSEL R102, R56, -INF , P2 ;  /* 0xff80000038667808 */ /* 0x002fca0001000000 */
[----:B------:R-:W1:Y:S01]  /*ea50*/  MUFU.TANH R15, R15 ;  /* 0x0000000f000f7308 */ /* 0x000e620000002400 */
[----:B------:R-:W-:Y:S02]  /*ea60*/  ISETP.GT.AND P2, PT, R50, 0x48, PT ;  /* 0x000000483200780c */ /* 0x000fe40003f44270 */
[----:B------:R-:W-:Y:S01]  /*ea70*/  FMNMX.FTZ R59, R102, R59, !PT ;  /* 0x0000003b663b7209 */ /* 0x000fe20007810000 */
[----:B------:R-:W-:Y:S01]  /*ea80*/  FFMA.FTZ R56, R64, R21, -R31 ;  /* 0x0000001540387223 */ /* 0x000fe2000001081f */
[----:B0-----:R-:W-:Y:S01]  /*ea90*/  FSEL R64, R61, -INF , P2 ;  /* 0xff8000003d407808 */ /* 0x001fe20001000000 */
[----:B------:R-:W-:Y:S01]  /*eaa0*/  FMUL.FTZ R33, R42, UR4 ;  /* 0x000000042a217c20 */ /* 0x000fe20008410000 */
[----:B------:R-:W-:Y:S01]  /*eab0*/  FMNMX.FTZ R61, R58, R59, !PT ;  /* 0x0000003b3a3d7209 */ /* 0x000fe20007810000 */
[----:B------:R-:W0:Y:S01]  /*eac0*/  MUFU.TANH R25, R25 ;  /* 0x0000001900197308 */ /* 0x000e220000002400 */
[----:B------:R-:W-:Y:S02]  /*ead0*/  ISETP.GT.AND P2, PT, R50, 0x50, PT ;  /* 0x000000503200780c */ /* 0x000fe40003f44270 */
[----:B--2---:R-:W-:-:S02]  /*eae0*/  FSEL R62, R62, -INF , P1 ;  /* 0xff8000003e3e7808 */ /* 0x004fc40000800000 */
[----:B------:R-:W-:-:S03]  /*eaf0*/  FMNMX.FTZ R61, R64, R61, !PT ;  /* 0x0000003d403d7209 */ /* 0x000fc60007810000 */
[----:B------:R-:W-:Y:S01]  /*eb00*/  MUFU.TANH R29, R29 ;  /* 0x0000001d001d7308 */ /* 0x000fe20000002400 */
[--C-:B------:R-:W-:Y:S01]  /*eb10*/  FFMA.FTZ R66, R106, R21, -R31.reuse ;  /* 0x000000156a427223 */ /* 0x100fe2000001081f */
[----:B------:R-:W-:Y:S02]  /*eb20*/  ISETP.GT.AND P1, PT, R50, 0x51, PT ;  /* 0x000000513200780c */ /* 0x000fe40003f24270 */
[----:B---3--:R-:W-:Y:S02]  /*eb30*/  FSEL R106, R14, -INF , P2 ;  /* 0xff8000000e6a7808 */ /* 0x008fe40001000000 */
[----:B------:R-:W-:Y:S02]  /*eb40*/  FMNMX.FTZ R61, R62, R61, !PT ;  /* 0x0000003d3e3d7209 */ /* 0x000fe40007810000 */
[----:B------:R-:W2:Y:S01]  /*eb50*/  MUFU.TANH R33, R33 ;  /* 0x0000002100217308 */ /* 0x000ea20000002400 */
[-CC-:B------:R-:W-:Y:S01]  /*eb60*/  FFMA.FTZ R44, R44, R21.reuse, -R31.reuse ;  /* 0x000000152c2c7223 */ /* 0x180fe2000001081f */
[----:B------:R-:W-:Y:S01]  /*eb70*/  FFMA.FTZ R14, R110, R21, -R31 ;  /* 0x000000156e0e7223 */ /* 0x000fe2000001081f */
[----:B------:R-:W-:Y:S01]  /*eb80*/  ISETP.GT.AND P2, PT, R50, 0x58, PT ;  /* 0x000000583200780c */ /* 0x000fe20003f44270 */
[----:B------:R-:W-:Y:S01]  /*eb90*/  FMUL.FTZ R42, R47, UR4 ;  /* 0x000000042f2a7c20 */ /* 0x000fe20008410000 */
[----:B-1----:R-:W-:-:S02]  /*eba0*/  FSEL R110, R15, -INF , P1 ;  /* 0xff8000000f6e7808 */ /* 0x002fc40000800000 */
[----:B------:R-:W-:Y:S01]  /*ebb0*/  FMNMX.FTZ R61, R106, R61, !PT ;  /* 0x0000003d6a3d7209 */ /* 0x000fe20007810000 */
[----:B------:R-:W1:Y:S01]  /*ebc0*/  MUFU.TANH R37, R37 ;  /* 0x0000002500257308 */ /* 0x000e620000002400 */
[----:B------:R-:W-:Y:S01]  /*ebd0*/  FFMA.FTZ R104, R104, R21, -R31 ;  /* 0x0000001568687223 */ /* 0x000fe2000001081f */
[----:B------:R-:W-:Y:S01]  /*ebe0*/  ISETP.GT.AND P1, PT, R50, 0x59, PT ;  /* 0x000000593200780c */ /* 0x000fe20003f24270 */
[----:B------:R-:W-:Y:S01]  /*ebf0*/  FMUL.FTZ R34, R34, UR4 ;  /* 0x0000000422227c20 */ /* 0x000fe20008410000 */
[----:B------:R-:W-:-:S04]  /*ec00*/  FMNMX.FTZ R61, R110, R61, !PT ;  /* 0x0000003d6e3d7209 */ /* 0x000fc80007810000 */
[----:B------:R-:W3:Y:S01]  /*ec10*/  MUFU.TANH R41, R41 ;  /* 0x0000002900297308 */ /* 0x000ee20000002400 */
[----:B------:R-:W-:-:S07]  /*ec20*/  FMUL.FTZ R35, R35, UR4 ;  /* 0x0000000423237c20 */ /* 0x000fce0008410000 */
[----:B------:R0:W-:Y:S01]  /*ec30*/  MUFU.EX2 R59, R44 ;  /* 0x0000002c003b7308 */ /* 0x0001e20000000800 */
[----:B------:R-:W-:Y:S01]  /*ec40*/  FFMA.FTZ R15, R112, R21, -R31 ;  /* 0x00000015700f7223 */ /* 0x000fe2000001081f */
[----:B0-----:R-:W-:-:S06]  /*ec50*/  FSEL R44, R25, -INF , P2 ;  /* 0xff800000192c7808 */ /* 0x001fcc0001000000 */
[----:B------:R-:W0:Y:S01]  /*ec60*/  MUFU.TANH R42, R42 ;  /* 0x0000002a002a7308 */ /* 0x000e220000002400 */
[----:B------:R-:W-:Y:S02]  /*ec70*/  ISETP.GT.AND P2, PT, R50, 0x60, PT ;  /* 0x000000603200780c */ /* 0x000fe40003f44270 */
[----:B------:R-:W-:-:S05]  /*ec80*/  FMNMX.FTZ R61, R44, R61, !PT ;  /* 0x0000003d2c3d7209 */ /* 0x000fca0007810000 */
[----:B------:R4:W-:Y:S01]  /*ec90*/  MUFU.EX2 R57, R104 ;  /* 0x0000006800397308 */ /* 0x0009e20000000800 */
[----:B--2---:R-:W-:Y:S01]  /*eca0*/  FSEL R112, R33, -INF , P2 ;  /* 0xff80000021707808 */ /* 0x004fe20001000000 */
[----:B------:R-:W-:Y:S01]  /*ecb0*/  FMUL.FTZ R38, R38, UR4 ;  /* 0x0000000426267c20 */ /* 0x000fe20008410000 */
[----:B----4-:R-:W-:-:S05]  /*ecc0*/  FSEL R104, R29, -INF , P1 ;  /* 0xff8000001d687808 */ /* 0x010fca0000800000 */
[----:B------:R-:W2:Y:S01]  /*ecd0*/  MUFU.TANH R34, R34 ;  /* 0x0000002200227308 */ /* 0x000ea20000002400 */
[----:B------:R-:W-:Y:S02]  /*ece0*/  ISETP.GT.AND P1, PT, R50, 0x61, PT ;  /* 0x000000613200780c */ /* 0x000fe40003f24270 */
[----:B------:R-:W-:Y:S01]  /*ecf0*/  FMNMX.FTZ R61, R104, R61, !PT ;  /* 0x0000003d683d7209 */ /* 0x000fe20007810000 */
[----:B------:R-:W-:Y:S01]  /*ed00*/  FFMA.FTZ R25, R32, R21, -R31 ;  /* 0x0000001520197223 */ /* 0x000fe2000001081f */
[----:B------:R-:W-:Y:S01]  /*ed10*/  ISETP.GT.AND P2, PT, R50, 0x68, PT ;  /* 0x000000683200780c */ /* 0x000fe20003f44270 */
[----:B------:R-:W-:Y:S01]  /*ed20*/  FMUL.FTZ R39, R39, UR4 ;  /* 0x0000000427277c20 */ /* 0x000fe20008410000 */
[----:B-1----:R-:W-:Y:S01]  /*ed30*/  FSEL R32, R37, -INF , P1 ;  /* 0xff80000025207808 */ /* 0x002fe20000800000 */
[----:B------:R-:W1:Y:S01]  /*ed40*/  MUFU.TANH R35, R35 ;  /* 0x0000002300237308 */ /* 0x000e620000002400 */
[----:B------:R-:W-:Y:S01]  /*ed50*/  FMNMX.FTZ R61, R112, R61, !PT ;  /* 0x0000003d703d7209 */ /* 0x000fe20007810000 */
[----:B------:R-:W-:Y:S01]  /*ed60*/  FMUL.FTZ R26, R26, UR4 ;  /* 0x000000041a1a7c20 */ /* 0x000fe20008410000 */
[----:B------:R-:W-:-:S02]  /*ed70*/  ISETP.GT.AND P1, PT, R50, 0x69, PT ;  /* 0x000000693200780c */ /* 0x000fc40003f24270 */
[----:B---3--:R-:W-:Y:S02]  /*ed80*/  FSEL R142, R41, -INF , P2 ;  /* 0xff800000298e7808 */ /* 0x008fe40001000000 */
[----:B------:R-:W-:Y:S01]  /*ed90*/  FMNMX.FTZ R61, R32, R61, !PT ;  /* 0x0000003d203d7209 */ /* 0x000fe20007810000 */
[----:B------:R-:W3:Y:S01]  /*eda0*/  MUFU.TANH R38, R38 ;  /* 0x0000002600267308 */ /* 0x000ee20000002400 */
[----:B------:R-:W-:Y:S01]  /*edb0*/  ISETP.GT.AND P2, PT, R50, 0x70, PT ;  /* 0x000000703200780c */ /* 0x000fe20003f44270 */
[----:B------:R-:W-:Y:S01]  /*edc0*/  FMUL.FTZ R27, R27, UR4 ;  /* 0x000000041b1b7c20 */ /* 0x000fe20008410000 */
        /* <DEDUP_REMOVED lines=8> */
[----:B-1----:R-:W-:Y:S02]  /*ee50*/  FSEL R148, R35, -INF , P1 ;  /* 0xff80000023947808 */ /* 0x002fe40000800000 */
[----:B------:R-:W-:-:S03]  /*ee60*/  FMNMX.FTZ R61, R34, R61, !PT ;  /* 0x0000003d223d7209 */ /* 0x000fc60007810000 */
[----:B------:R-:W1:Y:S01]  /*ee70*/  MUFU.TANH R27, R27 ;  /* 0x0000001b001b7308 */ /* 0x000e620000002400 */
[----:B------:R-:W-:Y:S02]  /*ee80*/  ISETP.GT.AND P1, PT, R50, 0x79, PT ;  /* 0x000000793200780c */ /* 0x000fe40003f24270 */
[----:B---3--:R-:W-:Y:S02]  /*ee90*/  FSEL R150, R38, -INF , P2 ;  /* 0xff80000026967808 */ /* 0x008fe40001000000 */
[----:B------:R-:W-:-:S03]  /*eea0*/  FMNMX.FTZ R61, R148, R61, !PT ;  /* 0x0000003d943d7209 */ /* 0x000fc60007810000 */
[----:B------:R-:W3:Y:S01]  /*eeb0*/  MUFU.TANH R43, R43 ;  /* 0x0000002b002b7308 */ /* 0x000ee20000002400 */
[----:B------:R-:W-:Y:S02]  /*eec0*/  ISETP.GT.AND P2, PT, R50, 0x80, PT ;  /* 0x000000803200780c */ /* 0x000fe40003f44270 */
[----:B0-----:R-:W-:Y:S02]  /*eed0*/  FSEL R152, R39, -INF , P1 ;  /* 0xff80000027987808 */ /* 0x001fe40000800000 */
[----:B------:R-:W-:-:S03]  /*eee0*/  FMNMX.FTZ R61, R150, R61, !PT ;  /* 0x0000003d963d7209 */ /* 0x000fc60007810000 */
[----:B------:R-:W0:Y:S01]  /*eef0*/  MUFU.TANH R45, R45 ;  /* 0x0000002d002d7308 */ /* 0x000e220000002400 */
[----:B------:R-:W-:Y:S02]  /*ef00*/  ISETP.GT.AND P1, PT, R50, 0x81, PT ;  /* 0x000000813200780c */ /* 0x000fe40003f24270 */
[----:B--2---:R-:W-:Y:S02]  /*ef10*/  FSEL R154, R26, -INF , P2 ;  /* 0xff8000001a9a7808 */ /* 0x004fe40001000000 */
[----:B------:R-:W-:Y:S02]  /*ef20*/  FMNMX.FTZ R61, R152, R61, !PT ;  /* 0x0000003d983d7209 */ /* 0x000fe40007810000 */
[----:B------:R-:W-:Y:S02]  /*ef30*/  ISETP.GT.AND P2, PT, R50, 0x88, PT ;  /* 0x000000883200780c */ /* 0x000fe40003f44270 */
[----:B-1----:R-:W-:Y:S02]  /*ef40*/  FSEL R156, R27, -INF , P1 ;  /* 0xff8000001b9c7808 */ /* 0x002fe40000800000 */
[----:B------:R-:W-:-:S02]  /*ef50*/  FMNMX.FTZ R61, R154, R61, !PT ;  /* 0x0000003d9a3d7209 */ /* 0x000fc40007810000 */
[----:B------:R-:W-:Y:S02]  /*ef60*/  ISETP.GT.AND P1, PT, R50, 0x89, PT ;  /* 0x000000893200780c */ /* 0x000fe40003f24270 */
[----:B---3--:R-:W-:Y:S02]  /*ef70*/  FSEL R29, R43, -INF , P2 ;  /* 0xff8000002b1d7808 */ /* 0x008fe40001000000 */
[----:B------:R-:W-:Y:S01]  /*ef80*/  FMNMX.FTZ R26, R156, R61, !PT ;  /* 0x0000003d9c1a7209 */ /* 0x000fe20007810000 */
[----:B------:R1:W-:Y:S01]  /*ef90*/  MUFU.EX2 R37, R25 ;  /* 0x0000001900257308 */ /* 0x0003e20000000800 */
[----:B------:R-:W-:Y:S01]  /*efa0*/  FFMA.FTZ R69, R36, R21, -R31 ;  /* 0x0000001524457223 */ /* 0x000fe2000001081f */
[----:B0-----:R-:W-:Y:S02]  /*efb0*/  FSEL R36, R45, -INF , P1 ;  /* 0xff8000002d247808 */ /* 0x001fe40000800000 */
[----:B-1----:R-:W-:-:S04]  /*efc0*/  FMNMX.FTZ R25, R29, R26, !PT ;  /* 0x0000001a1d197209 */ /* 0x002fc80007810000 */
[----:B------:R-:W-:-:S05]  /*efd0*/  FMNMX.FTZ R25, R36, R25, !PT ;  /* 0x0000001924197209 */ /* 0x000fca0007810000 */
[----:B------:R-:W0:Y:S01]  /*efe0*/  SHFL.BFLY PT, R26, R25, 0x2, 0x1f ;  /* 0x0c401f00191a7f89 */ /* 0x000e2200000e0000 */
[----:B------:R-:W1:Y:S01]  /*eff0*/  S2R R105, SR_TID.X ;  /* 0x0000000000697919 */ /* 0x000e620000002100 */
[----:B0-----:R-:W-:-:S05]  /*f000*/  FMNMX.FTZ R26, R25, R26, !PT ;  /* 0x0000001a191a7209 */ /* 0x001fca0007810000 */
[----:B------:R-:W0:Y:S01]  /*f010*/  SHFL.BFLY PT, R25, R26, 0x1, 0x1f ;  /* 0x0c201f001a197f89 */ /* 0x000e2200000e0000 */
        /* <DEDUP_REMOVED lines=13> */
[-CC-:B--2---:R-:W-:Y:S01]  /*f0f0*/  FFMA.FTZ R114, R122, R21.reuse, -R31.reuse ;  /* 0x000000157a727223 */ /* 0x184fe2000001081f */
[--C-:B------:R-:W-:Y:S01]  /*f100*/  FFMA.FTZ R65, R130, R21, -R31.reuse ;  /* 0x0000001582417223 */ /* 0x100fe2000001081f */
[----:B0-----:R-:W-:Y:S01]  /*f110*/  FMNMX.FTZ R74, R26, R25, !PT ;  /* 0x000000191a4a7209 */ /* 0x001fe20007810000 */
[----:B------:R-:W-:-:S03]  /*f120*/  FFMA.FTZ R120, R28, R21, -R31 ;  /* 0x000000151c787223 */ /* 0x000fc6000001081f */
[C---:B------:R-:W-:Y:S01]  /*f130*/  FSETP.NEU.FTZ.AND P1, PT, R74.reuse, -INF , PT ;  /* 0xff8000004a00780b */ /* 0x040fe20003f3d000 */
[-C--:B------:R-:W-:Y:S01]  /*f140*/  FMUL.FTZ R24, R74, R21.reuse ;  /* 0x000000154a187220 */ /* 0x080fe20000410000 */
[-CC-:B------:R-:W-:Y:S01]  /*f150*/  FFMA.FTZ R67, R132, R21.reuse, -R31.reuse ;  /* 0x0000001584437223 */ /* 0x180fe2000001081f */
[-CC-:B------:R-:W-:Y:S01]  /*f160*/  FFMA.FTZ R122, R134, R21.reuse, -R31.reuse ;  /* 0x00000015867a7223 */ /* 0x180fe2000001081f */
[-CC-:B------:R-:W-:Y:S01]  /*f170*/  FFMA.FTZ R54, R54, R21.reuse, -R31.reuse ;  /* 0x0000001536367223 */ /* 0x180fe2000001081f */
[-CC-:B------:R-:W-:Y:S01]  /*f180*/  FFMA.FTZ R71, R136, R21.reuse, -R31.reuse ;  /* 0x0000001588477223 */ /* 0x180fe2000001081f */
[-CC-:B------:R-:W-:Y:S01]  /*f190*/  FFMA.FTZ R43, R138, R21.reuse, -R31.reuse ;  /* 0x000000158a2b7223 */ /* 0x180fe2000001081f */
[----:B------:R-:W-:Y:S01]  /*f1a0*/  FFMA.FTZ R50, R140, R21, -R31 ;  /* 0x000000158c327223 */ /* 0x000fe2000001081f */
[----:B------:R-:W-:Y:S02]  /*f1b0*/  FSEL R31, R24, RZ, P1 ;  /* 0x000000ff181f7208 */ /* 0x000fe40000800000 */
[----:B-1----:R-:W-:-:S03]  /*f1c0*/  LOP3.LUT R95, R105, 0x7f, RZ, 0xc0, !PT ;  /* 0x0000007f695f7812 */ /* 0x002fc600078ec0ff */
[-CC-:B------:R-:W-:Y:S01]  /*f1d0*/  FFMA.FTZ R25, R88, R21.reuse, -R31.reuse ;  /* 0x0000001558197223 */ /* 0x180fe2000001081f */
[-CC-:B------:R-:W-:Y:S01]  /*f1e0*/  FFMA.FTZ R88, R90, R21.reuse, -R31.reuse ;  /* 0x000000155a587223 */ /* 0x180fe2000001081f */
[----:B------:R-:W-:Y:S01]  /*f1f0*/  ISETP.NE.AND P1, PT, R95, RZ, PT ;  /* 0x000000ff5f00720c */ /* 0x000fe20003f25270 */
[-C--:B------:R-:W-:Y:S01]  /*f200*/  FFMA.FTZ R27, R92, R21.reuse, -R31 ;  /* 0x000000155c1b7223 */ /* 0x080fe2000001081f */
[----:B------:R-:W-:Y:S01]  /*f210*/  IMAD.IADD R24, R101, 0x1, -R103 ;  /* 0x0000000165187824 */ /* 0x000fe200078e0a67 */
[----:B------:R-:W-:Y:S01]  /*f220*/  MUFU.EX2 R30, R30 ;  /* 0x0000001e001e7308 */ /* 0x000fe20000000800 */
[----:B------:R-:W-:Y:S02]  /*f230*/  FFMA.FTZ R90, R80, R21, -R31 ;  /* 0x00000015505a7223 */ /* 0x000fe4000001081f */
[----:B------:R-:W-:-:S05]  /*f240*/  IMAD R24, R99, 0xc0, R24 ;  /* 0x000000c063187824 */ /* 0x000fca00078e0218 */
[----:B------:R-:W0:Y:S01]  /*f250*/  MUFU.EX2 R47, R47 ;  /* 0x0000002f002f7308 */ /* 0x000e220000000800 */
[----:B------:R-:W-:Y:S01]  /*f260*/  FFMA.FTZ R75, R94, R21, -R31 ;  /* 0x000000155e4b7223 */ /* 0x000fe2000001081f */
[----:B------:R-:W-:-:S06]  /*f270*/  IMAD.HI R26, R24, 0x38e38e39, RZ ;  /* 0x38e38e39181a7827 */ /* 0x000fcc00078e02ff */
[----:B------:R-:W-:Y:S08]  /*f280*/  MUFU.EX2 R25, R25 ;  /* 0x0000001900197308 */ /* 0x000ff00000000800 */
[----:B------:R-:W1:Y:S01]  /*f290*/  MUFU.EX2 R88, R88 ;  /* 0x0000005800587308 */ /* 0x000e620000000800 */
[----:B------:R-:W-:-:S07]  /*f2a0*/  @!P1 VIADD R0, R0, 0x31c40 ;  /* 0x00031c4000009836 */ /* 0x000fce0000000000 */
[----:B------:R-:W2:Y:S01]  /*f2b0*/  MUFU.EX2 R46, R46 ;  /* 0x0000002e002e7308 */ /* 0x000ea20000000800 */
[----:B------:R-:W-:-:S07]  /*f2c0*/  FFMA.FTZ R82, R82, R21, -R31 ;  /* 0x0000001552527223 */ /* 0x000fce000001081f */
[----:B------:R-:W3:Y:S01]  /*f2d0*/  MUFU.EX2 R27, R27 ;  /* 0x0000001b001b7308 */ /* 0x000ee20000000800 */
[----:B------:R-:W-:-:S07]  /*f2e0*/  SHF.R.U32.HI R83, RZ, 0x1f, R26 ;  /* 0x0000001fff537819 */ /* 0x000fce000001161a */
[----:B------:R-:W4:Y:S01]  /*f2f0*/  MUFU.EX2 R49, R49 ;  /* 0x0000003100317308 */ /* 0x000f220000000800 */
[----:B------:R-:W-:Y:S01]  /*f300*/  FFMA.FTZ R28, R84, R21, -R31 ;  /* 0x00000015541c7223 */ /* 0x000fe2000001081f */
[----:B------:R-:W-:-:S06]  /*f310*/  @!P1 PRMT R24, RZ, 0x654, R0 ;  /* 0x00000654ff189816 */ /* 0x000fcc0000000000 */
[----:B------:R-:W4:Y:S01]  /*f320*/  MUFU.EX2 R90, R90 ;  /* 0x0000005a005a7308 */ /* 0x000f220000000800 */
[----:B------:R-:W-:Y:S01]  /*f330*/  LEA.HI.SX32 R0, R26, R83, 0x1b ;  /* 0x000000531a007211 */ /* 0x000fe200078fdaff */
[----:B0-----:R-:W-:-:S06]  /*f340*/  FADD.FTZ R83, R30, R47 ;  /* 0x0000002f1e537221 */ /* 0x001fcc0000010000 */
[----:B------:R-:W0:Y:S01]  /*f350*/  MUFU.EX2 R48, R48 ;  /* 0x0000003000307308 */ /* 0x000e220000000800 */
[----:B-1----:R-:W-:Y:S01]  /*f360*/  FADD.FTZ R26, R25, R88 ;  /* 0x00000058191a7221 */ /* 0x002fe20000010000 */
[-CC-:B------:R-:W-:Y:S01]  /*f370*/  FFMA.FTZ R81, R86, R21.reuse, -R31.reuse ;  /* 0x0000001556517223 */ /* 0x180fe2000001081f */
[----:B------:R-:W-:-:S05]  /*f380*/  FFMA.FTZ R39, R64, R21, -R31 ;  /* 0x0000001540277223 */ /* 0x000fca000001081f */
[----:B------:R-:W1:Y:S01]  /*f390*/  MUFU.EX2 R75, R75 ;  /* 0x0000004b004b7308 */ /* 0x000e620000000800 */
[----:B--2---:R-:W-:Y:S01]  /*f3a0*/  FADD.FTZ R64, R46, R83 ;  /* 0x000000532e407221 */ /* 0x004fe20000010000 */
[----:B---3--:R-:W-:-:S06]  /*f3b0*/  FADD.FTZ R83, R27, R26 ;  /* 0x0000001a1b537221 */ /* 0x008fcc0000010000 */
[----:B------:R-:W2:Y:S01]  /*f3c0*/  MUFU.EX2 R51, R51 ;  /* 0x0000003300337308 */ /* 0x000ea20000000800 */
[----:B------:R-:W-:Y:S01]  /*f3d0*/  FFMA.FTZ R73, R96, R21, -R31 ;  /* 0x0000001560497223 */ /* 0x000fe2000001081f */
[----:B------:R3:W-:Y:S06]  /*f3e0*/  @!P1 SYNCS.ARRIVE.TRANS64.RED.A1T0 RZ, [R24+URZ], RZ ;  /* 0x000000ff18ff99a7 */ /* 0x0007ec000810043f */
[----:B------:R-:W2:Y:S01]  /*f3f0*/  MUFU.EX2 R82, R82 ;  /* 0x0000005200527308 */ /* 0x000ea20000000800 */
[----:B----4-:R-:W-:Y:S01]  /*f400*/  FADD.FTZ R85, R49, R64 ;  /* 0x0000004031557221 */ /* 0x010fe20000010000 */
[----:B---3--:R-:W-:-:S06]  /*f410*/  F2FP.BF16.F32.PACK_AB R24, R47, R30 ;  /* 0x0000001e2f18723e */ /* 0x008fcc00000010ff */
[----:B------:R-:W3:Y:S01]  /*f420*/  MUFU.EX2 R52, R52 ;  /* 0x0000003400347308 */ /* 0x000ee20000000800 */
[----:B------:R-:W-:Y:S01]  /*f430*/  FADD.FTZ R30, R90, R83 ;  /* 0x000000535a1e7221 */ /* 0x000fe20000010000 */
[----:B------:R-:W-:-:S06]  /*f440*/  FFMA.FTZ R80, R72, R21, -R31 ;  /* 0x0000001548507223 */ /* 0x000fcc000001081f */
[----:B------:R-:W4:Y:S01]  /*f450*/  MUFU.EX2 R28, R28 ;  /* 0x0000001c001c7308 */ /* 0x000f220000000800 */
[----:B0-----:R-:W-:Y:S01]  /*f460*/  FADD.FTZ R64, R48, R85 ;  /* 0x0000005530407221 */ /* 0x001fe20000010000 */
[----:B-1----:R-:W-:-:S06]  /*f470*/  FADD.FTZ R85, R75, R30 ;  /* 0x0000001e4b557221 */ /* 0x002fcc0000010000 */
[----:B------:R-:W0:Y:S01]  /*f480*/  MUFU.EX2 R81, R81 ;  /* 0x0000005100517308 */ /* 0x000e220000000800 */
[----:B------:R-:W-:Y:S01]  /*f490*/  FFMA.FTZ R72, R76, R21, -R31 ;  /* 0x000000154c487223 */ /* 0x000fe2000001081f */
[----:B--2---:R-:W-:Y:S01]  /*f4a0*/  FADD.FTZ R87, R51, R64 ;  /* 0x0000004033577221 */ /* 0x004fe20000010000 */
[----:B------:R-:W-:-:S05]  /*f4b0*/  FADD.FTZ R85, R82, R85 ;  /* 0x0000005552557221 */ /* 0x000fca0000010000 */
[----:B------:R-:W1:Y:S01]  /*f4c0*/  MUFU.EX2 R73, R73 ;  /* 0x0000004900497308 */ /* 0x000e620000000800 */
[-CC-:B------:R-:W-:Y:S01]  /*f4d0*/  FFMA.FTZ R79, R78, R21.reuse, -R31.reuse ;  /* 0x000000154e4f7223 */ /* 0x180fe2000001081f */
[----:B------:R-:W-:Y:S01]  /*f4e0*/  FFMA.FTZ R83, R32, R21, -R31 ;  /* 0x0000001520537223 */ /* 0x000fe2000001081f */
[----:B---3--:R-:W-:-:S05]  /*f4f0*/  FADD.FTZ R30, R52, R87 ;  /* 0x00000057341e7221 */ /* 0x008fca0000010000 */
[----:B------:R-:W2:Y:S01]  /*f500*/  MUFU.EX2 R40, R40 ;  /* 0x0000002800287308 */ /* 0x000ea20000000800 */
[----:B----4-:R-:W-:Y:S01]  /*f510*/  FADD.FTZ R32, R28, R85 ;  /* 0x000000551c207221 */ /* 0x010fe20000010000 */
[----:B------:R-:W-:-:S06]  /*f520*/  FFMA.FTZ R33, R98, R21, -R31 ;  /* 0x0000001562217223 */ /* 0x000fcc000001081f */
[----:B------:R-:W3:Y:S01]  /*f530*/  MUFU.EX2 R80, R80 ;  /* 0x0000005000507308 */ /* 0x000ee20000000800 */
[----:B------:R-:W-:Y:S01]  /*f540*/  FADD.FTZ R30, R53, R30 ;  /* 0x0000001e351e7221 */ /* 0x000fe20000010000 */
[----:B0-----:R-:W-:-:S06]  /*f550*/  FADD.FTZ R32, R81, R32 ;  /* 0x0000002051207221 */ /* 0x001fcc0000010000 */
[----:B------:R-:W0:Y:S01]  /*f560*/  MUFU.EX2 R72, R72 ;  /* 0x0000004800487308 */ /* 0x000e220000000800 */
[----:B------:R-:W-:Y:S01]  /*f570*/  FFMA.FTZ R76, R100, R21, -R31 ;  /* 0x00000015644c7223 */ /* 0x000fe2000001081f */
[----:B------:R-:W-:-:S06]  /*f580*/  FADD.FTZ R85, R55, R30 ;  /* 0x0000001e37557221 */ /* 0x000fcc0000010000 */
[----:B------:R-:W4:Y:S01]  /*f590*/  MUFU.EX2 R66, R66 ;  /* 0x0000004200427308 */ /* 0x000f220000000800 */
[----:B-1----:R-:W-:Y:S01]  /*f5a0*/  FADD.FTZ R87, R73, R32 ;  /* 0x0000002049577221 */ /* 0x002fe20000010000 */
[----:B------:R-:W-:-:S06]  /*f5b0*/  FFMA.FTZ R35, R68, R21, -R31 ;  /* 0x0000001544237223 */ /* 0x000fcc000001081f */
[----:B------:R-:W1:Y:S01]  /*f5c0*/  MUFU.EX2 R79, R79 ;  /* 0x0000004f004f7308 */ /* 0x000e620000000800 */
[----:B--2---:R-:W-:Y:S01]  /*f5d0*/  FADD.FTZ R30, R40, R85 ;  /* 0x00000055281e7221 */ /* 0x004fe20000010000 */
[----:B---3--:R-:W-:-:S06]  /*f5e0*/  FADD.FTZ R87, R80, R87 ;  /* 0x0000005750577221 */ /* 0x008fcc0000010000 */
[----:B------:R-:W2:Y:S01]  /*f5f0*/  MUFU.EX2 R56, R56 ;  /* 0x0000003800387308 */ /* 0x000ea20000000800 */
[----:B------:R-:W-:-:S07]  /*f600*/  FFMA.FTZ R70, R70, R21, -R31 ;  /* 0x0000001546467223 */ /* 0x000fce000001081f */
[----:B------:R-:W3:Y:S01]  /*f610*/  MUFU.EX2 R33, R33 ;  /* 0x0000002100217308 */ /* 0x000ee20000000800 */
[----:B------:R-:W-:Y:S01]  /*f620*/  FADD.FTZ R85, R57, R30 ;  /* 0x0000001e39557221 */ /* 0x000fe20000010000 */
[----:B0-----:R-:W-:-:S06]  /*f630*/  FADD.FTZ R30, R72, R87 ;  /* 0x00000057481e7221 */ /* 0x001fcc0000010000 */
[----:B------:R-:W0:Y:S01]  /*f640*/  MUFU.EX2 R76, R76 ;  /* 0x0000004c004c7308 */ /* 0x000e220000000800 */
[----:B------:R-:W-:Y:S01]  /*f650*/  FFMA.FTZ R68, R102, R21, -R31 ;  /* 0x0000001566447223 */ /* 0x000fe2000001081f */
[----:B----4-:R-:W-:-:S06]  /*f660*/  FADD.FTZ R85, R66, R85 ;  /* 0x0000005542557221 */ /* 0x010fcc0000010000 */
[----:B------:R-:W4:Y:S01]  /*f670*/  MUFU.EX2 R14, R14 ;  /* 0x0000000e000e7308 */ /* 0x000f220000000800 */
[----:B-1----:R-:W-:Y:S01]  /*f680*/  FADD.FTZ R30, R79, R30 ;  /* 0x0000001e4f1e7221 */ /* 0x002fe20000010000 */
[----:B------:R-:W-:-:S06]  /*f690*/  FFMA.FTZ R77, R58, R21, -R31 ;  /* 0x000000153a4d7223 */ /* 0x000fcc000001081f */
[----:B------:R-:W1:Y:S01]  /*f6a0*/  MUFU.EX2 R35, R35 ;  /* 0x0000002300237308 */ /* 0x000e620000000800 */
[----:B------:R-:W-:Y:S01]  /*f6b0*/  FFMA.FTZ R78, R29, R21, -R31 ;  /* 0x000000151d4e7223 */ /* 0x000fe2000001081f */
[----:B--2---:R-:W-:-:S06]  /*f6c0*/  FADD.FTZ R32, R56, R85 ;  /* 0x0000005538207221 */ /* 0x004fcc0000010000 */
[----:B------:R-:W2:Y:S01]  /*f6d0*/  MUFU.EX2 R15, R15 ;  /* 0x0000000f000f7308 */ /* 0x000ea20000000800 */
[----:B---3--:R-:W-:Y:S01]  /*f6e0*/  FADD.FTZ R29, R33, R30 ;  /* 0x0000001e211d7221 */ /* 0x008fe20000010000 */
[----:B------:R-:W-:-:S06]  /*f6f0*/  FFMA.FTZ R58, R62, R21, -R31 ;  /* 0x000000153e3a7223 */ /* 0x000fcc000001081f */
[----:B------:R-:W3:Y:S01]  /*f700*/  MUFU.EX2 R70, R70 ;  /* 0x0000004600467308 */ /* 0x000ee20000000800 */
[----:B------:R-:W-:Y:S01]  /*f710*/  F2FP.BF16.F32.PACK_AB R26, R49, R46 ;  /* 0x0000002e311a723e */ /* 0x000fe200000010ff */
[-CC-:B------:R-:W-:Y:S01]  /*f720*/  FFMA.FTZ R62, R106, R21.reuse, -R31.reuse ;  /* 0x000000156a3e7223 */ /* 0x180fe2000001081f */
[-CC-:B------:R-:W-:Y:S01]  /*f730*/  FFMA.FTZ R110, R110, R21.reuse, -R31.reuse ;  /* 0x000000156e6e7223 */ /* 0x180fe2000001081f */
[-CC-:B------:R-:W-:Y:S01]  /*f740*/  FFMA.FTZ R44, R44, R21.reuse, -R31.reuse ;  /* 0x000000152c2c7223 */ /* 0x180fe2000001081f */
[----:B------:R-:W-:-:S03]  /*f750*/  FFMA.FTZ R49, R104, R21, -R31 ;  /* 0x0000001568317223 */ /* 0x000fc6000001081f */
[----:B------:R-:W3:Y:S01]  /*f760*/  MUFU.EX2 R68, R68 ;  /* 0x0000004400447308 */ /* 0x000ee20000000800 */
        /* <DEDUP_REMOVED lines=9> */
[----:B------:R-:W-:Y:S01]  /*f800*/  FFMA.FTZ R64, R36, R21, -R31 ;  /* 0x0000001524407223 */ /* 0x000fe2000001081f */
[----:B------:R-:W3:Y:S01]  /*f810*/  MUFU.EX2 R77, R77 ;  /* 0x0000004d004d7308 */ /* 0x000ee20000000800 */
[----:B------:R-:W-:Y:S01]  /*f820*/  FADD.FTZ R31, R59, R32 ;  /* 0x000000203b1f7221 */ /* 0x000fe20000010000 */
[----:B0-----:R-:W-:Y:S01]  /*f830*/  FADD.FTZ R30, R76, R29 ;  /* 0x0000001d4c1e7221 */ /* 0x001fe20000010000 */
[----:B------:R-:W-:-:S02]  /*f840*/  F2FP.BF16.F32.PACK_AB R25, R88, R25 ;  /* 0x000000195819723e */ /* 0x000fc400000010ff */
[----:B----4-:R-:W-:Y:S01]  /*f850*/  FADD.FTZ R32, R14, R31 ;  /* 0x0000001f0e207221 */ /* 0x010fe20000010000 */
[----:B------:R-:W-:Y:S02]  /*f860*/  F2FP.BF16.F32.PACK_AB R27, R90, R27 ;  /* 0x0000001b5a1b723e */ /* 0x000fe400000010ff */
[----:B------:R-:W0:Y:S01]  /*f870*/  MUFU.EX2 R41, R41 ;  /* 0x0000002900297308 */ /* 0x000e220000000800 */
[----:B-1----:R-:W-:Y:S01]  /*f880*/  FADD.FTZ R31, R35, R30 ;  /* 0x0000001e231f7221 */ /* 0x002fe20000010000 */
[----:B--2---:R-:W-:-:S06]  /*f890*/  FADD.FTZ R32, R15, R32 ;  /* 0x000000200f207221 */ /* 0x004fcc0000010000 */
[----:B------:R-:W1:Y:S01]  /*f8a0*/  MUFU.EX2 R39, R39 ;  /* 0x0000002700277308 */ /* 0x000e620000000800 */
[----:B---3--:R-:W-:Y:S01]  /*f8b0*/  FADD.FTZ R31, R70, R31 ;  /* 0x0000001f461f7221 */ /* 0x008fe20000010000 */
[----:B------:R2:W-:Y:S06]  /*f8c0*/  STSM.16.M88.4 [R17+0x24300], R24 ;  /* 0x0243001811007844 */ /* 0x0005ec0000000200 */
[----:B------:R-:W3:Y:S01]  /*f8d0*/  MUFU.EX2 R38, R38 ;  /* 0x0000002600267308 */ /* 0x000ee20000000800 */
[----:B------:R-:W-:-:S07]  /*f8e0*/  FADD.FTZ R36, R68, R31 ;  /* 0x0000001f44247221 */ /* 0x000fce0000010000 */
[----:B------:R-:W4:Y:S01]  /*f8f0*/  MUFU.EX2 R58, R58 ;  /* 0x0000003a003a7308 */ /* 0x000f220000000800 */
[----:B--2---:R-:W-:Y:S01]  /*f900*/  F2FP.BF16.F32.PACK_AB R26, R53, R52 ;  /* 0x00000034351a723e */ /* 0x004fe200000010ff */
[----:B------:R-:W-:Y:S01]  /*f910*/  FADD.FTZ R53, R37, R32 ;  /* 0x0000002025357221 */ /* 0x000fe20000010000 */
[----:B------:R-:W-:-:S05]  /*f920*/  F2FP.BF16.F32.PACK_AB R24, R51, R48 ;  /* 0x000000303318723e */ /* 0x000fca00000010ff */
[----:B------:R-:W-:Y:S01]  /*f930*/  MUFU.EX2 R60, R60 ;  /* 0x0000003c003c7308 */ /* 0x000fe20000000800 */
[----:B------:R-:W-:Y:S01]  /*f940*/  FADD.FTZ R48, R42, R53 ;  /* 0x000000352a307221 */ /* 0x000fe20000010000 */
[----:B------:R-:W-:-:S06]  /*f950*/  FADD.FTZ R36, R77, R36 ;  /* 0x000000244d247221 */ /* 0x000fcc0000010000 */
[----:B------:R-:W2:Y:S01]  /*f960*/  MUFU.EX2 R62, R62 ;  /* 0x0000003e003e7308 */ /* 0x000ea20000000800 */
[----:B------:R-:W-:Y:S02]  /*f970*/  F2FP.BF16.F32.PACK_AB R27, R81, R28 ;  /* 0x0000001c511b723e */ /* 0x000fe400000010ff */
[----:B------:R-:W-:-:S05]  /*f980*/  F2FP.BF16.F32.PACK_AB R28, R40, R55 ;  /* 0x00000037281c723e */ /* 0x000fca00000010ff */
[----:B------:R-:W-:Y:S01]  /*f990*/  MUFU.EX2 R69, R69 ;  /* 0x0000004500457308 */ /* 0x000fe20000000800 */
[----:B------:R-:W-:Y:S01]  /*f9a0*/  F2FP.BF16.F32.PACK_AB R30, R66, R57 ;  /* 0x00000039421e723e */ /* 0x000fe200000010ff */
[----:B0-----:R-:W-:Y:S01]  /*f9b0*/  FADD.FTZ R55, R41, R48 ;  /* 0x0000003029377221 */ /* 0x001fe20000010000 */
[----:B-1----:R-:W-:-:S05]  /*f9c0*/  FADD.FTZ R57, R39, R36 ;  /* 0x0000002427397221 */ /* 0x002fca0000010000 */
[----:B------:R-:W0:Y:S01]  /*f9d0*/  MUFU.EX2 R47, R110 ;  /* 0x0000006e002f7308 */ /* 0x000e220000000800 */
[----:B---3--:R-:W-:Y:S01]  /*f9e0*/  FADD.FTZ R55, R38, R55 ;  /* 0x0000003726377221 */ /* 0x008fe20000010000 */
[----:B----4-:R-:W-:-:S06]  /*f9f0*/  FADD.FTZ R57, R58, R57 ;  /* 0x000000393a397221 */ /* 0x010fcc0000010000 */
[----:B------:R-:W1:Y:S08]  /*fa00*/  MUFU.EX2 R45, R45 ;  /* 0x0000002d002d7308 */ /* 0x000e700000000800 */
[----:B------:R-:W3:Y:S01]  /*fa10*/  MUFU.EX2 R44, R44 ;  /* 0x0000002c002c7308 */ /* 0x000ee20000000800 */
[----:B--2---:R-:W-:-:S07]  /*fa20*/  FADD.FTZ R36, R62, R57 ;  /* 0x000000393e247221 */ /* 0x004fce0000010000 */
[----:B------:R-:W2:Y:S08]  /*fa30*/  MUFU.EX2 R114, R114 ;  /* 0x0000007200727308 */ /* 0x000eb00000000800 */
[----:B------:R-:W4:Y:S08]  /*fa40*/  MUFU.EX2 R49, R49 ;  /* 0x0000003100317308 */ /* 0x000f300000000800 */
[----:B------:R0:W-:Y:S01]  /*fa50*/  MUFU.EX2 R40, R34 ;  /* 0x0000002200287308 */ /* 0x0001e20000000800 */
[----:B------:R-:W-:-:S07]  /*fa60*/  F2FP.BF16.F32.PACK_AB R25, R82, R75 ;  /* 0x0000004b5219723e */ /* 0x000fce00000010ff */
[----:B------:R-:W4:Y:S01]  /*fa70*/  MUFU.EX2 R61, R61 ;  /* 0x0000003d003d7308 */ /* 0x000f220000000800 */
[----:B0-----:R-:W-:Y:S01]  /*fa80*/  F2FP.BF16.F32.PACK_AB R34, R15, R14 ;  /* 0x0000000e0f22723e */ /* 0x001fe200000010ff */
[----:B------:R-:W-:Y:S01]  /*fa90*/  FADD.FTZ R14, R60, R55 ;  /* 0x000000373c0e7221 */ /* 0x000fe20000010000 */
[----:B------:R-:W-:-:S05]  /*faa0*/  FADD.FTZ R55, R47, R36 ;  /* 0x000000242f377221 */ /* 0x000fca0000010000 */
[----:B------:R-:W0:Y:S01]  /*fab0*/  MUFU.EX2 R46, R46 ;  /* 0x0000002e002e7308 */ /* 0x000e220000000800 */
[----:B------:R-:W-:-:S07]  /*fac0*/  FADD.FTZ R14, R69, R14 ;  /* 0x0000000e450e7221 */ /* 0x000fce0000010000 */
[----:B------:R-:W0:Y:S01]  /*fad0*/  MUFU.EX2 R116, R116 ;  /* 0x0000007400747308 */ /* 0x000e220000000800 */
[----:B-1----:R-:W-:Y:S01]  /*fae0*/  FADD.FTZ R57, R45, R14 ;  /* 0x0000000e2d397221 */ /* 0x002fe20000010000 */
[----:B---3--:R-:W-:-:S06]  /*faf0*/  FADD.FTZ R14, R44, R55 ;  /* 0x000000372c0e7221 */ /* 0x008fcc0000010000 */
[----:B------:R-:W1:Y:S01]  /*fb00*/  MUFU.EX2 R83, R83 ;  /* 0x0000005300537308 */ /* 0x000e620000000800 */
[----:B------:R2:W-:Y:S07]  /*fb10*/  STSM.16.M88.4 [R17+0x25b00], R24 ;  /* 0x025b001811007844 */ /* 0x0005ee0000000200 */
[----:B------:R-:W3:Y:S08]  /*fb20*/  MUFU.EX2 R63, R63 ;  /* 0x0000003f003f7308 */ /* 0x000ef00000000800 */
[----:B------:R-:W3:Y:S01]  /*fb30*/  MUFU.EX2 R84, R84 ;  /* 0x0000005400547308 */ /* 0x000ee20000000800 */
[----:B--2---:R-:W-:Y:S01]  /*fb40*/  FADD.FTZ R24, R114, R57 ;  /* 0x0000003972187221 */ /* 0x004fe20000010000 */
[----:B----4-:R-:W-:-:S06]  /*fb50*/  FADD.FTZ R25, R49, R14 ;  /* 0x0000000e31197221 */ /* 0x010fcc0000010000 */
[----:B------:R-:W2:Y:S01]  /*fb60*/  MUFU.EX2 R118, R118 ;  /* 0x0000007600767308 */ /* 0x000ea20000000800 */
[----:B------:R-:W-:Y:S01]  /*fb70*/  FADD.FTZ R27, R61, R24 ;  /* 0x000000183d1b7221 */ /* 0x000fe20000010000 */
[----:B0-----:R-:W-:-:S06]  /*fb80*/  FADD.FTZ R14, R46, R25 ;  /* 0x000000192e0e7221 */ /* 0x001fcc0000010000 */
[----:B------:R-:W0:Y:S01]  /*fb90*/  MUFU.EX2 R51, R146 ;  /* 0x0000009200337308 */ /* 0x000e220000000800 */
[----:B------:R-:W-:Y:S01]  /*fba0*/  FADD.FTZ R24, R116, R27 ;  /* 0x0000001b74187221 */ /* 0x000fe20000010000 */
[----:B-1----:R-:W-:-:S06]  /*fbb0*/  FADD.FTZ R25, R83, R14 ;  /* 0x0000000e53197221 */ /* 0x002fcc0000010000 */
[----:B------:R-:W1:Y:S01]  /*fbc0*/  MUFU.EX2 R65, R65 ;  /* 0x0000004100417308 */ /* 0x000e620000000800 */
[----:B---3--:R-:W-:Y:S01]  /*fbd0*/  FADD.FTZ R27, R63, R24 ;  /* 0x000000183f1b7221 */ /* 0x008fe20000010000 */
[----:B------:R-:W-:-:S06]  /*fbe0*/  FADD.FTZ R14, R84, R25 ;  /* 0x00000019540e7221 */ /* 0x000fcc0000010000 */
[----:B------:R-:W3:Y:S08]  /*fbf0*/  MUFU.EX2 R120, R120 ;  /* 0x0000007800787308 */ /* 0x000ef00000000800 */
[----:B------:R-:W4:Y:S01]  /*fc00*/  MUFU.EX2 R53, R148 ;  /* 0x0000009400357308 */ /* 0x000f220000000800 */
[----:B--2---:R-:W-:Y:S01]  /*fc10*/  FADD.FTZ R24, R118, R27 ;  /* 0x0000001b76187221 */ /* 0x004fe20000010000 */
[----:B------:R-:W-:-:S06]  /*fc20*/  F2FP.BF16.F32.PACK_AB R29, R80, R73 ;  /* 0x00000049501d723e */ /* 0x000fcc00000010ff */
[----:B------:R-:W2:Y:S01]  /*fc30*/  MUFU.EX2 R67, R67 ;  /* 0x0000004300437308 */ /* 0x000ea20000000800 */
[----:B------:R-:W-:Y:S01]  /*fc40*/  F2FP.BF16.F32.PACK_AB R31, R79, R72 ;  /* 0x000000484f1f723e */ /* 0x000fe200000010ff */
[----:B0-----:R-:W-:-:S06]  /*fc50*/  FADD.FTZ R25, R51, R14 ;  /* 0x0000000e33197221 */ /* 0x001fcc0000010000 */
[----:B------:R-:W0:Y:S01]  /*fc60*/  MUFU.EX2 R150, R150 ;  /* 0x0000009600967308 */ /* 0x000e220000000800 */
[----:B------:R-:W-:Y:S02]  /*fc70*/  F2FP.BF16.F32.PACK_AB R32, R59, R56 ;  /* 0x000000383b20723e */ /* 0x000fe400000010ff */
[----:B------:R-:W-:Y:S02]  /*fc80*/  F2FP.BF16.F32.PACK_AB R33, R76, R33 ;  /* 0x000000214c21723e */ /* 0x000fe400000010ff */
[----:B------:R-:W-:-:S03]  /*fc90*/  F2FP.BF16.F32.PACK_AB R35, R70, R35 ;  /* 0x000000234623723e */ /* 0x000fc600000010ff */
[----:B------:R-:W0:Y:S01]  /*fca0*/  MUFU.EX2 R122, R122 ;  /* 0x0000007a007a7308 */ /* 0x000e220000000800 */
[----:B-1----:R-:W-:Y:S01]  /*fcb0*/  FADD.FTZ R27, R65, R24 ;  /* 0x00000018411b7221 */ /* 0x002fe20000010000 */
[----:B------:R-:W-:-:S06]  /*fcc0*/  FADD.FTZ R14, R40, R25 ;  /* 0x00000019280e7221 */ /* 0x000fcc0000010000 */
[----:B------:R-:W1:Y:S01]  /*fcd0*/  MUFU.EX2 R15, R152 ;  /* 0x00000098000f7308 */ /* 0x000e620000000800 */
[----:B------:R2:W-:Y:S01]  /*fce0*/  STSM.16.M88.4 [R17+0x27300], R28 ;  /* 0x0273001c11007844 */ /* 0x0005e20000000200 */
[----:B---3--:R-:W-:-:S06]  /*fcf0*/  FADD.FTZ R26, R120, R27 ;  /* 0x0000001b781a7221 */ /* 0x008fcc0000010000 */
[----:B------:R-:W3:Y:S01]  /*fd00*/  MUFU.EX2 R54, R54 ;  /* 0x0000003600367308 */ /* 0x000ee20000000800 */
[----:B------:R0:W-:Y:S01]  /*fd10*/  STSM.16.M88.4 [R17+0x28b00], R32 ;  /* 0x028b002011007844 */ /* 0x0001e20000000200 */
[----:B------:R-:W-:Y:S01]  /*fd20*/  F2FP.BF16.F32.PACK_AB R36, R42, R37 ;  /* 0x000000252a24723e */ /* 0x000fe200000010ff */
[----:B----4-:R-:W-:-:S05]  /*fd30*/  FADD.FTZ R27, R53, R14 ;  /* 0x0000000e351b7221 */ /* 0x010fca0000010000 */
[----:B------:R-:W4:Y:S01]  /*fd40*/  MUFU.EX2 R154, R154 ;  /* 0x0000009a009a7308 */ /* 0x000f220000000800 */
[----:B------:R-:W-:Y:S02]  /*fd50*/  F2FP.BF16.F32.PACK_AB R38, R38, R41 ;  /* 0x000000292626723e */ /* 0x000fe400000010ff */
[----:B------:R-:W-:Y:S02]  /*fd60*/  F2FP.BF16.F32.PACK_AB R37, R77, R68 ;  /* 0x000000444d25723e */ /* 0x000fe400000010ff */
[----:B------:R-:W-:-:S03]  /*fd70*/  F2FP.BF16.F32.PACK_AB R39, R58, R39 ;  /* 0x000000273a27723e */ /* 0x000fc600000010ff */
[----:B------:R-:W4:Y:S01]  /*fd80*/  MUFU.EX2 R71, R71 ;  /* 0x0000004700477308 */ /* 0x000f220000000800 */
[----:B--2---:R-:W-:Y:S01]  /*fd90*/  F2FP.BF16.F32.PACK_AB R28, R69, R60 ;  /* 0x0000003c451c723e */ /* 0x004fe200000010ff */
[----:B0-----:R-:W-:Y:S01]  /*fda0*/  FADD.FTZ R35, R67, R26 ;  /* 0x0000001a43237221 */ /* 0x001fe20000010000 */
[----:B------:R-:W-:Y:S02]  /*fdb0*/  F2FP.BF16.F32.PACK_AB R29, R47, R62 ;  /* 0x0000003e2f1d723e */ /* 0x000fe400000010ff */
[----:B------:R-:W-:-:S03]  /*fdc0*/  F2FP.BF16.F32.PACK_AB R30, R114, R45 ;  /* 0x0000002d721e723e */ /* 0x000fc600000010ff */
[----:B------:R-:W0:Y:S01]  /*fdd0*/  MUFU.EX2 R33, R156 ;  /* 0x0000009c00217308 */ /* 0x000e220000000800 */
[----:B------:R-:W-:Y:S01]  /*fde0*/  F2FP.BF16.F32.PACK_AB R31, R49, R44 ;  /* 0x0000002c311f723e */ /* 0x000fe200000010ff */
[----:B------:R-:W-:Y:S01]  /*fdf0*/  FADD.FTZ R14, R150, R27 ;  /* 0x0000001b960e7221 */ /* 0x000fe20000010000 */
[----:B------:R-:W-:Y:S05]  /*fe00*/  STSM.16.M88.4 [R17+0x2a300], R36 ;  /* 0x02a3002411007844 */ /* 0x000fea0000000200 */
[----:B------:R-:W-:Y:S01]  /*fe10*/  MUFU.EX2 R43, R43 ;  /* 0x0000002b002b7308 */ /* 0x000fe20000000800 */
[----:B------:R1:W-:Y:S01]  /*fe20*/  STSM.16.M88.4 [R17+0x2bb00], R28 ;  /* 0x02bb001c11007844 */ /* 0x0003e20000000200 */
[----:B------:R-:W-:-:S06]  /*fe30*/  FADD.FTZ R35, R122, R35 ;  /* 0x000000237a237221 */ /* 0x000fcc0000010000 */
[----:B------:R-:W2:Y:S08]  /*fe40*/  MUFU.EX2 R50, R50 ;  /* 0x0000003200327308 */ /* 0x000eb00000000800 */
[----:B------:R-:W-:Y:S01]  /*fe50*/  MUFU.EX2 R78, R78 ;  /* 0x0000004e004e7308 */ /* 0x000fe20000000800 */
[----:B-1----:R-:W-:-:S07]  /*fe60*/  FADD.FTZ R31, R15, R14 ;  /* 0x0000000e0f1f7221 */ /* 0x002fce0000010000 */
[----:B------:R-:W1:Y:S01]  /*fe70*/  MUFU.EX2 R41, R64 ;  /* 0x0000004000297308 */ /* 0x000e620000000800 */
[----:B---3--:R-:W-:Y:S01]  /*fe80*/  FADD.FTZ R14, R54, R35 ;  /* 0x00000023360e7221 */ /* 0x008fe20000010000 */
[----:B----4-:R-:W-:Y:S01]  /*fe90*/  FADD.FTZ R34, R154, R31 ;  /* 0x0000001f9a227221 */ /* 0x010fe20000010000 */
[----:B------:R-:W-:Y:S02]  /*fea0*/  F2FP.BF16.F32.PACK_AB R31, R15, R150 ;  /* 0x000000960f1f723e */ /* 0x000fe400000010ff */
[----:B------:R-:W-:Y:S01]  /*feb0*/  FADD.FTZ R14, R71, R14 ;  /* 0x0000000e470e7221 */ /* 0x000fe20000010000 */
[----:B------:R-:W-:Y:S01]  /*fec0*/  F2FP.BF16.F32.PACK_AB R24, R116, R61 ;  /* 0x0000003d7418723e */ /* 0x000fe200000010ff */
[----:B0-----:R-:W-:Y:S01]  /*fed0*/  FADD.FTZ R15, R33, R34 ;  /* 0x00000022210f7221 */ /* 0x001fe20000010000 */
[----:B------:R-:W-:Y:S02]  /*fee0*/  F2FP.BF16.F32.PACK_AB R25, R83, R46 ;  /* 0x0000002e5319723e */ /* 0x000fe400000010ff */
[----:B------:R-:W-:-:S02]  /*fef0*/  F2FP.BF16.F32.PACK_AB R26, R118, R63 ;  /* 0x0000003f761a723e */ /* 0x000fc400000010ff */
[----:B------:R-:W-:Y:S02]  /*ff00*/  F2FP.BF16.F32.PACK_AB R27, R51, R84 ;  /* 0x00000054331b723e */ /* 0x000fe400000010ff */
[----:B------:R-:W-:Y:S02]  /*ff10*/  F2FP.BF16.F32.PACK_AB R28, R120, R65 ;  /* 0x00000041781c723e */ /* 0x000fe400000010ff */
[----:B------:R-:W-:Y:S02]  /*ff20*/  F2FP.BF16.F32.PACK_AB R29, R53, R40 ;  /* 0x00000028351d723e */ /* 0x000fe400000010ff */
[----:B------:R-:W-:Y:S02]  /*ff30*/  F2FP.BF16.F32.PACK_AB R30, R122, R67 ;  /* 0x000000437a1e723e */ /* 0x000fe400000010ff */
[----:B------:R-:W-:Y:S02]  /*ff40*/  F2FP.BF16.F32.PACK_AB R32, R71, R54 ;  /* 0x000000364720723e */ /* 0x000fe400000010ff */
[----:B------:R-:W-:-:S02]  /*ff50*/  F2FP.BF16.F32.PACK_AB R33, R33, R154 ;  /* 0x0000009a2121723e */ /* 0x000fc400000010ff */
[----:B--2---:R-:W-:Y:S01]  /*ff60*/  F2FP.BF16.F32.PACK_AB R34, R50, R43 ;  /* 0x0000002b3222723e */ /* 0x004fe200000010ff */
[----:B------:R-:W-:Y:S01]  /*ff70*/  FADD.FTZ R43, R43, R14 ;  /* 0x0000000e2b2b7221 */ /* 0x000fe20000010000 */
[----:B-1----:R-:W-:Y:S01]  /*ff80*/  F2FP.BF16.F32.PACK_AB R35, R41, R78 ;  /* 0x0000004e2923723e */ /* 0x002fe200000010ff */
[----:B------:R-:W-:Y:S01]  /*ff90*/  FADD.FTZ R78, R78, R15 ;  /* 0x0000000f4e4e7221 */ /* 0x000fe20000010000 */
[----:B------:R0:W-:Y:S01]  /*ffa0*/  STSM.16.M88.4 [R17+0x2d300], R24 ;  /* 0x02d3001811007844 */ /* 0x0001e20000000200 */
[----:B------:R-:W-:-:S03]  /*ffb0*/  VIADD R14, R108, 0xfffffffe ;  /* 0xfffffffe6c0e7836 */ /* 0x000fc60000000000 */
[----:B------:R-:W-:Y:S01]  /*ffc0*/  STSM.16.M88.4 [R17+0x2eb00], R28 ;  /* 0x02eb001c11007844 */ /* 0x000fe20000000200 */
[----:B------:R-:W-:-:S03]  /*ffd0*/  FADD.FTZ R15, R41, R78 ;  /* 0x0000004e290f7221 */ /* 0x000fc60000010000 */
[----:B------:R1:W-:Y:S01]  /*ffe0*/  STSM.16.M88.4 [R17+0x30300], R32 ;  /* 0x0303002011007844 */ /* 0x0003e20000000200 */
[----:B------:R-:W-:Y:S01]  /*fff0*/  VIMNMX R0, RZ, R0, !PT ;  /* 0x00000000ff007248 */ /* 0x000fe20007fe0100 */
[----:B------:R2:W-:Y:S06]  /*10000*/  MEMBAR.ALL.CTA ;  /* 0x0000000000007992 */ /* 0x0005ec0000008000 */
[----:B--2---:R-:W2:Y:S01]  /*10010*/  FENCE.VIEW.ASYNC.S ;  /* 0x00000000000073c6 */ /* 0x004ea20000000000 */
[----:B0-----:R-:W-:-:S05]  /*10020*/  FADD.FTZ R24, R50, R43 ;  /* 0x0000002b32187221 */ /* 0x001fca0000010000 */
[----:B------:R0:W-:Y:S04]  /*10030*/  STL [R1+0x18], R24 ;  /* 0x0000181801007387 */ /* 0x0001e80000100800 */
[----:B------:R3:W-:Y:S04]  /*10040*/  STL [R1+0x3c], R15 ;  /* 0x00003c0f01007387 */ /* 0x0007e80000100800 */
[----:B------:R3:W-:Y:S04]  /*10050*/  STL [R1+0x20], R14 ;  /* 0x0000200e01007387 */ /* 0x0007e80000100800 */
[----:B------:R3:W-:Y:S01]  /*10060*/  STL [R1+0x30], R0 ;  /* 0x0000300001007387 */ /* 0x0007e20000100800 */
[----:B------:R-:W-:Y:S01]  /*10070*/  ISETP.GE.AND P2, PT, R14, R0, PT ;  /* 0x000000000e00720c */ /* 0x000fe20003f46270 */
        /* <DEDUP_REMOVED lines=36> */
[----:B-1----:R-:W-:-:S02]  /*102c0*/  IMAD.MOV.U32 R35, RZ, RZ, R71 ;  /* 0x000000ffff237224 */ /* 0x002fc400078e0047 */
        /* <DEDUP_REMOVED lines=10> */
[----:B0-----:R-:W-:Y:S01]  /*10370*/  IMAD.MOV.U32 R24, RZ, RZ, R71 ;  /* 0x000000ffff187224 */ /* 0x001fe200078e0047 */
[----:B--2---:R-:W-:Y:S01]  /*10380*/  NOP ;  /* 0x0000000000007918 */ /* 0x004fe20000000000 */
[----:B---3--:R-:W-:Y:S05]  /*10390*/  @!P2 BRA `(.L_x_1966) ;  /* 0x0000005c0048a947 */ /* 0x008fea0003800000 */
[----:B------:R0:W-:Y:S01]  /*103a0*/  STL [R1+0x1c], R74 ;  /* 0x00001c4a01007387 */ /* 0x0001e20000100800 */
[----:B------:R-:W-:-:S03]  /*103b0*/  IMAD.MOV.U32 R0, RZ, RZ, R20 ;  /* 0x000000ffff007224 */ /* 0x000fc600078e0014 */
[----:B------:R0:W5:Y:S01]  /*103c0*/  LDL.LU R145, [R1+0x38] ;  /* 0x0000380001917983 */ /* 0x0001620000300800 */
        /* <DEDUP_REMOVED lines=24> */
[----:B0-----:R-:W-:-:S07]  /*10550*/  CS2R R24, SRZ ;  /* 0x0000000000187805 */ /* 0x001fce000001ff00 */
.L_x_1976:
        /* <DEDUP_REMOVED lines=12> */
.L_x_1968:
[----:B------:R-:W-:Y:S01]  /*10620*/  IMAD R20, R22, 0x8, R16 ;  /* 0x0000000816147824 */ /* 0x000fe200078e0210 */
[----:B0-----:R-:W-:-:S04]  /*10630*/  SHF.L.U32 R21, R21, 0x1f, RZ ;  /* 0x0000001f15157819 */ /* 0x001fc800000006ff */
[----:B------:R0:W1:Y:S01]  /*10640*/  SYNCS.PHASECHK.TRANS64.TRYWAIT P3, [R20+URZ+0x31c30], R21 ;  /* 0x031c3015140075a7 */ /* 0x000062000806017f */
[----:B------:R-:W-:Y:S05]  /*10650*/  @!P0 BRA `(.L_x_1969) ;  /* 0x0000000000048947 */ /* 0x000fea0003800000 */
[----:B------:R-:W-:Y:S01]  /*10660*/  BPT.TRAP 0x1 ;  /* 0x000000040000795c */ /* 0x000fe20000300000 */
.L_x_1969:
[----:B------:R-:W-:Y:S04]  /*10670*/  BSSY B0, `(.L_x_1967) ;  /* 0x0000004000007945 */ /* 0x000fe80003800000 */
[----:B-1----:R-:W-:Y:S05]  /*10680*/  @P3 BRA `(.L_x_1970) ;  /* 0x0000000000083947 */ /* 0x002fea0003800000 */
[----:B------:R-:W1:Y:S02]  /*10690*/  SYNCS.PHASECHK.TRANS64.TRYWAIT P3, [R20+URZ+0x31c30], R21 ;  /* 0x031c3015140075a7 */ /* 0x000e64000806017f */
[----:B-1----:R-:W-:Y:S05]  /*106a0*/  @!P3 BRA `(.L_x_1971) ;  /* 0x00000134001cb947 */ /* 0x002fea0003800000 */
.L_x_1970:
[----:B------:R-:W-:Y:S05]  /*106b0*/  BSYNC B0 ;  /* 0x0000000000007941 */ /* 0x000fea0003800000 */
.L_x_1967:
[----:B01----:R-:W2:Y:S01]  /*106c0*/  LDL R20, [R1+0x58] ;  /* 0x0000580001147983 */ /* 0x003ea20000100800 */
[----:B------:R-:W-:Y:S05]  /*106d0*/  WARPSYNC.ALL ;  /* 0x0000000000007948 */ /* 0x000fea0003800000 */
[----:B------:R-:W0:Y:S01]  /*106e0*/  S2R R72, SR_TID.X ;  /* 0x0000000000487919 */ /* 0x000e220000002100 */
[----:B------:R-:W-:Y:S01]  /*106f0*/  IMAD.MOV.U32 R21, RZ, RZ, -0x7fffffe0 ;  /* 0x80000020ff157424 */ /* 0x000fe200078e00ff */
[C---:B------:R-:W-:Y:S01]  /*10700*/  R2UR UR44, R2.reuse ;  /* 0x00000000022c72ca */ /* 0x040fe200000e0000 */
[----:B------:R-:W-:Y:S01]  /*10710*/  IMAD.MOV.U32 R73, RZ, RZ, -0x7fffffe0 ;  /* 0x80000020ff497424 */ /* 0x000fe200078e00ff */
[----:B------:R-:W-:Y:S01]  /*10720*/  R2UR UR45, R3 ;  /* 0x00000000032d72ca */ /* 0x000fe200000e0000 */
[----:B------:R-:W-:Y:S01]  /*10730*/  IMAD.MOV.U32 R77, RZ, RZ, -0x7fffffe0 ;  /* 0x80000020ff4d7424 */ /* 0x000fe200078e00ff */
[----:B------:R-:W-:Y:S01]  /*10740*/  R2UR UR47, R21 ;  /* 0x00000000152f72ca */ /* 0x000fe200000e0000 */
[----:B------:R-:W-:Y:S01]  /*10750*/  IMAD.MOV.U32 R75, RZ, RZ, -0x7fffffe0 ;  /* 0x80000020ff4b7424 */ /* 0x000fe200078e00ff */
[----:B------:R-:W-:Y:S01]  /*10760*/  R2UR UR51, R73 ;  /* 0x00000000493372ca */ /* 0x000fe200000e0000 */
[----:B------:R-:W-:Y:S01]  /*10770*/  IMAD.MOV.U32 R79, RZ, RZ, -0x7fffffe0 ;  /* 0x80000020ff4f7424 */ /* 0x000fe200078e00ff */
[C---:B------:R-:W-:Y:S01]  /*10780*/  R2UR UR48, R2.reuse ;  /* 0x00000000023072ca */ /* 0x040fe200000e0000 */
[----:B------:R-:W-:Y:S01]  /*10790*/  STL [R1+0xb0], R24 ;  /* 0x0000b01801007387 */ /* 0x000fe20000100800 */
[----:B------:R-:W-:Y:S01]  /*107a0*/  R2UR UR49, R3 ;  /* 0x00000000033172ca */ /* 0x000fe200000e0000 */
[----:B------:R-:W-:Y:S01]  /*107b0*/  IMAD.MOV.U32 R147, RZ, RZ, -0x7fffffe0 ;  /* 0x80000020ff937424 */ /* 0x000fe200078e00ff */
[----:B------:R-:W-:Y:S01]  /*107c0*/  R2UR UR55, R77 ;  /* 0x000000004d3772ca */ /* 0x000fe200000e0000 */
[----:B------:R-:W-:Y:S01]  /*107d0*/  STL [R1+0xac], R23 ;  /* 0x0000ac1701007387 */ /* 0x000fe20000100800 */
[----:B------:R-:W-:-:S02]  /*107e0*/  R2UR UR52, R2 ;  /* 0x00000000023472ca */ /* 0x000fc400000e0000 */
[----:B------:R-:W-:Y:S01]  /*107f0*/  R2UR UR53, R3 ;  /* 0x00000000033572ca */ /* 0x000fe200000e0000 */
[----:B------:R1:W-:Y:S01]  /*10800*/  STL [R1+0xa8], R19 ;  /* 0x0000a81301007387 */ /* 0x0003e20000100800 */
[----:B------:R-:W-:Y:S02]  /*10810*/  R2UR UR15, R75 ;  /* 0x000000004b0f72ca */ /* 0x000fe400000e0000 */
[----:B------:R-:W-:Y:S01]  /*10820*/  R2UR UR12, R2 ;  /* 0x00000000020c72ca */ /* 0x000fe200000e0000 */
[----:B------:R-:W-:Y:S01]  /*10830*/  STL [R1+0xa4], R18 ;  /* 0x0000a41201007387 */ /* 0x000fe20000100800 */
[----:B------:R-:W-:Y:S02]  /*10840*/  R2UR UR13, R3 ;  /* 0x00000000030d72ca */ /* 0x000fe400000e0000 */
[C---:B------:R-:W-:Y:S01]  /*10850*/  R2UR UR5, R77.reuse ;  /* 0x000000004d0572ca */ /* 0x040fe200000e0000 */
[----:B------:R3:W-:Y:S01]  /*10860*/  STL [R1+0xa0], R17 ;  /* 0x0000a01101007387 */ /* 0x0007e20000100800 */
[----:B------:R-:W-:-:S02]  /*10870*/  R2UR UR19, R77 ;  /* 0x000000004d1372ca */ /* 0x000fc400000e0000 */
[C---:B------:R-:W-:Y:S01]  /*10880*/  R2UR UR35, R77.reuse ;  /* 0x000000004d2372ca */ /* 0x040fe200000e0000 */
[----:B------:R4:W-:Y:S01]  /*10890*/  STL [R1+0x9c], R16 ;  /* 0x00009c1001007387 */ /* 0x0009e20000100800 */
[----:B0-----:R-:W-:Y:S02]  /*108a0*/  SHF.R.U32.HI R72, RZ, 0x7, R72 ;  /* 0x00000007ff487819 */ /* 0x001fe40000011648 */
[C---:B------:R-:W-:Y:S01]  /*108b0*/  R2UR UR33, R77.reuse ;  /* 0x000000004d2172ca */ /* 0x040fe200000e0000 */
[----:B------:R0:W-:Y:S01]  /*108c0*/  STL [R1+0x98], R15 ;  /* 0x0000980f01007387 */ /* 0x0001e20000100800 */
[----:B------:R-:W-:Y:S01]  /*108d0*/  R2UR UR57, R77 ;  /* 0x000000004d3972ca */ /* 0x000fe200000e0000 */
[----:B------:R-:W-:Y:S01]  /*108e0*/  VIADD R78, R72, 0x8 ;  /* 0x00000008484e7836 */ /* 0x000fe20000000000 */
[C---:B------:R-:W-:Y:S01]  /*108f0*/  R2UR UR11, R75.reuse ;  /* 0x000000004b0b72ca */ /* 0x040fe200000e0000 */
[----:B------:R-:W-:Y:S01]  /*10900*/  IMAD.MOV.U32 R77, RZ, RZ, -0x7fffffe0 ;  /* 0x80000020ff4d7424 */ /* 0x000fe200078e00ff */
[C---:B------:R-:W-:Y:S01]  /*10910*/  R2UR UR27, R75.reuse ;  /* 0x000000004b1b72ca */ /* 0x040fe200000e0000 */
[----:B------:R0:W-:Y:S01]  /*10920*/  STL [R1+0x94], R14 ;  /* 0x0000940e01007387 */ /* 0x0001e20000100800 */
[----:B------:R-:W-:-:S02]  /*10930*/  R2UR UR39, R75 ;  /* 0x000000004b2772ca */ /* 0x000fc400000e0000 */
[----:B------:R-:W-:Y:S01]  /*10940*/  R2UR UR29, R75 ;  /* 0x000000004b1d72ca */ /* 0x000fe200000e0000 */
[----:B------:R3:W-:Y:S01]  /*10950*/  BAR.SYNC.DEFER_BLOCKING R78, 0x100 ;  /* 0x0004004e0000751d */ /* 0x0007e20000010000 */
[----:B------:R-:W-:Y:S01]  /*10960*/  IMAD.U32 R75, RZ, RZ, UR5 ;  /* 0x00000005ff4b7e24 */ /* 0x000fe2000f8e00ff */
[C---:B------:R-:W-:Y:S02]  /*10970*/  R2UR UR5, R73.reuse ;  /* 0x00000000490572ca */ /* 0x040fe400000e0000 */
[C---:B------:R-:W-:Y:S02]  /*10980*/  R2UR UR7, R73.reuse ;  /* 0x00000000490772ca */ /* 0x040fe400000e0000 */
[C---:B------:R-:W-:Y:S02]  /*10990*/  R2UR UR23, R73.reuse ;  /* 0x00000000491772ca */ /* 0x040fe400000e0000 */
[C---:B------:R-:W-:Y:S01]  /*109a0*/  R2UR UR31, R73.reuse ;  /* 0x00000000491f72ca */ /* 0x040fe200000e0000 */
[----:B------:R0:W-:Y:S01]  /*109b0*/  STL [R1+0x90], R0 ;  /* 0x0000900001007387 */ /* 0x0001e20000100800 */
[----:B------:R-:W-:-:S02]  /*109c0*/  R2UR UR25, R73 ;  /* 0x00000000491972ca */ /* 0x000fc400000e0000 */
[C---:B------:R-:W-:Y:S02]  /*109d0*/  R2UR UR21, R73.reuse ;  /* 0x00000000491572ca */ /* 0x040fe400000e0000 */
[----:B------:R-:W-:Y:S02]  /*109e0*/  R2UR UR41, R73 ;  /* 0x00000000492972ca */ /* 0x000fe400000e0000 */
[----:B------:R-:W-:Y:S02]  /*109f0*/  R2UR UR9, R79 ;  /* 0x000000004f0972ca */ /* 0x000fe400000e0000 */
[----:B------:R-:W-:Y:S02]  /*10a00*/  R2UR UR16, R2 ;  /* 0x00000000021072ca */ /* 0x000fe400000e0000 */
[----:B------:R-:W-:Y:S02]  /*10a10*/  R2UR UR17, R3 ;  /* 0x00000000031172ca */ /* 0x000fe400000e0000 */
[C---:B------:R-:W-:Y:S01]  /*10a20*/  R2UR UR37, R79.reuse ;  /* 0x000000004f2572ca */ /* 0x040fe200000e0000 */
[----:B------:R-:W-:Y:S01]  /*10a30*/  WARPGROUP.ARRIVE ;  /* 0x00000000000079c5 */ /* 0x000fe20000000000 */
[----:B------:R-:W-:-:S13]  /*10a40*/  R2UR UR43, R79 ;  /* 0x000000004f2b72ca */ /* 0x000fda00000e0000 */
[----:B-1----:R-:W-:Y:S01]  /*10a50*/  MOV R19, UR43 ;  /* 0x0000002b00137c02 */ /* 0x002fe20008000f00 */
[----:B------:R-:W-:Y:S01]  /*10a60*/  UMOV UR43, UR33 ;  /* 0x00000021002b7c82 */ /* 0x000fe20008000000 */
        /* <DEDUP_REMOVED lines=15> */
[----:B------:R-:W-:Y:S01]  /*10b60*/  HGMMA.64x16x16.F32.BF16 R136, gdesc[UR44], RZ, !UPT, gsb0 ;  /* 0x002000002c8879f0 */ /* 0x000fe2000c0018ff */
        /* <DEDUP_REMOVED lines=20> */
[----:B---3--:R-:W-:Y:S01]  /*10cb0*/  VIADD R78, R20, 0x1c2 ;  /* 0x000001c2144e7836 */ /* 0x008fe20000000000 */
[----:B------:R-:W-:Y:S01]  /*10cc0*/  R2UR UR20, R72 ;  /* 0x00000000481472ca */ /* 0x000fe200000e0000 */
[----:B------:R-:W-:Y:S01]  /*10cd0*/  VIADD R72, R20, 0x202 ;  /* 0x0000020214487836 */ /* 0x000fe20000000000 */
[----:B------:R-:W-:Y:S01]  /*10ce0*/  R2UR UR56, R76 ;  /* 0x000000004c3872ca */ /* 0x000fe200000e0000 */
[----:B------:R-:W-:Y:S01]  /*10cf0*/  VIADD R76, R20, 0x3c0 ;  /* 0x000003c0144c7836 */ /* 0x000fe20000000000 */
[----:B------:R-:W-:Y:S01]  /*10d00*/  R2UR UR47, R73 ;  /* 0x00000000492f72ca */ /* 0x000fe200000e0000 */
[----:B------:R-:W-:Y:S01]  /*10d10*/  IMAD.U32 R74, RZ, RZ, UR4 ;  /* 0x00000004ff4a7e24 */ /* 0x000fe2000f8e00ff */
[----:B------:R-:W-:Y:S01]  /*10d20*/  R2UR UR4, R72 ;  /* 0x00000000480472ca */ /* 0x000fe200000e0000 */
[----:B------:R-:W-:Y:S01]  /*10d30*/  VIADD R72, R20, 0x2c0 ;  /* 0x000002c014487836 */ /* 0x000fe20000000000 */
[----:B------:R-:W-:Y:S01]  /*10d40*/  R2UR UR8, R78 ;  /* 0x000000004e0872ca */ /* 0x000fe200000e0000 */
[----:B------:R-:W-:-:S02]  /*10d50*/  IMAD.MOV.U32 R73, RZ, RZ, -0x7fffffe0 ;  /* 0x80000020ff497424 */ /* 0x000fc400078e00ff */
[----:B------:R-:W-:Y:S01]  /*10d60*/  VIADD R78, R20, 0x280 ;  /* 0x00000280144e7836 */ /* 0x000fe20000000000 */
[----:B------:R-:W-:Y:S01]  /*10d70*/  R2UR UR40, R72 ;  /* 0x00000000482872ca */ /* 0x000fe200000e0000 */
[C---:B------:R-:W-:Y:S02]  /*10d80*/  VIADD R72, R20.reuse, 0x380 ;  /* 0x0000038014487836 */ /* 0x040fe40000000000 */
[----:B------:R-:W-:Y:S01]  /*10d90*/  VIADD R146, R20, 0x382 ;  /* 0x0000038214927836 */ /* 0x000fe20000000000 */
[----:B------:R-:W-:Y:S01]  /*10da0*/  R2UR UR36, R78 ;  /* 0x000000004e2472ca */ /* 0x000fe200000e0000 */
[----:B------:R-:W-:Y:S01]  /*10db0*/  VIADD R78, R20, 0x340 ;  /* 0x00000340144e7836 */ /* 0x000fe20000000000 */
[----:B------:R-:W-:Y:S01]  /*10dc0*/  R2UR UR46, R72 ;  /* 0x00000000482e72ca */ /* 0x000fe200000e0000 */
[----:B------:R-:W-:Y:S01]  /*10dd0*/  VIADD R72, R20, 0x400 ;  /* 0x0000040014487836 */ /* 0x000fe20000000000 */
[----:B------:R-:W-:Y:S01]  /*10de0*/  MOV R17, UR47 ;  /* 0x0000002f00117c02 */ /* 0x000fe20008000f00 */
[----:B------:R-:W-:Y:S01]  /*10df0*/  UMOV UR47, UR37 ;  /* 0x00000025002f7c82 */ /* 0x000fe20008000000 */
[----:B------:R-:W-:-:S02]  /*10e00*/  R2UR UR42, R78 ;  /* 0x000000004e2a72ca */ /* 0x000fc400000e0000 */
[----:B------:R-:W-:Y:S01]  /*10e10*/  R2UR UR37, R13 ;  /* 0x000000000d2572ca */ /* 0x000fe200000e0000 */
[----:B------:R-:W-:Y:S02]  /*10e20*/  WARPGROUP.DEPBAR.LE gsb0, 0x0 ;  /* 0x00008000000079c5 */ /* 0x000fe40000010000 */
[----:B------:R-:W-:-:S04]  /*10e30*/  WARPGROUP.ARRIVE ;  /* 0x00000000000079c5 */ /* 0x000fc80000000000 */
[----:B----4-:R-:W-:Y:S01]  /*10e40*/  MOV R16, UR46 ;  /* 0x0000002e00107c02 */ /* 0x010fe20008000f00 */
[----:B------:R-:W-:-:S03]  /*10e50*/  UMOV UR46, UR36 ;  /* 0x00000024002e7c82 */ /* 0x000fc60008000000 */
[----:B------:R-:W-:Y:S01]  /*10e60*/  MOV R18, UR42 ;  /* 0x0000002a00127c02 */ /* 0x000fe20008000f00 */
[----:B------:R-:W-:Y:S01]  /*10e70*/  UMOV UR42, UR32 ;  /* 0x00000020002a7c82 */ /* 0x000fe20008000000 */
[----:B------:R-:W-:Y:S01]  /*10e80*/  R2UR UR32, R12 ;  /* 0x000000000c2072ca */ /* 0x000fe200000e0000 */
[----:B------:R-:W-:Y:S01]  /*10e90*/  HGMMA.64x16x16.F32.BF16 R128, gdesc[UR48], RZ, !UPT, gsb0 ;  /* 0x00200000308079f0 */ /* 0x000fe2000c0018ff */
[----:B------:R-:W-:Y:S01]  /*10ea0*/  R2UR UR50, R76 ;  /* 0x000000004c3272ca */ /* 0x000fe200000e0000 */
[----:B------:R-:W-:Y:S01]  /*10eb0*/  VIADD R76, R20, 0x440 ;  /* 0x00000440144c7836 */ /* 0x000fe20000000000 */
[----:B------:R-:W-:Y:S01]  /*10ec0*/  R2UR UR51, R77 ;  /* 0x000000004d3372ca */ /* 0x000fe200000e0000 */
[----:B------:R-:W-:Y:S01]  /*10ed0*/  IMAD.MOV.U32 R77, RZ, RZ, -0x7fffffe0 ;  /* 0x80000020ff4d7424 */ /* 0x000fe200078e00ff */
[----:B------:R-:W-:Y:S02]  /*10ee0*/  R2UR UR36, R12 ;  /* 0x000000000c2472ca */ /* 0x000fe400000e0000 */
[----:B------:R-:W-:Y:S01]  /*10ef0*/  R2UR UR58, R76 ;  /* 0x000000004c3a72ca */ /* 0x000fe200000e0000 */
[----:B------:R-:W-:Y:S01]  /*10f00*/  VIADD R76, R20, 0x282 ;  /* 0x00000282144c7836 */ /* 0x000fe20000000000 */
[----:B------:R-:W-:Y:S01]  /*10f10*/  R2UR UR59, R77 ;  /* 0x000000004d3b72ca */ /* 0x000fe200000e0000 */
[----:B------:R-:W-:Y:S01]  /*10f20*/  IMAD.MOV.U32 R77, RZ, RZ, -0x7fffffe0 ;  /* 0x80000020ff4d7424 */ /* 0x000fe200078e00ff */
[----:B------:R-:W-:-:S02]  /*10f30*/  R2UR UR48, R12 ;  /* 0x000000000c3072ca */ /* 0x000fc400000e0000 */
[----:B------:R-:W-:Y:S02]  /*10f40*/  R2UR UR49, R13 ;  /* 0x000000000d3172ca */ /* 0x000fe400000e0000 */
[----:B------:R-:W-:Y:S01]  /*10f50*/  MOV R151, UR50 ;  /* 0x0000003200977c02 */ /* 0x000fe20008000f00 */
[----:B------:R-:W-:Y:S01]  /*10f60*/  UMOV UR50, UR4 ;  /* 0x0000000400327c82 */ /* 0x000fe20008000000 */
[----:B------:R-:W-:Y:S01]  /*10f70*/  MOV R152, UR51 ;  /* 0x0000003300987c02 */ /* 0x000fe20008000f00 */
[----:B------:R-:W-:Y:S01]  /*10f80*/  UMOV UR51, UR5 ;  /* 0x0000000500337c82 */ /* 0x000fe20008000000 */
[----:B------:R-:W-:Y:S02]  /*10f90*/  R2UR UR4, R2 ;  /* 0x00000000020472ca */ /* 0x000fe400000e0000 */
[----:B------:R-:W-:Y:S02]  /*10fa0*/  R2UR UR5, R3 ;  /* 0x00000000030572ca */ /* 0x000fe400000e0000 */
[----:B------:R-:W-:Y:S01]  /*10fb0*/  MOV R21, UR51 ;  /* 0x0000003300157c02 */ /* 0x000fe20008000f00 */
[----:B------:R-:W-:Y:S01]  /*10fc0*/  UMOV UR51, UR29 ;  /* 0x0000001d00337c82 */ /* 0x000fe20008000000 */
[----:B------:R-:W-:Y:S01]  /*10fd0*/  MOV R148, UR50 ;  /* 0x0000003200947c02 */ /* 0x000fe20008000f00 */
[----:B------:R-:W-:Y:S01]  /*10fe0*/  UMOV UR50, UR28 ;  /* 0x0000001c00327c82 */ /* 0x000fe20008000000 */
[----:B------:R-:W-:-:S02]  /*10ff0*/  R2UR UR28, R12 ;  /* 0x000000000c1c72ca */ /* 0x000fc400000e0000 */
[----:B------:R-:W-:Y:S02]  /*11000*/  R2UR UR29, R13 ;  /* 0x000000000d1d72ca */ /* 0x000fe400000e0000 */
[----:B0-----:R-:W-:Y:S01]  /*11010*/  MOV R15, UR59 ;  /* 0x0000003b000f7c02 */ /* 0x001fe20008000f00 */
[----:B------:R-:W-:Y:S01]  /*11020*/  UMOV UR59, UR41 ;  /* 0x00000029003b7c82 */ /* 0x000fe20008000000 */
[----:B------:R-:W-:Y:S01]  /*11030*/  MOV R14, UR58 ;  /* 0x0000003a000e7c02 */ /* 0x000fe20008000f00 */
[----:B------:R-:W-:Y:S01]  /*11040*/  UMOV UR58, UR40 ;  /* 0x00000028003a7c82 */ /* 0x000fe20008000000 */
        /* <DEDUP_REMOVED lines=23> */
[----:B------:R-:W-:Y:S03]  /*111c0*/  HGMMA.64x16x16.F32.BF16 R112, gdesc[UR12], RZ, !UPT, gsb0 ;  /* 0x002000000c7079f0 */ /* 0x000fe6000c0018ff */
        /* <DEDUP_REMOVED lines=12> */
[----:B------:R-:W-:-:S03]  /*11290*/  R2UR UR5, R13 ;  /* 0x000000000d0572ca */ /* 0x000fc600000e0000 */
        /* <DEDUP_REMOVED lines=9> */
[----:B------:R-:W-:Y:S02]  /*11330*/  R2UR UR10, R76 ;  /* 0x000000004c0a72ca */ /* 0x000fe400000e0000 */
[----:B------:R-:W-:Y:S02]  /*11340*/  R2UR UR11, R77 ;  /* 0x000000004d0b72ca */ /* 0x000fe400000e0000 */
[----:B------:R-:W-:Y:S02]  /*11350*/  R2UR UR8, R12 ;  /* 0x000000000c0872ca */ /* 0x000fe400000e0000 */
[----:B------:R-:W-:-:S07]  /*11360*/  R2UR UR9, R13 ;  /* 0x000000000d0972ca */ /* 0x000fce00000e0000 */
[----:B------:R-:W-:Y:S02]  /*11370*/  MOV R156, UR10 ;  /* 0x0000000a009c7c02 */ /* 0x000fe40008000f00 */
[----:B------:R-:W-:Y:S02]  /*11380*/  MOV R24, UR11 ;  /* 0x0000000b00187c02 */ /* 0x000fe40008000f00 */
[----:B------:R-:W-:Y:S01]  /*11390*/  R2UR UR10, R74 ;  /* 0x000000004a0a72ca */ /* 0x000fe200000e0000 */
[----:B------:R-:W-:Y:S01]  /*113a0*/  VIADD R74, R20, 0x302 ;  /* 0x00000302144a7836 */ /* 0x000fe20000000000 */
[----:B------:R-:W-:Y:S01]  /*113b0*/  R2UR UR11, R75 ;  /* 0x000000004b0b72ca */ /* 0x000fe200000e0000 */
[----:B------:R-:W-:Y:S01]  /*113c0*/  IMAD.MOV.U32 R75, RZ, RZ, -0x7fffffe0 ;  /* 0x80000020ff4b7424 */ /* 0x000fe200078e00ff */
[----:B------:R-:W-:Y:S02]  /*113d0*/  WARPGROUP.DEPBAR.LE gsb0, 0x0 ;  /* 0x00008000000079c5 */ /* 0x000fe40000010000 */
[----:B------:R-:W-:-:S06]  /*113e0*/  WARPGROUP.ARRIVE ;  /* 0x00000000000079c5 */ /* 0x000fcc0000000000 */
[----:B------:R-:W-:Y:S01]  /*113f0*/  HGMMA.64x16x16.F32.BF16 R88, gdesc[UR16], RZ, !UPT, gsb0 ;  /* 0x00200000105879f0 */ /* 0x000fe2000c0018ff */
[----:B------:R-:W-:Y:S02]  /*11400*/  R2UR UR18, R74 ;  /* 0x000000004a1272ca */ /* 0x000fe400000e0000 */
[----:B------:R-:W-:Y:S01]  /*11410*/  R2UR UR19, R75 ;  /* 0x000000004b1372ca */ /* 0x000fe200000e0000 */
        /* <DEDUP_REMOVED lines=8> */
[C---:B------:R-:W-:Y:S02]  /*114a0*/  R2UR UR40, R8.reuse ;  /* 0x00000000082872ca */ /* 0x040fe400000e0000 */
[C---:B------:R-:W-:Y:S02]  /*114b0*/  R2UR UR41, R9.reuse ;  /* 0x00000000092972ca */ /* 0x040fe400000e0000 */
[----:B------:R-:W-:Y:S02]  /*114c0*/  R2UR UR44, R8 ;  /* 0x00000000082c72ca */ /* 0x000fe400000e0000 */
[----:B------:R-:W-:Y:S02]  /*114d0*/  R2UR UR45, R9 ;  /* 0x00000000092d72ca */ /* 0x000fe400000e0000 */
[----:B------:R-:W-:Y:S01]  /*114e0*/  R2UR UR26, R146 ;  /* 0x00000000921a72ca */ /* 0x000fe200000e0000 */
[----:B------:R-:W-:Y:S01]  /*114f0*/  VIADD R146, R20, 0x3c2 ;  /* 0x000003c214927836 */ /* 0x000fe20000000000 */
[----:B------:R-:W-:Y:S01]  /*11500*/  R2UR UR27, R147 ;  /* 0x00000000931b72ca */ /* 0x000fe200000e0000 */
[----:B------:R-:W-:-:S10]  /*11510*/  IMAD.MOV.U32 R147, RZ, RZ, -0x7fffffe0 ;  /* 0x80000020ff937424 */ /* 0x000fd400078e00ff */
[----:B------:R-:W-:Y:S01]  /*11520*/  MOV R157, UR26 ;  /* 0x0000001a009d7c02 */ /* 0x000fe20008000f00 */
[----:B------:R-:W-:Y:S01]  /*11530*/  UMOV UR26, UR56 ;  /* 0x00000038001a7c82 */ /* 0x000fe20008000000 */
[----:B------:R-:W-:Y:S01]  /*11540*/  MOV R0, UR27 ;  /* 0x0000001b00007c02 */ /* 0x000fe20008000f00 */
[----:B------:R-:W-:Y:S01]  /*11550*/  UMOV UR27, UR57 ;  /* 0x00000039001b7c82 */ /* 0x000fe20008000000 */
[----:B------:R-:W-:Y:S02]  /*11560*/  WARPGROUP.DEPBAR.LE gsb0, 0x0 ;  /* 0x00008000000079c5 */ /* 0x000fe40000010000 */
[----:B------:R-:W-:-:S06]  /*11570*/  WARPGROUP.ARRIVE ;  /* 0x00000000000079c5 */ /* 0x000fcc0000000000 */
[----:B------:R-:W-:Y:S01]  /*11580*/  HGMMA.64x16x16.F32.BF16 R136, gdesc[UR28], R136, gsb0 ;  /* 0x002000001c8879f0 */ /* 0x000fe20008001888 */
[C---:B------:R-:W-:Y:S02]  /*11590*/  R2UR UR56, R8.reuse ;  /* 0x00000000083872ca */ /* 0x040fe400000e0000 */
[C---:B------:R-:W-:Y:S02]  /*115a0*/  R2UR UR57, R9.reuse ;  /* 0x00000000093972ca */ /* 0x040fe400000e0000 */
        /* <DEDUP_REMOVED lines=9> */
[----:B------:R-:W-:Y:S01]  /*11640*/  R2UR UR34, R146 ;  /* 0x00000000922272ca */ /* 0x000fe200000e0000 */
[----:B------:R-:W-:Y:S01]  /*11650*/  VIADD R146, R20, 0x442 ;  /* 0x0000044214927836 */ /* 0x000fe20000000000 */
[----:B------:R-:W-:Y:S01]  /*11660*/  R2UR UR35, R147 ;  /* 0x00000000932372ca */ /* 0x000fe200000e0000 */
[----:B------:R-:W-:Y:S01]  /*11670*/  IMAD.MOV.U32 R147, RZ, RZ, -0x7fffffe0 ;  /* 0x80000020ff937424 */ /* 0x000fe200078e00ff */
[----:B------:R-:W-:Y:S02]  /*11680*/  WARPGROUP.DEPBAR.LE gsb0, 0x0 ;  /* 0x00008000000079c5 */ /* 0x000fe40000010000 */
[----:B------:R-:W-:-:S06]  /*11690*/  WARPGROUP.ARRIVE ;  /* 0x00000000000079c5 */ /* 0x000fcc0000000000 */
[----:B------:R-:W-:Y:S01]  /*116a0*/  HGMMA.64x16x16.F32.BF16 R120, gdesc[UR36], R120, gsb0 ;  /* 0x00200000247879f0 */ /* 0x000fe20008001878 */
[----:B------:R-:W-:Y:S01]  /*116b0*/  R2UR UR38, R146 ;  /* 0x00000000922672ca */ /* 0x000fe200000e0000 */
[----:B------:R-:W-:Y:S01]  /*116c0*/  VIADD R146, R20, 0x480 ;  /* 0x0000048014927836 */ /* 0x000fe20000000000 */
[----:B------:R-:W-:Y:S01]  /*116d0*/  R2UR UR39, R147 ;  /* 0x00000000932772ca */ /* 0x000fe200000e0000 */
[----:B------:R-:W-:Y:S02]  /*116e0*/  WARPGROUP.DEPBAR.LE gsb0, 0x0 ;  /* 0x00008000000079c5 */ /* 0x000fe40000010000 */
[----:B------:R-:W-:-:S06]  /*116f0*/  WARPGROUP.ARRIVE ;  /* 0x00000000000079c5 */ /* 0x000fcc0000000000 */
[----:B------:R-:W-:Y:S01]  /*11700*/  HGMMA.64x16x16.F32.BF16 R112, gdesc[UR52], R112, gsb0 ;  /* 0x00200000347079f0 */ /* 0x000fe20008001870 */
[----:B------:R-:W-:Y:S02]  /*11710*/  R2UR UR55, R150 ;  /* 0x00000000963772ca */ /* 0x000fe400000e0000 */
[----:B------:R-:W-:Y:S02]  /*11720*/  R2UR UR54, R149 ;  /* 0x00000000953672ca */ /* 0x000fe400000e0000 */
[----:B------:R-:W-:Y:S02]  /*11730*/  R2UR UR52, R12 ;  /* 0x000000000c3472ca */ /* 0x000fe400000e0000 */
        /* <DEDUP_REMOVED lines=11> */
[----:B------:R-:W-:Y:S01]  /*117f0*/  IMAD.MOV.U32 R147, RZ, RZ, -0x7fffffe0 ;  /* 0x80000020ff937424 */ /* 0x000fe200078e00ff */
[----:B------:R-:W-:Y:S02]  /*11800*/  R2UR UR16, R146 ;  /* 0x00000000921072ca */ /* 0x000fe400000e0000 */
[----:B------:R-:W-:Y:S01]  /*11810*/  R2UR UR11, R24 ;  /* 0x00000000180b72ca */ /* 0x000fe200000e0000 */
[----:B------:R-:W-:Y:S02]  /*11820*/  WARPGROUP.DEPBAR.LE gsb0, 0x0 ;  /* 0x00008000000079c5 */ /* 0x000fe40000010000 */
[----:B------:R-:W-:Y:S01]  /*11830*/  WARPGROUP.ARRIVE ;  /* 0x00000000000079c5 */ /* 0x000fe20000000000 */
[----:B------:R-:W-:Y:S01]  /*11840*/  R2UR UR17, R147 ;  /* 0x00000000931172ca */ /* 0x000fe200000e0000 */
[----:B------:R-:W-:Y:S01]  /*11850*/  VIADD R146, R20, 0x4c0 ;  /* 0x000004c014927836 */ /* 0x000fe20000000000 */
[----:B------:R-:W-:Y:S01]  /*11860*/  R2UR UR10, R156 ;  /* 0x000000009c0a72ca */ /* 0x000fe200000e0000 */
[----:B------:R0:W5:Y:S02]  /*11870*/  LDL.LU R24, [R1+0xb0] ;  /* 0x0000b00001187983 */ /* 0x0001640000300800 */
[----:B------:R-:W-:Y:S01]  /*11880*/  HGMMA.64x16x16.F32.BF16 R88, gdesc[UR4], R88, gsb0 ;  /* 0x00200000045879f0 */ /* 0x000fe20008001858 */
[----:B------:R-:W-:Y:S01]  /*11890*/  IMAD.MOV.U32 R147, RZ, RZ, -0x7fffffe0 ;  /* 0x80000020ff937424 */ /* 0x000fe200078e00ff */
[----:B------:R-:W-:-:S02]  /*118a0*/  R2UR UR12, R146 ;  /* 0x00000000920c72ca */ /* 0x000fc400000e0000 */
[----:B------:R-:W-:Y:S01]  /*118b0*/  R2UR UR7, R23 ;  /* 0x00000000170772ca */ /* 0x000fe200000e0000 */
[----:B------:R-:W-:Y:S02]  /*118c0*/  WARPGROUP.DEPBAR.LE gsb0, 0x0 ;  /* 0x00008000000079c5 */ /* 0x000fe40000010000 */
[----:B------:R-:W-:Y:S01]  /*118d0*/  WARPGROUP.ARRIVE ;  /* 0x00000000000079c5 */ /* 0x000fe20000000000 */
[----:B------:R-:W-:Y:S01]  /*118e0*/  R2UR UR13, R147 ;  /* 0x00000000930d72ca */ /* 0x000fe200000e0000 */
[----:B------:R-:W-:Y:S01]  /*118f0*/  VIADD R146, R20, 0x500 ;  /* 0x0000050014927836 */ /* 0x000fe20000000000 */
[----:B------:R-:W-:Y:S01]  /*11900*/  R2UR UR6, R155 ;  /* 0x000000009b0672ca */ /* 0x000fe200000e0000 */
[----:B------:R0:W5:Y:S01]  /*11910*/  LDL.LU R23, [R1+0xac] ;  /* 0x0000ac0001177983 */ /* 0x0001620000300800 */
[----:B------:R-:W-:Y:S01]  /*11920*/  IMAD.MOV.U32 R147, RZ, RZ, -0x7fffffe0 ;  /* 0x80000020ff937424 */ /* 0x000fe200078e00ff */
[----:B------:R-:W-:Y:S01]  /*11930*/  HGMMA.64x16x16.F32.BF16 R80, gdesc[UR52], R80, gsb0 ;  /* 0x00200000345079f0 */ /* 0x000fe20008001850 */
[----:B------:R-:W-:-:S02]  /*11940*/  R2UR UR55, R154 ;  /* 0x000000009a3772ca */ /* 0x000fc400000e0000 */
[----:B------:R-:W-:Y:S02]  /*11950*/  R2UR UR54, R153 ;  /* 0x00000000993672ca */ /* 0x000fe400000e0000 */
[----:B------:R-:W-:Y:S01]  /*11960*/  R2UR UR8, R146 ;  /* 0x00000000920872ca */ /* 0x000fe200000e0000 */
[----:B------:R-:W-:Y:S01]  /*11970*/  VIADD R146, R20, 0x540 ;  /* 0x0000054014927836 */ /* 0x000fe20000000000 */
[----:B------:R-:W-:Y:S02]  /*11980*/  R2UR UR52, R8 ;  /* 0x00000000083472ca */ /* 0x000fe400000e0000 */
[----:B------:R-:W-:Y:S02]  /*11990*/  R2UR UR53, R9 ;  /* 0x00000000093572ca */ /* 0x000fe400000e0000 */
[----:B------:R-:W-:Y:S01]  /*119a0*/  R2UR UR9, R147 ;  /* 0x00000000930972ca */ /* 0x000fe200000e0000 */
[----:B------:R-:W-:Y:S01]  /*119b0*/  IMAD.MOV.U32 R147, RZ, RZ, -0x7fffffe0 ;  /* 0x80000020ff937424 */ /* 0x000fe200078e00ff */
[----:B------:R-:W-:-:S04]  /*119c0*/  R2UR UR4, R146 ;  /* 0x00000000920472ca */ /* 0x000fc800000e0000 */
[----:B------:R-:W-:Y:S01]  /*119d0*/  R2UR UR5, R147 ;  /* 0x00000000930572ca */ /* 0x000fe200000e0000 */
[----:B------:R-:W-:Y:S02]  /*119e0*/  WARPGROUP.DEPBAR.LE gsb0, 0x0 ;  /* 0x00008000000079c5 */ /* 0x000fe40000010000 */
[----:B------:R-:W-:-:S06]  /*119f0*/  WARPGROUP.ARRIVE ;  /* 0x00000000000079c5 */ /* 0x000fcc0000000000 */
[----:B------:R-:W-:Y:S01]  /*11a00*/  HGMMA.64x16x16.F32.BF16 R72, gdesc[UR48], R72, gsb0 ;  /* 0x00200000304879f0 */ /* 0x000fe20008001848 */
[----:B------:R-:W-:Y:S02]  /*11a10*/  R2UR UR51, R152 ;  /* 0x00000000983372ca */ /* 0x000fe400000e0000 */
[----:B------:R-:W-:Y:S01]  /*11a20*/  R2UR UR50, R151 ;  /* 0x00000000973272ca */ /* 0x000fe200000e0000 */
[----:B------:R-:W-:Y:S02]  /*11a30*/  WARPGROUP.DEPBAR.LE gsb0, 0x0 ;  /* 0x00008000000079c5 */ /* 0x000fe40000010000 */
[----:B------:R-:W-:-:S06]  /*11a40*/  WARPGROUP.ARRIVE ;  /* 0x00000000000079c5 */ /* 0x000fcc0000000000 */
[----:B------:R-:W-:Y:S01]  /*11a50*/  HGMMA.64x16x16.F32.BF16 R136, gdesc[UR40], R136, gsb0 ;  /* 0x00200000288879f0 */ /* 0x000fe20008001888 */
[----:B------:R-:W-:Y:S02]  /*11a60*/  R2UR UR43, R19 ;  /* 0x00000000132b72ca */ /* 0x000fe400000e0000 */
[----:B------:R-:W-:Y:S01]  /*11a70*/  R2UR UR42, R18 ;  /* 0x00000000122a72ca */ /* 0x000fe200000e0000 */
[----:B------:R-:W-:Y:S01]  /*11a80*/  VIADD R146, R20, 0x580 ;  /* 0x0000058014927836 */ /* 0x000fe20000000000 */
[C---:B------:R-:W-:Y:S01]  /*11a90*/  R2UR UR40, R8.reuse ;  /* 0x00000000082872ca */ /* 0x040fe200000e0000 */
[----:B------:R-:W-:Y:S01]  /*11aa0*/  IMAD.MOV.U32 R147, RZ, RZ, -0x7fffffe0 ;  /* 0x80000020ff937424 */ /* 0x000fe200078e00ff */
[----:B------:R-:W-:Y:S01]  /*11ab0*/  R2UR UR41, R9 ;  /* 0x00000000092972ca */ /* 0x000fe200000e0000 */
[----:B------:R0:W5:Y:S01]  /*11ac0*/  LDL.LU R19, [R1+0xa8] ;  /* 0x0000a80001137983 */ /* 0x0001620000300800 */
[----:B------:R-:W-:Y:S02]  /*11ad0*/  WARPGROUP.DEPBAR.LE gsb0, 0x0 ;  /* 0x00008000000079c5 */ /* 0x000fe40000010000 */
[----:B------:R-:W-:Y:S01]  /*11ae0*/  WARPGROUP.ARRIVE ;  /* 0x00000000000079c5 */ /* 0x000fe20000000000 */
[----:B------:R-:W-:Y:S01]  /*11af0*/  R2UR UR48, R8 ;  /* 0x00000000083072ca */ /* 0x000fe200000e0000 */
[----:B------:R0:W5:Y:S04]  /*11b00*/  LDL.LU R18, [R1+0xa4] ;  /* 0x0000a40001127983 */ /* 0x0001680000300800 */
[----:B------:R-:W-:Y:S03]  /*11b10*/  HGMMA.64x16x16.F32.BF16 R128, gdesc[UR44], R128, gsb0 ;  /* 0x002000002c8079f0 */ /* 0x000fe60008001880 */
        /* <DEDUP_REMOVED lines=10> */
[----:B------:R-:W-:Y:S02]  /*11bc0*/  R2UR UR46, R16 ;  /* 0x00000000102e72ca */ /* 0x000fe400000e0000 */
[----:B------:R-:W-:Y:S02]  /*11bd0*/  R2UR UR44, R8 ;  /* 0x00000000082c72ca */ /* 0x000fe400000e0000 */
[C---:B------:R-:W-:Y:S02]  /*11be0*/  R2UR UR45, R9.reuse ;  /* 0x00000000092d72ca */ /* 0x040fe400000e0000 */
[----:B------:R-:W-:Y:S02]  /*11bf0*/  R2UR UR49, R9 ;  /* 0x00000000093172ca */ /* 0x000fe400000e0000 */
[----:B------:R-:W-:-:S02]  /*11c00*/  R2UR UR59, R15 ;  /* 0x000000000f3b72ca */ /* 0x000fc400000e0000 */
[----:B------:R-:W-:Y:S02]  /*11c10*/  R2UR UR58, R14 ;  /* 0x000000000e3a72ca */ /* 0x000fe400000e0000 */
[----:B------:R-:W-:Y:S02]  /*11c20*/  R2UR UR56, R8 ;  /* 0x00000000083872ca */ /* 0x000fe400000e0000 */
[----:B------:R-:W-:Y:S01]  /*11c30*/  R2UR UR57, R9 ;  /* 0x00000000093972ca */ /* 0x000fe200000e0000 */
[----:B------:R-:W-:Y:S01]  /*11c40*/  UMOV UR40, UR16 ;  /* 0x0000001000287c82 */ /* 0x000fe20008000000 */
[----:B------:R-:W-:Y:S02]  /*11c50*/  WARPGROUP.DEPBAR.LE gsb0, 0x0 ;  /* 0x00008000000079c5 */ /* 0x000fe40000010000 */
[----:B------:R-:W-:Y:S01]  /*11c60*/  WARPGROUP.ARRIVE ;  /* 0x00000000000079c5 */ /* 0x000fe20000000000 */
[----:B------:R-:W-:Y:S01]  /*11c70*/  UMOV UR41, UR17 ;  /* 0x0000001100297c82 */ /* 0x000fe20008000000 */
[----:B------:R-:W-:Y:S01]  /*11c80*/  R2UR UR20, R146 ;  /* 0x00000000921472ca */ /* 0x000fe200000e0000 */
[----:B------:R0:W5:Y:S03]  /*11c90*/  LDL.LU R17, [R1+0xa0] ;  /* 0x0000a00001117983 */ /* 0x0001660000300800 */
[----:B------:R-:W-:Y:S01]  /*11ca0*/  HGMMA.64x16x16.F32.BF16 R96, gdesc[UR44], R96, gsb0 ;  /* 0x002000002c6079f0 */ /* 0x000fe20008001860 */
[----:B------:R-:W-:-:S02]  /*11cb0*/  R2UR UR16, R6 ;  /* 0x00000000061072ca */ /* 0x000fc400000e0000 */
[----:B------:R-:W-:Y:S02]  /*11cc0*/  R2UR UR17, R7 ;  /* 0x00000000071172ca */ /* 0x000fe400000e0000 */
[----:B------:R-:W-:Y:S02]  /*11cd0*/  R2UR UR21, R147 ;  /* 0x00000000931572ca */ /* 0x000fe400000e0000 */
[----:B------:R-:W-:Y:S02]  /*11ce0*/  R2UR UR27, R0 ;  /* 0x00000000001b72ca */ /* 0x000fe400000e0000 */
[----:B------:R-:W-:Y:S02]  /*11cf0*/  R2UR UR26, R157 ;  /* 0x000000009d1a72ca */ /* 0x000fe400000e0000 */
[----:B------:R-:W-:Y:S02]  /*11d00*/  R2UR UR24, R6 ;  /* 0x00000000061872ca */ /* 0x000fe400000e0000 */
[----:B------:R-:W-:-:S02]  /*11d10*/  R2UR UR25, R7 ;  /* 0x00000000071972ca */ /* 0x000fc400000e0000 */
[C---:B------:R-:W-:Y:S02]  /*11d20*/  R2UR UR28, R6.reuse ;  /* 0x00000000061c72ca */ /* 0x040fe400000e0000 */
[C---:B------:R-:W-:Y:S02]  /*11d30*/  R2UR UR29, R7.reuse ;  /* 0x00000000071d72ca */ /* 0x040fe400000e0000 */
[C---:B------:R-:W-:Y:S02]  /*11d40*/  R2UR UR32, R6.reuse ;  /* 0x00000000062072ca */ /* 0x040fe400000e0000 */
[C---:B------:R-:W-:Y:S02]  /*11d50*/  R2UR UR33, R7.reuse ;  /* 0x00000000072172ca */ /* 0x040fe400000e0000 */
[----:B------:R-:W-:Y:S02]  /*11d60*/  R2UR UR36, R6 ;  /* 0x00000000062472ca */ /* 0x000fe400000e0000 */
[----:B------:R-:W-:Y:S01]  /*11d70*/  R2UR UR37, R7 ;  /* 0x00000000072572ca */ /* 0x000fe200000e0000 */
[----:B------:R-:W-:Y:S01]  /*11d80*/  VIADD R146, R20, 0x5c0 ;  /* 0x000005c014927836 */ /* 0x000fe20000000000 */
[----:B------:R0:W5:Y:S01]  /*11d90*/  LDL.LU R16, [R1+0x9c] ;  /* 0x00009c0001107983 */ /* 0x0001620000300800 */
[----:B------:R-:W-:-:S02]  /*11da0*/  WARPGROUP.DEPBAR.LE gsb0, 0x0 ;  /* 0x00008000000079c5 */ /* 0x000fc40000010000 */
[----:B------:R-:W-:Y:S01]  /*11db0*/  WARPGROUP.ARRIVE ;  /* 0x00000000000079c5 */ /* 0x000fe20000000000 */
[----:B------:R-:W-:Y:S01]  /*11dc0*/  UMOV UR44, UR12 ;  /* 0x0000000c002c7c82 */ /* 0x000fe20008000000 */
[----:B------:R-:W-:Y:S01]  /*11dd0*/  UMOV UR45, UR13 ;  /* 0x0000000d002d7c82 */ /* 0x000fe20008000000 */
[----:B------:R-:W-:Y:S01]  /*11de0*/  IMAD.MOV.U32 R147, RZ, RZ, -0x7fffffe0 ;  /* 0x80000020ff937424 */ /* 0x000fe200078e00ff */
[----:B------:R0:W5:Y:S02]  /*11df0*/  LDL.LU R15, [R1+0x98] ;  /* 0x00009800010f7983 */ /* 0x0001640000300800 */
[----:B------:R-:W-:Y:S01]  /*11e00*/  HGMMA.64x16x16.F32.BF16 R88, gdesc[UR48], R88, gsb0 ;  /* 0x00200000305879f0 */ /* 0x000fe20008001858 */
[----:B------:R-:W-:Y:S01]  /*11e10*/  R2UR UR12, R6 ;  /* 0x00000000060c72ca */ /* 0x000fe200000e0000 */
[----:B------:R0:W5:Y:S01]  /*11e20*/  LDL.LU R14, [R1+0x94] ;  /* 0x00009400010e7983 */ /* 0x0001620000300800 */
[----:B------:R-:W-:Y:S01]  /*11e30*/  UMOV UR48, UR8 ;  /* 0x0000000800307c82 */ /* 0x000fe20008000000 */
[----:B------:R-:W-:-:S02]  /*11e40*/  WARPGROUP.DEPBAR.LE gsb0, 0x0 ;  /* 0x00008000000079c5 */ /* 0x000fc40000010000 */
[----:B------:R-:W-:Y:S01]  /*11e50*/  WARPGROUP.ARRIVE ;  /* 0x00000000000079c5 */ /* 0x000fe20000000000 */
[----:B------:R-:W-:Y:S01]  /*11e60*/  UMOV UR49, UR9 ;  /* 0x0000000900317c82 */ /* 0x000fe20008000000 */
[----:B------:R-:W-:Y:S01]  /*11e70*/  R2UR UR13, R7 ;  /* 0x00000000070d72ca */ /* 0x000fe200000e0000 */
[----:B------:R0:W5:Y:S03]  /*11e80*/  LDL.LU R0, [R1+0x90] ;  /* 0x0000900001007983 */ /* 0x0001660000300800 */
        /* <DEDUP_REMOVED lines=193> */
.L_x_1973:
[----:B------:R-:W-:Y:S01]  /*12aa0*/  SHF.L.U32 R20, R145, 0x1f, RZ ;  /* 0x0000001f91147819 */ /* 0x000fe200000006ff */
[----:B-----5:R-:W-:-:S04]  /*12ab0*/  IMAD R21, R15, 0x8, R16 ;  /* 0x000000080f157824 */ /* 0x020fc800078e0210 */
[----:B------:R0:W1:Y:S01]  /*12ac0*/  SYNCS.PHASECHK.TRANS64.TRYWAIT P2, [R21+URZ+0x31c50], R20 ;  /* 0x031c5014150075a7 */ /* 0x000062000804017f */
[----:B------:R-:W-:Y:S05]  /*12ad0*/  @!P0 BRA `(.L_x_1974) ;  /* 0x0000000000048947 */ /* 0x000fea0003800000 */
[----:B------:R-:W-:Y:S01]  /*12ae0*/  BPT.TRAP 0x1 ;  /* 0x000000040000795c */ /* 0x000fe20000300000 */
.L_x_1974:
[----:B-1----:R-:W-:Y:S05]  /*12af0*/  @P2 BRA `(.L_x_1972) ;  /* 0x0000000000082947 */ /* 0x002fea0003800000 */
[----:B------:R-:W1:Y:S02]  /*12b00*/  SYNCS.PHASECHK.TRANS64.TRYWAIT P2, [R21+URZ+0x31c50], R20 ;  /* 0x031c5014150075a7 */ /* 0x000e64000804017f */
[----:B-1----:R-:W-:Y:S05]  /*12b10*/  @!P2 BRA `(.L_x_1975) ;  /* 0x000001100014a947 */ /* 0x002fea0003800000 */
.L_x_1972:
[----:B------:R-:W-:Y:S05]  /*12b20*/  WARPSYNC.ALL ;  /* 0x0000000000007948 */ /* 0x000fea0003800000 */
[----:B------:R-:W-:Y:S01]  /*12b30*/  ULDC UR4, c[0x0][0x9d8] ;  /* 0x0002760000047ab9 */ /* 0x000fe20000000800 */
[----:B------:R-:W-:Y:S01]  /*12b40*/  ULDC UR5, c[0x0][0x988] ;  /* 0x0002620000057ab9 */ /* 0x000fe20000000800 */
[----:B------:R-:W-:Y:S01]  /*12b50*/  FMUL.FTZ R138, R138, UR4 ;  /* 0x000000048a8a7c20 */ /* 0x000fe20008410000 */
[----:B------:R-:W-:Y:S01]  /*12b60*/  FMUL.FTZ R139, R139, UR4 ;  /* 0x000000048b8b7c20 */ /* 0x000fe20008410000 */
[----:B------:R-:W-:Y:S01]  /*12b70*/  FMUL.FTZ R131, R131, UR4 ;  /* 0x0000000483837c20 */ /* 0x000fe20008410000 */
[----:B------:R-:W-:Y:S01]  /*12b80*/  FMUL.FTZ R130, R130, UR4 ;  /* 0x0000000482827c20 */ /* 0x000fe20008410000 */
[----:B01----:R0:W1:Y:S01]  /*12b90*/  MUFU.TANH R20, R138 ;  /* 0x0000008a00147308 */ /* 0x0030620000002400 */
[----:B------:R-:W-:Y:S01]  /*12ba0*/  FMUL.FTZ R21, R137, UR4 ;  /* 0x0000000489157c20 */ /* 0x000fe20008410000 */
[----:B------:R-:W-:Y:S01]  /*12bb0*/  FMUL.FTZ R122, R122, UR4 ;  /* 0x000000047a7a7c20 */ /* 0x000fe20008410000 */
[----:B------:R-:W-:Y:S01]  /*12bc0*/  FMUL.FTZ R137, R141, UR4 ;  /* 0x000000048d897c20 */ /* 0x000fe20008410000 */
        /* <DEDUP_REMOVED lines=11> */
[----:B0-----:R-:W-:Y:S01]  /*12c80*/  FMUL.FTZ R138, R140, UR4 ;  /* 0x000000048c8a7c20 */ /* 0x001fe20008410000 */
[----:B------:R0:W3:Y:S01]  /*12c90*/  MUFU.TANH R147, R131 ;  /* 0x0000008300937308 */ /* 0x0000e20000002400 */
[----:B-1----:R-:W-:-:S02]  /*12ca0*/  IMAD.MOV.U32 R120, RZ, RZ, R20 ;  /* 0x000000ffff787224 */ /* 0x002fc400078e0014 */
[----:B------:R-:W-:Y:S01]  /*12cb0*/  FMUL.FTZ R123, R123, UR4 ;  /* 0x000000047b7b7c20 */ /* 0x000fe20008410000 */
[----:B------:R-:W-:Y:S01]  /*12cc0*/  FMUL.FTZ R126, R126, UR4 ;  /* 0x000000047e7e7c20 */ /* 0x000fe20008410000 */
[----:B------:R-:W-:Y:S01]  /*12cd0*/  FMUL.FTZ R128, R128, UR4 ;  /* 0x0000000480807c20 */ /* 0x000fe20008410000 */
[----:B------:R-:W-:Y:S01]  /*12ce0*/  FMUL.FTZ R129, R129, UR4 ;  /* 0x0000000481817c20 */ /* 0x000fe20008410000 */
[----:B------:R-:W-:Y:S01]  /*12cf0*/  FMUL.FTZ R156, R114, UR4 ;  /* 0x00000004729c7c20 */ /* 0x000fe20008410000 */
[----:B------:R-:W-:Y:S01]  /*12d00*/  FMUL.FTZ R152, R106, UR4 ;  /* 0x000000046a987c20 */ /* 0x000fe20008410000 */
[----:B------:R1:W-:Y:S01]  /*12d10*/  MUFU.TANH R148, R130 ;  /* 0x0000008200947308 */ /* 0x0003e20000002400 */
[----:B------:R-:W-:-:S07]  /*12d20*/  FMUL.FTZ R154, R118, UR4 ;  /* 0x00000004769a7c20 */ /* 0x000fce0008410000 */
[----:B------:R-:W4:Y:S01]  /*12d30*/  MUFU.TANH R149, R143 ;  /* 0x0000008f00957308 */ /* 0x000f220000002400 */
[----:B------:R-:W-:Y:S01]  /*12d40*/  FMUL.FTZ R100, R91, UR4 ;  /* 0x000000045b647c20 */ /* 0x000fe20008410000 */
[----:B------:R-:W-:Y:S01]  /*12d50*/  FMUL.FTZ R119, R111, UR4 ;  /* 0x000000046f777c20 */ /* 0x000fe20008410000 */
[----:B------:R-:W4:Y:S01]  /*12d60*/  LDL R91, [R1+0x34] ;  /* 0x00003400015b7983 */ /* 0x000f220000100800 */
[----:B0-----:R-:W-:Y:S01]  /*12d70*/  FMUL.FTZ R131, R132, UR4 ;  /* 0x0000000484837c20 */ /* 0x001fe20008410000 */
[----:B------:R-:W-:Y:S01]  /*12d80*/  FMUL.FTZ R132, R105, UR4 ;  /* 0x0000000469847c20 */ /* 0x000fe20008410000 */
[----:B------:R-:W-:Y:S01]  /*12d90*/  FMUL.FTZ R105, R108, UR4 ;  /* 0x000000046c697c20 */ /* 0x000fe20008410000 */
[----:B-1----:R-:W-:Y:S01]  /*12da0*/  FMUL.FTZ R130, R133, UR4 ;  /* 0x0000000485827c20 */ /* 0x002fe20008410000 */
[----:B------:R0:W1:Y:S01]  /*12db0*/  MUFU.TANH R20, R122 ;  /* 0x0000007a00147308 */ /* 0x0000620000002400 */
[----:B------:R-:W-:Y:S01]  /*12dc0*/  FMUL.FTZ R140, R121, UR4 ;  /* 0x00000004798c7c20 */ /* 0x000fe20008410000 */
[----:B------:R-:W-:Y:S01]  /*12dd0*/  FMUL.FTZ R139, R124, UR4 ;  /* 0x000000047c8b7c20 */ /* 0x000fe20008410000 */
[----:B------:R-:W-:Y:S01]  /*12de0*/  FMUL.FTZ R121, R125, UR4 ;  /* 0x000000047d797c20 */ /* 0x000fe20008410000 */
[----:B------:R-:W-:Y:S01]  /*12df0*/  FMUL.FTZ R133, R104, UR4 ;  /* 0x0000000468857c20 */ /* 0x000fe20008410000 */
[----:B------:R-:W-:Y:S01]  /*12e00*/  FMUL.FTZ R104, R109, UR4 ;  /* 0x000000046d687c20 */ /* 0x000fe20008410000 */
[----:B------:R-:W-:Y:S01]  /*12e10*/  FMUL.FTZ R106, R96, UR4 ;  /* 0x00000004606a7c20 */ /* 0x000fe20008410000 */
[----:B------:R-:W-:Y:S01]  /*12e20*/  FMUL.FTZ R96, R97, UR4 ;  /* 0x0000000461607c20 */ /* 0x000fe20008410000 */
[----:B------:R1:W1:Y:S01]  /*12e30*/  MUFU.TANH R145, R135 ;  /* 0x0000008700917308 */ /* 0x0002620000002400 */
[----:B0-----:R-:W-:Y:S01]  /*12e40*/  FMUL.FTZ R122, R112, UR4 ;  /* 0x00000004707a7c20 */ /* 0x001fe20008410000 */
[----:B------:R-:W-:Y:S01]  /*12e50*/  FMUL.FTZ R112, R113, UR4 ;  /* 0x0000000471707c20 */ /* 0x000fe20008410000 */
[----:B--2---:R-:W-:-:S02]  /*12e60*/  IMAD.MOV.U32 R113, RZ, RZ, R151 ;  /* 0x000000ffff717224 */ /* 0x004fc400078e0097 */
[----:B------:R-:W-:Y:S01]  /*12e70*/  FMUL.FTZ R151, R107, UR4 ;  /* 0x000000046b977c20 */ /* 0x000fe20008410000 */
[----:B---3--:R-:W-:Y:S02]  /*12e80*/  IMAD.MOV.U32 R107, RZ, RZ, R147 ;  /* 0x000000ffff6b7224 */ /* 0x008fe400078e0093 */
[----:B------:R-:W-:Y:S01]  /*12e90*/  FMUL.FTZ R124, R89, UR4 ;  /* 0x00000004597c7c20 */ /* 0x000fe20008410000 */
[----:B------:R-:W2:Y:S01]  /*12ea0*/  LDL R147, [R1+0x2c] ;  /* 0x00002c0001937983 */ /* 0x000ea20000100800 */
[----:B----4-:R-:W-:Y:S02]  /*12eb0*/  IMAD.MOV.U32 R115, RZ, RZ, R149 ;  /* 0x000000ffff737224 */ /* 0x010fe400078e0095 */
[----:B-1----:R-:W-:Y:S01]  /*12ec0*/  FMUL.FTZ R135, R116, UR4 ;  /* 0x0000000474877c20 */ /* 0x002fe20008410000 */
[----:B------:R-:W-:Y:S01]  /*12ed0*/  IMAD.MOV.U32 R116, RZ, RZ, R148 ;  /* 0x000000ffff747224 */ /* 0x000fe200078e0094 */
[----:B------:R-:W3:Y:S01]  /*12ee0*/  LDL R149, [R1+0x68] ;  /* 0x0000680001957983 */ /* 0x000ee20000100800 */
[----:B------:R-:W-:-:S02]  /*12ef0*/  IMAD.MOV.U32 R111, RZ, RZ, R20 ;  /* 0x000000ffff6f7224 */ /* 0x000fc400078e0014 */
[----:B------:R-:W-:Y:S01]  /*12f00*/  FMUL.FTZ R20, R103, UR4 ;  /* 0x0000000467147c20 */ /* 0x000fe20008410000 */
[----:B------:R0:W1:Y:S01]  /*12f10*/  MUFU.TANH R146, R134 ;  /* 0x0000008600927308 */ /* 0x0000620000002400 */
[----:B------:R-:W4:Y:S01]  /*12f20*/  LDL R148, [R1+0x40] ;  /* 0x0000400001947983 */ /* 0x000f220000100800 */
[----:B------:R-:W-:Y:S01]  /*12f30*/  FMUL.FTZ R118, R98, UR4 ;  /* 0x0000000462767c20 */ /* 0x000fe20008410000 */
[----:B------:R-:W-:Y:S02]  /*12f40*/  IMAD.MOV.U32 R109, RZ, RZ, R145 ;  /* 0x000000ffff6d7224 */ /* 0x000fe400078e0091 */
[----:B------:R-:W-:Y:S01]  /*12f50*/  FMUL.FTZ R125, R88, UR4 ;  /* 0x00000004587d7c20 */ /* 0x000fe20008410000 */
[----:B------:R-:W3:Y:S02]  /*12f60*/  LDL R103, [R1+0x6c] ;  /* 0x00006c0001677983 */ /* 0x000ee40000100800 */
[----:B------:R-:W1:Y:S01]  /*12f70*/  MUFU.TANH R150, R142 ;  /* 0x0000008e00967308 */ /* 0x000e620000002400 */
[----:B0-----:R-:W-:Y:S01]  /*12f80*/  FMUL.FTZ R134, R117, UR4 ;  /* 0x0000000475867c20 */ /* 0x001fe20008410000 */
[----:B------:R-:W-:-:S06]  /*12f90*/  FMUL.FTZ R117, R99, UR4 ;  /* 0x0000000463757c20 */ /* 0x000fcc0008410000 */
[----:B------:R-:W0:Y:S01]  /*12fa0*/  MUFU.TANH R143, R123 ;  /* 0x0000007b008f7308 */ /* 0x000e220000002400 */
[----:B-1----:R-:W-:Y:S02]  /*12fb0*/  IMAD.MOV.U32 R108, RZ, RZ, R146 ;  /* 0x000000ffff6c7224 */ /* 0x002fe400078e0092 */
[----:B------:R-:W-:-:S05]  /*12fc0*/  FMUL.FTZ R146, R72, UR4 ;  /* 0x0000000448927c20 */ /* 0x000fca0008410000 */
[----:B------:R-:W-:Y:S01]  /*12fd0*/  MUFU.TANH R136, R136 ;  /* 0x0000008800887308 */ /* 0x000fe20000002400 */
[----:B------:R-:W-:Y:S02]  /*12fe0*/  IMAD.MOV.U32 R114, RZ, RZ, R150 ;  /* 0x000000ffff727224 */ /* 0x000fe400078e0096 */
[----:B------:R-:W-:Y:S01]  /*12ff0*/  FMUL.FTZ R150, R110, UR4 ;  /* 0x000000046e967c20 */ /* 0x000fe20008410000 */
[----:B------:R-:W-:Y:S01]  /*13000*/  FMUL.FTZ R110, R102, UR4 ;  /* 0x00000004666e7c20 */ /* 0x000fe20008410000 */
[----:B------:R-:W-:-:S03]  /*13010*/  FMUL.FTZ R102, R90, UR4 ;  /* 0x000000045a667c20 */ /* 0x000fc60008410000 */
[----:B------:R-:W-:Y:S01]  /*13020*/  MUFU.TANH R21, R21 ;  /* 0x0000001500157308 */ /* 0x000fe20000002400 */
[----:B0-----:R-:W-:-:S07]  /*13030*/  IMAD.MOV.U32 R90, RZ, RZ, R143 ;  /* 0x000000ffff5a7224 */ /* 0x001fce00078e008f */
[----:B------:R-:W-:Y:S08]  /*13040*/  MUFU.TANH R138, R138 ;  /* 0x0000008a008a7308 */ /* 0x000ff00000002400 */
[----:B------:R-:W-:Y:S08]  /*13050*/  MUFU.TANH R137, R137 ;  /* 0x0000008900897308 */ /* 0x000ff00000002400 */
[----:B------:R0:W1:Y:S08]  /*13060*/  MUFU.TANH R142, R126 ;  /* 0x0000007e008e7308 */ /* 0x0000700000002400 */
[----:B------:R-:W3:Y:S01]  /*13070*/  MUFU.TANH R128, R128 ;  /* 0x0000008000807308 */ /* 0x000ee20000002400 */
[----:B0-----:R-:W-:-:S07]  /*13080*/  FMUL.FTZ R126, R101, UR4 ;  /* 0x00000004657e7c20 */ /* 0x001fce0008410000 */
[----:B------:R-:W0:Y:S08]  /*13090*/  MUFU.TANH R129, R129 ;  /* 0x0000008100817308 */ /* 0x000e300000002400 */
[----:B------:R-:W0:Y:S08]  /*130a0*/  MUFU.TANH R131, R131 ;  /* 0x0000008300837308 */ /* 0x000e300000002400 */
[----:B------:R-:W0:Y:S01]  /*130b0*/  MUFU.TANH R130, R130 ;  /* 0x0000008200827308 */ /* 0x000e220000002400 */
[----:B------:R-:W-:Y:S01]  /*130c0*/  FMUL.FTZ R99, R94, UR4 ;  /* 0x000000045e637c20 */ /* 0x000fe20008410000 */
[----:B------:R-:W-:-:S06]  /*130d0*/  FMUL.FTZ R143, R84, UR4 ;  /* 0x00000004548f7c20 */ /* 0x000fcc0008410000 */
[----:B------:R-:W0:Y:S01]  /*130e0*/  MUFU.TANH R141, R141 ;  /* 0x0000008d008d7308 */ /* 0x000e220000002400 */
[----:B------:R-:W-:Y:S01]  /*130f0*/  FMUL.FTZ R101, R86, UR4 ;  /* 0x0000000456657c20 */ /* 0x000fe20008410000 */
[----:B------:R-:W-:-:S06]  /*13100*/  IMAD.MOV.U32 R94, RZ, RZ, R116 ;  /* 0x000000ffff5e7224 */ /* 0x000fcc00078e0074 */
[----:B------:R-:W0:Y:S01]  /*13110*/  MUFU.TANH R140, R140 ;  /* 0x0000008c008c7308 */ /* 0x000e220000002400 */
[----:B-1----:R-:W-:-:S07]  /*13120*/  IMAD.MOV.U32 R97, RZ, RZ, R142 ;  /* 0x000000ffff617224 */ /* 0x002fce00078e008e */
[----:B------:R-:W1:Y:S08]  /*13130*/  MUFU.TANH R139, R139 ;  /* 0x0000008b008b7308 */ /* 0x000e700000002400 */
[----:B------:R-:W1:Y:S01]  /*13140*/  MUFU.TANH R121, R121 ;  /* 0x0000007900797308 */ /* 0x000e620000002400 */
[----:B------:R-:W-:Y:S01]  /*13150*/  FMUL.FTZ R123, R92, UR4 ;  /* 0x000000045c7b7c20 */ /* 0x000fe20008410000 */
[----:B------:R-:W-:Y:S01]  /*13160*/  FMUL.FTZ R89, R93, UR4 ;  /* 0x000000045d597c20 */ /* 0x000fe20008410000 */
[----:B------:R-:W-:-:S05]  /*13170*/  FMUL.FTZ R98, R95, UR4 ;  /* 0x000000045f627c20 */ /* 0x000fca0008410000 */
[----:B------:R-:W1:Y:S01]  /*13180*/  MUFU.TANH R122, R122 ;  /* 0x0000007a007a7308 */ /* 0x000e620000002400 */
[----:B------:R-:W-:Y:S01]  /*13190*/  FMUL.FTZ R142, R81, UR4 ;  /* 0x00000004518e7c20 */ /* 0x000fe20008410000 */
[----:B------:R-:W-:-:S06]  /*131a0*/  IMAD.MOV.U32 R92, RZ, RZ, R109 ;  /* 0x000000ffff5c7224 */ /* 0x000fcc00078e006d */
[----:B------:R-:W1:Y:S01]  /*131b0*/  MUFU.TANH R112, R112 ;  /* 0x0000007000707308 */ /* 0x000e620000002400 */
[----:B------:R-:W-:-:S07]  /*131c0*/  IMAD.MOV.U32 R93, RZ, RZ, R108 ;  /* 0x000000ffff5d7224 */ /* 0x000fce00078e006c */
[----:B------:R-:W1:Y:S01]  /*131d0*/  MUFU.TANH R135, R135 ;  /* 0x0000008700877308 */ /* 0x000e620000002400 */
[----:B------:R-:W-:-:S07]  /*131e0*/  IMAD.MOV.U32 R109, RZ, RZ, R115 ;  /* 0x000000ffff6d7224 */ /* 0x000fce00078e0073 */
[----:B------:R-:W1:Y:S01]  /*131f0*/  MUFU.TANH R134, R134 ;  /* 0x0000008600867308 */ /* 0x000e620000002400 */
[----:B------:R-:W-:Y:S02]  /*13200*/  IMAD.MOV.U32 R95, RZ, RZ, R114 ;  /* 0x000000ffff5f7224 */ /* 0x000fe400078e0072 */
[----:B------:R-:W-:Y:S02]  /*13210*/  IMAD.MOV.U32 R108, RZ, RZ, R113 ;  /* 0x000000ffff6c7224 */ /* 0x000fe400078e0071 */
[----:B------:R-:W-:-:S03]  /*13220*/  IMAD.MOV.U32 R81, RZ, RZ, R120 ;  /* 0x000000ffff517224 */ /* 0x000fc600078e0078 */
[----:B------:R-:W1:Y:S08]  /*13230*/  MUFU.TANH R133, R133 ;  /* 0x0000008500857308 */ /* 0x000e700000002400 */
[----:B------:R-:W1:Y:S08]  /*13240*/  MUFU.TANH R132, R132 ;  /* 0x0000008400847308 */ /* 0x000e700000002400 */
[----:B------:R-:W1:Y:S08]  /*13250*/  MUFU.TANH R105, R105 ;  /* 0x0000006900697308 */ /* 0x000e700000002400 */
[----:B------:R-:W1:Y:S01]  /*13260*/  MUFU.TANH R104, R104 ;  /* 0x0000006800687308 */ /* 0x000e620000002400 */
[----:B------:R-:W-:Y:S01]  /*13270*/  FMUL.FTZ R80, R80, UR4 ;  /* 0x0000000450507c20 */ /* 0x000fe20008410000 */
[----:B------:R-:W-:-:S06]  /*13280*/  FMUL.FTZ R145, R85, UR4 ;  /* 0x0000000455917c20 */ /* 0x000fcc0008410000 */
        /* <DEDUP_REMOVED lines=8> */
[----:B------:R-:W-:Y:S08]  /*13310*/  MUFU.TANH R155, R155 ;  /* 0x0000009b009b7308 */ /* 0x000ff00000002400 */
[----:B------:R-:W-:Y:S01]  /*13320*/  MUFU.TANH R154, R154 ;  /* 0x0000009a009a7308 */ /* 0x000fe20000002400 */
[----:B------:R-:W-:-:S07]  /*13330*/  FMUL.FTZ R88, R82, UR4 ;  /* 0x0000000452587c20 */ /* 0x000fce0008410000 */
[----:B------:R-:W-:Y:S08]  /*13340*/  MUFU.TANH R157, R157 ;  /* 0x0000009d009d7308 */ /* 0x000ff00000002400 */
[----:B------:R-:W-:Y:S08]  /*13350*/  MUFU.TANH R153, R153 ;  /* 0x0000009900997308 */ /* 0x000ff00000002400 */
[----:B------:R-:W-:Y:S01]  /*13360*/  MUFU.TANH R119, R119 ;  /* 0x0000007700777308 */ /* 0x000fe20000002400 */
[----:B--2---:R-:W-:-:S07]  /*13370*/  IMAD R72, R147, 0xc0, RZ ;  /* 0x000000c093487824 */ /* 0x004fce00078e02ff */
[----:B------:R-:W-:Y:S01]  /*13380*/  MUFU.TANH R146, R146 ;  /* 0x0000009200927308 */ /* 0x000fe20000002400 */
[----:B-----5:R-:W-:-:S05]  /*13390*/  IMAD R72, R14, -0x90, R72 ;  /* 0xffffff700e487824 */ /* 0x020fca00078e0248 */
[----:B----4-:R-:W-:Y:S02]  /*133a0*/  IADD3 R72, R72, 0x1, R148 ;  /* 0x0000000148487810 */ /* 0x010fe40007ffe094 */
[----:B------:R-:W-:Y:S03]  /*133b0*/  MUFU.TANH R20, R20 ;  /* 0x0000001400147308 */ /* 0x000fe60000002400 */
[----:B------:R-:W-:-:S04]  /*133c0*/  IMAD.IADD R72, R72, 0x1, -R91 ;  /* 0x0000000148487824 */ /* 0x000fc800078e0a5b */
[----:B---3--:R-:W-:Y:S01]  /*133d0*/  IMAD R72, R149, -0x2, R72 ;  /* 0xfffffffe95487824 */ /* 0x008fe200078e0248 */
[----:B------:R-:W-:Y:S03]  /*133e0*/  MUFU.TANH R150, R150 ;  /* 0x0000009600967308 */ /* 0x000fe60000002400 */
[----:B------:R-:W-:Y:S02]  /*133f0*/  IMAD.IADD R103, R103, 0x1, R72 ;  /* 0x0000000167677824 */ /* 0x000fe400078e0248 */
[----:B------:R-:W-:-:S03]  /*13400*/  IMAD.MOV.U32 R91, RZ, RZ, R111 ;  /* 0x000000ffff5b7224 */ /* 0x000fc600078e006f */
[C---:B------:R-:W-:Y:S01]  /*13410*/  ISETP.GT.AND P2, PT, R103.reuse, RZ, PT ;  /* 0x000000ff6700720c */ /* 0x040fe20003f44270 */
[----:B------:R-:W-:Y:S01]  /*13420*/  MUFU.TANH R156, R156 ;  /* 0x0000009c009c7308 */ /* 0x000fe20000002400 */
[C---:B------:R-:W-:Y:S02]  /*13430*/  ISETP.GT.AND P3, PT, R103.reuse, 0x1, PT ;  /* 0x000000016700780c */ /* 0x040fe40003f64270 */
[C---:B------:R-:W-:Y:S02]  /*13440*/  ISETP.GT.AND P4, PT, R103.reuse, 0x8, PT ;  /* 0x000000086700780c */ /* 0x040fe40003f84270 */
[----:B------:R-:W-:Y:S02]  /*13450*/  ISETP.GT.AND P5, PT, R103, 0x9, PT ;  /* 0x000000096700780c */ /* 0x000fe40003fa4270 */
[----:B------:R-:W-:Y:S01]  /*13460*/  FSEL R111, R136, -INF , P2 ;  /* 0xff800000886f7808 */ /* 0x000fe20001000000 */
[----:B------:R-:W-:Y:S01]  /*13470*/  MUFU.TANH R110, R110 ;  /* 0x0000006e006e7308 */ /* 0x000fe20000002400 */
[----:B------:R-:W-:-:S02]  /*13480*/  FSEL R84, R21, -INF , P3 ;  /* 0xff80000015547808 */ /* 0x000fc40001800000 */
[----:B------:R-:W-:Y:S02]  /*13490*/  FSEL R86, R138, -INF , P4 ;  /* 0xff8000008a567808 */ /* 0x000fe40002000000 */
[----:B------:R-:W-:Y:S02]  /*134a0*/  FSEL R116, R137, -INF , P5 ;  /* 0xff80000089747808 */ /* 0x000fe40002800000 */
[C---:B------:R-:W-:Y:S01]  /*134b0*/  ISETP.GT.AND P2, PT, R103.reuse, 0x10, PT ;  /* 0x000000106700780c */ /* 0x040fe20003f44270 */
[----:B------:R-:W-:Y:S01]  /*134c0*/  MUFU.TANH R152, R152 ;  /* 0x0000009800987308 */ /* 0x000fe20000002400 */
[C---:B------:R-:W-:Y:S02]  /*134d0*/  ISETP.GT.AND P3, PT, R103.reuse, 0x11, PT ;  /* 0x000000116700780c */ /* 0x040fe40003f64270 */
[C---:B------:R-:W-:Y:S02]  /*134e0*/  ISETP.GT.AND P4, PT, R103.reuse, 0x18, PT ;  /* 0x000000186700780c */ /* 0x040fe40003f84270 */
[----:B------:R-:W-:-:S02]  /*134f0*/  ISETP.GT.AND P5, PT, R103, 0x19, PT ;  /* 0x000000196700780c */ /* 0x000fc40003fa4270 */
[----:B------:R-:W-:Y:S01]  /*13500*/  FSEL R120, R128, -INF , P2 ;  /* 0xff80000080787808 */ /* 0x000fe20001000000 */
[----:B------:R-:W-:Y:S01]  /*13510*/  MUFU.TANH R151, R151 ;  /* 0x0000009700977308 */ /* 0x000fe20000002400 */
[----:B0-----:R-:W-:Y:S02]  /*13520*/  FSEL R113, R129, -INF , P3 ;  /* 0xff80000081717808 */ /* 0x001fe40001800000 */
[----:B------:R-:W-:Y:S02]  /*13530*/  FSEL R114, R131, -INF , P4 ;  /* 0xff80000083727808 */ /* 0x000fe40002000000 */
[----:B------:R-:W-:Y:S02]  /*13540*/  FSEL R115, R130, -INF , P5 ;  /* 0xff80000082737808 */ /* 0x000fe40002800000 */
[C---:B------:R-:W-:Y:S01]  /*13550*/  ISETP.GT.AND P2, PT, R103.reuse, 0x20, PT ;  /* 0x000000206700780c */ /* 0x040fe20003f44270 */
[----:B------:R-:W-:Y:S01]  /*13560*/  MUFU.TANH R118, R118 ;  /* 0x0000007600767308 */ /* 0x000fe20000002400 */
[----:B------:R-:W-:-:S02]  /*13570*/  ISETP.GT.AND P3, PT, R103, 0x21, PT ;  /* 0x000000216700780c */ /* 0x000fc40003f64270 */
[C---:B------:R-:W-:Y:S02]  /*13580*/  ISETP.GT.AND P4, PT, R103.reuse, 0x28, PT ;  /* 0x000000286700780c */ /* 0x040fe40003f84270 */
[----:B------:R-:W-:Y:S02]  /*13590*/  ISETP.GT.AND P5, PT, R103, 0x29, PT ;  /* 0x000000296700780c */ /* 0x000fe40003fa4270 */
[----:B------:R-:W-:Y:S01]  /*135a0*/  FSEL R141, R141, -INF , P2 ;  /* 0xff8000008d8d7808 */ /* 0x000fe20001000000 */
[----:B------:R-:W-:Y:S01]  /*135b0*/  MUFU.TANH R117, R117 ;  /* 0x0000007500757308 */ /* 0x000fe20000002400 */
[----:B------:R-:W-:Y:S02]  /*135c0*/  FSEL R140, R140, -INF , P3 ;  /* 0xff8000008c8c7808 */ /* 0x000fe40001800000 */
[----:B-1----:R-:W-:Y:S02]  /*135d0*/  FSEL R139, R139, -INF , P4 ;  /* 0xff8000008b8b7808 */ /* 0x002fe40002000000 */
[----:B------:R-:W-:-:S02]  /*135e0*/  FSEL R138, R121, -INF , P5 ;  /* 0xff800000798a7808 */ /* 0x000fc40002800000 */
[C---:B------:R-:W-:Y:S02]  /*135f0*/  ISETP.GT.AND P2, PT, R103.reuse, 0x30, PT ;  /* 0x000000306700780c */ /* 0x040fe40003f44270 */
[C---:B------:R-:W-:Y:S02]  /*13600*/  ISETP.GT.AND P3, PT, R103.reuse, 0x31, PT ;  /* 0x000000316700780c */ /* 0x040fe40003f64270 */
[C---:B------:R-:W-:Y:S02]  /*13610*/  ISETP.GT.AND P4, PT, R103.reuse, 0x38, PT ;  /* 0x000000386700780c */ /* 0x040fe40003f84270 */
[----:B------:R-:W-:Y:S02]  /*13620*/  ISETP.GT.AND P5, PT, R103, 0x39, PT ;  /* 0x000000396700780c */ /* 0x000fe40003fa4270 */
[----:B------:R-:W-:Y:S02]  /*13630*/  FSEL R137, R122, -INF , P2 ;  /* 0xff8000007a897808 */ /* 0x000fe40001000000 */
[----:B------:R-:W-:-:S02]  /*13640*/  FSEL R136, R112, -INF , P3 ;  /* 0xff80000070887808 */ /* 0x000fc40001800000 */
[----:B------:R-:W-:Y:S02]  /*13650*/  FSEL R135, R135, -INF , P4 ;  /* 0xff80000087877808 */ /* 0x000fe40002000000 */
[----:B------:R-:W-:Y:S02]  /*13660*/  FSEL R134, R134, -INF , P5 ;  /* 0xff80000086867808 */ /* 0x000fe40002800000 */
[C---:B------:R-:W-:Y:S02]  /*13670*/  ISETP.GT.AND P2, PT, R103.reuse, 0x40, PT ;  /* 0x000000406700780c */ /* 0x040fe40003f44270 */
[C---:B------:R-:W-:Y:S02]  /*13680*/  ISETP.GT.AND P3, PT, R103.reuse, 0x41, PT ;  /* 0x000000416700780c */ /* 0x040fe40003f64270 */
[C---:B------:R-:W-:Y:S02]  /*13690*/  ISETP.GT.AND P4, PT, R103.reuse, 0x48, PT ;  /* 0x000000486700780c */ /* 0x040fe40003f84270 */
[----:B------:R-:W-:Y:S01]  /*136a0*/  ISETP.GT.AND P5, PT, R103, 0x49, PT ;  /* 0x000000496700780c */ /* 0x000fe20003fa4270 */
[----:B------:R-:W0:Y:S01]  /*136b0*/  MUFU.TANH R80, R80 ;  /* 0x0000005000507308 */ /* 0x000e220000002400 */
[----:B------:R-:W-:Y:S01]  /*136c0*/  FMUL.FTZ R147, R73, UR4 ;  /* 0x0000000449937c20 */ /* 0x000fe20008410000 */
[----:B------:R-:W-:Y:S01]  /*136d0*/  FMUL.FTZ R148, R76, UR4 ;  /* 0x000000044c947c20 */ /* 0x000fe20008410000 */
[----:B------:R-:W-:-:S02]  /*136e0*/  FSEL R133, R133, -INF , P2 ;  /* 0xff80000085857808 */ /* 0x000fc40001000000 */
[----:B------:R-:W-:-:S03]  /*136f0*/  FSEL R132, R132, -INF , P3 ;  /* 0xff80000084847808 */ /* 0x000fc60001800000 */
[----:B------:R-:W1:Y:S01]  /*13700*/  MUFU.TANH R142, R142 ;  /* 0x0000008e008e7308 */ /* 0x000e620000002400 */
[----:B------:R-:W-:Y:S02]  /*13710*/  FSEL R131, R105, -INF , P4 ;  /* 0xff80000069837808 */ /* 0x000fe40002000000 */
[----:B------:R-:W-:Y:S02]  /*13720*/  FSEL R130, R104, -INF , P5 ;  /* 0xff80000068827808 */ /* 0x000fe40002800000 */
[----:B------:R-:W-:-:S03]  /*13730*/  ISETP.GT.AND P2, PT, R103, 0x50, PT ;  /* 0x000000506700780c */ /* 0x000fc60003f44270 */
[----:B------:R-:W2:Y:S01]  /*13740*/  MUFU.TANH R143, R143 ;  /* 0x0000008f008f7308 */ /* 0x000ea20000002400 */
[C---:B------:R-:W-:Y:S02]  /*13750*/  ISETP.GT.AND P3, PT, R103.reuse, 0x51, PT ;  /* 0x000000516700780c */ /* 0x040fe40003f64270 */
[C---:B------:R-:W-:Y:S02]  /*13760*/  ISETP.GT.AND P4, PT, R103.reuse, 0x58, PT ;  /* 0x000000586700780c */ /* 0x040fe40003f84270 */
[----:B------:R-:W-:-:S03]  /*13770*/  ISETP.GT.AND P5, PT, R103, 0x59, PT ;  /* 0x000000596700780c */ /* 0x000fc60003fa4270 */
[----:B------:R-:W3:Y:S01]  /*13780*/  MUFU.TANH R145, R145 ;  /* 0x0000009100917308 */ /* 0x000ee20000002400 */
[----:B------:R-:W-:Y:S02]  /*13790*/  FSEL R129, R106, -INF , P2 ;  /* 0xff8000006a817808 */ /* 0x000fe40001000000 */
[----:B------:R-:W-:Y:S02]  /*137a0*/  FSEL R128, R96, -INF , P3 ;  /* 0xff80000060807808 */ /* 0x000fe40001800000 */
[----:B------:R-:W-:Y:S02]  /*137b0*/  FSEL R127, R127, -INF , P4 ;  /* 0xff8000007f7f7808 */ /* 0x000fe40002000000 */
[----:B------:R-:W-:Y:S01]  /*137c0*/  FSEL R126, R126, -INF , P5 ;  /* 0xff8000007e7e7808 */ /* 0x000fe20002800000 */
[----:B------:R-:W4:Y:S01]  /*137d0*/  MUFU.TANH R147, R147 ;  /* 0x0000009300937308 */ /* 0x000f220000002400 */
[----:B------:R-:W-:Y:S01]  /*137e0*/  ISETP.GT.AND P2, PT, R103, 0x60, PT ;  /* 0x000000606700780c */ /* 0x000fe20003f44270 */
[----:B------:R-:W-:Y:S01]  /*137f0*/  FMUL.FTZ R149, R77, UR4 ;  /* 0x000000044d957c20 */ /* 0x000fe20008410000 */
[----:B------:R-:W-:-:S02]  /*13800*/  ISETP.GT.AND P3, PT, R103, 0x61, PT ;  /* 0x000000616700780c */ /* 0x000fc40003f64270 */
[C---:B------:R-:W-:Y:S02]  /*13810*/  ISETP.GT.AND P4, PT, R103.reuse, 0x68, PT ;  /* 0x000000686700780c */ /* 0x040fe40003f84270 */
[----:B------:R-:W-:Y:S01]  /*13820*/  ISETP.GT.AND P5, PT, R103, 0x69, PT ;  /* 0x000000696700780c */ /* 0x000fe20003fa4270 */
[----:B------:R-:W4:Y:S01]  /*13830*/  MUFU.TANH R148, R148 ;  /* 0x0000009400947308 */ /* 0x000f220000002400 */
[----:B------:R-:W-:Y:S02]  /*13840*/  FSEL R125, R125, -INF , P2 ;  /* 0xff8000007d7d7808 */ /* 0x000fe40001000000 */
[----:B------:R-:W-:Y:S02]  /*13850*/  FSEL R124, R124, -INF , P3 ;  /* 0xff8000007c7c7808 */ /* 0x000fe40001800000 */
[----:B------:R-:W-:Y:S02]  /*13860*/  FSEL R123, R123, -INF , P4 ;  /* 0xff8000007b7b7808 */ /* 0x000fe40002000000 */
[----:B------:R-:W-:-:S02]  /*13870*/  FSEL R122, R89, -INF , P5 ;  /* 0xff800000597a7808 */ /* 0x000fc40002800000 */
[C---:B------:R-:W-:Y:S02]  /*13880*/  ISETP.GT.AND P2, PT, R103.reuse, 0x70, PT ;  /* 0x000000706700780c */ /* 0x040fe40003f44270 */
[C---:B------:R-:W-:Y:S02]  /*13890*/  ISETP.GT.AND P3, PT, R103.reuse, 0x71, PT ;  /* 0x000000716700780c */ /* 0x040fe40003f64270 */
[C---:B------:R-:W-:Y:S02]  /*138a0*/  ISETP.GT.AND P4, PT, R103.reuse, 0x78, PT ;  /* 0x000000786700780c */ /* 0x040fe40003f84270 */
[----:B------:R-:W-:Y:S01]  /*138b0*/  ISETP.GT.AND P5, PT, R103, 0x79, PT ;  /* 0x000000796700780c */ /* 0x000fe20003fa4270 */
[----:B------:R-:W4:Y:S01]  /*138c0*/  MUFU.TANH R149, R149 ;  /* 0x0000009500957308 */ /* 0x000f220000002400 */
[----:B0-----:R-:W-:Y:S02]  /*138d0*/  FSEL R121, R80, -INF , P2 ;  /* 0xff80000050797808 */ /* 0x001fe40001000000 */
[----:B-1----:R-:W-:-:S02]  /*138e0*/  FSEL R142, R142, -INF , P3 ;  /* 0xff8000008e8e7808 */ /* 0x002fc40001800000 */
[----:B--2---:R-:W-:Y:S02]  /*138f0*/  FSEL R143, R143, -INF , P4 ;  /* 0xff8000008f8f7808 */ /* 0x004fe40002000000 */
[----:B---3--:R-:W-:Y:S02]  /*13900*/  FSEL R145, R145, -INF , P5 ;  /* 0xff80000091917808 */ /* 0x008fe40002800000 */
[C---:B------:R-:W-:Y:S02]  /*13910*/  ISETP.GT.AND P2, PT, R103.reuse, 0x80, PT ;  /* 0x000000806700780c */ /* 0x040fe40003f44270 */
[C---:B------:R-:W-:Y:S02]  /*13920*/  ISETP.GT.AND P3, PT, R103.reuse, 0x81, PT ;  /* 0x000000816700780c */ /* 0x040fe40003f64270 */
[C---:B------:R-:W-:Y:S02]  /*13930*/  ISETP.GT.AND P4, PT, R103.reuse, 0x88, PT ;  /* 0x000000886700780c */ /* 0x040fe40003f84270 */
[C---:B------:R-:W-:Y:S01]  /*13940*/  ISETP.GT.AND P5, PT, R103.reuse, 0x89, PT ;  /* 0x000000896700780c */ /* 0x040fe20003fa4270 */
[----:B------:R-:W-:Y:S01]  /*13950*/  VIADD R103, R103, 0x8 ;  /* 0x0000000867677836 */ /* 0x000fe20000000000 */
[----:B----4-:R-:W-:-:S02]  /*13960*/  FSEL R147, R147, -INF , P3 ;  /* 0xff80000093937808 */ /* 0x010fc40001800000 */
[----:B------:R-:W-:Y:S02]  /*13970*/  FSEL R148, R148, -INF , P4 ;  /* 0xff80000094947808 */ /* 0x000fe40002000000 */
[C---:B------:R-:W-:Y:S02]  /*13980*/  ISETP.GT.AND P3, PT, R103.reuse, 0x1, PT ;  /* 0x000000016700780c */ /* 0x040fe40003f64270 */
[C---:B------:R-:W-:Y:S02]  /*13990*/  ISETP.GT.AND P4, PT, R103.reuse, 0x8, PT ;  /* 0x000000086700780c */ /* 0x040fe40003f84270 */
[----:B------:R-:W-:Y:S02]  /*139a0*/  FSEL R108, R108, -INF , P3 ;  /* 0xff8000006c6c7808 */ /* 0x000fe40001800000 */
[----:B------:R-:W-:Y:S02]  /*139b0*/  ISETP.GT.AND P3, PT, R103, 0x11, PT ;  /* 0x000000116700780c */ /* 0x000fe40003f64270 */
[----:B------:R-:W-:-:S02]  /*139c0*/  FSEL R85, R95, -INF , P4 ;  /* 0xff8000005f557808 */ /* 0x000fc40002000000 */
[----:B------:R-:W-:Y:S02]  /*139d0*/  ISETP.GT.AND P4, PT, R103, 0x18, PT ;  /* 0x000000186700780c */ /* 0x000fe40003f84270 */
[----:B------:R-:W-:Y:S02]  /*139e0*/  FSEL R149, R149, -INF , P5 ;  /* 0xff80000095957808 */ /* 0x000fe40002800000 */
[----:B------:R-:W-:Y:S02]  /*139f0*/  ISETP.GT.AND P5, PT, R103, 0x9, PT ;  /* 0x000000096700780c */ /* 0x000fe40003fa4270 */
[----:B------:R-:W-:Y:S02]  /*13a00*/  FSEL R107, R107, -INF , P3 ;  /* 0xff8000006b6b7808 */ /* 0x000fe40001800000 */
[----:B------:R-:W-:Y:S02]  /*13a10*/  ISETP.GT.AND P3, PT, R103, 0x21, PT ;  /* 0x000000216700780c */ /* 0x000fe40003f64270 */
[----:B------:R-:W-:-:S02]  /*13a20*/  FSEL R105, R93, -INF , P4 ;  /* 0xff8000005d697808 */ /* 0x000fc40002000000 */
[----:B------:R-:W-:Y:S02]  /*13a30*/  ISETP.GT.AND P4, PT, R103, 0x28, PT ;  /* 0x000000286700780c */ /* 0x000fe40003f84270 */
[----:B------:R-:W-:Y:S02]  /*13a40*/  FSEL R109, R109, -INF , P5 ;  /* 0xff8000006d6d7808 */ /* 0x000fe40002800000 */
[C---:B------:R-:W-:Y:S02]  /*13a50*/  ISETP.GT.AND P5, PT, R103.reuse, 0x19, PT ;  /* 0x000000196700780c */ /* 0x040fe40003fa4270 */
[----:B------:R-:W-:Y:S02]  /*13a60*/  FSEL R93, R90, -INF , P3 ;  /* 0xff8000005a5d7808 */ /* 0x000fe40001800000 */
[----:B------:R-:W-:Y:S02]  /*13a70*/  ISETP.GT.AND P3, PT, R103, 0x31, PT ;  /* 0x000000316700780c */ /* 0x000fe40003f64270 */
[----:B------:R-:W-:-:S02]  /*13a80*/  FSEL R82, R97, -INF , P4 ;  /* 0xff80000061527808 */ /* 0x000fc40002000000 */
[----:B------:R-:W-:Y:S02]  /*13a90*/  ISETP.GT.AND P4, PT, R103, 0x38, PT ;  /* 0x000000386700780c */ /* 0x000fe40003f84270 */
[----:B------:R-:W-:Y:S02]  /*13aa0*/  FSEL R104, R92, -INF , P5 ;  /* 0xff8000005c687808 */ /* 0x000fe40002800000 */
[----:B------:R-:W-:Y:S02]  /*13ab0*/  FSEL R92, R155, -INF , P3 ;  /* 0xff8000009b5c7808 */ /* 0x000fe40001800000 */
[----:B------:R-:W2:Y:S01]  /*13ac0*/  LDL.LU R155, [R1+0x1c] ;  /* 0x00001c00019b7983 */ /* 0x000ea20000300800 */
[----:B------:R-:W-:-:S03]  /*13ad0*/  FSEL R90, R154, -INF , P4 ;  /* 0xff8000009a5a7808 */ /* 0x000fc60002000000 */
[----:B------:R-:W3:Y:S01]  /*13ae0*/  LDL.LU R154, [R1+0x18] ;  /* 0x00001800019a7983 */ /* 0x000ee20000300800 */
[----:B------:R-:W-:Y:S02]  /*13af0*/  FSEL R146, R146, -INF , P2 ;  /* 0xff80000092927808 */ /* 0x000fe40001000000 */
[----:B------:R-:W-:-:S04]  /*13b00*/  ISETP.GT.AND P2, PT, R103, RZ, PT ;  /* 0x000000ff6700720c */ /* 0x000fc80003f44270 */
[----:B------:R-:W-:Y:S02]  /*13b10*/  FSEL R112, R81, -INF , P2 ;  /* 0xff80000051707808 */ /* 0x000fe40001000000 */
[C---:B------:R-:W-:Y:S02]  /*13b20*/  ISETP.GT.AND P2, PT, R103.reuse, 0x10, PT ;  /* 0x000000106700780c */ /* 0x040fe40003f44270 */
[C---:B------:R-:W-:Y:S02]  /*13b30*/  ISETP.GT.AND P5, PT, R103.reuse, 0x29, PT ;  /* 0x000000296700780c */ /* 0x040fe40003fa4270 */
[----:B------:R-:W-:Y:S02]  /*13b40*/  FSEL R106, R94, -INF , P2 ;  /* 0xff8000005e6a7808 */ /* 0x000fe40001000000 */
[----:B------:R-:W-:-:S04]  /*13b50*/  ISETP.GT.AND P2, PT, R103, 0x20, PT ;  /* 0x000000206700780c */ /* 0x000fc80003f44270 */
[----:B------:R-:W-:Y:S02]  /*13b60*/  FSEL R96, R91, -INF , P2 ;  /* 0xff8000005b607808 */ /* 0x000fe40001000000 */
[----:B------:R-:W-:Y:S02]  /*13b70*/  FSEL R91, R157, -INF , P5 ;  /* 0xff8000009d5b7808 */ /* 0x000fe40002800000 */
[----:B------:R-:W-:-:S04]  /*13b80*/  ISETP.GT.AND P5, PT, R103, 0x39, PT ;  /* 0x000000396700780c */ /* 0x000fc80003fa4270 */
[----:B------:R-:W-:Y:S02]  /*13b90*/  FSEL R72, R153, -INF , P5 ;  /* 0xff80000099487808 */ /* 0x000fe40002800000 */
[----:B------:R-:W-:-:S04]  /*13ba0*/  ISETP.GT.AND P5, PT, R103, 0x49, PT ;  /* 0x000000496700780c */ /* 0x000fc80003fa4270 */
[----:B------:R-:W-:Y:S02]  /*13bb0*/  FSEL R97, R119, -INF , P5 ;  /* 0xff80000077617808 */ /* 0x000fe40002800000 */
[----:B------:R-:W-:-:S04]  /*13bc0*/  ISETP.GT.AND P5, PT, R103, 0x59, PT ;  /* 0x000000596700780c */ /* 0x000fc80003fa4270 */
[----:B------:R-:W-:Y:S02]  /*13bd0*/  FSEL R94, R20, -INF , P5 ;  /* 0xff800000145e7808 */ /* 0x000fe40002800000 */
        /* <DEDUP_REMOVED lines=36> */
[----:B------:R-:W0:Y:S01]  /*13e20*/  SHFL.BFLY PT, R21, R20, 0x2, 0x1f ;  /* 0x0c401f0014157f89 */ /* 0x000e2200000e0000 */
[----:B------:R-:W-:-:S04]  /*13e30*/  ISETP.GT.AND P4, PT, R103, 0x48, PT ;  /* 0x000000486700780c */ /* 0x000fc80003f84270 */
[----:B------:R-:W-:Y:S02]  /*13e40*/  FSEL R76, R150, -INF , P4 ;  /* 0xff800000964c7808 */ /* 0x000fe40002000000 */
[----:B------:R-:W4:Y:S01]  /*13e50*/  LDL R150, [R1+0x5c] ;  /* 0x00005c0001967983 */ /* 0x000f220000100800 */
[----:B0-----:R-:W-:-:S05]  /*13e60*/  FMNMX.FTZ R20, R20, R21, !PT ;  /* 0x0000001514147209 */ /* 0x001fca0007810000 */
[----:B------:R-:W0:Y:S01]  /*13e70*/  SHFL.BFLY PT, R21, R20, 0x1, 0x1f ;  /* 0x0c201f0014157f89 */ /* 0x000e2200000e0000 */
[----:B------:R-:W-:Y:S01]  /*13e80*/  ISETP.GT.AND P2, PT, R103, 0x30, PT ;  /* 0x000000306700780c */ /* 0x000fe20003f44270 */
[----:B------:R-:W-:Y:S01]  /*13e90*/  FMUL.FTZ R83, R83, UR4 ;  /* 0x0000000453537c20 */ /* 0x000fe20008410000 */
[----:B------:R-:W-:Y:S01]  /*13ea0*/  ISETP.GT.AND P4, PT, R103, 0x58, PT ;  /* 0x000000586700780c */ /* 0x000fe20003f84270 */
[----:B------:R-:W1:Y:S01]  /*13eb0*/  MUFU.TANH R102, R102 ;  /* 0x0000006600667308 */ /* 0x000e620000002400 */
[----:B------:R-:W-:Y:S01]  /*13ec0*/  FMUL.FTZ R87, R87, UR4 ;  /* 0x0000000457577c20 */ /* 0x000fe20008410000 */
[----:B------:R-:W-:Y:S02]  /*13ed0*/  FSEL R89, R156, -INF , P2 ;  /* 0xff8000009c597808 */ /* 0x000fe40001000000 */
[----:B0-----:R-:W-:-:S04]  /*13ee0*/  FMNMX.FTZ R20, R20, R21, !PT ;  /* 0x0000001514147209 */ /* 0x001fc80007810000 */
[----:B------:R-:W-:-:S04]  /*13ef0*/  FSETP.NEU.FTZ.AND P6, PT, R20, -INF , PT ;  /* 0xff8000001400780b */ /* 0x000fc80003fdd000 */
[----:B------:R-:W-:Y:S01]  /*13f00*/  FSEL R21, R20, RZ, P6 ;  /* 0x000000ff14157208 */ /* 0x000fe20003000000 */
[----:B------:R-:W0:Y:S04]  /*13f10*/  MUFU.TANH R100, R100 ;  /* 0x0000006400647308 */ /* 0x000e280000002400 */
[----:B------:R-:W-:Y:S01]  /*13f20*/  FADD.FTZ R0, -R21, R0 ;  /* 0x0000000015007221 */ /* 0x000fe20000010100 */
[----:B------:R-:W-:Y:S01]  /*13f30*/  IMAD.U32 R21, RZ, RZ, UR5 ;  /* 0x00000005ff157e24 */ /* 0x000fe2000f8e00ff */
[----:B------:R-:W-:Y:S02]  /*13f40*/  FSEL R73, R110, -INF , P4 ;  /* 0xff8000006e497808 */ /* 0x000fe40002000000 */
[----:B------:R-:W0:Y:S01]  /*13f50*/  MUFU.TANH R99, R99 ;  /* 0x0000006300637308 */ /* 0x000e220000002400 */
[C---:B------:R-:W-:Y:S01]  /*13f60*/  ISETP.GT.AND P2, PT, R103.reuse, 0x40, PT ;  /* 0x000000406700780c */ /* 0x040fe20003f44270 */
[----:B------:R-:W-:Y:S01]  /*13f70*/  FMUL.FTZ R110, R20, R21 ;  /* 0x00000015146e7220 */ /* 0x000fe20000410000 */
[----:B------:R-:W-:-:S02]  /*13f80*/  ISETP.GT.AND P3, PT, R103, 0x41, PT ;  /* 0x000000416700780c */ /* 0x000fc40003f64270 */
[----:B------:R-:W-:-:S03]  /*13f90*/  FSEL R81, R152, -INF , P2 ;  /* 0xff80000098517808 */ /* 0x000fc60001000000 */
[----:B------:R-:W0:Y:S01]  /*13fa0*/  MUFU.TANH R98, R98 ;  /* 0x0000006200627308 */ /* 0x000e220000002400 */
[----:B------:R-:W-:Y:S02]  /*13fb0*/  FSEL R80, R151, -INF , P3 ;  /* 0xff80000097507808 */ /* 0x000fe40001800000 */
[C---:B------:R-:W-:Y:S02]  /*13fc0*/  ISETP.GT.AND P2, PT, R103.reuse, 0x50, PT ;  /* 0x000000506700780c */ /* 0x040fe40003f44270 */
[----:B------:R-:W-:-:S03]  /*13fd0*/  ISETP.GT.AND P3, PT, R103, 0x51, PT ;  /* 0x000000516700780c */ /* 0x000fc60003f64270 */
[----:B------:R-:W2:Y:S01]  /*13fe0*/  MUFU.TANH R88, R88 ;  /* 0x0000005800587308 */ /* 0x000ea20000002400 */
[----:B------:R-:W-:-:S07]  /*13ff0*/  FSEL R110, R110, RZ, P6 ;  /* 0x000000ff6e6e7208 */ /* 0x000fce0003000000 */
[----:B------:R-:W2:Y:S01]  /*14000*/  MUFU.TANH R83, R83 ;  /* 0x0000005300537308 */ /* 0x000ea20000002400 */
[----:B------:R-:W-:-:S07]  /*14010*/  FSEL R77, R118, -INF , P2 ;  /* 0xff800000764d7808 */ /* 0x000fce0001000000 */
[----:B------:R-:W3:Y:S01]  /*14020*/  MUFU.TANH R101, R101 ;  /* 0x0000006500657308 */ /* 0x000ee20000002400 */
[----:B------:R-:W-:Y:S01]  /*14030*/  FSEL R95, R117, -INF , P3 ;  /* 0xff800000755f7808 */ /* 0x000fe20001800000 */
[----:B------:R-:W-:-:S06]  /*14040*/  FFMA.FTZ R111, R111, R21, -R110 ;  /* 0x000000156f6f7223 */ /* 0x000fcc000001086e */
[----:B------:R-:W3:Y:S01]  /*14050*/  MUFU.TANH R87, R87 ;  /* 0x0000005700577308 */ /* 0x000ee20000002400 */
[C---:B------:R-:W-:Y:S01]  /*14060*/  ISETP.GT.AND P2, PT, R103.reuse, 0x60, PT ;  /* 0x000000606700780c */ /* 0x040fe20003f44270 */
[-C--:B------:R-:W-:Y:S01]  /*14070*/  FMUL.FTZ R0, R0, R21.reuse ;  /* 0x0000001500007220 */ /* 0x080fe20000410000 */
[C---:B------:R-:W-:Y:S02]  /*14080*/  ISETP.GT.AND P3, PT, R103.reuse, 0x61, PT ;  /* 0x000000616700780c */ /* 0x040fe40003f64270 */
[----:B------:R-:W-:Y:S01]  /*14090*/  ISETP.GT.AND P4, PT, R103, 0x68, PT ;  /* 0x000000686700780c */ /* 0x000fe20003f84270 */
[----:B------:R-:W-:Y:S01]  /*140a0*/  FFMA.FTZ R84, R84, R21, -R110 ;  /* 0x0000001554547223 */ /* 0x000fe2000001086e */
[----:B-1----:R-:W-:Y:S02]  /*140b0*/  FSEL R102, R102, -INF , P2 ;  /* 0xff80000066667808 */ /* 0x002fe40001000000 */
[----:B0-----:R-:W-:Y:S02]  /*140c0*/  FSEL R100, R100, -INF , P3 ;  /* 0xff80000064647808 */ /* 0x001fe40001800000 */
[----:B------:R-:W-:Y:S01]  /*140d0*/  FSEL R99, R99, -INF , P4 ;  /* 0xff80000063637808 */ /* 0x000fe20002000000 */
[----:B------:R-:W-:Y:S01]  /*140e0*/  MUFU.EX2 R111, R111 ;  /* 0x0000006f006f7308 */ /* 0x000fe20000000800 */
[----:B------:R-:W-:-:S02]  /*140f0*/  ISETP.GT.AND P5, PT, R103, 0x69, PT ;  /* 0x000000696700780c */ /* 0x000fc40003fa4270 */
[C---:B------:R-:W-:Y:S02]  /*14100*/  ISETP.GT.AND P2, PT, R103.reuse, 0x70, PT ;  /* 0x000000706700780c */ /* 0x040fe40003f44270 */
[C---:B------:R-:W-:Y:S02]  /*14110*/  ISETP.GT.AND P3, PT, R103.reuse, 0x71, PT ;  /* 0x000000716700780c */ /* 0x040fe40003f64270 */
[C---:B------:R-:W-:Y:S01]  /*14120*/  ISETP.GT.AND P4, PT, R103.reuse, 0x78, PT ;  /* 0x000000786700780c */ /* 0x040fe20003f84270 */
[----:B------:R-:W0:Y:S01]  /*14130*/  MUFU.EX2 R0, R0 ;  /* 0x0000000000007308 */ /* 0x000e220000000800 */
[----:B------:R-:W-:Y:S01]  /*14140*/  ISETP.GT.AND P6, PT, R103, 0x79, PT ;  /* 0x000000796700780c */ /* 0x000fe20003fc4270 */
[----:B------:R-:W-:Y:S01]  /*14150*/  FFMA.FTZ R86, R86, R21, -R110 ;  /* 0x0000001556567223 */ /* 0x000fe2000001086e */
[----:B------:R-:W-:Y:S02]  /*14160*/  FSEL R98, R98, -INF , P5 ;  /* 0xff80000062627808 */ /* 0x000fe40002800000 */
[----:B--2---:R-:W-:-:S02]  /*14170*/  FSEL R88, R88, -INF , P2 ;  /* 0xff80000058587808 */ /* 0x004fc40001000000 */
[----:B------:R-:W-:Y:S01]  /*14180*/  FSEL R83, R83, -INF , P3 ;  /* 0xff80000053537808 */ /* 0x000fe20001800000 */
[----:B------:R-:W1:Y:S01]  /*14190*/  MUFU.EX2 R84, R84 ;  /* 0x0000005400547308 */ /* 0x000e620000000800 */
[----:B---3--:R-:W-:Y:S02]  /*141a0*/  FSEL R101, R101, -INF , P4 ;  /* 0xff80000065657808 */ /* 0x008fe40002000000 */
[C---:B------:R-:W-:Y:S02]  /*141b0*/  ISETP.GT.AND P2, PT, R103.reuse, 0x80, PT ;  /* 0x000000806700780c */ /* 0x040fe40003f44270 */
[C---:B------:R-:W-:Y:S02]  /*141c0*/  ISETP.GT.AND P3, PT, R103.reuse, 0x81, PT ;  /* 0x000000816700780c */ /* 0x040fe40003f64270 */
[C---:B------:R-:W-:Y:S02]  /*141d0*/  ISETP.GT.AND P4, PT, R103.reuse, 0x88, PT ;  /* 0x000000886700780c */ /* 0x040fe40003f84270 */
[----:B------:R-:W-:-:S02]  /*141e0*/  ISETP.GT.AND P5, PT, R103, 0x89, PT ;  /* 0x000000896700780c */ /* 0x000fc40003fa4270 */
[----:B------:R-:W-:Y:S01]  /*141f0*/  FSEL R103, R87, -INF , P6 ;  /* 0xff80000057677808 */ /* 0x000fe20003000000 */
[-CC-:B------:R-:W-:Y:S01]  /*14200*/  FFMA.FTZ R87, R116, R21.reuse, -R110.reuse ;  /* 0x0000001574577223 */ /* 0x180fe2000001086e */
[----:B------:R-:W2:Y:S01]  /*14210*/  MUFU.EX2 R86, R86 ;  /* 0x0000005600567308 */ /* 0x000ea20000000800 */
[-CC-:B------:R-:W-:Y:S01]  /*14220*/  FFMA.FTZ R120, R120, R21.reuse, -R110.reuse ;  /* 0x0000001578787223 */ /* 0x180fe2000001086e */
[-CC-:B------:R-:W-:Y:S01]  /*14230*/  FFMA.FTZ R113, R113, R21.reuse, -R110.reuse ;  /* 0x0000001571717223 */ /* 0x180fe2000001086e */
[-CC-:B------:R-:W-:Y:S01]  /*14240*/  FFMA.FTZ R114, R114, R21.reuse, -R110.reuse ;  /* 0x0000001572727223 */ /* 0x180fe2000001086e */
[----:B------:R-:W-:-:S04]  /*14250*/  FFMA.FTZ R115, R115, R21, -R110 ;  /* 0x0000001573737223 */ /* 0x000fc8000001086e */
        /* <DEDUP_REMOVED lines=29> */
[----:B0-----:R-:W-:-:S04]  /*14430*/  FFMA.FTZ R110, R0, R154, R111 ;  /* 0x0000009a006e7223 */ /* 0x001fc8000001006f */
[----:B-1----:R-:W-:-:S04]  /*14440*/  FADD.FTZ R110, R84, R110 ;  /* 0x0000006e546e7221 */ /* 0x002fc80000010000 */
[----:B--2---:R-:W-:Y:S01]  /*14450*/  FADD.FTZ R110, R86, R110 ;  /* 0x0000006e566e7221 */ /* 0x004fe20000010000 */
[----:B---3--:R-:W-:-:S03]  /*14460*/  F2FP.BF16.F32.PACK_AB R86, R87, R86 ;  /* 0x000000565756723e */ /* 0x008fc600000010ff */
[----:B------:R-:W-:Y:S01]  /*14470*/  FADD.FTZ R116, R87, R110 ;  /* 0x0000006e57747221 */ /* 0x000fe20000010000 */
        /* <DEDUP_REMOVED lines=25> */
[----:B------:R-:W-:-:S03]  /*14610*/  FMUL.FTZ R74, R74, UR4 ;  /* 0x000000044a4a7c20 */ /* 0x000fc60008410000 */
[----:B------:R-:W-:Y:S01]  /*14620*/  FMNMX.FTZ R87, R100, R87, !PT ;  /* 0x0000005764577209 */ /* 0x000fe20007810000 */
[----:B------:R-:W-:-:S03]  /*14630*/  FMUL.FTZ R117, R75, UR4 ;  /* 0x000000044b757c20 */ /* 0x000fc60008410000 */
[----:B------:R-:W-:Y:S01]  /*14640*/  FMNMX.FTZ R87, R99, R87, !PT ;  /* 0x0000005763577209 */ /* 0x000fe20007810000 */
[----:B------:R-:W0:Y:S01]  /*14650*/  MUFU.TANH R74, R74 ;  /* 0x0000004a004a7308 */ /* 0x000e220000002400 */
[----:B------:R-:W-:Y:S02]  /*14660*/  FMUL.FTZ R118, R78, UR4 ;  /* 0x000000044e767c20 */ /* 0x000fe40008410000 */
[----:B------:R-:W-:Y:S01]  /*14670*/  FMNMX.FTZ R87, R98, R87, !PT ;  /* 0x0000005762577209 */ /* 0x000fe20007810000 */
[----:B------:R-:W-:-:S03]  /*14680*/  FMUL.FTZ R119, R79, UR4 ;  /* 0x000000044f777c20 */ /* 0x000fc60008410000 */
[----:B------:R-:W-:Y:S01]  /*14690*/  FMNMX.FTZ R87, R88, R87, !PT ;  /* 0x0000005758577209 */ /* 0x000fe20007810000 */
[----:B------:R-:W1:Y:S03]  /*146a0*/  MUFU.TANH R117, R117 ;  /* 0x0000007500757308 */ /* 0x000e660000002400 */
[----:B------:R-:W-:-:S05]  /*146b0*/  FMNMX.FTZ R87, R83, R87, !PT ;  /* 0x0000005753577209 */ /* 0x000fca0007810000 */
[----:B------:R-:W2:Y:S01]  /*146c0*/  MUFU.TANH R118, R118 ;  /* 0x0000007600767308 */ /* 0x000ea20000002400 */
[----:B------:R-:W-:Y:S02]  /*146d0*/  FMNMX.FTZ R87, R101, R87, !PT ;  /* 0x0000005765577209 */ /* 0x000fe40007810000 */
[----:B0-----:R-:W-:-:S05]  /*146e0*/  FSEL R75, R74, -INF , P2 ;  /* 0xff8000004a4b7808 */ /* 0x001fca0001000000 */
[----:B------:R-:W0:Y:S01]  /*146f0*/  MUFU.TANH R119, R119 ;  /* 0x0000007700777308 */ /* 0x000e220000002400 */
[----:B------:R-:W-:Y:S02]  /*14700*/  FMNMX.FTZ R87, R103, R87, !PT ;  /* 0x0000005767577209 */ /* 0x000fe40007810000 */
[----:B-1----:R-:W-:Y:S02]  /*14710*/  FSEL R117, R117, -INF , P3 ;  /* 0xff80000075757808 */ /* 0x002fe40001800000 */
[----:B------:R-:W-:Y:S02]  /*14720*/  FMNMX.FTZ R87, R75, R87, !PT ;  /* 0x000000574b577209 */ /* 0x000fe40007810000 */
[----:B--2---:R-:W-:Y:S02]  /*14730*/  FSEL R118, R118, -INF , P4 ;  /* 0xff80000076767808 */ /* 0x004fe40002000000 */
[----:B------:R-:W-:-:S04]  /*14740*/  FMNMX.FTZ R87, R117, R87, !PT ;  /* 0x0000005775577209 */ /* 0x000fc80007810000 */
[----:B------:R-:W-:Y:S02]  /*14750*/  FMNMX.FTZ R74, R118, R87, !PT ;  /* 0x00000057764a7209 */ /* 0x000fe40007810000 */
[----:B0-----:R-:W-:-:S04]  /*14760*/  FSEL R119, R119, -INF , P5 ;  /* 0xff80000077777808 */ /* 0x001fc80002800000 */
[----:B------:R-:W-:-:S05]  /*14770*/  FMNMX.FTZ R74, R119, R74, !PT ;  /* 0x0000004a774a7209 */ /* 0x000fca0007810000 */
[----:B------:R-:W0:Y:S02]  /*14780*/  SHFL.BFLY PT, R78, R74, 0x2, 0x1f ;  /* 0x0c401f004a4e7f89 */ /* 0x000e2400000e0000 */
[----:B0-----:R-:W-:-:S05]  /*14790*/  FMNMX.FTZ R74, R74, R78, !PT ;  /* 0x0000004e4a4a7209 */ /* 0x001fca0007810000 */
[----:B------:R-:W0:Y:S02]  /*147a0*/  SHFL.BFLY PT, R78, R74, 0x1, 0x1f ;  /* 0x0c201f004a4e7f89 */ /* 0x000e2400000e0000 */
[----:B0-----:R-:W-:Y:S02]  /*147b0*/  FMNMX.FTZ R74, R74, R78, !PT ;  /* 0x0000004e4a4a7209 */ /* 0x001fe40007810000 */
[----:B----4-:R-:W-:Y:S01]  /*147c0*/  LOP3.LUT R78, R150, 0x10000, RZ, 0xfc, !PT ;  /* 0x00010000964e7812 */ /* 0x010fe200078efcff */
[----:B------:R-:W-:Y:S01]  /*147d0*/  IMAD.MOV.U32 R79, RZ, RZ, -0x3ffffff0 ;  /* 0xc0000010ff4f7424 */ /* 0x000fe200078e00ff */
[----:B------:R-:W-:Y:S01]  /*147e0*/  WARPGROUP.ARRIVE ;  /* 0x00000000000079c5 */ /* 0x000fe20000000000 */
[----:B------:R-:W-:Y:S01]  /*147f0*/  F2FP.BF16.F32.PACK_AB R84, R84, R111 ;  /* 0x0000006f5454723e */ /* 0x000fe200000010ff */
[----:B------:R-:W2:Y:S01]  /*14800*/  LDL.LU R150, [R1+0x3c] ;  /* 0x00003c0001967983 */ /* 0x000ea20000300800 */
        /* <DEDUP_REMOVED lines=10> */
[C---:B------:R-:W-:Y:S01]  /*148b0*/  VIADD R110, R78.reuse, 0x900 ;  /* 0x000009004e6e7836 */ /* 0x040fe20000000000 */
[----:B------:R-:W-:-:S04]  /*148c0*/  R2UR UR4, R78 ;  /* 0x000000004e0472ca */ /* 0x000fc800000e0000 */
[----:B------:R-:W-:Y:S01]  /*148d0*/  R2UR UR28, R110 ;  /* 0x000000006e1c72ca */ /* 0x000fe200000e0000 */
[C---:B------:R-:W-:Y:S02]  /*148e0*/  VIADD R110, R78.reuse, 0xa80 ;  /* 0x00000a804e6e7836 */ /* 0x040fe40000000000 */
[----:B------:R-:W-:-:S05]  /*148f0*/  VIADD R78, R78, 0xc00 ;  /* 0x00000c004e4e7836 */ /* 0x000fca0000000000 */
[----:B------:R-:W-:Y:S01]  /*14900*/  R2UR UR36, R78 ;  /* 0x000000004e2472ca */ /* 0x000fe200000e0000 */
[----:B------:R-:W-:-:S05]  /*14910*/  VIADD R78, R16, 0x200 ;  /* 0x00000200104e7836 */ /* 0x000fca0000000000 */
[----:B------:R-:W-:-:S04]  /*14920*/  SHF.R.U32.HI R78, RZ, 0x4, R78 ;  /* 0x00000004ff4e7819 */ /* 0x000fc8000001164e */
[----:B------:R-:W-:-:S04]  /*14930*/  LOP3.LUT R78, R78, 0x3fff, RZ, 0xc0, !PT ;  /* 0x00003fff4e4e7812 */ /* 0x000fc800078ec0ff */
[----:B------:R-:W-:Y:S02]  /*14940*/  LOP3.LUT R78, R78, 0x2400000, RZ, 0xfc, !PT ;  /* 0x024000004e4e7812 */ /* 0x000fe400078efcff */
[C---:B------:R-:W-:Y:S02]  /*14950*/  R2UR UR5, R79.reuse ;  /* 0x000000004f0572ca */ /* 0x040fe400000e0000 */
[----:B------:R-:W-:Y:S01]  /*14960*/  R2UR UR37, R79 ;  /* 0x000000004f2572ca */ /* 0x000fe200000e0000 */
[----:B------:R-:W-:Y:S02]  /*14970*/  IMAD R78, R15, 0x6c0, R78 ;  /* 0x000006c00f4e7824 */ /* 0x000fe400078e024e */
[----:B------:R-:W-:-:S03]  /*14980*/  IMAD.MOV.U32 R79, RZ, RZ, -0x7fffffe0 ;  /* 0x80000020ff4f7424 */ /* 0x000fc600078e00ff */
[----:B------:R-:W-:Y:S02]  /*14990*/  R2UR UR6, R78 ;  /* 0x000000004e0672ca */ /* 0x000fe400000e0000 */
[----:B------:R-:W-:-:S13]  /*149a0*/  R2UR UR7, R79 ;  /* 0x000000004f0772ca */ /* 0x000fda00000e0000 */
[----:B------:R-:W-:Y:S01]  /*149b0*/  HGMMA.64x96x16.F32.BF16 R24, gdesc[UR4].tnspB, R24, gsb0 ;  /* 0x41600000041879f0 */ /* 0x000fe20008001818 */
[----:B------:R-:W-:Y:S01]  /*149c0*/  IMAD.MOV.U32 R111, RZ, RZ, -0x3ffffff0 ;  /* 0xc0000010ff6f7424 */ /* 0x000fe200078e00ff */
[----:B------:R-:W-:Y:S01]  /*149d0*/  R2UR UR32, R110 ;  /* 0x000000006e2072ca */ /* 0x000fe200000e0000 */
[----:B------:R-:W-:-:S03]  /*149e0*/  VIADD R110, R78, 0x40 ;  /* 0x000000404e6e7836 */ /* 0x000fc60000000000 */
[C---:B------:R-:W-:Y:S02]  /*149f0*/  R2UR UR9, R111.reuse ;  /* 0x000000006f0972ca */ /* 0x040fe400000e0000 */
[C---:B------:R-:W-:Y:S02]  /*14a00*/  R2UR UR13, R111.reuse ;  /* 0x000000006f0d72ca */ /* 0x040fe400000e0000 */
[C---:B------:R-:W-:Y:S02]  /*14a10*/  R2UR UR17, R111.reuse ;  /* 0x000000006f1172ca */ /* 0x040fe400000e0000 */
[C---:B------:R-:W-:Y:S02]  /*14a20*/  R2UR UR21, R111.reuse ;  /* 0x000000006f1572ca */ /* 0x040fe400000e0000 */
[C---:B------:R-:W-:Y:S02]  /*14a30*/  R2UR UR25, R111.reuse ;  /* 0x000000006f1972ca */ /* 0x040fe400000e0000 */
[----:B------:R-:W-:-:S02]  /*14a40*/  R2UR UR29, R111 ;  /* 0x000000006f1d72ca */ /* 0x000fc400000e0000 */
[----:B------:R-:W-:Y:S01]  /*14a50*/  R2UR UR33, R111 ;  /* 0x000000006f2172ca */ /* 0x000fe200000e0000 */
[----:B------:R-:W-:Y:S01]  /*14a60*/  IMAD.MOV.U32 R111, RZ, RZ, -0x7fffffe0 ;  /* 0x80000020ff6f7424 */ /* 0x000fe200078e00ff */
[----:B------:R-:W-:-:S04]  /*14a70*/  R2UR UR10, R110 ;  /* 0x000000006e0a72ca */ /* 0x000fc800000e0000 */
[----:B------:R-:W-:Y:S01]  /*14a80*/  R2UR UR11, R111 ;  /* 0x000000006f0b72ca */ /* 0x000fe200000e0000 */
[----:B------:R-:W-:Y:S02]  /*14a90*/  WARPGROUP.DEPBAR.LE gsb0, 0x0 ;  /* 0x00008000000079c5 */ /* 0x000fe40000010000 */
[----:B------:R-:W-:-:S10]  /*14aa0*/  WARPGROUP.ARRIVE ;  /* 0x00000000000079c5 */ /* 0x000fd40000000000 */
[----:B------:R-:W-:Y:S01]  /*14ab0*/  HGMMA.64x96x16.F32.BF16 R24, gdesc[UR8].tnspB, R24, gsb0 ;  /* 0x41600000081879f0 */ /* 0x000fe20008001818 */
[----:B------:R-:W-:Y:S02]  /*14ac0*/  VIADD R110, R78, 0x80 ;  /* 0x000000804e6e7836 */ /* 0x000fe40000000000 */
[----:B------:R-:W-:-:S03]  /*14ad0*/  IMAD.MOV.U32 R111, RZ, RZ, -0x7fffffe0 ;  /* 0x80000020ff6f7424 */ /* 0x000fc600078e00ff */
[----:B------:R-:W-:Y:S02]  /*14ae0*/  R2UR UR14, R110 ;  /* 0x000000006e0e72ca */ /* 0x000fe400000e0000 */
[----:B------:R-:W-:Y:S01]  /*14af0*/  R2UR UR15, R111 ;  /* 0x000000006f0f72ca */ /* 0x000fe200000e0000 */
[----:B------:R-:W-:Y:S02]  /*14b00*/  VIADD R110, R78, 0xc0 ;  /* 0x000000c04e6e7836 */ /* 0x000fe40000000000 */
[----:B------:R-:W-:Y:S01]  /*14b10*/  IMAD.MOV.U32 R111, RZ, RZ, -0x7fffffe0 ;  /* 0x80000020ff6f7424 */ /* 0x000fe200078e00ff */
[----:B------:R-:W-:Y:S02]  /*14b20*/  WARPGROUP.DEPBAR.LE gsb0, 0x0 ;  /* 0x00008000000079c5 */ /* 0x000fe40000010000 */
[----:B------:R-:W-:-:S07]  /*14b30*/  WARPGROUP.ARRIVE ;  /* 0x00000000000079c5 */ /* 0x000fce0000000000 */
[----:B------:R-:W-:Y:S01]  /*14b40*/  HGMMA.64x96x16.F32.BF16 R24, gdesc[UR12].tnspB, R24, gsb0 ;  /* 0x416000000c1879f0 */ /* 0x000fe20008001818 */
[----:B------:R-:W-:Y:S02]  /*14b50*/  R2UR UR18, R110 ;  /* 0x000000006e1272ca */ /* 0x000fe400000e0000 */
[----:B------:R-:W-:Y:S01]  /*14b60*/  R2UR UR19, R111 ;  /* 0x000000006f1372ca */ /* 0x000fe200000e0000 */
[----:B------:R-:W-:Y:S02]  /*14b70*/  VIADD R110, R78, 0x100 ;  /* 0x000001004e6e7836 */ /* 0x000fe40000000000 */
[----:B------:R-:W-:-:S03]  /*14b80*/  IMAD.MOV.U32 R111, RZ, RZ, -0x7fffffe0 ;  /* 0x80000020ff6f7424 */ /* 0x000fc600078e00ff */
[----:B------:R-:W-:Y:S01]  /*14b90*/  R2UR UR22, R110 ;  /* 0x000000006e1672ca */ /* 0x000fe200000e0000 */
[----:B------:R-:W-:Y:S02]  /*14ba0*/  WARPGROUP.DEPBAR.LE gsb0, 0x0 ;  /* 0x00008000000079c5 */ /* 0x000fe40000010000 */
[----:B------:R-:W-:-:S06]  /*14bb0*/  WARPGROUP.ARRIVE ;  /* 0x00000000000079c5 */ /* 0x000fcc0000000000 */
        /* <DEDUP_REMOVED lines=30> */
[C---:B------:R-:W-:Y:S01]  /*14da0*/  FMUL.FTZ R78, R74.reuse, R21 ;  /* 0x000000154a4e7220 */ /* 0x040fe20000410000 */
[----:B------:R-:W-:-:S04]  /*14db0*/  FSETP.NEU.FTZ.AND P3, PT, R74, -INF , PT ;  /* 0xff8000004a00780b */ /* 0x000fc80003f7d000 */
[----:B------:R-:W-:-:S05]  /*14dc0*/  FSEL R78, R78, RZ, P3 ;  /* 0x000000ff4e4e7208 */ /* 0x000fca0001800000 */
[----:B------:R-:W-:Y:S02]  /*14dd0*/  FFMA.FTZ R79, R112, R21, -R78 ;  /* 0x00000015704f7223 */ /* 0x000fe4000001084e */
[----:B------:R0:W-:Y:S02]  /*14de0*/  MUFU.EX2 R112, R143 ;  /* 0x0000008f00707308 */ /* 0x0001e40000000800 */
[----:B0-----:R-:W3:Y:S01]  /*14df0*/  LDL R143, [R1+0x30] ;  /* 0x00003000018f7983 */ /* 0x001ee20000100800 */
[----:B------:R-:W0:Y:S01]  /*14e00*/  S2R R154, SR_TID.X ;  /* 0x00000000009a7919 */ /* 0x000e220000002100 */
[----:B------:R-:W-:Y:S02]  /*14e10*/  WARPGROUP.DEPBAR.LE gsb0, 0x0 ;  /* 0x00008000000079c5 */ /* 0x000fe40000010000 */
[----:B------:R-:W-:-:S06]  /*14e20*/  WARPGROUP.ARRIVE ;  /* 0x00000000000079c5 */ /* 0x000fcc0000000000 */
[----:B------:R-:W-:Y:S01]  /*14e30*/  HGMMA.64x96x16.F32.BF16 R24, gdesc[UR36].tnspB, R24, gsb0 ;  /* 0x41600000241879f0 */ /* 0x000fe20008001818 */
[----:B0-----:R-:W-:Y:S02]  /*14e40*/  SHF.R.U32.HI R87, RZ, 0x7, R154 ;  /* 0x00000007ff577819 */ /* 0x001fe4000001169a */
[----:B------:R-:W-:-:S03]  /*14e50*/  ISETP.GE.U32.AND P2, PT, R154, 0x180, PT ;  /* 0x000001809a00780c */ /* 0x000fc60003f46070 */
[----:B------:R-:W-:Y:S02]  /*14e60*/  VIADD R87, R87, 0x9 ;  /* 0x0000000957577836 */ /* 0x000fe40000000000 */
[-CC-:B------:R-:W-:Y:S01]  /*14e70*/  FFMA.FTZ R108, R108, R21.reuse, -R78.reuse ;  /* 0x000000156c6c7223 */ /* 0x180fe2000001084e */
[-CC-:B------:R-:W-:Y:S01]  /*14e80*/  FFMA.FTZ R110, R85, R21.reuse, -R78.reuse ;  /* 0x00000015556e7223 */ /* 0x180fe2000001084e */
[----:B------:R-:W-:Y:S01]  /*14e90*/  FFMA.FTZ R109, R109, R21, -R78 ;  /* 0x000000156d6d7223 */ /* 0x000fe2000001084e */
[----:B------:R-:W-:Y:S01]  /*14ea0*/  SEL R85, R87, 0x9, !P2 ;  /* 0x0000000957557807 */ /* 0x000fe20005000000 */
[----:B------:R-:W-:Y:S08]  /*14eb0*/  MUFU.EX2 R79, R79 ;  /* 0x0000004f004f7308 */ /* 0x000ff00000000800 */
[----:B------:R-:W-:Y:S08]  /*14ec0*/  MUFU.EX2 R108, R108 ;  /* 0x0000006c006c7308 */ /* 0x000ff00000000800 */
[----:B------:R-:W-:Y:S08]  /*14ed0*/  MUFU.EX2 R110, R110 ;  /* 0x0000006e006e7308 */ /* 0x000ff00000000800 */
[----:B------:R-:W0:Y:S02]  /*14ee0*/  MUFU.EX2 R109, R109 ;  /* 0x0000006d006d7308 */ /* 0x000e240000000800 */
[----:B0-----:R-:W-:Y:S01]  /*14ef0*/  F2FP.BF16.F32.PACK_AB R87, R109, R110 ;  /* 0x0000006e6d57723e */ /* 0x001fe200000010ff */
[----:B------:R-:W-:-:S02]  /*14f00*/  WARPGROUP.DEPBAR.LE gsb0, 0x0 ;  /* 0x00008000000079c5 */ /* 0x000fc40000010000 */
[----:B------:R0:W-:Y:S06]  /*14f10*/  BAR.ARV R85, 0x100 ;  /* 0x000400550000751d */ /* 0x0001ec0000002000 */
[--C-:B0-----:R-:W-:Y:S02]  /*14f20*/  @!P1 IMAD R85, R15, 0x8, R16.reuse ;  /* 0x000000080f559824 */ /* 0x101fe400078e0210 */
[----:B------:R-:W-:Y:S02]  /*14f30*/  @!P1 IMAD R15, R22, 0x8, R16 ;  /* 0x00000008160f9824 */ /* 0x000fe400078e0210 */
[----:B------:R-:W-:-:S02]  /*14f40*/  @!P1 VIADD R85, R85, 0x31c60 ;  /* 0x00031c6055559836 */ /* 0x000fc40000000000 */
[----:B------:R-:W-:-:S03]  /*14f50*/  @!P1 VIADD R15, R15, 0x31c40 ;  /* 0x00031c400f0f9836 */ /* 0x000fc60000000000 */
[----:B------:R-:W-:Y:S02]  /*14f60*/  @!P1 PRMT R85, RZ, 0x654, R85 ;  /* 0x00000654ff559816 */ /* 0x000fe40000000055 */
[----:B------:R-:W-:-:S04]  /*14f70*/  @!P1 PRMT R15, RZ, 0x654, R15 ;  /* 0x00000654ff0f9816 */ /* 0x000fc8000000000f */
[----:B------:R-:W-:Y:S01]  /*14f80*/  @!P1 SYNCS.ARRIVE.TRANS64.RED.A1T0 RZ, [R15+URZ], RZ ;  /* 0x000000ff0fff99a7 */ /* 0x000fe2000810043f */
[----:B------:R0:W-:Y:S02]  /*14f90*/  @!P1 SYNCS.ARRIVE.TRANS64.RED.A1T0 RZ, [R85+URZ], RZ ;  /* 0x000000ff55ff99a7 */ /* 0x0001e4000810043f */
[----:B0-----:R-:W-:-:S05]  /*14fa0*/  F2FP.BF16.F32.PACK_AB R85, R108, R79 ;  /* 0x0000004f6c55723e */ /* 0x001fca00000010ff */
[----:B------:R0:W-:Y:S01]  /*14fb0*/  STSM.16.M88.4 [R17+0x24300], R84 ;  /* 0x0243005411007844 */ /* 0x0001e20000000200 */
[-CC-:B------:R-:W-:Y:S01]  /*14fc0*/  FFMA.FTZ R15, R106, R21.reuse, -R78.reuse ;  /* 0x000000156a0f7223 */ /* 0x180fe2000001084e */
[----:B0-----:R-:W0:Y:S01]  /*14fd0*/  MUFU.EX2 R84, R120 ;  /* 0x0000007800547308 */ /* 0x001e220000000800 */
[----:B------:R-:W-:Y:S01]  /*14fe0*/  FFMA.FTZ R106, R107, R21, -R78 ;  /* 0x000000156b6a7223 */ /* 0x000fe2000001084e */
[----:B0-----:R-:W-:-:S06]  /*14ff0*/  FADD.FTZ R107, R84, R116 ;  /* 0x00000074546b7221 */ /* 0x001fcc0000010000 */
[----:B------:R0:W-:Y:S02]  /*15000*/  MUFU.EX2 R116, R128 ;  /* 0x0000008000747308 */ /* 0x0001e40000000800 */
[----:B0-----:R-:W-:Y:S01]  /*15010*/  FFMA.FTZ R128, R82, R21, -R78 ;  /* 0x0000001552807223 */ /* 0x001fe2000001084e */
[----:B------:R-:W-:-:S05]  /*15020*/  FSEL R82, R74, RZ, P3 ;  /* 0x000000ff4a527208 */ /* 0x000fca0001800000 */
[----:B------:R-:W-:-:S04]  /*15030*/  FADD.FTZ R82, -R82, R155 ;  /* 0x0000009b52527221 */ /* 0x000fc80000010100 */
[----:B------:R-:W-:-:S06]  /*15040*/  FMUL.FTZ R82, R82, R21 ;  /* 0x0000001552527220 */ /* 0x000fcc0000410000 */
[----:B------:R-:W2:Y:S01]  /*15050*/  MUFU.EX2 R82, R82 ;  /* 0x0000005200527308 */ /* 0x000ea20000000800 */
[----:B------:R-:W-:-:S07]  /*15060*/  FFMA.FTZ R105, R105, R21, -R78 ;  /* 0x0000001569697223 */ /* 0x000fce000001084e */
[----:B------:R-:W0:Y:S01]  /*15070*/  MUFU.EX2 R113, R113 ;  /* 0x0000007100717308 */ /* 0x000e220000000800 */
[----:B------:R-:W-:-:S07]  /*15080*/  FFMA.FTZ R104, R104, R21, -R78 ;  /* 0x0000001568687223 */ /* 0x000fce000001084e */
[----:B------:R-:W1:Y:S01]  /*15090*/  MUFU.EX2 R15, R15 ;  /* 0x0000000f000f7308 */ /* 0x000e620000000800 */
[----:B--2---:R-:W-:-:S04]  /*150a0*/  FFMA.FTZ R79, R82, R150, R79 ;  /* 0x00000096524f7223 */ /* 0x004fc8000001004f */
[----:B------:R-:W-:-:S03]  /*150b0*/  FADD.FTZ R79, R108, R79 ;  /* 0x0000004f6c4f7221 */ /* 0x000fc60000010000 */
[----:B------:R-:W2:Y:S01]  /*150c0*/  MUFU.EX2 R114, R114 ;  /* 0x0000007200727308 */ /* 0x000ea20000000800 */
[----:B------:R-:W-:Y:S01]  /*150d0*/  FADD.FTZ R79, R110, R79 ;  /* 0x0000004f6e4f7221 */ /* 0x000fe20000010000 */
[----:B------:R-:W-:-:S06]  /*150e0*/  FFMA.FTZ R96, R96, R21, -R78 ;  /* 0x0000001560607223 */ /* 0x000fcc000001084e */
[----:B------:R-:W4:Y:S01]  /*150f0*/  MUFU.EX2 R106, R106 ;  /* 0x0000006a006a7308 */ /* 0x000f220000000800 */
[----:B------:R-:W-:-:S07]  /*15100*/  FADD.FTZ R79, R109, R79 ;  /* 0x0000004f6d4f7221 */ /* 0x000fce0000010000 */
[----:B------:R-:W4:Y:S01]  /*15110*/  MUFU.EX2 R115, R115 ;  /* 0x0000007300737308 */ /* 0x000f220000000800 */
[----:B------:R-:W-:-:S07]  /*15120*/  FFMA.FTZ R93, R93, R21, -R78 ;  /* 0x000000155d5d7223 */ /* 0x000fce000001084e */
[----:B------:R-:W4:Y:S01]  /*15130*/  MUFU.EX2 R105, R105 ;  /* 0x0000006900697308 */ /* 0x000f220000000800 */
[----:B0-----:R-:W-:Y:S01]  /*15140*/  FADD.FTZ R107, R113, R107 ;  /* 0x0000006b716b7221 */ /* 0x001fe20000010000 */
[----:B-1----:R-:W-:-:S06]  /*15150*/  FADD.FTZ R79, R15, R79 ;  /* 0x0000004f0f4f7221 */ /* 0x002fcc0000010000 */
[----:B------:R-:W0:Y:S08]  /*15160*/  MUFU.EX2 R141, R141 ;  /* 0x0000008d008d7308 */ /* 0x000e300000000800 */
[----:B------:R-:W1:Y:S01]  /*15170*/  MUFU.EX2 R104, R104 ;  /* 0x0000006800687308 */ /* 0x000e620000000800 */
[----:B--2---:R-:W-:Y:S01]  /*15180*/  FADD.FTZ R107, R114, R107 ;  /* 0x0000006b726b7221 */ /* 0x004fe20000010000 */
[----:B----4-:R-:W-:-:S06]  /*15190*/  FADD.FTZ R79, R106, R79 ;  /* 0x0000004f6a4f7221 */ /* 0x010fcc0000010000 */
[----:B------:R-:W2:Y:S01]  /*151a0*/  MUFU.EX2 R140, R140 ;  /* 0x0000008c008c7308 */ /* 0x000ea20000000800 */
[----:B------:R-:W-:-:S07]  /*151b0*/  FFMA.FTZ R91, R91, R21, -R78 ;  /* 0x000000155b5b7223 */ /* 0x000fce000001084e */
[----:B------:R-:W4:Y:S01]  /*151c0*/  MUFU.EX2 R96, R96 ;  /* 0x0000006000607308 */ /* 0x000f220000000800 */
[----:B------:R-:W-:Y:S01]  /*151d0*/  F2FP.BF16.F32.PACK_AB R84, R113, R84 ;  /* 0x000000547154723e */ /* 0x000fe200000010ff */
[----:B------:R-:W-:-:S06]  /*151e0*/  FADD.FTZ R107, R115, R107 ;  /* 0x0000006b736b7221 */ /* 0x000fcc0000010000 */
[----:B------:R-:W3:Y:S01]  /*151f0*/  MUFU.EX2 R139, R139 ;  /* 0x0000008b008b7308 */ /* 0x000ee20000000800 */
[----:B------:R-:W-:Y:S01]  /*15200*/  FADD.FTZ R79, R105, R79 ;  /* 0x0000004f694f7221 */ /* 0x000fe20000010000 */
[----:B------:R-:W-:-:S06]  /*15210*/  FFMA.FTZ R89, R89, R21, -R78 ;  /* 0x0000001559597223 */ /* 0x000fcc000001084e */
[----:B------:R-:W3:Y:S01]  /*15220*/  MUFU.EX2 R93, R93 ;  /* 0x0000005d005d7308 */ /* 0x000ee20000000800 */
[----:B0-----:R-:W-:-:S07]  /*15230*/  FADD.FTZ R107, R141, R107 ;  /* 0x0000006b8d6b7221 */ /* 0x001fce0000010000 */
[----:B------:R-:W0:Y:S01]  /*15240*/  MUFU.EX2 R138, R138 ;  /* 0x0000008a008a7308 */ /* 0x000e220000000800 */
[----:B------:R-:W-:-:S07]  /*15250*/  FFMA.FTZ R92, R92, R21, -R78 ;  /* 0x000000155c5c7223 */ /* 0x000fce000001084e */
[----:B------:R-:W0:Y:S08]  /*15260*/  MUFU.EX2 R128, R128 ;  /* 0x0000008000807308 */ /* 0x000e300000000800 */
[----:B------:R1:W-:Y:S01]  /*15270*/  MUFU.EX2 R113, R142 ;  /* 0x0000008e00717308 */ /* 0x0003e20000000800 */
[----:B------:R-:W-:-:S07]  /*15280*/  F2FP.BF16.F32.PACK_AB R85, R106, R15 ;  /* 0x0000000f6a55723e */ /* 0x000fce00000010ff */
[----:B------:R-:W0:Y:S01]  /*15290*/  MUFU.EX2 R137, R137 ;  /* 0x0000008900897308 */ /* 0x000e220000000800 */
[-CC-:B-1----:R-:W-:Y:S01]  /*152a0*/  FFMA.FTZ R142, R72, R21.reuse, -R78.reuse ;  /* 0x00000015488e7223 */ /* 0x182fe2000001084e */
[-CC-:B------:R-:W-:Y:S01]  /*152b0*/  FFMA.FTZ R72, R81, R21.reuse, -R78.reuse ;  /* 0x0000001551487223 */ /* 0x180fe2000001084e */
[----:B------:R-:W-:Y:S01]  /*152c0*/  FFMA.FTZ R81, R76, R21, -R78 ;  /* 0x000000154c517223 */ /* 0x000fe2000001084e */
[----:B------:R-:W-:-:S04]  /*152d0*/  FADD.FTZ R76, R104, R79 ;  /* 0x0000004f684c7221 */ /* 0x000fc80000010000 */
[----:B------:R-:W1:Y:S01]  /*152e0*/  MUFU.EX2 R91, R91 ;  /* 0x0000005b005b7308 */ /* 0x000e620000000800 */
[----:B--2---:R-:W-:Y:S01]  /*152f0*/  FADD.FTZ R79, R140, R107 ;  /* 0x0000006b8c4f7221 */ /* 0x004fe20000010000 */
[----:B----4-:R-:W-:Y:S01]  /*15300*/  FADD.FTZ R76, R96, R76 ;  /* 0x0000004c604c7221 */ /* 0x010fe20000010000 */
[-CC-:B------:R-:W-:Y:S01]  /*15310*/  FFMA.FTZ R90, R90, R21.reuse, -R78.reuse ;  /* 0x000000155a5a7223 */ /* 0x180fe2000001084e */
[----:B------:R-:W-:-:S04]  /*15320*/  FFMA.FTZ R106, R94, R21, -R78 ;  /* 0x000000155e6a7223 */ /* 0x000fc8000001084e */
[----:B------:R-:W2:Y:S01]  /*15330*/  MUFU.EX2 R120, R136 ;  /* 0x0000008800787308 */ /* 0x000ea20000000800 */
[----:B---3--:R-:W-:Y:S01]  /*15340*/  FADD.FTZ R79, R139, R79 ;  /* 0x0000004f8b4f7221 */ /* 0x008fe20000010000 */
[----:B------:R-:W-:Y:S01]  /*15350*/  FFMA.FTZ R94, R100, R21, -R78 ;  /* 0x00000015645e7223 */ /* 0x000fe2000001084e */
[----:B------:R-:W-:-:S05]  /*15360*/  FADD.FTZ R100, R93, R76 ;  /* 0x0000004c5d647221 */ /* 0x000fca0000010000 */
[----:B------:R-:W-:Y:S01]  /*15370*/  MUFU.EX2 R89, R89 ;  /* 0x0000005900597308 */ /* 0x000fe20000000800 */
[----:B0-----:R-:W-:Y:S01]  /*15380*/  FADD.FTZ R79, R138, R79 ;  /* 0x0000004f8a4f7221 */ /* 0x001fe20000010000 */
[----:B------:R-:W-:-:S06]  /*15390*/  FADD.FTZ R100, R128, R100 ;  /* 0x0000006480647221 */ /* 0x000fcc0000010000 */
[----:B------:R-:W0:Y:S01]  /*153a0*/  MUFU.EX2 R135, R135 ;  /* 0x0000008700877308 */ /* 0x000e220000000800 */
[----:B------:R-:W-:-:S07]  /*153b0*/  FFMA.FTZ R108, R77, R21, -R78 ;  /* 0x000000154d6c7223 */ /* 0x000fce000001084e */
[----:B------:R-:W-:Y:S01]  /*153c0*/  MUFU.EX2 R92, R92 ;  /* 0x0000005c005c7308 */ /* 0x000fe20000000800 */
[-CC-:B------:R-:W-:Y:S01]  /*153d0*/  FFMA.FTZ R76, R98, R21.reuse, -R78.reuse ;  /* 0x00000015624c7223 */ /* 0x180fe2000001084e */
[----:B------:R-:W-:Y:S01]  /*153e0*/  FFMA.FTZ R77, R99, R21, -R78 ;  /* 0x00000015634d7223 */ /* 0x000fe2000001084e */
[----:B------:R-:W-:-:S05]  /*153f0*/  FADD.FTZ R79, R137, R79 ;  /* 0x0000004f894f7221 */ /* 0x000fca0000010000 */
[----:B------:R-:W3:Y:S01]  /*15400*/  MUFU.EX2 R134, R134 ;  /* 0x0000008600867308 */ /* 0x000ee20000000800 */
[----:B------:R-:W-:Y:S01]  /*15410*/  FFMA.FTZ R98, R88, R21, -R78 ;  /* 0x0000001558627223 */ /* 0x000fe2000001084e */
[----:B-1----:R-:W-:-:S06]  /*15420*/  FADD.FTZ R88, R91, R100 ;  /* 0x000000645b587221 */ /* 0x002fcc0000010000 */
[----:B------:R-:W1:Y:S01]  /*15430*/  MUFU.EX2 R90, R90 ;  /* 0x0000005a005a7308 */ /* 0x000e620000000800 */
[-CC-:B------:R-:W-:Y:S01]  /*15440*/  FFMA.FTZ R80, R80, R21.reuse, -R78.reuse ;  /* 0x0000001550507223 */ /* 0x180fe2000001084e */
[----:B------:R-:W-:Y:S01]  /*15450*/  FFMA.FTZ R99, R83, R21, -R78 ;  /* 0x0000001553637223 */ /* 0x000fe2000001084e */
[----:B--2---:R-:W-:-:S05]  /*15460*/  FADD.FTZ R79, R120, R79 ;  /* 0x0000004f784f7221 */ /* 0x004fca0000010000 */
[----:B------:R-:W2:Y:S08]  /*15470*/  MUFU.EX2 R133, R133 ;  /* 0x0000008500857308 */ /* 0x000eb00000000800 */
[----:B------:R-:W4:Y:S01]  /*15480*/  MUFU.EX2 R142, R142 ;  /* 0x0000008e008e7308 */ /* 0x000f220000000800 */
[----:B0-----:R-:W-:-:S07]  /*15490*/  FADD.FTZ R79, R135, R79 ;  /* 0x0000004f874f7221 */ /* 0x001fce0000010000 */
[----:B------:R-:W0:Y:S01]  /*154a0*/  MUFU.EX2 R132, R132 ;  /* 0x0000008400847308 */ /* 0x000e220000000800 */
[----:B------:R-:W-:-:S07]  /*154b0*/  FFMA.FTZ R97, R97, R21, -R78 ;  /* 0x0000001561617223 */ /* 0x000fce000001084e */
[----:B------:R-:W0:Y:S08]  /*154c0*/  MUFU.EX2 R72, R72 ;  /* 0x0000004800487308 */ /* 0x000e300000000800 */
[----:B------:R1:W-:Y:S01]  /*154d0*/  MUFU.EX2 R83, R77 ;  /* 0x0000004d00537308 */ /* 0x0003e20000000800 */
[----:B---3--:R-:W-:Y:S01]  /*154e0*/  FADD.FTZ R79, R134, R79 ;  /* 0x0000004f864f7221 */ /* 0x008fe20000010000 */
[----:B-1----:R-:W-:-:S06]  /*154f0*/  FADD.FTZ R77, R89, R88 ;  /* 0x00000058594d7221 */ /* 0x002fcc0000010000 */
[----:B------:R-:W1:Y:S01]  /*15500*/  MUFU.EX2 R131, R131 ;  /* 0x0000008300837308 */ /* 0x000e620000000800 */
[----:B------:R-:W-:-:S07]  /*15510*/  FADD.FTZ R77, R92, R77 ;  /* 0x0000004d5c4d7221 */ /* 0x000fce0000010000 */
[----:B------:R-:W3:Y:S01]  /*15520*/  MUFU.EX2 R80, R80 ;  /* 0x0000005000507308 */ /* 0x000ee20000000800 */
[----:B------:R-:W-:Y:S01]  /*15530*/  FADD.FTZ R77, R90, R77 ;  /* 0x0000004d5a4d7221 */ /* 0x000fe20000010000 */
[----:B--2---:R-:W-:-:S06]  /*15540*/  FADD.FTZ R79, R133, R79 ;  /* 0x0000004f854f7221 */ /* 0x004fcc0000010000 */
[----:B------:R-:W2:Y:S01]  /*15550*/  MUFU.EX2 R130, R130 ;  /* 0x0000008200827308 */ /* 0x000ea20000000800 */
[----:B----4-:R-:W-:Y:S01]  /*15560*/  FADD.FTZ R77, R142, R77 ;  /* 0x0000004d8e4d7221 */ /* 0x010fe20000010000 */
[----:B------:R-:W-:-:S06]  /*15570*/  FFMA.FTZ R95, R95, R21, -R78 ;  /* 0x000000155f5f7223 */ /* 0x000fcc000001084e */
[----:B------:R-:W4:Y:S01]  /*15580*/  MUFU.EX2 R81, R81 ;  /* 0x0000005100517308 */ /* 0x000f220000000800 */
[----:B0-----:R-:W-:Y:S01]  /*15590*/  FADD.FTZ R79, R132, R79 ;  /* 0x0000004f844f7221 */ /* 0x001fe20000010000 */
[----:B------:R-:W-:-:S06]  /*155a0*/  FADD.FTZ R77, R72, R77 ;  /* 0x0000004d484d7221 */ /* 0x000fcc0000010000 */
[----:B------:R-:W0:Y:S01]  /*155b0*/  MUFU.EX2 R129, R129 ;  /* 0x0000008100817308 */ /* 0x000e220000000800 */
[----:B------:R-:W-:-:S07]  /*155c0*/  FFMA.FTZ R15, R73, R21, -R78 ;  /* 0x00000015490f7223 */ /* 0x000fce000001084e */
[----:B------:R-:W0:Y:S01]  /*155d0*/  MUFU.EX2 R97, R97 ;  /* 0x0000006100617308 */ /* 0x000e220000000800 */
[----:B-1----:R-:W-:Y:S01]  /*155e0*/  FADD.FTZ R79, R131, R79 ;  /* 0x0000004f834f7221 */ /* 0x002fe20000010000 */
[----:B---3--:R-:W-:-:S06]  /*155f0*/  FADD.FTZ R77, R80, R77 ;  /* 0x0000004d504d7221 */ /* 0x008fcc0000010000 */
[----:B------:R-:W1:Y:S01]  /*15600*/  MUFU.EX2 R108, R108 ;  /* 0x0000006c006c7308 */ /* 0x000e620000000800 */
[----:B--2---:R-:W-:Y:S01]  /*15610*/  FADD.FTZ R79, R130, R79 ;  /* 0x0000004f824f7221 */ /* 0x004fe20000010000 */
[----:B----4-:R-:W-:-:S06]  /*15620*/  FADD.FTZ R77, R81, R77 ;  /* 0x0000004d514d7221 */ /* 0x010fcc0000010000 */
[----:B------:R-:W2:Y:S01]  /*15630*/  MUFU.EX2 R127, R127 ;  /* 0x0000007f007f7308 */ /* 0x000ea20000000800 */
[----:B------:R-:W-:-:S07]  /*15640*/  FFMA.FTZ R73, R102, R21, -R78 ;  /* 0x0000001566497223 */ /* 0x000fce000001084e */
[----:B------:R-:W3:Y:S01]  /*15650*/  MUFU.EX2 R95, R95 ;  /* 0x0000005f005f7308 */ /* 0x000ee20000000800 */
[----:B------:R-:W-:Y:S01]  /*15660*/  F2FP.BF16.F32.PACK_AB R138, R138, R139 ;  /* 0x0000008b8a8a723e */ /* 0x000fe200000010ff */
[----:B0-----:R-:W-:Y:S01]  /*15670*/  FADD.FTZ R79, R129, R79 ;  /* 0x0000004f814f7221 */ /* 0x001fe20000010000 */
[----:B------:R-:W-:-:S05]  /*15680*/  F2FP.BF16.F32.PACK_AB R139, R91, R128 ;  /* 0x000000805b8b723e */ /* 0x000fca00000010ff */
[----:B------:R-:W0:Y:S01]  /*15690*/  MUFU.EX2 R126, R126 ;  /* 0x0000007e007e7308 */ /* 0x000e220000000800 */
[----:B------:R-:W-:-:S07]  /*156a0*/  FADD.FTZ R91, R97, R77 ;  /* 0x0000004d615b7221 */ /* 0x000fce0000010000 */
[----:B------:R-:W4:Y:S01]  /*156b0*/  MUFU.EX2 R15, R15 ;  /* 0x0000000f000f7308 */ /* 0x000f220000000800 */
[----:B------:R-:W-:Y:S01]  /*156c0*/  FADD.FTZ R79, R116, R79 ;  /* 0x0000004f744f7221 */ /* 0x000fe20000010000 */
[----:B------:R-:W-:-:S06]  /*156d0*/  F2FP.BF16.F32.PACK_AB R77, R92, R89 ;  /* 0x000000595c4d723e */ /* 0x000fcc00000010ff */
[----:B------:R-:W4:Y:S01]  /*156e0*/  MUFU.EX2 R125, R125 ;  /* 0x0000007d007d7308 */ /* 0x000f220000000800 */
[----:B-1----:R-:W-:-:S07]  /*156f0*/  FADD.FTZ R92, R108, R91 ;  /* 0x0000005b6c5c7221 */ /* 0x002fce0000010000 */
[----:B------:R-:W1:Y:S01]  /*15700*/  MUFU.EX2 R106, R106 ;  /* 0x0000006a006a7308 */ /* 0x000e620000000800 */
[----:B--2---:R-:W-:Y:S01]  /*15710*/  FADD.FTZ R89, R127, R79 ;  /* 0x0000004f7f597221 */ /* 0x004fe20000010000 */
[----:B---3--:R-:W-:-:S06]  /*15720*/  FADD.FTZ R92, R95, R92 ;  /* 0x0000005c5f5c7221 */ /* 0x008fcc0000010000 */
[----:B------:R-:W2:Y:S01]  /*15730*/  MUFU.EX2 R124, R124 ;  /* 0x0000007c007c7308 */ /* 0x000ea20000000800 */
[----:B------:R-:W-:-:S07]  /*15740*/  F2FP.BF16.F32.PACK_AB R79, R142, R90 ;  /* 0x0000005a8e4f723e */ /* 0x000fce00000010ff */
[----:B------:R-:W3:Y:S01]  /*15750*/  MUFU.EX2 R73, R73 ;  /* 0x0000004900497308 */ /* 0x000ee20000000800 */
[----:B0-----:R-:W-:Y:S01]  /*15760*/  FADD.FTZ R90, R126, R89 ;  /* 0x000000597e5a7221 */ /* 0x001fe20000010000 */
[----:B------:R-:W-:-:S06]  /*15770*/  FFMA.FTZ R88, R75, R21, -R78 ;  /* 0x000000154b587223 */ /* 0x000fcc000001084e */
[----:B------:R-:W0:Y:S01]  /*15780*/  MUFU.EX2 R123, R123 ;  /* 0x0000007b007b7308 */ /* 0x000e220000000800 */
[----:B----4-:R-:W-:-:S07]  /*15790*/  FADD.FTZ R89, R15, R92 ;  /* 0x0000005c0f597221 */ /* 0x010fce0000010000 */
[----:B------:R-:W-:Y:S01]  /*157a0*/  MUFU.EX2 R94, R94 ;  /* 0x0000005e005e7308 */ /* 0x000fe20000000800 */
[----:B------:R-:W-:Y:S01]  /*157b0*/  F2FP.BF16.F32.PACK_AB R86, R115, R114 ;  /* 0x000000727356723e */ /* 0x000fe200000010ff */
[----:B------:R-:W-:Y:S01]  /*157c0*/  FFMA.FTZ R101, R101, R21, -R78 ;  /* 0x0000001565657223 */ /* 0x000fe2000001084e */
[----:B------:R-:W-:-:S05]  /*157d0*/  F2FP.BF16.F32.PACK_AB R87, R104, R105 ;  /* 0x000000696857723e */ /* 0x000fca00000010ff */
[----:B------:R-:W4:Y:S01]  /*157e0*/  MUFU.EX2 R122, R122 ;  /* 0x0000007a007a7308 */ /* 0x000f220000000800 */
[-CC-:B------:R-:W-:Y:S01]  /*157f0*/  FFMA.FTZ R103, R103, R21.reuse, -R78.reuse ;  /* 0x0000001567677223 */ /* 0x180fe2000001084e */
[-CC-:B------:R-:W-:Y:S01]  /*15800*/  FFMA.FTZ R117, R117, R21.reuse, -R78.reuse ;  /* 0x0000001575757223 */ /* 0x180fe2000001084e */
[-CC-:B------:R-:W-:Y:S01]  /*15810*/  FFMA.FTZ R118, R118, R21.reuse, -R78.reuse ;  /* 0x0000001576767223 */ /* 0x180fe2000001084e */
[----:B------:R-:W-:Y:S01]  /*15820*/  FFMA.FTZ R119, R119, R21, -R78 ;  /* 0x0000001577777223 */ /* 0x000fe2000001084e */
[----:B------:R-:W-:Y:S01]  /*15830*/  F2FP.BF16.F32.PACK_AB R136, R140, R141 ;  /* 0x0000008d8c88723e */ /* 0x000fe200000010ff */
[----:B------:R-:W-:Y:S02]  /*15840*/  FADD.FTZ R91, R125, R90 ;  /* 0x0000005a7d5b7221 */ /* 0x000fe40000010000 */
[----:B------:R2:W-:Y:S01]  /*15850*/  MUFU.EX2 R75, R76 ;  /* 0x0000004c004b7308 */ /* 0x0005e20000000800 */
[----:B------:R-:W-:Y:S01]  /*15860*/  F2FP.BF16.F32.PACK_AB R78, R134, R135 ;  /* 0x00000087864e723e */ /* 0x000fe200000010ff */
[----:B-1----:R-:W-:Y:S01]  /*15870*/  FADD.FTZ R90, R106, R89 ;  /* 0x000000596a5a7221 */ /* 0x002fe20000010000 */
[----:B------:R-:W-:Y:S05]  /*15880*/  STSM.16.M88.4 [R17+0x25b00], R84 ;  /* 0x025b005411007844 */ /* 0x000fea0000000200 */
[----:B------:R-:W1:Y:S01]  /*15890*/  MUFU.EX2 R121, R121 ;  /* 0x0000007900797308 */ /* 0x000e620000000800 */
[----:B--2---:R-:W-:-:S02]  /*158a0*/  F2FP.BF16.F32.PACK_AB R76, R120, R137 ;  /* 0x00000089784c723e */ /* 0x004fc400000010ff */
[----:B------:R-:W-:Y:S01]  /*158b0*/  F2FP.BF16.F32.PACK_AB R137, R93, R96 ;  /* 0x000000605d89723e */ /* 0x000fe200000010ff */
[----:B------:R-:W-:Y:S01]  /*158c0*/  FADD.FTZ R92, R124, R91 ;  /* 0x0000005b7c5c7221 */ /* 0x000fe20000010000 */
[----:B---3--:R-:W-:-:S03]  /*158d0*/  FADD.FTZ R91, R73, R90 ;  /* 0x0000005a495b7221 */ /* 0x008fc60000010000 */
[----:B------:R-:W2:Y:S01]  /*158e0*/  MUFU.EX2 R98, R98 ;  /* 0x0000006200627308 */ /* 0x000ea20000000800 */
[----:B------:R-:W-:Y:S01]  /*158f0*/  STSM.16.M88.4 [R17+0x27300], R136 ;  /* 0x0273008811007844 */ /* 0x000fe20000000200 */
[----:B0-----:R-:W-:-:S03]  /*15900*/  FADD.FTZ R93, R123, R92 ;  /* 0x0000005c7b5d7221 */ /* 0x001fc60000010000 */
[----:B------:R0:W-:Y:S03]  /*15910*/  STSM.16.M88.4 [R17+0x28b00], R76 ;  /* 0x028b004c11007844 */ /* 0x0001e60000000200 */
[----:B------:R-:W3:Y:S01]  /*15920*/  MUFU.EX2 R99, R99 ;  /* 0x0000006300637308 */ /* 0x000ee20000000800 */
[----:B----4-:R-:W-:-:S07]  /*15930*/  FADD.FTZ R90, R122, R93 ;  /* 0x0000005d7a5a7221 */ /* 0x010fce0000010000 */
[----:B------:R-:W-:Y:S01]  /*15940*/  MUFU.EX2 R111, R145 ;  /* 0x00000091006f7308 */ /* 0x000fe20000000800 */
[----:B0-----:R-:W-:Y:S02]  /*15950*/  F2FP.BF16.F32.PACK_AB R76, R116, R129 ;  /* 0x00000081744c723e */ /* 0x001fe400000010ff */
[----:B------:R-:W-:Y:S01]  /*15960*/  F2FP.BF16.F32.PACK_AB R129, R80, R72 ;  /* 0x000000485081723e */ /* 0x000fe200000010ff */
[----:B------:R-:W-:-:S04]  /*15970*/  FADD.FTZ R80, R94, R91 ;  /* 0x0000005b5e507221 */ /* 0x000fc80000010000 */
[----:B------:R-:W0:Y:S01]  /*15980*/  MUFU.EX2 R101, R101 ;  /* 0x0000006500657308 */ /* 0x000e220000000800 */
[----:B------:R-:W-:Y:S01]  /*15990*/  FADD.FTZ R80, R83, R80 ;  /* 0x0000005053507221 */ /* 0x000fe20000010000 */
[----:B-1----:R-:W-:Y:S01]  /*159a0*/  FADD.FTZ R90, R121, R90 ;  /* 0x0000005a795a7221 */ /* 0x002fe20000010000 */
[----:B------:R-:W-:-:S05]  /*159b0*/  F2FP.BF16.F32.PACK_AB R79, R106, R15 ;  /* 0x0000000f6a4f723e */ /* 0x000fca00000010ff */
[----:B------:R-:W1:Y:S01]  /*159c0*/  MUFU.EX2 R87, R146 ;  /* 0x0000009200577308 */ /* 0x000e620000000800 */
[----:B------:R-:W-:Y:S01]  /*159d0*/  FADD.FTZ R15, R75, R80 ;  /* 0x000000504b0f7221 */ /* 0x000fe20000010000 */
[----:B------:R-:W-:Y:S02]  /*159e0*/  F2FP.BF16.F32.PACK_AB R130, R130, R131 ;  /* 0x000000838282723e */ /* 0x000fe400000010ff */
[----:B------:R-:W-:-:S04]  /*159f0*/  F2FP.BF16.F32.PACK_AB R131, R97, R81 ;  /* 0x000000516183723e */ /* 0x000fc800000010ff */
[----:B------:R-:W4:Y:S01]  /*15a00*/  MUFU.EX2 R103, R103 ;  /* 0x0000006700677308 */ /* 0x000f220000000800 */
[----:B------:R-:W-:Y:S01]  /*15a10*/  FADD.FTZ R81, R113, R90 ;  /* 0x0000005a71517221 */ /* 0x000fe20000010000 */
[----:B--2---:R-:W-:-:S06]  /*15a20*/  FADD.FTZ R80, R98, R15 ;  /* 0x0000000f62507221 */ /* 0x004fcc0000010000 */
[----:B------:R-:W2:Y:S01]  /*15a30*/  MUFU.EX2 R86, R147 ;  /* 0x0000009300567308 */ /* 0x000ea20000000800 */
[----:B---3--:R-:W-:-:S07]  /*15a40*/  FADD.FTZ R80, R99, R80 ;  /* 0x0000005063507221 */ /* 0x008fce0000010000 */
[----:B------:R3:W2:Y:S01]  /*15a50*/  MUFU.EX2 R89, R88 ;  /* 0x0000005800597308 */ /* 0x0006a20000000800 */
[----:B0-----:R-:W-:-:S07]  /*15a60*/  FADD.FTZ R80, R101, R80 ;  /* 0x0000005065507221 */ /* 0x001fce0000010000 */
[----:B------:R-:W0:Y:S01]  /*15a70*/  MUFU.EX2 R72, R117 ;  /* 0x0000007500487308 */ /* 0x000e220000000800 */
[----:B---3--:R-:W-:-:S04]  /*15a80*/  FADD.FTZ R88, R112, R81 ;  /* 0x0000005170587221 */ /* 0x008fc80000010000 */
[----:B------:R-:W-:-:S03]  /*15a90*/  FADD.FTZ R88, R111, R88 ;  /* 0x000000586f587221 */ /* 0x000fc60000010000 */
[----:B------:R-:W-:Y:S01]  /*15aa0*/  MUFU.EX2 R84, R148 ;  /* 0x0000009400547308 */ /* 0x000fe20000000800 */
[----:B-1----:R-:W-:-:S07]  /*15ab0*/  FADD.FTZ R15, R87, R88 ;  /* 0x00000058570f7221 */ /* 0x002fce0000010000 */
[----:B------:R-:W1:Y:S01]  /*15ac0*/  MUFU.EX2 R85, R149 ;  /* 0x0000009500557308 */ /* 0x000e620000000800 */
[----:B----4-:R-:W-:-:S07]  /*15ad0*/  FADD.FTZ R80, R103, R80 ;  /* 0x0000005067507221 */ /* 0x010fce0000010000 */
[----:B------:R-:W-:Y:S08]  /*15ae0*/  MUFU.EX2 R118, R118 ;  /* 0x0000007600767308 */ /* 0x000ff00000000800 */
[----:B------:R-:W3:Y:S01]  /*15af0*/  MUFU.EX2 R119, R119 ;  /* 0x0000007700777308 */ /* 0x000ee20000000800 */
[----:B------:R-:W-:Y:S01]  /*15b00*/  F2FP.BF16.F32.PACK_AB R128, R132, R133 ;  /* 0x000000858480723e */ /* 0x000fe200000010ff */
[----:B--2---:R-:W-:Y:S01]  /*15b10*/  FADD.FTZ R81, R86, R15 ;  /* 0x0000000f56517221 */ /* 0x004fe20000010000 */
[----:B------:R-:W-:Y:S01]  /*15b20*/  F2FP.BF16.F32.PACK_AB R78, R126, R127 ;  /* 0x0000007f7e4e723e */ /* 0x000fe200000010ff */
[----:B------:R-:W-:Y:S01]  /*15b30*/  FADD.FTZ R15, R89, R80 ;  /* 0x00000050590f7221 */ /* 0x000fe20000010000 */
[----:B------:R-:W-:Y:S01]  /*15b40*/  F2FP.BF16.F32.PACK_AB R77, R95, R108 ;  /* 0x0000006c5f4d723e */ /* 0x000fe200000010ff */
[----:B------:R-:W-:Y:S01]  /*15b50*/  STSM.16.M88.4 [R17+0x2a300], R128 ;  /* 0x02a3008011007844 */ /* 0x000fe20000000200 */
[----:B------:R-:W-:Y:S01]  /*15b60*/  F2FP.BF16.F32.PACK_AB R124, R124, R125 ;  /* 0x0000007d7c7c723e */ /* 0x000fe200000010ff */
[----:B0-----:R-:W-:Y:S01]  /*15b70*/  FADD.FTZ R15, R72, R15 ;  /* 0x0000000f480f7221 */ /* 0x001fe20000010000 */
[----:B------:R-:W-:Y:S01]  /*15b80*/  F2FP.BF16.F32.PACK_AB R126, R122, R123 ;  /* 0x0000007b7a7e723e */ /* 0x000fe200000010ff */
[----:B------:R0:W-:Y:S01]  /*15b90*/  STSM.16.M88.4 [R17+0x2bb00], R76 ;  /* 0x02bb004c11007844 */ /* 0x0001e20000000200 */
[----:B------:R-:W-:-:S02]  /*15ba0*/  F2FP.BF16.F32.PACK_AB R125, R94, R73 ;  /* 0x000000495e7d723e */ /* 0x000fc400000010ff */
[----:B------:R-:W-:Y:S02]  /*15bb0*/  F2FP.BF16.F32.PACK_AB R127, R75, R83 ;  /* 0x000000534b7f723e */ /* 0x000fe400000010ff */
[----:B------:R-:W-:Y:S02]  /*15bc0*/  F2FP.BF16.F32.PACK_AB R88, R86, R87 ;  /* 0x000000575658723e */ /* 0x000fe400000010ff */
[----:B------:R-:W-:Y:S02]  /*15bd0*/  F2FP.BF16.F32.PACK_AB R89, R72, R89 ;  /* 0x000000594859723e */ /* 0x000fe400000010ff */
[----:B-1----:R-:W-:Y:S01]  /*15be0*/  F2FP.BF16.F32.PACK_AB R90, R85, R84 ;  /* 0x00000054555a723e */ /* 0x002fe200000010ff */
[----:B------:R-:W-:Y:S01]  /*15bf0*/  FADD.FTZ R84, R84, R81 ;  /* 0x0000005154547221 */ /* 0x000fe20000010000 */
[----:B---3--:R-:W-:Y:S01]  /*15c00*/  F2FP.BF16.F32.PACK_AB R91, R119, R118 ;  /* 0x00000076775b723e */ /* 0x008fe200000010ff */
[----:B------:R-:W-:Y:S01]  /*15c10*/  FADD.FTZ R15, R118, R15 ;  /* 0x0000000f760f7221 */ /* 0x000fe20000010000 */
[----:B0-----:R-:W-:-:S02]  /*15c20*/  F2FP.BF16.F32.PACK_AB R76, R113, R121 ;  /* 0x00000079714c723e */ /* 0x001fc400000010ff */
[----:B------:R-:W-:Y:S02]  /*15c30*/  F2FP.BF16.F32.PACK_AB R78, R111, R112 ;  /* 0x000000706f4e723e */ /* 0x000fe400000010ff */
[----:B------:R-:W-:Y:S02]  /*15c40*/  F2FP.BF16.F32.PACK_AB R77, R99, R98 ;  /* 0x00000062634d723e */ /* 0x000fe400000010ff */
[----:B------:R-:W-:Y:S01]  /*15c50*/  F2FP.BF16.F32.PACK_AB R79, R103, R101 ;  /* 0x00000065674f723e */ /* 0x000fe200000010ff */
[----:B------:R-:W-:Y:S01]  /*15c60*/  STSM.16.M88.4 [R17+0x2d300], R124 ;  /* 0x02d3007c11007844 */ /* 0x000fe20000000200 */
[----:B------:R-:W-:Y:S01]  /*15c70*/  FADD.FTZ R72, R85, R84 ;  /* 0x0000005455487221 */ /* 0x000fe20000010000 */
[----:B------:R-:W-:Y:S02]  /*15c80*/  FADD.FTZ R15, R119, R15 ;  /* 0x0000000f770f7221 */ /* 0x000fe40000010000 */
[----:B------:R-:W-:Y:S04]  /*15c90*/  STSM.16.M88.4 [R17+0x2eb00], R76 ;  /* 0x02eb004c11007844 */ /* 0x000fe80000000200 */
[----:B------:R-:W-:Y:S01]  /*15ca0*/  STSM.16.M88.4 [R17+0x30300], R88 ;  /* 0x0303005811007844 */ /* 0x000fe20000000200 */
[----:B------:R-:W-:Y:S01]  /*15cb0*/  @!PT LDS RZ, [RZ] ;  /* 0x00000000fffff984 */ /* 0x000fe20000000800 */
[----:B------:R-:W-:Y:S01]  /*15cc0*/  @!PT LDS RZ, [RZ] ;  /* 0x00000000fffff984 */ /* 0x000fe20000000800 */
[----:B------:R-:W-:Y:S01]  /*15cd0*/  @!PT LDS RZ, [RZ] ;  /* 0x00000000fffff984 */ /* 0x000fe20000000800 */
[----:B------:R-:W-:Y:S01]  /*15ce0*/  @!PT LDS RZ, [RZ] ;  /* 0x00000000fffff984 */ /* 0x000fe20000000800 */
[----:B------:R0:W-:Y:S06]  /*15cf0*/  MEMBAR.ALL.CTA ;  /* 0x0000000000007992 */ /* 0x0001ec0000008000 */
[----:B0-----:R-:W0:Y:S04]  /*15d00*/  FENCE.VIEW.ASYNC.S ;  /* 0x00000000000073c6 */ /* 0x001e280000000000 */
[----:B------:R-:W-:Y:S04]  /*15d10*/  STL [R1+0x18], R72 ;  /* 0x0000184801007387 */ /* 0x000fe80000100800 */
[----:B------:R1:W-:Y:S04]  /*15d20*/  STL [R1+0x3c], R15 ;  /* 0x00003c0f01007387 */ /* 0x0003e80000100800 */
[----:B------:R2:W5:Y:S04]  /*15d30*/  LDL R145, [R1+0x38] ;  /* 0x0000380001917983 */ /* 0x0005680000100800 */
[----:B------:R2:W-:Y:S01]  /*15d40*/  STL [R1+0x1c], R74 ;  /* 0x00001c4a01007387 */ /* 0x0005e20000100800 */
[----:B------:R-:W-:Y:S01]  /*15d50*/  ISETP.GT.AND P2, PT, R14, R143, PT ;  /* 0x0000008f0e00720c */ /* 0x000fe20003f44270 */
        /* <DEDUP_REMOVED lines=49> */
[----:B-1----:R-:W-:-:S02]  /*16070*/  IMAD.MOV.U32 R15, RZ, RZ, R22 ;  /* 0x000000ffff0f7224 */ /* 0x002fc400078e0016 */
[----:B------:R-:W-:Y:S01]  /*16080*/  IMAD.MOV.U32 R0, RZ, RZ, R20 ;  /* 0x000000ffff007224 */ /* 0x000fe200078e0014 */
[----:B0-----:R-:W-:Y:S01]  /*16090*/  NOP ;  /* 0x0000000000007918 */ /* 0x001fe20000000000 */
[----:B--2---:R-:W-:Y:S05]  /*160a0*/  @P2 BRA `(.L_x_1976) ;  /* 0xffffffa4002c2947 */ /* 0x004fea000383ffff */
[----:B------:R0:W-:Y:S02]  /*160b0*/  STL [R1+0x20], R14 ;  /* 0x0000200e01007387 */ /* 0x0001e40000100800 */
.L_x_1966:
[----:B------:R-:W2:Y:S02]  /*160c0*/  LDL R0, [R1+0x20] ;  /* 0x0000200001007983 */ /* 0x000ea40000100800 */
[----:B--2---:R-:W-:-:S13]  /*160d0*/  ISETP.GE.AND P2, PT, R0, RZ, PT ;  /* 0x000000ff0000720c */ /* 0x004fda0003f46270 */
[----:B------:R-:W-:Y:S05]  /*160e0*/  @!P2 BRA `(.L_x_1977) ;  /* 0x000000500068a947 */ /* 0x000fea0003800000 */
[----:B------:R1:W-:Y:S01]  /*160f0*/  STL [R1+0x14], R74 ;  /* 0x0000144a01007387 */ /* 0x0003e20000100800 */
[----:B------:R-:W-:-:S03]  /*16100*/  IMAD.MOV.U32 R0, RZ, RZ, R20 ;  /* 0x000000ffff007224 */ /* 0x000fc600078e0014 */
[----:B0-----:R1:W5:Y:S01]  /*16110*/  LDL.LU R14, [R1+0x38] ;  /* 0x00003800010e7983 */ /* 0x0013620000300800 */
[----:B------:R-:W-:-:S07]  /*16120*/  IMAD.MOV.U32 R15, RZ, RZ, R22 ;  /* 0x000000ffff0f7224 */ /* 0x000fce00078e0016 */
.L_x_1987:
[----:B--2---:R-:W2:Y:S01]  /*16130*/  LDL R20, [R1+0x54] ;  /* 0x0000540001147983 */ /* 0x004ea20000100800 */
[----:B------:R-:W-:Y:S01]  /*16140*/  VIADD R22, R15, 0x1 ;  /* 0x000000010f167836 */ /* 0x000fe20000000000 */
[----:B------:R-:W-:Y:S05]  /*16150*/  YIELD ;  /* 0x0000000000007946 */ /* 0x000fea0003800000 */
[----:B------:R-:W-:-:S04]  /*16160*/  ISETP.NE.AND P3, PT, R22, 0x2, PT ;  /* 0x000000021600780c */ /* 0x000fc80003f65270 */
[----:B------:R-:W-:Y:S02]  /*16170*/  SEL R21, RZ, 0x1, P3 ;  /* 0x00000001ff157807 */ /* 0x000fe40001800000 */
[----:B------:R-:W-:Y:S02]  /*16180*/  SEL R22, R22, RZ, P3 ;  /* 0x000000ff16167207 */ /* 0x000fe40001800000 */
[----:B-----5:R-:W-:-:S05]  /*16190*/  LOP3.LUT R21, R14, R21, RZ, 0x3c, !PT ;  /* 0x000000150e157212 */ /* 0x020fca00078e3cff */
[----:B------:R0:W-:Y:S01]  /*161a0*/  STL [R1+0x38], R21 ;  /* 0x0000381501007387 */ /* 0x0001e20000100800 */
[----:B--2---:R-:W-:-:S13]  /*161b0*/  ISETP.NE.AND P2, PT, R20, RZ, PT ;  /* 0x000000ff1400720c */ /* 0x004fda0003f45270 */
[----:B0-----:R-:W-:Y:S05]  /*161c0*/  @P2 BRA `(.L_x_1978) ;  /* 0x0000000000302947 */ /* 0x001fea0003800000 */
[----:B------:R-:W-:Y:S05]  /*161d0*/  @!P0 BRA `(.L_x_1979) ;  /* 0x0000000000048947 */ /* 0x000fea0003800000 */
[----:B------:R-:W-:Y:S01]  /*161e0*/  BPT.TRAP 0x1 ;  /* 0x000000040000795c */ /* 0x000fe20000300000 */
.L_x_1979:
[----:B------:R-:W-:Y:S01]  /*161f0*/  IMAD R20, R22, 0x8, R16 ;  /* 0x0000000816147824 */ /* 0x000fe200078e0210 */
[----:B------:R-:W-:-:S04]  /*16200*/  SHF.L.U32 R21, R21, 0x1f, RZ ;  /* 0x0000001f15157819 */ /* 0x000fc800000006ff */
[----:B------:R0:W2:Y:S01]  /*16210*/  SYNCS.PHASECHK.TRANS64.TRYWAIT P3, [R20+URZ+0x31c30], R21 ;  /* 0x031c3015140075a7 */ /* 0x0000a2000806017f */
[----:B------:R-:W-:Y:S05]  /*16220*/  @!P0 BRA `(.L_x_1980) ;  /* 0x0000000000048947 */ /* 0x000fea0003800000 */
[----:B------:R-:W-:Y:S01]  /*16230*/  BPT.TRAP 0x1 ;  /* 0x000000040000795c */ /* 0x000fe20000300000 */
.L_x_1980:
[----:B------:R-:W-:Y:S04]  /*16240*/  BSSY B0, `(.L_x_1978) ;  /* 0x0000004000007945 */ /* 0x000fe80003800000 */
[----:B--2---:R-:W-:Y:S05]  /*16250*/  @P3 BRA `(.L_x_1981) ;  /* 0x0000000000083947 */ /* 0x004fea0003800000 */
[----:B------:R-:W2:Y:S02]  /*16260*/  SYNCS.PHASECHK.TRANS64.TRYWAIT P3, [R20+URZ+0x31c30], R21 ;  /* 0x031c3015140075a7 */ /* 0x000ea4000806017f */
[----:B--2---:R-:W-:Y:S05]  /*16270*/  @!P3 BRA `(.L_x_1982) ;  /* 0x000000d80050b947 */ /* 0x004fea0003800000 */
.L_x_1981:
[----:B------:R-:W-:Y:S05]  /*16280*/  BSYNC B0 ;  /* 0x0000000000007941 */ /* 0x000fea0003800000 */
.L_x_1978:
[----:B0-2---:R-:W2:Y:S01]  /*16290*/  LDL R20, [R1+0x58] ;  /* 0x0000580001147983 */ /* 0x005ea20000100800 */
        /* <DEDUP_REMOVED lines=14> */
[----:B------:R3:W-:Y:S01]  /*16380*/  STL [R1+0xa8], R19 ;  /* 0x0000a81301007387 */ /* 0x0007e20000100800 */
        /* <DEDUP_REMOVED lines=9> */
[----:B------:R4:W-:Y:S01]  /*16420*/  STL [R1+0x9c], R16 ;  /* 0x00009c1001007387 */ /* 0x0009e20000100800 */
[C---:B------:R-:W-:Y:S02]  /*16430*/  R2UR UR5, R77.reuse ;  /* 0x000000004d0572ca */ /* 0x040fe400000e0000 */
[C---:B------:R-:W-:Y:S01]  /*16440*/  R2UR UR19, R77.reuse ;  /* 0x000000004d1372ca */ /* 0x040fe200000e0000 */
[----:B------:R4:W-:Y:S01]  /*16450*/  STL [R1+0x98], R15 ;  /* 0x0000980f01007387 */ /* 0x0009e20000100800 */
[----:B------:R-:W-:-:S02]  /*16460*/  R2UR UR35, R77 ;  /* 0x000000004d2372ca */ /* 0x000fc400000e0000 */
[----:B0-----:R-:W-:Y:S01]  /*16470*/  SHF.R.U32.HI R72, RZ, 0x7, R72 ;  /* 0x00000007ff487819 */ /* 0x001fe20000011648 */
[----:B------:R0:W-:Y:S01]  /*16480*/  STL [R1+0x94], R14 ;  /* 0x0000940e01007387 */ /* 0x0001e20000100800 */
[C---:B------:R-:W-:Y:S02]  /*16490*/  R2UR UR9, R77.reuse ;  /* 0x000000004d0972ca */ /* 0x040fe400000e0000 */
[C---:B------:R-:W-:Y:S01]  /*164a0*/  R2UR UR37, R77.reuse ;  /* 0x000000004d2572ca */ /* 0x040fe200000e0000 */
[----:B------:R-:W-:Y:S01]  /*164b0*/  VIADD R78, R72, 0x8 ;  /* 0x00000008484e7836 */ /* 0x000fe20000000000 */
[----:B------:R-:W-:Y:S01]  /*164c0*/  R2UR UR57, R77 ;  /* 0x000000004d3972ca */ /* 0x000fe200000e0000 */
[----:B------:R-:W-:Y:S01]  /*164d0*/  IMAD.MOV.U32 R77, RZ, RZ, -0x7fffffe0 ;  /* 0x80000020ff4d7424 */ /* 0x000fe200078e00ff */
[C---:B------:R-:W-:Y:S01]  /*164e0*/  R2UR UR11, R75.reuse ;  /* 0x000000004b0b72ca */ /* 0x040fe200000e0000 */
[----:B------:R0:W-:Y:S01]  /*164f0*/  STL [R1+0x90], R0 ;  /* 0x0000900001007387 */ /* 0x0001e20000100800 */
[----:B------:R-:W-:-:S02]  /*16500*/  R2UR UR27, R75 ;  /* 0x000000004b1b72ca */ /* 0x000fc400000e0000 */
[C---:B------:R-:W-:Y:S01]  /*16510*/  R2UR UR39, R75.reuse ;  /* 0x000000004b2772ca */ /* 0x040fe200000e0000 */
[----:B------:R0:W-:Y:S01]  /*16520*/  BAR.SYNC.DEFER_BLOCKING R78, 0x100 ;  /* 0x0004004e0000751d */ /* 0x0001e20000010000 */
[----:B------:R-:W-:Y:S01]  /*16530*/  R2UR UR29, R75 ;  /* 0x000000004b1d72ca */ /* 0x000fe200000e0000 */
[----:B------:R-:W-:Y:S01]  /*16540*/  IMAD.U32 R75, RZ, RZ, UR5 ;  /* 0x00000005ff4b7e24 */ /* 0x000fe2000f8e00ff */
[C---:B------:R-:W-:Y:S02]  /*16550*/  R2UR UR5, R73.reuse ;  /* 0x00000000490572ca */ /* 0x040fe400000e0000 */
[C---:B------:R-:W-:Y:S02]  /*16560*/  R2UR UR7, R73.reuse ;  /* 0x00000000490772ca */ /* 0x040fe400000e0000 */
[C---:B------:R-:W-:Y:S02]  /*16570*/  R2UR UR23, R73.reuse ;  /* 0x00000000491772ca */ /* 0x040fe400000e0000 */
[----:B------:R-:W-:-:S02]  /*16580*/  R2UR UR31, R73 ;  /* 0x00000000491f72ca */ /* 0x000fc400000e0000 */
[C---:B------:R-:W-:Y:S02]  /*16590*/  R2UR UR25, R73.reuse ;  /* 0x00000000491972ca */ /* 0x040fe400000e0000 */
[C---:B------:R-:W-:Y:S02]  /*165a0*/  R2UR UR21, R73.reuse ;  /* 0x00000000491572ca */ /* 0x040fe400000e0000 */
[----:B------:R-:W-:Y:S02]  /*165b0*/  R2UR UR41, R73 ;  /* 0x00000000492972ca */ /* 0x000fe400000e0000 */
[----:B------:R-:W-:Y:S02]  /*165c0*/  R2UR UR16, R2 ;  /* 0x00000000021072ca */ /* 0x000fe400000e0000 */
[----:B------:R-:W-:Y:S02]  /*165d0*/  R2UR UR17, R3 ;  /* 0x00000000031172ca */ /* 0x000fe400000e0000 */
[----:B------:R-:W-:-:S02]  /*165e0*/  R2UR UR33, R79 ;  /* 0x000000004f2172ca */ /* 0x000fc400000e0000 */
[----:B------:R-:W-:Y:S01]  /*165f0*/  R2UR UR43, R79 ;  /* 0x000000004f2b72ca */ /* 0x000fe200000e0000 */
[----:B------:R-:W-:-:S12]  /*16600*/  WARPGROUP.ARRIVE ;  /* 0x00000000000079c5 */ /* 0x000fd80000000000 */
[----:B---3--:R-:W-:Y:S01]  /*16610*/  MOV R19, UR43 ;  /* 0x0000002b00137c02 */ /* 0x008fe20008000f00 */
[----:B------:R-:W-:Y:S01]  /*16620*/  UMOV UR43, UR33 ;  /* 0x00000021002b7c82 */ /* 0x000fe20008000000 */
[----:B------:R-:W-:Y:S01]  /*16630*/  R2UR UR33, R13 ;  /* 0x000000000d2172ca */ /* 0x000fe200000e0000 */
[----:B--2---:R-:W-:-:S04]  /*16640*/  IMAD R20, R22, 0x6c0, R20 ;  /* 0x000006c016147824 */ /* 0x004fc800078e0214 */
[C---:B------:R-:W-:Y:S01]  /*16650*/  VIADD R72, R20.reuse, 0x40 ;  /* 0x0000004014487836 */ /* 0x040fe20000000000 */
[C---:B------:R-:W-:Y:S01]  /*16660*/  R2UR UR46, R20.reuse ;  /* 0x00000000142e72ca */ /* 0x040fe200000e0000 */
[C---:B-1----:R-:W-:Y:S02]  /*16670*/  VIADD R74, R20.reuse, 0x80 ;  /* 0x00000080144a7836 */ /* 0x042fe40000000000 */
        /* <DEDUP_REMOVED lines=11> */
[----:B------:R-:W-:Y:S01]  /*16730*/  R2UR UR18, R76 ;  /* 0x000000004c1272ca */ /* 0x000fe200000e0000 */
[----:B------:R-:W-:Y:S01]  /*16740*/  VIADD R76, R20, 0x42 ;  /* 0x00000042144c7836 */ /* 0x000fe20000000000 */
[----:B------:R-:W-:Y:S01]  /*16750*/  R2UR UR22, R72 ;  /* 0x00000000481672ca */ /* 0x000fe200000e0000 */
[C---:B------:R-:W-:Y:S01]  /*16760*/  VIADD R72, R20.reuse, 0x2 ;  /* 0x0000000214487836 */ /* 0x040fe20000000000 */
        /* <DEDUP_REMOVED lines=19> */
[----:B------:R-:W-:Y:S01]  /*168a0*/  IMAD.MOV.U32 R73, RZ, RZ, -0x7fffffe0 ;  /* 0x80000020ff497424 */ /* 0x000fe200078e00ff */
[----:B------:R-:W-:Y:S01]  /*168b0*/  R2UR UR36, R76 ;  /* 0x000000004c2472ca */ /* 0x000fe200000e0000 */
[----:B------:R-:W-:Y:S01]  /*168c0*/  VIADD R76, R20, 0x300 ;  /* 0x00000300144c7836 */ /* 0x000fe20000000000 */
[----:B----4-:R-:W-:Y:S01]  /*168d0*/  MOV R17, UR47 ;  /* 0x0000002f00117c02 */ /* 0x010fe20008000f00 */
[----:B------:R-:W-:Y:S01]  /*168e0*/  IMAD.U32 R74, RZ, RZ, UR4 ;  /* 0x00000004ff4a7e24 */ /* 0x000fe2000f8e00ff */
[----:B------:R-:W-:Y:S01]  /*168f0*/  R2UR UR4, R72 ;  /* 0x00000000480472ca */ /* 0x000fe200000e0000 */
[----:B------:R-:W-:Y:S01]  /*16900*/  VIADD R72, R20, 0x2c0 ;  /* 0x000002c014487836 */ /* 0x000fe20000000000 */
[----:B------:R-:W-:Y:S01]  /*16910*/  R2UR UR56, R76 ;  /* 0x000000004c3872ca */ /* 0x000fe200000e0000 */
[C---:B------:R-:W-:Y:S01]  /*16920*/  VIADD R76, R20.reuse, 0x3c0 ;  /* 0x000003c0144c7836 */ /* 0x040fe20000000000 */
[----:B------:R-:W-:Y:S01]  /*16930*/  UMOV UR47, UR37 ;  /* 0x00000025002f7c82 */ /* 0x000fe20008000000 */
[----:B0-----:R-:W-:Y:S01]  /*16940*/  VIADD R78, R20, 0x240 ;  /* 0x00000240144e7836 */ /* 0x001fe20000000000 */
[----:B------:R-:W-:Y:S01]  /*16950*/  R2UR UR40, R72 ;  /* 0x00000000482872ca */ /* 0x000fe200000e0000 */
[C---:B------:R-:W-:Y:S01]  /*16960*/  VIADD R72, R20.reuse, 0x380 ;  /* 0x0000038014487836 */ /* 0x040fe20000000000 */
[----:B------:R-:W-:Y:S01]  /*16970*/  R2UR UR37, R13 ;  /* 0x000000000d2572ca */ /* 0x000fe200000e0000 */
[----:B------:R-:W-:Y:S01]  /*16980*/  VIADD R146, R20, 0x382 ;  /* 0x0000038214927836 */ /* 0x000fe20000000000 */
[----:B------:R-:W-:Y:S01]  /*16990*/  R2UR UR32, R78 ;  /* 0x000000004e2072ca */ /* 0x000fe200000e0000 */
[----:B------:R-:W-:Y:S01]  /*169a0*/  VIADD R78, R20, 0x340 ;  /* 0x00000340144e7836 */ /* 0x000fe20000000000 */
[----:B------:R-:W-:Y:S01]  /*169b0*/  R2UR UR46, R72 ;  /* 0x00000000482e72ca */ /* 0x000fe200000e0000 */
[----:B------:R-:W-:-:S03]  /*169c0*/  VIADD R72, R20, 0x400 ;  /* 0x0000040014487836 */ /* 0x000fc60000000000 */
[----:B------:R-:W-:Y:S01]  /*169d0*/  R2UR UR42, R78 ;  /* 0x000000004e2a72ca */ /* 0x000fe200000e0000 */
[----:B------:R-:W-:Y:S02]  /*169e0*/  WARPGROUP.DEPBAR.LE gsb0, 0x0 ;  /* 0x00008000000079c5 */ /* 0x000fe40000010000 */
[----:B------:R-:W-:-:S06]  /*169f0*/  WARPGROUP.ARRIVE ;  /* 0x00000000000079c5 */ /* 0x000fcc0000000000 */
[----:B------:R-:W-:Y:S01]  /*16a00*/  MOV R16, UR46 ;  /* 0x0000002e00107c02 */ /* 0x000fe20008000f00 */
[----:B------:R-:W-:Y:S01]  /*16a10*/  UMOV UR46, UR36 ;  /* 0x00000024002e7c82 */ /* 0x000fe20008000000 */
[----:B------:R-:W-:Y:S02]  /*16a20*/  R2UR UR36, R12 ;  /* 0x000000000c2472ca */ /* 0x000fe400000e0000 */
[----:B------:R-:W-:Y:S01]  /*16a30*/  MOV R18, UR42 ;  /* 0x0000002a00127c02 */ /* 0x000fe20008000f00 */
[----:B------:R-:W-:Y:S01]  /*16a40*/  HGMMA.64x16x16.F32.BF16 R128, gdesc[UR48], RZ, !UPT, gsb0 ;  /* 0x00200000308079f0 */ /* 0x000fe2000c0018ff */
[----:B------:R-:W-:Y:S01]  /*16a50*/  R2UR UR50, R76 ;  /* 0x000000004c3272ca */ /* 0x000fe200000e0000 */
[----:B------:R-:W-:Y:S01]  /*16a60*/  VIADD R76, R20, 0x440 ;  /* 0x00000440144c7836 */ /* 0x000fe20000000000 */
[----:B------:R-:W-:Y:S01]  /*16a70*/  R2UR UR51, R77 ;  /* 0x000000004d3372ca */ /* 0x000fe200000e0000 */
[----:B------:R-:W-:Y:S01]  /*16a80*/  IMAD.MOV.U32 R77, RZ, RZ, -0x7fffffe0 ;  /* 0x80000020ff4d7424 */ /* 0x000fe200078e00ff */
[----:B------:R-:W-:Y:S01]  /*16a90*/  UMOV UR42, UR32 ;  /* 0x00000020002a7c82 */ /* 0x000fe20008000000 */
[----:B------:R-:W-:-:S02]  /*16aa0*/  R2UR UR32, R12 ;  /* 0x000000000c2072ca */ /* 0x000fc400000e0000 */
[----:B------:R-:W-:Y:S01]  /*16ab0*/  R2UR UR58, R76 ;  /* 0x000000004c3a72ca */ /* 0x000fe200000e0000 */
[----:B------:R-:W-:Y:S01]  /*16ac0*/  VIADD R76, R20, 0x282 ;  /* 0x00000282144c7836 */ /* 0x000fe20000000000 */
[----:B------:R-:W-:Y:S01]  /*16ad0*/  R2UR UR59, R77 ;  /* 0x000000004d3b72ca */ /* 0x000fe200000e0000 */
[----:B------:R-:W-:Y:S01]  /*16ae0*/  IMAD.MOV.U32 R77, RZ, RZ, -0x7fffffe0 ;  /* 0x80000020ff4d7424 */ /* 0x000fe200078e00ff */
[----:B------:R-:W-:Y:S02]  /*16af0*/  R2UR UR48, R12 ;  /* 0x000000000c3072ca */ /* 0x000fe400000e0000 */
[----:B------:R-:W-:Y:S01]  /*16b00*/  MOV R150, UR50 ;  /* 0x0000003200967c02 */ /* 0x000fe20008000f00 */
[----:B------:R-:W-:Y:S01]  /*16b10*/  UMOV UR50, UR4 ;  /* 0x0000000400327c82 */ /* 0x000fe20008000000 */
[----:B------:R-:W-:Y:S01]  /*16b20*/  MOV R151, UR51 ;  /* 0x0000003300977c02 */ /* 0x000fe20008000f00 */
[----:B------:R-:W-:Y:S01]  /*16b30*/  UMOV UR51, UR5 ;  /* 0x0000000500337c82 */ /* 0x000fe20008000000 */
[----:B------:R-:W-:-:S02]  /*16b40*/  R2UR UR4, R2 ;  /* 0x00000000020472ca */ /* 0x000fc400000e0000 */
[----:B------:R-:W-:Y:S02]  /*16b50*/  R2UR UR5, R3 ;  /* 0x00000000030572ca */ /* 0x000fe400000e0000 */
[----:B------:R-:W-:Y:S01]  /*16b60*/  MOV R21, UR51 ;  /* 0x0000003300157c02 */ /* 0x000fe20008000f00 */
[----:B------:R-:W-:Y:S01]  /*16b70*/  UMOV UR51, UR29 ;  /* 0x0000001d00337c82 */ /* 0x000fe20008000000 */
[----:B------:R-:W-:Y:S01]  /*16b80*/  MOV R145, UR50 ;  /* 0x0000003200917c02 */ /* 0x000fe20008000f00 */
[----:B------:R-:W-:Y:S01]  /*16b90*/  UMOV UR50, UR28 ;  /* 0x0000001c00327c82 */ /* 0x000fe20008000000 */
[----:B------:R-:W-:Y:S02]  /*16ba0*/  R2UR UR28, R12 ;  /* 0x000000000c1c72ca */ /* 0x000fe400000e0000 */
[C---:B------:R-:W-:Y:S02]  /*16bb0*/  R2UR UR29, R13.reuse ;  /* 0x000000000d1d72ca */ /* 0x040fe400000e0000 */
[----:B------:R-:W-:-:S02]  /*16bc0*/  R2UR UR49, R13 ;  /* 0x000000000d3172ca */ /* 0x000fc400000e0000 */
[----:B------:R-:W-:Y:S01]  /*16bd0*/  MOV R15, UR59 ;  /* 0x0000003b000f7c02 */ /* 0x000fe20008000f00 */
        /* <DEDUP_REMOVED lines=136> */
[----:B------:R-:W-:Y:S01]  /*17460*/  R2UR UR12, R146 ;  /* 0x00000000920c72ca */ /* 0x000fe200000e0000 */
[----:B------:R-:W-:Y:S01]  /*17470*/  VIADD R146, R20, 0x500 ;  /* 0x0000050014927836 */ /* 0x000fe20000000000 */
[----:B------:R-:W-:-:S02]  /*17480*/  R2UR UR7, R155 ;  /* 0x000000009b0772ca */ /* 0x000fc400000e0000 */
[----:B------:R-:W-:Y:S01]  /*17490*/  R2UR UR13, R147 ;  /* 0x00000000930d72ca */ /* 0x000fe200000e0000 */
[----:B------:R-:W-:Y:S01]  /*174a0*/  IMAD.MOV.U32 R147, RZ, RZ, -0x7fffffe0 ;  /* 0x80000020ff937424 */ /* 0x000fe200078e00ff */
[----:B------:R-:W-:Y:S01]  /*174b0*/  R2UR UR8, R146 ;  /* 0x00000000920872ca */ /* 0x000fe200000e0000 */
[----:B------:R-:W-:Y:S01]  /*174c0*/  VIADD R146, R20, 0x540 ;  /* 0x0000054014927836 */ /* 0x000fe20000000000 */
        /* <DEDUP_REMOVED lines=41> */
[C---:B------:R-:W-:Y:S02]  /*17760*/  R2UR UR44, R8.reuse ;  /* 0x00000000082c72ca */ /* 0x040fe400000e0000 */
[C---:B------:R-:W-:Y:S02]  /*17770*/  R2UR UR45, R9.reuse ;  /* 0x00000000092d72ca */ /* 0x040fe400000e0000 */
[----:B------:R-:W-:Y:S02]  /*17780*/  R2UR UR49, R9 ;  /* 0x00000000093172ca */ /* 0x000fe400000e0000 */
[----:B------:R-:W-:-:S02]  /*17790*/  R2UR UR52, R8 ;  /* 0x00000000083472ca */ /* 0x000fc400000e0000 */
[----:B------:R-:W-:Y:S02]  /*177a0*/  R2UR UR53, R9 ;  /* 0x00000000093572ca */ /* 0x000fe400000e0000 */
[----:B------:R-:W-:Y:S02]  /*177b0*/  R2UR UR59, R15 ;  /* 0x000000000f3b72ca */ /* 0x000fe400000e0000 */
[----:B------:R-:W-:Y:S02]  /*177c0*/  R2UR UR58, R14 ;  /* 0x000000000e3a72ca */ /* 0x000fe400000e0000 */
[----:B------:R-:W-:Y:S02]  /*177d0*/  R2UR UR56, R8 ;  /* 0x00000000083872ca */ /* 0x000fe400000e0000 */
[----:B------:R-:W-:Y:S01]  /*177e0*/  R2UR UR57, R9 ;  /* 0x00000000093972ca */ /* 0x000fe200000e0000 */
[----:B------:R-:W-:Y:S01]  /*177f0*/  UMOV UR40, UR16 ;  /* 0x0000001000287c82 */ /* 0x000fe20008000000 */
[----:B------:R-:W-:-:S02]  /*17800*/  WARPGROUP.DEPBAR.LE gsb0, 0x0 ;  /* 0x00008000000079c5 */ /* 0x000fc40000010000 */
[----:B------:R-:W-:Y:S01]  /*17810*/  WARPGROUP.ARRIVE ;  /* 0x00000000000079c5 */ /* 0x000fe20000000000 */
[----:B------:R-:W-:Y:S01]  /*17820*/  UMOV UR41, UR17 ;  /* 0x0000001100297c82 */ /* 0x000fe20008000000 */
[----:B------:R-:W-:Y:S01]  /*17830*/  R2UR UR20, R146 ;  /* 0x00000000921472ca */ /* 0x000fe200000e0000 */
[----:B------:R0:W5:Y:S03]  /*17840*/  LDL.LU R17, [R1+0xa0] ;  /* 0x0000a00001117983 */ /* 0x0001660000300800 */
[----:B------:R-:W-:Y:S01]  /*17850*/  HGMMA.64x16x16.F32.BF16 R96, gdesc[UR44], R96, gsb0 ;  /* 0x002000002c6079f0 */ /* 0x000fe20008001860 */
[----:B------:R-:W-:Y:S02]  /*17860*/  R2UR UR16, R6 ;  /* 0x00000000061072ca */ /* 0x000fe400000e0000 */
[----:B------:R-:W-:Y:S02]  /*17870*/  R2UR UR17, R7 ;  /* 0x00000000071172ca */ /* 0x000fe400000e0000 */
[----:B------:R-:W-:-:S02]  /*17880*/  R2UR UR21, R147 ;  /* 0x00000000931572ca */ /* 0x000fc400000e0000 */
[----:B------:R-:W-:Y:S02]  /*17890*/  R2UR UR27, R0 ;  /* 0x00000000001b72ca */ /* 0x000fe400000e0000 */
[----:B------:R-:W-:Y:S02]  /*178a0*/  R2UR UR26, R157 ;  /* 0x000000009d1a72ca */ /* 0x000fe400000e0000 */
[C---:B------:R-:W-:Y:S02]  /*178b0*/  R2UR UR24, R6.reuse ;  /* 0x00000000061872ca */ /* 0x040fe400000e0000 */
[C---:B------:R-:W-:Y:S02]  /*178c0*/  R2UR UR25, R7.reuse ;  /* 0x00000000071972ca */ /* 0x040fe400000e0000 */
[----:B------:R-:W-:Y:S02]  /*178d0*/  R2UR UR28, R6 ;  /* 0x00000000061c72ca */ /* 0x000fe400000e0000 */
[----:B------:R-:W-:-:S02]  /*178e0*/  R2UR UR29, R7 ;  /* 0x00000000071d72ca */ /* 0x000fc400000e0000 */
[C---:B------:R-:W-:Y:S02]  /*178f0*/  R2UR UR32, R6.reuse ;  /* 0x00000000062072ca */ /* 0x040fe400000e0000 */
[C---:B------:R-:W-:Y:S02]  /*17900*/  R2UR UR33, R7.reuse ;  /* 0x00000000072172ca */ /* 0x040fe400000e0000 */
[----:B------:R-:W-:Y:S02]  /*17910*/  R2UR UR36, R6 ;  /* 0x00000000062472ca */ /* 0x000fe400000e0000 */
[----:B------:R-:W-:Y:S01]  /*17920*/  R2UR UR37, R7 ;  /* 0x00000000072572ca */ /* 0x000fe200000e0000 */
[----:B------:R-:W-:Y:S01]  /*17930*/  VIADD R146, R20, 0x5c0 ;  /* 0x000005c014927836 */ /* 0x000fe20000000000 */
[----:B------:R0:W5:Y:S01]  /*17940*/  LDL.LU R16, [R1+0x9c] ;  /* 0x00009c0001107983 */ /* 0x0001620000300800 */
[----:B------:R-:W-:Y:S02]  /*17950*/  WARPGROUP.DEPBAR.LE gsb0, 0x0 ;  /* 0x00008000000079c5 */ /* 0x000fe40000010000 */
        /* <DEDUP_REMOVED lines=207> */
.L_x_1984:
[----:B-----5:R-:W-:Y:S01]  /*18650*/  SHF.L.U32 R14, R14, 0x1f, RZ ;  /* 0x0000001f0e0e7819 */ /* 0x020fe200000006ff */
[----:B------:R-:W-:-:S04]  /*18660*/  IMAD R20, R15, 0x8, R16 ;  /* 0x000000080f147824 */ /* 0x000fc800078e0210 */
[----:B------:R0:W1:Y:S01]  /*18670*/  SYNCS.PHASECHK.TRANS64.TRYWAIT P2, [R20+URZ+0x31c50], R14 ;  /* 0x031c500e140075a7 */ /* 0x000062000804017f */
[----:B------:R-:W-:Y:S05]  /*18680*/  @!P0 BRA `(.L_x_1985) ;  /* 0x0000000000048947 */ /* 0x000fea0003800000 */
[----:B------:R-:W-:Y:S01]  /*18690*/  BPT.TRAP 0x1 ;  /* 0x000000040000795c */ /* 0x000fe20000300000 */
.L_x_1985:
[----:B-1----:R-:W-:Y:S05]  /*186a0*/  @P2 BRA `(.L_x_1983) ;  /* 0x0000000000082947 */ /* 0x002fea0003800000 */
[----:B------:R-:W1:Y:S02]  /*186b0*/  SYNCS.PHASECHK.TRANS64.TRYWAIT P2, [R20+URZ+0x31c50], R14 ;  /* 0x031c500e140075a7 */ /* 0x000e64000804017f */
[----:B-1----:R-:W-:Y:S05]  /*186c0*/  @!P2 BRA `(.L_x_1986) ;  /* 0x000000b40050a947 */ /* 0x002fea0003800000 */
.L_x_1983:
[----:B------:R-:W-:Y:S05]  /*186d0*/  WARPSYNC.ALL ;  /* 0x0000000000007948 */ /* 0x000fea0003800000 */
[----:B------:R-:W-:Y:S01]  /*186e0*/  ULDC UR4, c[0x0][0x9d8] ;  /* 0x0002760000047ab9 */ /* 0x000fe20000000800 */
[----:B------:R-:W-:Y:S01]  /*186f0*/  STL [R1+0x98], R4 ;  /* 0x0000980401007387 */ /* 0x000fe20000100800 */
        /* <DEDUP_REMOVED lines=9> */
[----:B------:R-:W-:Y:S01]  /*18790*/  STL [R1+0x94], R3 ;  /* 0x0000940301007387 */ /* 0x000fe20000100800 */
[----:B------:R-:W-:Y:S01]  /*187a0*/  FMUL.FTZ R137, R120, UR4 ;  /* 0x0000000478897c20 */ /* 0x000fe20008410000 */
[----:B------:R-:W-:Y:S01]  /*187b0*/  FMUL.FTZ R129, R121, UR4 ;  /* 0x0000000479817c20 */ /* 0x000fe20008410000 */
[----:B------:R-:W-:Y:S01]  /*187c0*/  FMUL.FTZ R128, R124, UR4 ;  /* 0x000000047c807c20 */ /* 0x000fe20008410000 */
[----:B------:R3:W-:Y:S01]  /*187d0*/  STL [R1+0x90], R2 ;  /* 0x0000900201007387 */ /* 0x0007e20000100800 */
[----:B------:R-:W4:Y:S01]  /*187e0*/  MUFU.TANH R155, R155 ;  /* 0x0000009b009b7308 */ /* 0x000f220000002400 */
[----:B01---5:R-:W-:Y:S01]  /*187f0*/  FMUL.FTZ R14, R125, UR4 ;  /* 0x000000047d0e7c20 */ /* 0x023fe20008410000 */
[----:B------:R-:W-:Y:S01]  /*18800*/  FMUL.FTZ R112, R112, UR4 ;  /* 0x0000000470707c20 */ /* 0x000fe20008410000 */
[----:B------:R-:W-:Y:S01]  /*18810*/  FMUL.FTZ R125, R113, UR4 ;  /* 0x00000004717d7c20 */ /* 0x000fe20008410000 */
[----:B------:R-:W-:Y:S01]  /*18820*/  FMUL.FTZ R113, R116, UR4 ;  /* 0x0000000474717c20 */ /* 0x000fe20008410000 */
[----:B------:R-:W-:Y:S01]  /*18830*/  FMUL.FTZ R116, R117, UR4 ;  /* 0x0000000475747c20 */ /* 0x000fe20008410000 */
[----:B------:R-:W-:Y:S01]  /*18840*/  FMUL.FTZ R104, R104, UR4 ;  /* 0x0000000468687c20 */ /* 0x000fe20008410000 */
[----:B------:R-:W-:Y:S01]  /*18850*/  FMUL.FTZ R105, R105, UR4 ;  /* 0x0000000469697c20 */ /* 0x000fe20008410000 */
[----:B------:R-:W0:Y:S01]  /*18860*/  MUFU.TANH R146, R146 ;  /* 0x0000009200927308 */ /* 0x000e220000002400 */
[----:B--2---:R-:W-:Y:S01]  /*18870*/  FMNMX.FTZ R20, R156, R0, !PT ;  /* 0x000000009c147209 */ /* 0x004fe20007810000 */
[----:B------:R-:W-:Y:S01]  /*18880*/  FMUL.FTZ R108, R108, UR4 ;  /* 0x000000046c6c7c20 */ /* 0x000fe20008410000 */
[----:B------:R-:W-:Y:S01]  /*18890*/  FMUL.FTZ R109, R109, UR4 ;  /* 0x000000046d6d7c20 */ /* 0x000fe20008410000 */
[----:B------:R-:W-:Y:S01]  /*188a0*/  FMUL.FTZ R96, R96, UR4 ;  /* 0x0000000460607c20 */ /* 0x000fe20008410000 */
[----:B------:R-:W-:Y:S01]  /*188b0*/  FMUL.FTZ R117, R97, UR4 ;  /* 0x0000000461757c20 */ /* 0x000fe20008410000 */
[----:B------:R-:W-:Y:S01]  /*188c0*/  FMUL.FTZ R100, R100, UR4 ;  /* 0x0000000464647c20 */ /* 0x000fe20008410000 */
[----:B------:R-:W-:Y:S01]  /*188d0*/  FMUL.FTZ R101, R101, UR4 ;  /* 0x0000000465657c20 */ /* 0x000fe20008410000 */
[----:B------:R-:W1:Y:S01]  /*188e0*/  MUFU.TANH R145, R145 ;  /* 0x0000009100917308 */ /* 0x000e620000002400 */
[----:B----4-:R-:W-:Y:S01]  /*188f0*/  FMNMX.FTZ R20, R155, R20, !PT ;  /* 0x000000149b147209 */ /* 0x010fe20007810000 */
        /* <DEDUP_REMOVED lines=17> */
[----:B------:R-:W-:Y:S01]  /*18a10*/  ULDC UR5, c[0x0][0x988] ;  /* 0x0002620000057ab9 */ /* 0x000fe20000000800 */
[----:B------:R-:W-:Y:S01]  /*18a20*/  FMUL.FTZ R123, R123, UR4 ;  /* 0x000000047b7b7c20 */ /* 0x000fe20008410000 */
[----:B------:R-:W-:Y:S01]  /*18a30*/  FMUL.FTZ R139, R139, UR4 ;  /* 0x000000048b8b7c20 */ /* 0x000fe20008410000 */
[----:B------:R-:W-:Y:S01]  /*18a40*/  FMUL.FTZ R115, R115, UR4 ;  /* 0x0000000473737c20 */ /* 0x000fe20008410000 */
[----:B------:R-:W-:Y:S01]  /*18a50*/  FMUL.FTZ R130, R130, UR4 ;  /* 0x0000000482827c20 */ /* 0x000fe20008410000 */
[----:B---3--:R1:W3:Y:S01]  /*18a60*/  MUFU.TANH R2, R138 ;  /* 0x0000008a00027308 */ /* 0x0082e20000002400 */
        /* <DEDUP_REMOVED lines=8> */
[----:B-1----:R-:W-:Y:S01]  /*18af0*/  FMUL.FTZ R138, R133, UR4 ;  /* 0x00000004858a7c20 */ /* 0x002fe20008410000 */
[----:B0-----:R-:W-:Y:S01]  /*18b00*/  FMNMX.FTZ R20, R140, R20, !PT ;  /* 0x000000148c147209 */ /* 0x001fe20007810000 */
[----:B------:R-:W-:Y:S01]  /*18b10*/  FMUL.FTZ R122, R122, UR4 ;  /* 0x000000047a7a7c20 */ /* 0x000fe20008410000 */
[----:B------:R-:W-:-:S04]  /*18b20*/  FMUL.FTZ R135, R135, UR4 ;  /* 0x0000000487877c20 */ /* 0x000fc80008410000 */
[----:B------:R-:W0:Y:S01]  /*18b30*/  MUFU.TANH R138, R138 ;  /* 0x0000008a008a7308 */ /* 0x000e220000002400 */
[----:B---3--:R-:W-:Y:S07]  /*18b40*/  STL [R1+0x40], R2 ;  /* 0x0000400201007387 */ /* 0x008fee0000100800 */
        /* <DEDUP_REMOVED lines=58> */
[----:B------:R0:W-:Y:S01]  /*18ef0*/  MUFU.TANH R81, R123 ;  /* 0x0000007b00517308 */ /* 0x0001e20000002400 */
[----:B-1----:R-:W-:-:S05]  /*18f00*/  FMNMX.FTZ R20, R148, R20, !PT ;  /* 0x0000001494147209 */ /* 0x002fca0007810000 */
[----:B------:R-:W1:Y:S02]  /*18f10*/  SHFL.BFLY PT, R21, R20, 0x2, 0x1f ;  /* 0x0c401f0014157f89 */ /* 0x000e6400000e0000 */
[----:B------:R3:W-:Y:S02]  /*18f20*/  MUFU.TANH R97, R115 ;  /* 0x0000007300617308 */ /* 0x0007e40000002400 */
[----:B0-----:R-:W4:Y:S06]  /*18f30*/  LDL.LU R123, [R1+0x40] ;  /* 0x00004000017b7983 */ /* 0x001f2c0000300800 */
[----:B------:R-:W-:Y:S08]  /*18f40*/  MUFU.TANH R4, R139 ;  /* 0x0000008b00047308 */ /* 0x000ff00000002400 */
[----:B------:R0:W-:Y:S01]  /*18f50*/  MUFU.TANH R139, R130 ;  /* 0x00000082008b7308 */ /* 0x0001e20000002400 */
[----:B-1----:R-:W-:-:S07]  /*18f60*/  FMNMX.FTZ R20, R20, R21, !PT ;  /* 0x0000001514147209 */ /* 0x002fce0007810000 */
[----:B------:R-:W1:Y:S01]  /*18f70*/  MUFU.TANH R93, R127 ;  /* 0x0000007f005d7308 */ /* 0x000e620000002400 */
[----:B------:R-:W2:Y:S07]  /*18f80*/  SHFL.BFLY PT, R21, R20, 0x1, 0x1f ;  /* 0x0c201f0014157f89 */ /* 0x000eae00000e0000 */
[----:B------:R1:W-:Y:S08]  /*18f90*/  MUFU.TANH R92, R114 ;  /* 0x00000072005c7308 */ /* 0x0003f00000002400 */
[----:B------:R-:W-:Y:S08]  /*18fa0*/  MUFU.TANH R3, R142 ;  /* 0x0000008e00037308 */ /* 0x000ff00000002400 */
[----:B------:R-:W-:Y:S01]  /*18fb0*/  MUFU.TANH R89, R131 ;  /* 0x0000008300597308 */ /* 0x000fe20000002400 */
[----:B--2---:R-:W-:Y:S01]  /*18fc0*/  FMNMX.FTZ R20, R20, R21, !PT ;  /* 0x0000001514147209 */ /* 0x004fe20007810000 */
[----:B------:R-:W-:-:S04]  /*18fd0*/  IMAD.U32 R21, RZ, RZ, UR5 ;  /* 0x00000005ff157e24 */ /* 0x000fc8000f8e00ff */
[CC--:B------:R-:W-:Y:S02]  /*18fe0*/  FMUL.FTZ R154, R20.reuse, R21.reuse ;  /* 0x00000015149a7220 */ /* 0x0c0fe40000410000 */
[----:B------:R-:W-:Y:S02]  /*18ff0*/  MUFU.TANH R2, R143 ;  /* 0x0000008f00027308 */ /* 0x000fe40000002400 */
[-CC-:B---3--:R-:W-:Y:S01]  /*19000*/  FFMA.FTZ R115, R155, R21.reuse, -R154.reuse ;  /* 0x000000159b737223 */ /* 0x188fe2000001089a */
[-C--:B0-----:R-:W-:Y:S01]  /*19010*/  FFMA.FTZ R130, R137, R21.reuse, -R154 ;  /* 0x0000001589827223 */ /* 0x081fe2000001089a */
[----:B------:R-:W4:Y:S01]  /*19020*/  LDL.LU R155, [R1+0x14] ;  /* 0x00001400019b7983 */ /* 0x000f220000300800 */
[----:B------:R-:W-:Y:S02]  /*19030*/  IMAD.MOV.U32 R137, RZ, RZ, R80 ;  /* 0x000000ffff897224 */ /* 0x000fe400078e0050 */
[-C--:B------:R-:W-:Y:S01]  /*19040*/  FFMA.FTZ R80, R105, R21.reuse, -R154 ;  /* 0x0000001569507223 */ /* 0x080fe2000001089a */
[----:B------:R0:W2:Y:S01]  /*19050*/  MUFU.TANH R85, R134 ;  /* 0x0000008600557308 */ /* 0x0000a20000002400 */
[----:B------:R-:W3:Y:S01]  /*19060*/  LDL.LU R105, [R1+0x18] ;  /* 0x0000180001697983 */ /* 0x000ee20000300800 */
[----:B------:R-:W-:Y:S01]  /*19070*/  FADD.FTZ R0, -R20, R0 ;  /* 0x0000000014007221 */ /* 0x000fe20000010100 */
[----:B-1----:R-:W-:-:S03]  /*19080*/  FFMA.FTZ R114, R156, R21, -R154 ;  /* 0x000000159c727223 */ /* 0x002fc6000001089a */
[-C--:B------:R-:W-:Y:S01]  /*19090*/  FMUL.FTZ R0, R0, R21.reuse ;  /* 0x0000001500007220 */ /* 0x080fe20000410000 */
[-CC-:B------:R-:W-:Y:S01]  /*190a0*/  FFMA.FTZ R73, R104, R21.reuse, -R154.reuse ;  /* 0x0000001568497223 */ /* 0x180fe2000001089a */
[----:B------:R-:W-:Y:S01]  /*190b0*/  MUFU.TANH R122, R122 ;  /* 0x0000007a007a7308 */ /* 0x000fe20000002400 */
[-CC-:B------:R-:W-:Y:S01]  /*190c0*/  FFMA.FTZ R146, R146, R21.reuse, -R154.reuse ;  /* 0x0000001592927223 */ /* 0x180fe2000001089a */
[----:B------:R-:W-:-:S06]  /*190d0*/  FFMA.FTZ R72, R117, R21, -R154 ;  /* 0x0000001575487223 */ /* 0x000fcc000001089a */
[----:B------:R-:W-:Y:S01]  /*190e0*/  MUFU.EX2 R0, R0 ;  /* 0x0000000000007308 */ /* 0x000fe20000000800 */
[----:B------:R-:W-:-:S07]  /*190f0*/  FMUL.FTZ R117, R106, UR4 ;  /* 0x000000046a757c20 */ /* 0x000fce0008410000 */
[----:B------:R-:W-:Y:S01]  /*19100*/  MUFU.EX2 R104, R114 ;  /* 0x0000007200687308 */ /* 0x000fe20000000800 */
[-CC-:B------:R-:W-:Y:S01]  /*19110*/  FFMA.FTZ R145, R145, R21.reuse, -R154.reuse ;  /* 0x0000001591917223 */ /* 0x180fe2000001089a */
[----:B------:R-:W-:-:S06]  /*19120*/  FFMA.FTZ R126, R112, R21, -R154 ;  /* 0x00000015707e7223 */ /* 0x000fcc000001089a */
[----:B------:R-:W-:Y:S01]  /*19130*/  MUFU.EX2 R115, R115 ;  /* 0x0000007300737308 */ /* 0x000fe20000000800 */
[-CC-:B------:R-:W-:Y:S01]  /*19140*/  FFMA.FTZ R127, R14, R21.reuse, -R154.reuse ;  /* 0x000000150e7f7223 */ /* 0x180fe2000001089a */
[----:B------:R-:W-:Y:S02]  /*19150*/  IMAD.MOV.U32 R112, RZ, RZ, R93 ;  /* 0x000000ffff707224 */ /* 0x000fe400078e005d */
[-CC-:B------:R-:W-:Y:S01]  /*19160*/  FFMA.FTZ R14, R101, R21.reuse, -R154.reuse ;  /* 0x00000015650e7223 */ /* 0x180fe2000001089a */
[----:B------:R-:W-:-:S03]  /*19170*/  FFMA.FTZ R93, R121, R21, -R154 ;  /* 0x00000015795d7223 */ /* 0x000fc6000001089a */
[----:B------:R-:W-:Y:S01]  /*19180*/  MUFU.EX2 R106, R146 ;  /* 0x00000092006a7308 */ /* 0x000fe20000000800 */
[----:B------:R-:W-:Y:S01]  /*19190*/  FMUL.FTZ R121, R98, UR4 ;  /* 0x0000000462797c20 */ /* 0x000fe20008410000 */
[-CC-:B0-----:R-:W-:Y:S01]  /*191a0*/  FFMA.FTZ R134, R141, R21.reuse, -R154.reuse ;  /* 0x000000158d867223 */ /* 0x181fe2000001089a */
[----:B------:R-:W-:Y:S02]  /*191b0*/  IMAD.MOV.U32 R141, RZ, RZ, R97 ;  /* 0x000000ffff8d7224 */ /* 0x000fe400078e0061 */
[----:B------:R-:W-:-:S03]  /*191c0*/  FFMA.FTZ R97, R96, R21, -R154 ;  /* 0x0000001560617223 */ /* 0x000fc6000001089a */
[----:B------:R-:W-:Y:S01]  /*191d0*/  MUFU.EX2 R101, R145 ;  /* 0x0000009100657308 */ /* 0x000fe20000000800 */
[----:B------:R-:W-:-:S07]  /*191e0*/  FFMA.FTZ R96, R100, R21, -R154 ;  /* 0x0000001564607223 */ /* 0x000fce000001089a */
[----:B------:R0:W1:Y:S01]  /*191f0*/  MUFU.TANH R84, R135 ;  /* 0x0000008700547308 */ /* 0x0000620000002400 */
[-CC-:B------:R-:W-:Y:S01]  /*19200*/  FFMA.FTZ R133, R140, R21.reuse, -R154.reuse ;  /* 0x000000158c857223 */ /* 0x180fe2000001089a */
[----:B--2---:R-:W-:Y:S02]  /*19210*/  IMAD.MOV.U32 R140, RZ, RZ, R85 ;  /* 0x000000ffff8c7224 */ /* 0x004fe400078e0055 */
[----:B0-----:R-:W-:Y:S02]  /*19220*/  IMAD.MOV.U32 R135, RZ, RZ, R89 ;  /* 0x000000ffff877224 */ /* 0x001fe400078e0059 */
[-CC-:B------:R-:W-:Y:S01]  /*19230*/  FFMA.FTZ R89, R108, R21.reuse, -R154.reuse ;  /* 0x000000156c597223 */ /* 0x180fe2000001089a */
[----:B------:R-:W-:Y:S01]  /*19240*/  FMUL.FTZ R108, R102, UR4 ;  /* 0x00000004666c7c20 */ /* 0x000fe20008410000 */
[----:B------:R-:W-:Y:S02]  /*19250*/  IMAD.MOV.U32 R102, RZ, RZ, R135 ;  /* 0x000000ffff667224 */ /* 0x000fe400078e0087 */
[----:B------:R-:W-:Y:S01]  /*19260*/  FFMA.FTZ R131, R138, R21, -R154 ;  /* 0x000000158a837223 */ /* 0x000fe2000001089a */
[----:B-1----:R-:W-:-:S02]  /*19270*/  IMAD.MOV.U32 R138, RZ, RZ, R84 ;  /* 0x000000ffff8a7224 */ /* 0x002fc400078e0054 */
[----:B------:R-:W-:Y:S01]  /*19280*/  FMUL.FTZ R157, R118, UR4 ;  /* 0x00000004769d7c20 */ /* 0x000fe20008410000 */
[----:B------:R-:W-:Y:S02]  /*19290*/  IMAD.MOV.U32 R118, RZ, RZ, R81 ;  /* 0x000000ffff767224 */ /* 0x000fe400078e0051 */
[-CC-:B------:R-:W-:Y:S01]  /*192a0*/  FFMA.FTZ R81, R116, R21.reuse, -R154.reuse ;  /* 0x0000001574517223 */ /* 0x180fe2000001089a */
[----:B------:R-:W-:Y:S02]  /*192b0*/  IMAD.MOV.U32 R114, RZ, RZ, R137 ;  /* 0x000000ffff727224 */ /* 0x000fe400078e0089 */
[----:B------:R-:W-:Y:S01]  /*192c0*/  FMUL.FTZ R116, R119, UR4 ;  /* 0x0000000477747c20 */ /* 0x000fe20008410000 */
[----:B------:R-:W0:Y:S01]  /*192d0*/  MUFU.TANH R157, R157 ;  /* 0x0000009d009d7308 */ /* 0x000e220000002400 */
[----:B------:R-:W-:Y:S01]  /*192e0*/  FFMA.FTZ R76, R113, R21, -R154 ;  /* 0x00000015714c7223 */ /* 0x000fe2000001089a */
[----:B------:R-:W-:-:S06]  /*192f0*/  IMAD.MOV.U32 R113, RZ, RZ, R92 ;  /* 0x000000ffff717224 */ /* 0x000fcc00078e005c */
[----:B------:R-:W1:Y:S01]  /*19300*/  MUFU.TANH R116, R116 ;  /* 0x0000007400747308 */ /* 0x000e620000002400 */
[----:B------:R-:W-:Y:S01]  /*19310*/  FMUL.FTZ R119, R110, UR4 ;  /* 0x000000046e777c20 */ /* 0x000fe20008410000 */
[----:B------:R-:W-:-:S06]  /*19320*/  FFMA.FTZ R85, R120, R21, -R154 ;  /* 0x0000001578557223 */ /* 0x000fcc000001089a */
[----:B------:R-:W2:Y:S01]  /*19330*/  MUFU.TANH R117, R117 ;  /* 0x0000007500757308 */ /* 0x000ea20000002400 */
[----:B------:R-:W-:-:S07]  /*19340*/  FMUL.FTZ R120, R111, UR4 ;  /* 0x000000046f787c20 */ /* 0x000fce0008410000 */
[----:B------:R-:W-:Y:S08]  /*19350*/  MUFU.TANH R119, R119 ;  /* 0x0000007700777308 */ /* 0x000ff00000002400 */
[----:B------:R-:W-:Y:S01]  /*19360*/  MUFU.TANH R120, R120 ;  /* 0x0000007800787308 */ /* 0x000fe20000002400 */
[----:B------:R-:W-:Y:S01]  /*19370*/  FFMA.FTZ R77, R109, R21, -R154 ;  /* 0x000000156d4d7223 */ /* 0x000fe2000001089a */
[----:B------:R-:W-:-:S06]  /*19380*/  FMUL.FTZ R109, R103, UR4 ;  /* 0x00000004676d7c20 */ /* 0x000fcc0008410000 */
[----:B------:R-:W-:Y:S01]  /*19390*/  MUFU.TANH R121, R121 ;  /* 0x0000007900797308 */ /* 0x000fe20000002400 */
[----:B------:R-:W-:Y:S01]  /*193a0*/  FMUL.FTZ R90, R90, UR4 ;  /* 0x000000045a5a7c20 */ /* 0x000fe20008410000 */
[----:B------:R-:W-:-:S06]  /*193b0*/  FMUL.FTZ R110, R91, UR4 ;  /* 0x000000045b6e7c20 */ /* 0x000fcc0008410000 */
[----:B------:R-:W-:Y:S01]  /*193c0*/  MUFU.TANH R108, R108 ;  /* 0x0000006c006c7308 */ /* 0x000fe20000002400 */
[----:B------:R-:W-:-:S07]  /*193d0*/  FMUL.FTZ R111, R94, UR4 ;  /* 0x000000045e6f7c20 */ /* 0x000fce0008410000 */
[----:B------:R-:W-:Y:S01]  /*193e0*/  MUFU.TANH R109, R109 ;  /* 0x0000006d006d7308 */ /* 0x000fe20000002400 */
[----:B------:R-:W-:-:S07]  /*193f0*/  FMUL.FTZ R135, R95, UR4 ;  /* 0x000000045f877c20 */ /* 0x000fce0008410000 */
[----:B------:R-:W-:Y:S01]  /*19400*/  MUFU.TANH R90, R90 ;  /* 0x0000005a005a7308 */ /* 0x000fe20000002400 */
[-CC-:B------:R-:W-:Y:S01]  /*19410*/  FFMA.FTZ R92, R88, R21.reuse, -R154.reuse ;  /* 0x00000015585c7223 */ /* 0x180fe2000001089a */
[----:B------:R-:W-:-:S06]  /*19420*/  FFMA.FTZ R88, R136, R21, -R154 ;  /* 0x0000001588587223 */ /* 0x000fcc000001089a */
[----:B------:R-:W-:Y:S01]  /*19430*/  MUFU.TANH R110, R110 ;  /* 0x0000006e006e7308 */ /* 0x000fe20000002400 */
[----:B------:R-:W-:Y:S01]  /*19440*/  FMUL.FTZ R136, R82, UR4 ;  /* 0x0000000452887c20 */ /* 0x000fe20008410000 */
[----:B------:R-:W-:-:S06]  /*19450*/  FMUL.FTZ R137, R83, UR4 ;  /* 0x0000000453897c20 */ /* 0x000fcc0008410000 */
[----:B------:R-:W-:Y:S08]  /*19460*/  MUFU.TANH R111, R111 ;  /* 0x0000006f006f7308 */ /* 0x000ff00000002400 */
[----:B------:R-:W-:Y:S01]  /*19470*/  MUFU.TANH R135, R135 ;  /* 0x0000008700877308 */ /* 0x000fe20000002400 */
[----:B------:R-:W-:-:S07]  /*19480*/  IMAD.MOV.U32 R103, RZ, RZ, R139 ;  /* 0x000000ffff677224 */ /* 0x000fce00078e008b */
[----:B------:R-:W-:Y:S01]  /*19490*/  MUFU.TANH R136, R136 ;  /* 0x0000008800887308 */ /* 0x000fe20000002400 */
[----:B------:R-:W-:-:S07]  /*194a0*/  FMUL.FTZ R146, R74, UR4 ;  /* 0x000000044a927c20 */ /* 0x000fce0008410000 */
[----:B------:R-:W-:Y:S01]  /*194b0*/  MUFU.TANH R137, R137 ;  /* 0x0000008900897308 */ /* 0x000fe20000002400 */
[-CC-:B------:R-:W-:Y:S01]  /*194c0*/  FFMA.FTZ R132, R132, R21.reuse, -R154.reuse ;  /* 0x0000001584847223 */ /* 0x180fe2000001089a */
[-CC-:B------:R-:W-:Y:S01]  /*194d0*/  FFMA.FTZ R129, R129, R21.reuse, -R154.reuse ;  /* 0x0000001581817223 */ /* 0x180fe2000001089a */
[-CC-:B------:R-:W-:Y:S01]  /*194e0*/  FFMA.FTZ R128, R128, R21.reuse, -R154.reuse ;  /* 0x0000001580807223 */ /* 0x180fe2000001089a */
[-CC-:B------:R-:W-:Y:S01]  /*194f0*/  FFMA.FTZ R125, R125, R21.reuse, -R154.reuse ;  /* 0x000000157d7d7223 */ /* 0x180fe2000001089a */
[-CC-:B------:R-:W-:Y:S01]  /*19500*/  FFMA.FTZ R84, R124, R21.reuse, -R154.reuse ;  /* 0x000000157c547223 */ /* 0x180fe2000001089a */
[----:B------:R-:W-:Y:S01]  /*19510*/  FFMA.FTZ R142, R150, R21, -R154 ;  /* 0x00000015968e7223 */ /* 0x000fe2000001089a */
[----:B----4-:R-:W-:Y:S01]  /*19520*/  FMNMX.FTZ R98, R123, R155, !PT ;  /* 0x0000009b7b627209 */ /* 0x010fe20007810000 */
[----:B---3--:R-:W-:-:S03]  /*19530*/  FFMA.FTZ R100, R0, R105, R104 ;  /* 0x0000006900647223 */ /* 0x008fc60000010068 */
[----:B------:R-:W-:Y:S01]  /*19540*/  FMNMX.FTZ R98, R4, R98, !PT ;  /* 0x0000006204627209 */ /* 0x000fe20007810000 */
[----:B------:R-:W-:-:S03]  /*19550*/  FADD.FTZ R100, R115, R100 ;  /* 0x0000006473647221 */ /* 0x000fc60000010000 */
[----:B------:R-:W-:Y:S01]  /*19560*/  FMNMX.FTZ R98, R3, R98, !PT ;  /* 0x0000006203627209 */ /* 0x000fe20007810000 */
[----:B------:R-:W-:-:S03]  /*19570*/  FADD.FTZ R100, R106, R100 ;  /* 0x000000646a647221 */ /* 0x000fc60000010000 */
[----:B------:R-:W-:Y:S02]  /*19580*/  FMNMX.FTZ R98, R2, R98, !PT ;  /* 0x0000006202627209 */ /* 0x000fe40007810000 */
[C---:B------:R-:W-:Y:S01]  /*19590*/  F2FP.BF16.F32.PACK_AB R106, R101.reuse, R106 ;  /* 0x0000006a656a723e */ /* 0x040fe200000010ff */
[----:B------:R-:W-:Y:S01]  /*195a0*/  FADD.FTZ R145, R101, R100 ;  /* 0x0000006465917221 */ /* 0x000fe20000010000 */
[----:B------:R-:W-:Y:S01]  /*195b0*/  FMNMX.FTZ R98, R139, R98, !PT ;  /* 0x000000628b627209 */ /* 0x000fe20007810000 */
[----:B------:R-:W-:Y:S02]  /*195c0*/  IMAD.MOV.U32 R101, RZ, RZ, R122 ;  /* 0x000000ffff657224 */ /* 0x000fe400078e007a */
[----:B------:R-:W-:Y:S01]  /*195d0*/  FMUL.FTZ R122, R99, UR4 ;  /* 0x00000004637a7c20 */ /* 0x000fe20008410000 */
[----:B------:R-:W-:Y:S01]  /*195e0*/  IMAD.MOV.U32 R99, RZ, RZ, R140 ;  /* 0x000000ffff637224 */ /* 0x000fe200078e008c */
[----:B------:R-:W-:Y:S01]  /*195f0*/  FMNMX.FTZ R98, R102, R98, !PT ;  /* 0x0000006266627209 */ /* 0x000fe20007810000 */
[----:B------:R-:W-:-:S03]  /*19600*/  IMAD.MOV.U32 R100, RZ, RZ, R138 ;  /* 0x000000ffff647224 */ /* 0x000fc600078e008a */
[----:B------:R-:W-:Y:S02]  /*19610*/  FMNMX.FTZ R98, R99, R98, !PT ;  /* 0x0000006263627209 */ /* 0x000fe40007810000 */
[----:B------:R-:W-:Y:S02]  /*19620*/  F2FP.BF16.F32.PACK_AB R104, R115, R104 ;  /* 0x000000687368723e */ /* 0x000fe400000010ff */
[----:B------:R-:W-:Y:S01]  /*19630*/  FMNMX.FTZ R98, R100, R98, !PT ;  /* 0x0000006264627209 */ /* 0x000fe20007810000 */
[----:B------:R-:W-:-:S03]  /*19640*/  IMAD.MOV.U32 R115, RZ, RZ, R118 ;  /* 0x000000ffff737224 */ /* 0x000fc600078e0076 */
[----:B------:R-:W-:-:S04]  /*19650*/  FMNMX.FTZ R98, R101, R98, !PT ;  /* 0x0000006265627209 */ /* 0x000fc80007810000 */
[----:B------:R-:W-:-:S04]  /*19660*/  FMNMX.FTZ R98, R115, R98, !PT ;  /* 0x0000006273627209 */ /* 0x000fc80007810000 */
[----:B------:R-:W-:Y:S01]  /*19670*/  FMNMX.FTZ R98, R114, R98, !PT ;  /* 0x0000006272627209 */ /* 0x000fe20007810000 */
[----:B------:R-:W-:-:S03]  /*19680*/  FMUL.FTZ R118, R107, UR4 ;  /* 0x000000046b767c20 */ /* 0x000fc60008410000 */
[----:B------:R-:W-:-:S04]  /*19690*/  FMNMX.FTZ R98, R112, R98, !PT ;  /* 0x0000006270627209 */ /* 0x000fc80007810000 */
[----:B------:R-:W-:Y:S01]  /*196a0*/  FMNMX.FTZ R98, R113, R98, !PT ;  /* 0x0000006271627209 */ /* 0x000fe20007810000 */
[----:B------:R-:W3:Y:S03]  /*196b0*/  MUFU.TANH R118, R118 ;  /* 0x0000007600767308 */ /* 0x000ee60000002400 */
[----:B------:R-:W-:-:S04]  /*196c0*/  FMNMX.FTZ R98, R141, R98, !PT ;  /* 0x000000628d627209 */ /* 0x000fc80007810000 */
[----:B0-----:R-:W-:-:S04]  /*196d0*/  FMNMX.FTZ R98, R157, R98, !PT ;  /* 0x000000629d627209 */ /* 0x001fc80007810000 */
[----:B-1----:R-:W-:Y:S01]  /*196e0*/  FMNMX.FTZ R98, R116, R98, !PT ;  /* 0x0000006274627209 */ /* 0x002fe20007810000 */
[----:B------:R-:W0:Y:S03]  /*196f0*/  MUFU.TANH R122, R122 ;  /* 0x0000007a007a7308 */ /* 0x000e260000002400 */
[----:B--2---:R-:W-:-:S04]  /*19700*/  FMNMX.FTZ R98, R117, R98, !PT ;  /* 0x0000006275627209 */ /* 0x004fc80007810000 */
[----:B---3--:R-:W-:-:S04]  /*19710*/  FMNMX.FTZ R98, R118, R98, !PT ;  /* 0x0000006276627209 */ /* 0x008fc80007810000 */
[----:B------:R-:W-:-:S04]  /*19720*/  FMNMX.FTZ R98, R119, R98, !PT ;  /* 0x0000006277627209 */ /* 0x000fc80007810000 */
[----:B------:R-:W-:-:S04]  /*19730*/  FMNMX.FTZ R98, R120, R98, !PT ;  /* 0x0000006278627209 */ /* 0x000fc80007810000 */
[----:B------:R-:W-:-:S04]  /*19740*/  FMNMX.FTZ R98, R121, R98, !PT ;  /* 0x0000006279627209 */ /* 0x000fc80007810000 */
[----:B0-----:R-:W-:-:S04]  /*19750*/  FMNMX.FTZ R98, R122, R98, !PT ;  /* 0x000000627a627209 */ /* 0x001fc80007810000 */
[----:B------:R-:W-:-:S04]  /*19760*/  FMNMX.FTZ R98, R108, R98, !PT ;  /* 0x000000626c627209 */ /* 0x000fc80007810000 */
[----:B------:R-:W-:Y:S01]  /*19770*/  FMNMX.FTZ R98, R109, R98, !PT ;  /* 0x000000626d627209 */ /* 0x000fe20007810000 */
[----:B------:R-:W-:-:S03]  /*19780*/  FMUL.FTZ R138, R86, UR4 ;  /* 0x00000004568a7c20 */ /* 0x000fc60008410000 */
[----:B------:R-:W-:Y:S01]  /*19790*/  FMNMX.FTZ R98, R90, R98, !PT ;  /* 0x000000625a627209 */ /* 0x000fe20007810000 */
[----:B------:R-:W-:-:S03]  /*197a0*/  FMUL.FTZ R139, R87, UR4 ;  /* 0x00000004578b7c20 */ /* 0x000fc60008410000 */
[----:B------:R-:W-:Y:S01]  /*197b0*/  FMNMX.FTZ R98, R110, R98, !PT ;  /* 0x000000626e627209 */ /* 0x000fe20007810000 */
[----:B------:R-:W0:Y:S03]  /*197c0*/  MUFU.TANH R138, R138 ;  /* 0x0000008a008a7308 */ /* 0x000e260000002400 */
[----:B------:R-:W-:Y:S01]  /*197d0*/  FMNMX.FTZ R98, R111, R98, !PT ;  /* 0x000000626f627209 */ /* 0x000fe20007810000 */
[-CC-:B------:R-:W-:Y:S01]  /*197e0*/  FFMA.FTZ R143, R149, R21.reuse, -R154.reuse ;  /* 0x00000015958f7223 */ /* 0x180fe2000001089a */
[-CC-:B------:R-:W-:Y:S01]  /*197f0*/  FFMA.FTZ R147, R147, R21.reuse, -R154.reuse ;  /* 0x0000001593937223 */ /* 0x180fe2000001089a */
[-CC-:B------:R-:W-:Y:S01]  /*19800*/  FFMA.FTZ R151, R151, R21.reuse, -R154.reuse ;  /* 0x0000001597977223 */ /* 0x180fe2000001089a */
[-CC-:B------:R-:W-:Y:S01]  /*19810*/  FFMA.FTZ R152, R152, R21.reuse, -R154.reuse ;  /* 0x0000001598987223 */ /* 0x180fe2000001089a */
[-CC-:B------:R-:W-:Y:S01]  /*19820*/  FFMA.FTZ R153, R153, R21.reuse, -R154.reuse ;  /* 0x0000001599997223 */ /* 0x180fe2000001089a */
[----:B------:R-:W1:Y:S01]  /*19830*/  MUFU.TANH R139, R139 ;  /* 0x0000008b008b7308 */ /* 0x000e620000002400 */
[----:B------:R-:W-:Y:S01]  /*19840*/  FFMA.FTZ R154, R148, R21, -R154 ;  /* 0x00000015949a7223 */ /* 0x000fe2000001089a */
[----:B------:R-:W-:Y:S01]  /*19850*/  FMNMX.FTZ R98, R135, R98, !PT ;  /* 0x0000006287627209 */ /* 0x000fe20007810000 */
[----:B------:R-:W-:Y:S01]  /*19860*/  FMUL.FTZ R148, R75, UR4 ;  /* 0x000000044b947c20 */ /* 0x000fe20008410000 */
[----:B------:R-:W-:-:S02]  /*19870*/  FMUL.FTZ R149, R78, UR4 ;  /* 0x000000044e957c20 */ /* 0x000fc40008410000 */
[----:B------:R-:W-:Y:S02]  /*19880*/  FMNMX.FTZ R98, R136, R98, !PT ;  /* 0x0000006288627209 */ /* 0x000fe40007810000 */
[----:B------:R-:W2:Y:S01]  /*19890*/  MUFU.TANH R146, R146 ;  /* 0x0000009200927308 */ /* 0x000ea20000002400 */
[----:B------:R-:W-:Y:S01]  /*198a0*/  FMUL.FTZ R150, R79, UR4 ;  /* 0x000000044f967c20 */ /* 0x000fe20008410000 */
[----:B------:R-:W-:-:S06]  /*198b0*/  FMNMX.FTZ R98, R137, R98, !PT ;  /* 0x0000006289627209 */ /* 0x000fcc0007810000 */
[----:B------:R-:W3:Y:S01]  /*198c0*/  MUFU.TANH R148, R148 ;  /* 0x0000009400947308 */ /* 0x000ee20000002400 */
[----:B0-----:R-:W-:-:S07]  /*198d0*/  FMNMX.FTZ R98, R138, R98, !PT ;  /* 0x000000628a627209 */ /* 0x001fce0007810000 */
[----:B------:R-:W0:Y:S01]  /*198e0*/  MUFU.TANH R149, R149 ;  /* 0x0000009500957308 */ /* 0x000e220000002400 */
[----:B-1----:R-:W-:-:S07]  /*198f0*/  FMNMX.FTZ R98, R139, R98, !PT ;  /* 0x000000628b627209 */ /* 0x002fce0007810000 */
[----:B------:R-:W1:Y:S01]  /*19900*/  MUFU.TANH R150, R150 ;  /* 0x0000009600967308 */ /* 0x000e620000002400 */
[----:B--2---:R-:W-:-:S04]  /*19910*/  FMNMX.FTZ R98, R146, R98, !PT ;  /* 0x0000006292627209 */ /* 0x004fc80007810000 */
[----:B---3--:R-:W-:-:S04]  /*19920*/  FMNMX.FTZ R98, R148, R98, !PT ;  /* 0x0000006294627209 */ /* 0x008fc80007810000 */
[----:B0-----:R-:W-:-:S04]  /*19930*/  FMNMX.FTZ R74, R149, R98, !PT ;  /* 0x00000062954a7209 */ /* 0x001fc80007810000 */
[----:B-1----:R-:W-:-:S05]  /*19940*/  FMNMX.FTZ R74, R150, R74, !PT ;  /* 0x0000004a964a7209 */ /* 0x002fca0007810000 */
[----:B------:R-:W0:Y:S02]  /*19950*/  SHFL.BFLY PT, R75, R74, 0x2, 0x1f ;  /* 0x0c401f004a4b7f89 */ /* 0x000e2400000e0000 */
[----:B0-----:R-:W-:-:S05]  /*19960*/  FMNMX.FTZ R74, R74, R75, !PT ;  /* 0x0000004b4a4a7209 */ /* 0x001fca0007810000 */
[----:B------:R-:W0:Y:S02]  /*19970*/  SHFL.BFLY PT, R75, R74, 0x1, 0x1f ;  /* 0x0c201f004a4b7f89 */ /* 0x000e2400000e0000 */
[----:B0-----:R-:W-:-:S05]  /*19980*/  FMNMX.FTZ R74, R74, R75, !PT ;  /* 0x0000004b4a4a7209 */ /* 0x001fca0007810000 */
[----:B------:R-:W-:-:S04]  /*19990*/  FMUL.FTZ R140, R74, R21 ;  /* 0x000000154a8c7220 */ /* 0x000fc80000410000 */
[-CC-:B------:R-:W-:Y:S01]  /*199a0*/  FFMA.FTZ R105, R123, R21.reuse, -R140.reuse ;  /* 0x000000157b697223 */ /* 0x180fe2000001088c */
[-CC-:B------:R-:W-:Y:S01]  /*199b0*/  FFMA.FTZ R107, R4, R21.reuse, -R140.reuse ;  /* 0x00000015046b7223 */ /* 0x180fe2000001088c */
[-CC-:B------:R-:W-:Y:S01]  /*199c0*/  FFMA.FTZ R123, R3, R21.reuse, -R140.reuse ;  /* 0x00000015037b7223 */ /* 0x180fe2000001088c */
[----:B------:R2:W5:Y:S01]  /*199d0*/  LDL.LU R4, [R1+0x98] ;  /* 0x0000980001047983 */ /* 0x0005620000300800 */
[-CC-:B------:R-:W-:Y:S01]  /*199e0*/  FFMA.FTZ R95, R103, R21.reuse, -R140.reuse ;  /* 0x00000015675f7223 */ /* 0x180fe2000001088c */
[-CC-:B------:R-:W-:Y:S01]  /*199f0*/  FFMA.FTZ R124, R2, R21.reuse, -R140.reuse ;  /* 0x00000015027c7223 */ /* 0x180fe2000001088c */
[-CC-:B------:R-:W-:Y:S01]  /*19a00*/  FFMA.FTZ R103, R114, R21.reuse, -R140.reuse ;  /* 0x0000001572677223 */ /* 0x180fe2000001088c */
[----:B------:R2:W5:Y:S01]  /*19a10*/  LDL.LU R3, [R1+0x94] ;  /* 0x0000940001037983 */ /* 0x0005620000300800 */
[----:B------:R-:W-:-:S03]  /*19a20*/  FFMA.FTZ R114, R141, R21, -R140 ;  /* 0x000000158d727223 */ /* 0x000fc6000001088c */
[----:B------:R2:W5:Y:S04]  /*19a30*/  LDL.LU R2, [R1+0x90] ;  /* 0x0000900001027983 */ /* 0x0005680000300800 */
[----:B------:R-:W3:Y:S01]  /*19a40*/  LDL R141, [R1+0x5c] ;  /* 0x00005c00018d7983 */ /* 0x000ee20000100800 */
[----:B------:R-:W-:Y:S01]  /*19a50*/  FFMA.FTZ R94, R108, R21, -R140 ;  /* 0x000000156c5e7223 */ /* 0x000fe2000001088c */
[----:B------:R-:W-:-:S05]  /*19a60*/  VIADD R108, R16, 0x200 ;  /* 0x00000200106c7836 */ /* 0x000fca0000000000 */
        /* <DEDUP_REMOVED lines=41> */
[----:B---3--:R-:W-:-:S04]  /*19d00*/  LOP3.LUT R108, R141, 0x10000, RZ, 0xfc, !PT ;  /* 0x000100008d6c7812 */ /* 0x008fc800078efcff */
[----:B------:R-:W-:-:S13]  /*19d10*/  R2UR UR4, R108 ;  /* 0x000000006c0472ca */ /* 0x000fda00000e0000 */
[----:B------:R-:W-:Y:S01]  /*19d20*/  HGMMA.64x96x16.F32.BF16 R24, gdesc[UR4].tnspB, R24, gsb0 ;  /* 0x41600000041879f0 */ /* 0x000fe20008001818 */
[----:B------:R-:W-:-:S05]  /*19d30*/  VIADD R110, R108, 0x180 ;  /* 0x000001806c6e7836 */ /* 0x000fca0000000000 */
[----:B------:R-:W-:Y:S01]  /*19d40*/  R2UR UR8, R110 ;  /* 0x000000006e0872ca */ /* 0x000fe200000e0000 */
[----:B------:R-:W-:Y:S01]  /*19d50*/  VIADD R110, R108, 0x300 ;  /* 0x000003006c6e7836 */ /* 0x000fe20000000000 */
[----:B------:R-:W-:Y:S01]  /*19d60*/  R2UR UR13, R111 ;  /* 0x000000006f0d72ca */ /* 0x000fe200000e0000 */
[----:B------:R-:W-:Y:S02]  /*19d70*/  WARPGROUP.DEPBAR.LE gsb0, 0x0 ;  /* 0x00008000000079c5 */ /* 0x000fe40000010000 */
[----:B------:R-:W-:-:S08]  /*19d80*/  WARPGROUP.ARRIVE ;  /* 0x00000000000079c5 */ /* 0x000fd00000000000 */
        /* <DEDUP_REMOVED lines=24> */
[----:B------:R-:W-:Y:S02]  /*19f10*/  IMAD.MOV.U32 R111, RZ, RZ, -0x3ffffff0 ;  /* 0xc0000010ff6f7424 */ /* 0x000fe400078e00ff */
[----:B------:R-:W-:Y:S01]  /*19f20*/  FFMA.FTZ R82, R135, R21, -R140 ;  /* 0x0000001587527223 */ /* 0x000fe2000001088c */
[----:B------:R-:W-:Y:S01]  /*19f30*/  R2UR UR28, R110 ;  /* 0x000000006e1c72ca */ /* 0x000fe200000e0000 */
[----:B------:R-:W3:Y:S01]  /*19f40*/  LDL.LU R135, [R1+0x3c] ;  /* 0x00003c0001877983 */ /* 0x000ee20000300800 */
        /* <DEDUP_REMOVED lines=18> */
[----:B0-----:R-:W-:Y:S01]  /*1a070*/  IMAD.MOV.U32 R109, RZ, RZ, -0x3ffffff0 ;  /* 0xc0000010ff6d7424 */ /* 0x001fe200078e00ff */
[----:B------:R-:W-:-:S04]  /*1a080*/  R2UR UR36, R108 ;  /* 0x000000006c2472ca */ /* 0x000fc800000e0000 */
[----:B------:R-:W-:Y:S01]  /*1a090*/  R2UR UR37, R109 ;  /* 0x000000006d2572ca */ /* 0x000fe200000e0000 */
[----:B------:R-:W0:Y:S01]  /*1a0a0*/  S2R R155, SR_TID.X ;  /* 0x00000000009b7919 */ /* 0x000e220000002100 */
[----:B------:R-:W3:Y:S01]  /*1a0b0*/  MUFU.EX2 R105, R105 ;  /* 0x0000006900697308 */ /* 0x000ee20000000800 */
[----:B------:R-:W-:-:S07]  /*1a0c0*/  FFMA.FTZ R83, R136, R21, -R140 ;  /* 0x0000001588537223 */ /* 0x000fce000001088c */
[----:B------:R-:W1:Y:S01]  /*1a0d0*/  MUFU.EX2 R108, R107 ;  /* 0x0000006b006c7308 */ /* 0x000e620000000800 */
[----:B------:R-:W-:Y:S02]  /*1a0e0*/  WARPGROUP.DEPBAR.LE gsb0, 0x0 ;  /* 0x00008000000079c5 */ /* 0x000fe40000010000 */
[----:B------:R-:W-:-:S06]  /*1a0f0*/  WARPGROUP.ARRIVE ;  /* 0x00000000000079c5 */ /* 0x000fcc0000000000 */
[----:B------:R-:W-:Y:S01]  /*1a100*/  HGMMA.64x96x16.F32.BF16 R24, gdesc[UR36].tnspB, R24, gsb0 ;  /* 0x41600000241879f0 */ /* 0x000fe20008001818 */
[----:B0-----:R-:W-:Y:S02]  /*1a110*/  SHF.R.U32.HI R136, RZ, 0x7, R155 ;  /* 0x00000007ff887819 */ /* 0x001fe4000001169b */
[----:B------:R-:W-:-:S03]  /*1a120*/  ISETP.GE.U32.AND P2, PT, R155, 0x180, PT ;  /* 0x000001809b00780c */ /* 0x000fc60003f46070 */
[----:B------:R-:W-:Y:S02]  /*1a130*/  VIADD R109, R136, 0x9 ;  /* 0x00000009886d7836 */ /* 0x000fe40000000000 */
[----:B---3--:R-:W-:-:S03]  /*1a140*/  FFMA.FTZ R111, R110, R135, R105 ;  /* 0x000000876e6f7223 */ /* 0x008fc60000010069 */
[----:B------:R-:W-:Y:S02]  /*1a150*/  SEL R109, R109, 0x9, !P2 ;  /* 0x000000096d6d7807 */ /* 0x000fe40005000000 */
[----:B-1----:R-:W-:Y:S01]  /*1a160*/  F2FP.BF16.F32.PACK_AB R105, R108, R105 ;  /* 0x000000696c69723e */ /* 0x002fe200000010ff */
[----:B------:R-:W-:Y:S01]  /*1a170*/  MUFU.EX2 R107, R123 ;  /* 0x0000007b006b7308 */ /* 0x000fe20000000800 */
[----:B------:R-:W-:-:S07]  /*1a180*/  FFMA.FTZ R98, R102, R21, -R140 ;  /* 0x0000001566627223 */ /* 0x000fce000001088c */
[----:B------:R-:W0:Y:S08]  /*1a190*/  MUFU.EX2 R134, R134 ;  /* 0x0000008600867308 */ /* 0x000e300000000800 */
[----:B------:R-:W-:Y:S01]  /*1a1a0*/  MUFU.EX2 R124, R124 ;  /* 0x0000007c007c7308 */ /* 0x000fe20000000800 */
[----:B------:R-:W-:-:S07]  /*1a1b0*/  FFMA.FTZ R99, R99, R21, -R140 ;  /* 0x0000001563637223 */ /* 0x000fce000001088c */
[----:B------:R-:W1:Y:S01]  /*1a1c0*/  MUFU.EX2 R133, R133 ;  /* 0x0000008500857308 */ /* 0x000e620000000800 */
[----:B------:R-:W-:-:S07]  /*1a1d0*/  FFMA.FTZ R100, R100, R21, -R140 ;  /* 0x0000001564647223 */ /* 0x000fce000001088c */
[----:B------:R-:W3:Y:S01]  /*1a1e0*/  MUFU.EX2 R132, R132 ;  /* 0x0000008400847308 */ /* 0x000ee20000000800 */
[----:B0-----:R-:W-:-:S07]  /*1a1f0*/  FADD.FTZ R145, R134, R145 ;  /* 0x0000009186917221 */ /* 0x001fce0000010000 */
[----:B------:R-:W-:Y:S01]  /*1a200*/  MUFU.EX2 R98, R98 ;  /* 0x0000006200627308 */ /* 0x000fe20000000800 */
[----:B------:R-:W-:-:S07]  /*1a210*/  FFMA.FTZ R101, R101, R21, -R140 ;  /* 0x0000001565657223 */ /* 0x000fce000001088c */
[----:B------:R-:W0:Y:S01]  /*1a220*/  MUFU.EX2 R131, R131 ;  /* 0x0000008300837308 */ /* 0x000e220000000800 */
[-CC-:B------:R-:W-:Y:S01]  /*1a230*/  FFMA.FTZ R102, R115, R21.reuse, -R140.reuse ;  /* 0x0000001573667223 */ /* 0x180fe2000001088c */
[----:B------:R-:W-:Y:S01]  /*1a240*/  FFMA.FTZ R86, R137, R21, -R140 ;  /* 0x0000001589567223 */ /* 0x000fe2000001088c */
[----:B-1----:R-:W-:-:S05]  /*1a250*/  FADD.FTZ R145, R133, R145 ;  /* 0x0000009185917221 */ /* 0x002fca0000010000 */
[----:B------:R-:W-:Y:S01]  /*1a260*/  MUFU.EX2 R130, R130 ;  /* 0x0000008200827308 */ /* 0x000fe20000000800 */
[----:B------:R-:W-:Y:S02]  /*1a270*/  WARPGROUP.DEPBAR.LE gsb0, 0x0 ;  /* 0x00008000000079c5 */ /* 0x000fe40000010000 */
[----:B------:R1:W-:Y:S06]  /*1a280*/  BAR.ARV R109, 0x100 ;  /* 0x0004006d0000751d */ /* 0x0003ec0000002000 */
[----:B-1----:R-:W-:Y:S01]  /*1a290*/  FADD.FTZ R109, R108, R111 ;  /* 0x0000006f6c6d7221 */ /* 0x002fe20000010000 */
[----:B------:R-:W-:-:S02]  /*1a2a0*/  @!P1 IMAD R108, R15, 0x8, R16 ;  /* 0x000000080f6c9824 */ /* 0x000fc400078e0210 */
[----:B------:R-:W-:Y:S02]  /*1a2b0*/  @!P1 IMAD R111, R22, 0x8, R16 ;  /* 0x00000008166f9824 */ /* 0x000fe400078e0210 */
[----:B------:R-:W-:Y:S02]  /*1a2c0*/  @!P1 VIADD R108, R108, 0x31c60 ;  /* 0x00031c606c6c9836 */ /* 0x000fe40000000000 */
[----:B------:R-:W-:-:S03]  /*1a2d0*/  @!P1 VIADD R111, R111, 0x31c40 ;  /* 0x00031c406f6f9836 */ /* 0x000fc60000000000 */
[----:B------:R-:W-:Y:S02]  /*1a2e0*/  @!P1 PRMT R108, RZ, 0x654, R108 ;  /* 0x00000654ff6c9816 */ /* 0x000fe4000000006c */
[----:B------:R-:W-:-:S04]  /*1a2f0*/  @!P1 PRMT R111, RZ, 0x654, R111 ;  /* 0x00000654ff6f9816 */ /* 0x000fc8000000006f */
[----:B------:R-:W-:Y:S01]  /*1a300*/  @!P1 SYNCS.ARRIVE.TRANS64.RED.A1T0 RZ, [R111+URZ], RZ ;  /* 0x000000ff6fff99a7 */ /* 0x000fe2000810043f */
[----:B------:R1:W-:Y:S02]  /*1a310*/  @!P1 SYNCS.ARRIVE.TRANS64.RED.A1T0 RZ, [R108+URZ], RZ ;  /* 0x000000ff6cff99a7 */ /* 0x0003e4000810043f */
[----:B-1----:R-:W-:Y:S08]  /*1a320*/  MUFU.EX2 R108, R89 ;  /* 0x00000059006c7308 */ /* 0x002ff00000000800 */
[----:B------:R-:W-:Y:S08]  /*1a330*/  MUFU.EX2 R89, R93 ;  /* 0x0000005d00597308 */ /* 0x000ff00000000800 */
[----:B------:R-:W1:Y:S01]  /*1a340*/  MUFU.EX2 R93, R95 ;  /* 0x0000005f005d7308 */ /* 0x000e620000000800 */
[----:B------:R-:W-:Y:S01]  /*1a350*/  FADD.FTZ R15, R107, R109 ;  /* 0x0000006d6b0f7221 */ /* 0x000fe20000010000 */
[----:B------:R-:W-:-:S06]  /*1a360*/  F2FP.BF16.F32.PACK_AB R107, R124, R107 ;  /* 0x0000006b7c6b723e */ /* 0x000fcc00000010ff */
[----:B------:R-:W4:Y:S01]  /*1a370*/  MUFU.EX2 R95, R99 ;  /* 0x00000063005f7308 */ /* 0x000f220000000800 */
[----:B------:R-:W-:Y:S01]  /*1a380*/  FADD.FTZ R124, R124, R15 ;  /* 0x0000000f7c7c7221 */ /* 0x000fe20000010000 */
[----:B---3--:R-:W-:-:S06]  /*1a390*/  FADD.FTZ R145, R132, R145 ;  /* 0x0000009184917221 */ /* 0x008fcc0000010000 */
[----:B------:R-:W3:Y:S08]  /*1a3a0*/  MUFU.EX2 R100, R100 ;  /* 0x0000006400647308 */ /* 0x000ef00000000800 */
[----:B------:R-:W2:Y:S01]  /*1a3b0*/  MUFU.EX2 R129, R129 ;  /* 0x0000008100817308 */ /* 0x000ea20000000800 */
[----:B------:R-:W-:-:S07]  /*1a3c0*/  FFMA.FTZ R112, R112, R21, -R140 ;  /* 0x0000001570707223 */ /* 0x000fce000001088c */
[----:B------:R-:W-:Y:S01]  /*1a3d0*/  MUFU.EX2 R137, R77 ;  /* 0x0000004d00897308 */ /* 0x000fe20000000800 */
[----:B0-----:R-:W-:-:S07]  /*1a3e0*/  FADD.FTZ R145, R131, R145 ;  /* 0x0000009183917221 */ /* 0x001fce0000010000 */
[----:B------:R1:W-:Y:S08]  /*1a3f0*/  MUFU.EX2 R111, R76 ;  /* 0x0000004c006f7308 */ /* 0x0003f00000000800 */
[----:B------:R-:W0:Y:S01]  /*1a400*/  MUFU.EX2 R77, R101 ;  /* 0x00000065004d7308 */ /* 0x000e220000000800 */
[----:B-1----:R-:W-:-:S07]  /*1a410*/  FADD.FTZ R76, R93, R124 ;  /* 0x0000007c5d4c7221 */ /* 0x002fce0000010000 */
[----:B------:R-:W1:Y:S01]  /*1a420*/  MUFU.EX2 R128, R128 ;  /* 0x0000008000807308 */ /* 0x000e620000000800 */
[----:B------:R-:W-:Y:S01]  /*1a430*/  FADD.FTZ R76, R98, R76 ;  /* 0x0000004c624c7221 */ /* 0x000fe20000010000 */
[----:B------:R-:W-:-:S06]  /*1a440*/  FADD.FTZ R145, R130, R145 ;  /* 0x0000009182917221 */ /* 0x000fcc0000010000 */
[----:B------:R-:W1:Y:S01]  /*1a450*/  MUFU.EX2 R102, R102 ;  /* 0x0000006600667308 */ /* 0x000e620000000800 */
[----:B----4-:R-:W-:-:S07]  /*1a460*/  FADD.FTZ R76, R95, R76 ;  /* 0x0000004c5f4c7221 */ /* 0x010fce0000010000 */
[----:B------:R-:W4:Y:S01]  /*1a470*/  MUFU.EX2 R127, R127 ;  /* 0x0000007f007f7308 */ /* 0x000f220000000800 */
[-CC-:B------:R-:W-:Y:S01]  /*1a480*/  FFMA.FTZ R113, R113, R21.reuse, -R140.reuse ;  /* 0x0000001571717223 */ /* 0x180fe2000001088c */
[----:B------:R-:W-:Y:S01]  /*1a490*/  FFMA.FTZ R75, R90, R21, -R140 ;  /* 0x000000155a4b7223 */ /* 0x000fe2000001088c */
[----:B---3--:R-:W-:-:S05]  /*1a4a0*/  FADD.FTZ R76, R100, R76 ;  /* 0x0000004c644c7221 */ /* 0x008fca0000010000 */
[----:B------:R-:W3:Y:S01]  /*1a4b0*/  MUFU.EX2 R103, R103 ;  /* 0x0000006700677308 */ /* 0x000ee20000000800 */
[----:B------:R0:W-:Y:S01]  /*1a4c0*/  STSM.16.M88.4 [R17+0x24300], R104 ;  /* 0x0243006811007844 */ /* 0x0001e20000000200 */
[----:B--2---:R-:W-:-:S06]  /*1a4d0*/  FADD.FTZ R145, R129, R145 ;  /* 0x0000009181917221 */ /* 0x004fcc0000010000 */
[----:B------:R-:W2:Y:S01]  /*1a4e0*/  MUFU.EX2 R126, R126 ;  /* 0x0000007e007e7308 */ /* 0x000ea20000000800 */
[----:B------:R-:W-:-:S07]  /*1a4f0*/  F2FP.BF16.F32.PACK_AB R95, R100, R95 ;  /* 0x0000005f645f723e */ /* 0x000fce00000010ff */
[----:B------:R-:W2:Y:S01]  /*1a500*/  MUFU.EX2 R112, R112 ;  /* 0x0000007000707308 */ /* 0x000ea20000000800 */
[----:B------:R-:W-:-:S07]  /*1a510*/  FFMA.FTZ R115, R157, R21, -R140 ;  /* 0x000000159d737223 */ /* 0x000fce000001088c */
[----:B------:R-:W2:Y:S01]  /*1a520*/  MUFU.EX2 R125, R125 ;  /* 0x0000007d007d7308 */ /* 0x000ea20000000800 */
[----:B------:R-:W-:-:S07]  /*1a530*/  FFMA.FTZ R116, R116, R21, -R140 ;  /* 0x0000001574747223 */ /* 0x000fce000001088c */
[----:B0-----:R-:W-:Y:S08]  /*1a540*/  MUFU.EX2 R107, R97 ;  /* 0x00000061006b7308 */ /* 0x001ff00000000800 */
[----:B------:R-:W0:Y:S08]  /*1a550*/  MUFU.EX2 R97, R113 ;  /* 0x0000007100617308 */ /* 0x000e300000000800 */
[----:B------:R1:W-:Y:S02]  /*1a560*/  MUFU.EX2 R100, R75 ;  /* 0x0000004b00647308 */ /* 0x0003e40000000800 */
[----:B-1----:R-:W-:Y:S01]  /*1a570*/  FADD.FTZ R75, R77, R76 ;  /* 0x0000004c4d4b7221 */ /* 0x002fe20000010000 */
[----:B------:R-:W-:-:S05]  /*1a580*/  FADD.FTZ R76, R128, R145 ;  /* 0x00000091804c7221 */ /* 0x000fca0000010000 */
[----:B------:R-:W-:Y:S01]  /*1a590*/  MUFU.EX2 R114, R114 ;  /* 0x0000007200727308 */ /* 0x000fe20000000800 */
[----:B------:R-:W-:Y:S01]  /*1a5a0*/  FADD.FTZ R75, R102, R75 ;  /* 0x0000004b664b7221 */ /* 0x000fe20000010000 */
[----:B----4-:R-:W-:-:S06]  /*1a5b0*/  FADD.FTZ R76, R127, R76 ;  /* 0x0000004c7f4c7221 */ /* 0x010fcc0000010000 */
[----:B------:R-:W1:Y:S01]  /*1a5c0*/  MUFU.EX2 R135, R81 ;  /* 0x0000005100877308 */ /* 0x000e620000000800 */
[----:B---3--:R-:W-:Y:S01]  /*1a5d0*/  FADD.FTZ R75, R103, R75 ;  /* 0x0000004b674b7221 */ /* 0x008fe20000010000 */
[----:B------:R-:W-:-:S06]  /*1a5e0*/  FFMA.FTZ R117, R117, R21, -R140 ;  /* 0x0000001575757223 */ /* 0x000fcc000001088c */
[----:B------:R-:W-:Y:S01]  /*1a5f0*/  MUFU.EX2 R99, R115 ;  /* 0x0000007300637308 */ /* 0x000fe20000000800 */
[----:B------:R-:W-:-:S07]  /*1a600*/  FFMA.FTZ R118, R118, R21, -R140 ;  /* 0x0000001576767223 */ /* 0x000fce000001088c */
[----:B------:R-:W3:Y:S08]  /*1a610*/  MUFU.EX2 R109, R73 ;  /* 0x00000049006d7308 */ /* 0x000ef00000000800 */
[----:B------:R2:W-:Y:S01]  /*1a620*/  MUFU.EX2 R101, R78 ;  /* 0x0000004e00657308 */ /* 0x0005e20000000800 */
[----:B------:R-:W-:Y:S01]  /*1a630*/  FFMA.FTZ R119, R119, R21, -R140 ;  /* 0x0000001577777223 */ /* 0x000fe2000001088c */
[----:B--2---:R-:W-:-:S06]  /*1a640*/  FADD.FTZ R78, R126, R76 ;  /* 0x0000004c7e4e7221 */ /* 0x004fcc0000010000 */
[----:B------:R-:W2:Y:S01]  /*1a650*/  MUFU.EX2 R116, R116 ;  /* 0x0000007400747308 */ /* 0x000ea20000000800 */
[----:B------:R-:W-:Y:S01]  /*1a660*/  FADD.FTZ R76, R112, R75 ;  /* 0x0000004b704c7221 */ /* 0x000fe20000010000 */
[----:B------:R-:W-:-:S06]  /*1a670*/  FADD.FTZ R78, R125, R78 ;  /* 0x0000004e7d4e7221 */ /* 0x000fcc0000010000 */
[----:B------:R-:W4:Y:S01]  /*1a680*/  MUFU.EX2 R136, R80 ;  /* 0x0000005000887308 */ /* 0x000f220000000800 */
[----:B0-----:R-:W-:Y:S01]  /*1a690*/  FADD.FTZ R76, R97, R76 ;  /* 0x0000004c614c7221 */ /* 0x001fe20000010000 */
[----:B------:R-:W-:-:S06]  /*1a6a0*/  FADD.FTZ R78, R111, R78 ;  /* 0x0000004e6f4e7221 */ /* 0x000fcc0000010000 */
[----:B------:R-:W0:Y:S01]  /*1a6b0*/  MUFU.EX2 R117, R117 ;  /* 0x0000007500757308 */ /* 0x000e220000000800 */
[----:B------:R-:W-:Y:S01]  /*1a6c0*/  FFMA.FTZ R120, R120, R21, -R140 ;  /* 0x0000001578787223 */ /* 0x000fe2000001088c */
[----:B-1----:R-:W-:-:S06]  /*1a6d0*/  FADD.FTZ R78, R135, R78 ;  /* 0x0000004e874e7221 */ /* 0x002fcc0000010000 */
[----:B------:R-:W1:Y:S01]  /*1a6e0*/  MUFU.EX2 R118, R118 ;  /* 0x0000007600767308 */ /* 0x000e620000000800 */
[----:B---3--:R-:W-:-:S07]  /*1a6f0*/  FADD.FTZ R78, R109, R78 ;  /* 0x0000004e6d4e7221 */ /* 0x008fce0000010000 */
[----:B------:R3:W-:Y:S01]  /*1a700*/  MUFU.EX2 R75, R79 ;  /* 0x0000004f004b7308 */ /* 0x0007e20000000800 */
[-CC-:B------:R-:W-:Y:S01]  /*1a710*/  FFMA.FTZ R121, R121, R21.reuse, -R140.reuse ;  /* 0x0000001579797223 */ /* 0x180fe2000001088c */
[----:B------:R-:W-:Y:S01]  /*1a720*/  FFMA.FTZ R87, R138, R21, -R140 ;  /* 0x000000158a577223 */ /* 0x000fe2000001088c */
[----:B---3--:R-:W-:-:S05]  /*1a730*/  FADD.FTZ R79, R114, R76 ;  /* 0x0000004c724f7221 */ /* 0x008fca0000010000 */
[----:B------:R-:W3:Y:S01]  /*1a740*/  MUFU.EX2 R119, R119 ;  /* 0x0000007700777308 */ /* 0x000ee20000000800 */
[----:B------:R-:W-:Y:S01]  /*1a750*/  FADD.FTZ R79, R99, R79 ;  /* 0x0000004f634f7221 */ /* 0x000fe20000010000 */
[-CC-:B------:R-:W-:Y:S01]  /*1a760*/  FFMA.FTZ R122, R122, R21.reuse, -R140.reuse ;  /* 0x000000157a7a7223 */ /* 0x180fe2000001088c */
[-CC-:B------:R-:W-:Y:S01]  /*1a770*/  FFMA.FTZ R90, R139, R21.reuse, -R140.reuse ;  /* 0x000000158b5a7223 */ /* 0x180fe2000001088c */
[----:B------:R-:W-:Y:S01]  /*1a780*/  FFMA.FTZ R146, R146, R21, -R140 ;  /* 0x0000001592927223 */ /* 0x000fe2000001088c */
[----:B--2---:R-:W-:-:S03]  /*1a790*/  FADD.FTZ R79, R116, R79 ;  /* 0x0000004f744f7221 */ /* 0x004fc60000010000 */
[----:B------:R-:W2:Y:S01]  /*1a7a0*/  MUFU.EX2 R120, R120 ;  /* 0x0000007800787308 */ /* 0x000ea20000000800 */
[-CC-:B------:R-:W-:Y:S01]  /*1a7b0*/  FFMA.FTZ R148, R148, R21.reuse, -R140.reuse ;  /* 0x0000001594947223 */ /* 0x180fe2000001088c */
[-CC-:B------:R-:W-:Y:S01]  /*1a7c0*/  FFMA.FTZ R149, R149, R21.reuse, -R140.reuse ;  /* 0x0000001595957223 */ /* 0x180fe2000001088c */
[----:B------:R-:W-:-:S05]  /*1a7d0*/  FFMA.FTZ R150, R150, R21, -R140 ;  /* 0x0000001596967223 */ /* 0x000fca000001088c */
[----:B------:R-:W2:Y:S08]  /*1a7e0*/  MUFU.EX2 R138, R72 ;  /* 0x00000048008a7308 */ /* 0x000eb00000000800 */
[----:B------:R4:W-:Y:S08]  /*1a7f0*/  MUFU.EX2 R141, R84 ;  /* 0x00000054008d7308 */ /* 0x0009f00000000800 */
[----:B------:R-:W-:Y:S01]  /*1a800*/  MUFU.EX2 R140, R85 ;  /* 0x00000055008c7308 */ /* 0x000fe20000000800 */
[----:B----4-:R-:W-:-:S04]  /*1a810*/  FADD.FTZ R84, R136, R78 ;  /* 0x0000004e88547221 */ /* 0x010fc80000010000 */
[----:B------:R-:W-:-:S03]  /*1a820*/  FADD.FTZ R84, R108, R84 ;  /* 0x000000546c547221 */ /* 0x000fc60000010000 */
[----:B------:R0:W-:Y:S01]  /*1a830*/  MUFU.EX2 R106, R96 ;  /* 0x00000060006a7308 */ /* 0x0001e20000000800 */
[----:B------:R-:W-:-:S07]  /*1a840*/  FADD.FTZ R84, R137, R84 ;  /* 0x0000005489547221 */ /* 0x000fce0000010000 */
[----:B------:R-:W4:Y:S01]  /*1a850*/  MUFU.EX2 R85, R121 ;  /* 0x0000007900557308 */ /* 0x000f220000000800 */
[----:B0-----:R-:W-:Y:S01]  /*1a860*/  FADD.FTZ R96, R117, R79 ;  /* 0x0000004f75607221 */ /* 0x001fe20000010000 */
[----:B------:R-:W-:-:S03]  /*1a870*/  F2FP.BF16.F32.PACK_AB R79, R112, R103 ;  /* 0x00000067704f723e */ /* 0x000fc600000010ff */
[----:B-1----:R-:W-:-:S03]  /*1a880*/  FADD.FTZ R96, R118, R96 ;  /* 0x0000006076607221 */ /* 0x002fc60000010000 */
[----:B------:R-:W0:Y:S01]  /*1a890*/  MUFU.EX2 R122, R122 ;  /* 0x0000007a007a7308 */ /* 0x000e220000000800 */
[----:B---3--:R-:W-:Y:S01]  /*1a8a0*/  FADD.FTZ R103, R119, R96 ;  /* 0x0000006077677221 */ /* 0x008fe20000010000 */
[----:B------:R-:W-:-:S06]  /*1a8b0*/  FADD.FTZ R113, R107, R84 ;  /* 0x000000546b717221 */ /* 0x000fcc0000010000 */
[----:B------:R-:W1:Y:S01]  /*1a8c0*/  MUFU.EX2 R139, R14 ;  /* 0x0000000e008b7308 */ /* 0x000e620000000800 */
[----:B------:R-:W-:Y:S01]  /*1a8d0*/  F2FP.BF16.F32.PACK_AB R93, R98, R93 ;  /* 0x0000005d625d723e */ /* 0x000fe200000010ff */
[----:B--2---:R-:W-:-:S06]  /*1a8e0*/  FADD.FTZ R84, R120, R103 ;  /* 0x0000006778547221 */ /* 0x004fcc0000010000 */
[----:B------:R2:W3:Y:S01]  /*1a8f0*/  MUFU.EX2 R15, R94 ;  /* 0x0000005e000f7308 */ /* 0x0004e20000000800 */
[----:B------:R-:W-:Y:S01]  /*1a900*/  FADD.FTZ R113, R138, R113 ;  /* 0x000000718a717221 */ /* 0x000fe20000010000 */
[----:B------:R-:W-:-:S06]  /*1a910*/  F2FP.BF16.F32.PACK_AB R76, R129, R130 ;  /* 0x00000082814c723e */ /* 0x000fcc00000010ff */
[----:B------:R4:W3:Y:S01]  /*1a920*/  MUFU.EX2 R105, R92 ;  /* 0x0000005c00697308 */ /* 0x0008e20000000800 */
[----:B--2---:R-:W-:Y:S02]  /*1a930*/  F2FP.BF16.F32.PACK_AB R94, R131, R132 ;  /* 0x00000084835e723e */ /* 0x004fe400000010ff */
[----:B------:R-:W-:Y:S02]  /*1a940*/  F2FP.BF16.F32.PACK_AB R77, R102, R77 ;  /* 0x0000004d664d723e */ /* 0x000fe400000010ff */
[----:B------:R-:W-:-:S03]  /*1a950*/  F2FP.BF16.F32.PACK_AB R78, R127, R128 ;  /* 0x000000807f4e723e */ /* 0x000fc600000010ff */
[----:B------:R-:W2:Y:S01]  /*1a960*/  MUFU.EX2 R91, R91 ;  /* 0x0000005b005b7308 */ /* 0x000ea20000000800 */
[----:B----4-:R-:W-:-:S05]  /*1a970*/  F2FP.BF16.F32.PACK_AB R92, R133, R134 ;  /* 0x00000086855c723e */ /* 0x010fca00000010ff */
[----:B------:R4:W-:Y:S04]  /*1a980*/  STSM.16.M88.4 [R17+0x25b00], R92 ;  /* 0x025b005c11007844 */ /* 0x0009e80000000200 */
[----:B------:R0:W-:Y:S01]  /*1a990*/  STSM.16.M88.4 [R17+0x27300], R76 ;  /* 0x0273004c11007844 */ /* 0x0001e20000000200 */
[----:B------:R-:W2:Y:S01]  /*1a9a0*/  MUFU.EX2 R88, R88 ;  /* 0x0000005800587308 */ /* 0x000ea20000000800 */
[----:B----4-:R-:W-:Y:S01]  /*1a9b0*/  FADD.FTZ R95, R85, R84 ;  /* 0x00000054555f7221 */ /* 0x010fe20000010000 */
[----:B------:R-:W-:-:S06]  /*1a9c0*/  FADD.FTZ R84, R106, R113 ;  /* 0x000000716a547221 */ /* 0x000fcc0000010000 */
[----:B------:R1:W-:Y:S01]  /*1a9d0*/  MUFU.EX2 R92, R86 ;  /* 0x00000056005c7308 */ /* 0x0003e20000000800 */
[----:B0-----:R-:W-:Y:S01]  /*1a9e0*/  FADD.FTZ R78, R122, R95 ;  /* 0x0000005f7a4e7221 */ /* 0x001fe20000010000 */
[----:B-1----:R-:W-:-:S03]  /*1a9f0*/  FADD.FTZ R86, R139, R84 ;  /* 0x000000548b567221 */ /* 0x002fc60000010000 */
[----:B---3--:R-:W-:-:S03]  /*1aa00*/  FADD.FTZ R84, R15, R78 ;  /* 0x0000004e0f547221 */ /* 0x008fc60000010000 */
[----:B------:R-:W0:Y:S01]  /*1aa10*/  MUFU.EX2 R82, R82 ;  /* 0x0000005200527308 */ /* 0x000e220000000800 */
[----:B------:R-:W-:-:S04]  /*1aa20*/  FADD.FTZ R95, R105, R86 ;  /* 0x00000056695f7221 */ /* 0x000fc80000010000 */
[----:B------:R-:W-:-:S03]  /*1aa30*/  FADD.FTZ R86, R140, R95 ;  /* 0x0000005f8c567221 */ /* 0x000fc60000010000 */
[----:B------:R2:W-:Y:S08]  /*1aa40*/  MUFU.EX2 R93, R87 ;  /* 0x00000057005d7308 */ /* 0x0005f00000000800 */
[----:B------:R-:W1:Y:S01]  /*1aa50*/  MUFU.EX2 R123, R142 ;  /* 0x0000008e007b7308 */ /* 0x000e620000000800 */
[----:B--2---:R-:W-:-:S04]  /*1aa60*/  FADD.FTZ R87, R91, R84 ;  /* 0x000000545b577221 */ /* 0x004fc80000010000 */
[----:B------:R-:W-:-:S03]  /*1aa70*/  FADD.FTZ R84, R100, R87 ;  /* 0x0000005764547221 */ /* 0x000fc60000010000 */
[----:B------:R-:W2:Y:S08]  /*1aa80*/  MUFU.EX2 R83, R83 ;  /* 0x0000005300537308 */ /* 0x000eb00000000800 */
[----:B------:R-:W3:Y:S08]  /*1aa90*/  MUFU.EX2 R81, R143 ;  /* 0x0000008f00517308 */ /* 0x000ef00000000800 */
[----:B------:R4:W-:Y:S02]  /*1aaa0*/  MUFU.EX2 R94, R90 ;  /* 0x0000005a005e7308 */ /* 0x0009e40000000800 */
[----:B----4-:R-:W-:-:S06]  /*1aab0*/  FADD.FTZ R90, R89, R86 ;  /* 0x00000056595a7221 */ /* 0x010fcc0000010000 */
[----:B------:R-:W4:Y:S01]  /*1aac0*/  MUFU.EX2 R104, R147 ;  /* 0x0000009300687308 */ /* 0x000f220000000800 */
[----:B------:R-:W-:Y:S01]  /*1aad0*/  FADD.FTZ R86, R101, R84 ;  /* 0x0000005465567221 */ /* 0x000fe20000010000 */
[----:B------:R-:W-:-:S03]  /*1aae0*/  FADD.FTZ R103, R141, R90 ;  /* 0x0000005a8d677221 */ /* 0x000fc60000010000 */
[----:B------:R-:W-:Y:S01]  /*1aaf0*/  FADD.FTZ R87, R75, R86 ;  /* 0x000000564b577221 */ /* 0x000fe20000010000 */
[----:B------:R-:W-:Y:S01]  /*1ab00*/  F2FP.BF16.F32.PACK_AB R96, R125, R126 ;  /* 0x0000007e7d60723e */ /* 0x000fe200000010ff */
[----:B------:R-:W-:Y:S01]  /*1ab10*/  FADD.FTZ R102, R88, R103 ;  /* 0x0000006758667221 */ /* 0x000fe20000010000 */
[----:B------:R-:W4:Y:S01]  /*1ab20*/  MUFU.EX2 R14, R151 ;  /* 0x00000097000e7308 */ /* 0x000f220000000800 */
[----:B------:R-:W-:Y:S02]  /*1ab30*/  F2FP.BF16.F32.PACK_AB R97, R114, R97 ;  /* 0x000000617261723e */ /* 0x000fe400000010ff */
[----:B------:R-:W-:Y:S02]  /*1ab40*/  F2FP.BF16.F32.PACK_AB R98, R135, R111 ;  /* 0x0000006f8762723e */ /* 0x000fe400000010ff */
[----:B------:R-:W-:Y:S01]  /*1ab50*/  F2FP.BF16.F32.PACK_AB R99, R116, R99 ;  /* 0x000000637463723e */ /* 0x000fe200000010ff */
[----:B0-----:R-:W-:Y:S01]  /*1ab60*/  FADD.FTZ R90, R82, R87 ;  /* 0x00000057525a7221 */ /* 0x001fe20000010000 */
[----:B------:R-:W-:Y:S01]  /*1ab70*/  F2FP.BF16.F32.PACK_AB R76, R136, R109 ;  /* 0x0000006d884c723e */ /* 0x000fe200000010ff */
[----:B------:R-:W0:Y:S01]  /*1ab80*/  MUFU.EX2 R72, R152 ;  /* 0x0000009800487308 */ /* 0x000e220000000800 */
[----:B------:R-:W-:-:S02]  /*1ab90*/  F2FP.BF16.F32.PACK_AB R77, R118, R117 ;  /* 0x00000075764d723e */ /* 0x000fc400000010ff */
[----:B------:R-:W-:Y:S02]  /*1aba0*/  F2FP.BF16.F32.PACK_AB R78, R137, R108 ;  /* 0x0000006c894e723e */ /* 0x000fe400000010ff */
[----:B------:R-:W-:Y:S01]  /*1abb0*/  F2FP.BF16.F32.PACK_AB R79, R120, R119 ;  /* 0x00000077784f723e */ /* 0x000fe200000010ff */
[----:B-1----:R-:W-:Y:S01]  /*1abc0*/  FADD.FTZ R102, R123, R102 ;  /* 0x000000667b667221 */ /* 0x002fe20000010000 */
[----:B------:R-:W-:Y:S01]  /*1abd0*/  STSM.16.M88.4 [R17+0x28b00], R96 ;  /* 0x028b006011007844 */ /* 0x000fe20000000200 */
[----:B------:R-:W1:Y:S01]  /*1abe0*/  MUFU.EX2 R146, R146 ;  /* 0x0000009200927308 */ /* 0x000e620000000800 */
[----:B------:R-:W-:Y:S01]  /*1abf0*/  F2FP.BF16.F32.PACK_AB R87, R91, R15 ;  /* 0x0000000f5b57723e */ /* 0x000fe200000010ff */
[----:B--2---:R-:W-:Y:S01]  /*1ac00*/  FADD.FTZ R15, R83, R90 ;  /* 0x0000005a530f7221 */ /* 0x004fe20000010000 */
[----:B------:R3:W-:Y:S05]  /*1ac10*/  STSM.16.M88.4 [R17+0x2a300], R76 ;  /* 0x02a3004c11007844 */ /* 0x0007ea0000000200 */
[----:B------:R-:W2:Y:S01]  /*1ac20*/  MUFU.EX2 R73, R153 ;  /* 0x0000009900497308 */ /* 0x000ea20000000800 */
[----:B------:R-:W-:Y:S01]  /*1ac30*/  FADD.FTZ R90, R92, R15 ;  /* 0x0000000f5c5a7221 */ /* 0x000fe20000010000 */
[----:B---3--:R-:W-:Y:S01]  /*1ac40*/  FADD.FTZ R79, R81, R102 ;  /* 0x00000066514f7221 */ /* 0x008fe20000010000 */
[----:B------:R-:W-:-:S03]  /*1ac50*/  F2FP.BF16.F32.PACK_AB R78, R141, R89 ;  /* 0x000000598d4e723e */ /* 0x000fc600000010ff */
[----:B----4-:R-:W-:Y:S01]  /*1ac60*/  FADD.FTZ R89, R104, R79 ;  /* 0x0000004f68597221 */ /* 0x010fe20000010000 */
[----:B------:R-:W-:Y:S01]  /*1ac70*/  FADD.FTZ R15, R93, R90 ;  /* 0x0000005a5d0f7221 */ /* 0x000fe20000010000 */
[----:B------:R-:W-:Y:S02]  /*1ac80*/  F2FP.BF16.F32.PACK_AB R79, R82, R75 ;  /* 0x0000004b524f723e */ /* 0x000fe400000010ff */
[----:B------:R-:W-:Y:S01]  /*1ac90*/  FADD.FTZ R75, R14, R89 ;  /* 0x000000590e4b7221 */ /* 0x000fe20000010000 */
[----:B------:R-:W-:Y:S01]  /*1aca0*/  FADD.FTZ R15, R94, R15 ;  /* 0x0000000f5e0f7221 */ /* 0x000fe20000010000 */
[----:B------:R-:W-:Y:S02]  /*1acb0*/  F2FP.BF16.F32.PACK_AB R89, R92, R83 ;  /* 0x000000535c59723e */ /* 0x000fe400000010ff */
[----:B0-----:R-:W-:Y:S01]  /*1acc0*/  FADD.FTZ R92, R72, R75 ;  /* 0x0000004b485c7221 */ /* 0x001fe20000010000 */
[----:B-1----:R-:W-:-:S03]  /*1acd0*/  FADD.FTZ R82, R146, R15 ;  /* 0x0000000f92527221 */ /* 0x002fc60000010000 */
[----:B--2---:R-:W-:Y:S01]  /*1ace0*/  FADD.FTZ R15, R73, R92 ;  /* 0x0000005c490f7221 */ /* 0x004fe20000010000 */
[----:B------:R-:W-:Y:S02]  /*1acf0*/  F2FP.BF16.F32.PACK_AB R92, R72, R14 ;  /* 0x0000000e485c723e */ /* 0x000fe400000010ff */
[----:B------:R-:W2:Y:S01]  /*1ad00*/  LDL.LU R14, [R1+0x20] ;  /* 0x00002000010e7983 */ /* 0x000ea20000300800 */
[----:B------:R-:W0:Y:S08]  /*1ad10*/  MUFU.EX2 R95, R148 ;  /* 0x00000094005f7308 */ /* 0x000e300000000800 */
[----:B------:R-:W1:Y:S08]  /*1ad20*/  MUFU.EX2 R80, R154 ;  /* 0x0000009a00507308 */ /* 0x000e700000000800 */
[----:B------:R-:W3:Y:S08]  /*1ad30*/  MUFU.EX2 R149, R149 ;  /* 0x0000009500957308 */ /* 0x000ef00000000800 */
[----:B------:R-:W4:Y:S01]  /*1ad40*/  MUFU.EX2 R150, R150 ;  /* 0x0000009600967308 */ /* 0x000f220000000800 */
[----:B------:R-:W-:Y:S01]  /*1ad50*/  F2FP.BF16.F32.PACK_AB R84, R138, R107 ;  /* 0x0000006b8a54723e */ /* 0x000fe200000010ff */
[----:B0-----:R-:W-:Y:S01]  /*1ad60*/  FADD.FTZ R82, R95, R82 ;  /* 0x000000525f527221 */ /* 0x001fe20000010000 */
[----:B------:R-:W-:-:S02]  /*1ad70*/  F2FP.BF16.F32.PACK_AB R85, R122, R85 ;  /* 0x000000557a55723e */ /* 0x000fc400000010ff */
[----:B------:R-:W-:Y:S01]  /*1ad80*/  F2FP.BF16.F32.PACK_AB R86, R139, R106 ;  /* 0x0000006a8b56723e */ /* 0x000fe200000010ff */
[----:B-1----:R-:W-:Y:S01]  /*1ad90*/  FADD.FTZ R15, R80, R15 ;  /* 0x0000000f500f7221 */ /* 0x002fe20000010000 */
[----:B------:R-:W-:Y:S02]  /*1ada0*/  F2FP.BF16.F32.PACK_AB R76, R140, R105 ;  /* 0x000000698c4c723e */ /* 0x000fe400000010ff */
[----:B------:R-:W-:Y:S02]  /*1adb0*/  F2FP.BF16.F32.PACK_AB R77, R101, R100 ;  /* 0x00000064654d723e */ /* 0x000fe400000010ff */
[----:B------:R-:W-:Y:S02]  /*1adc0*/  F2FP.BF16.F32.PACK_AB R91, R94, R93 ;  /* 0x0000005d5e5b723e */ /* 0x000fe400000010ff */
[----:B------:R-:W-:Y:S02]  /*1add0*/  F2FP.BF16.F32.PACK_AB R88, R123, R88 ;  /* 0x000000587b58723e */ /* 0x000fe400000010ff */
[----:B------:R-:W-:-:S02]  /*1ade0*/  F2FP.BF16.F32.PACK_AB R90, R104, R81 ;  /* 0x00000051685a723e */ /* 0x000fc400000010ff */
[----:B------:R-:W-:Y:S01]  /*1adf0*/  F2FP.BF16.F32.PACK_AB R93, R95, R146 ;  /* 0x000000925f5d723e */ /* 0x000fe200000010ff */
[----:B---3--:R-:W-:Y:S01]  /*1ae00*/  FADD.FTZ R82, R149, R82 ;  /* 0x0000005295527221 */ /* 0x008fe20000010000 */
[----:B------:R-:W-:Y:S02]  /*1ae10*/  F2FP.BF16.F32.PACK_AB R94, R80, R73 ;  /* 0x00000049505e723e */ /* 0x000fe400000010ff */
[----:B----4-:R-:W-:Y:S01]  /*1ae20*/  F2FP.BF16.F32.PACK_AB R95, R150, R149 ;  /* 0x00000095965f723e */ /* 0x010fe200000010ff */
[----:B------:R-:W-:Y:S01]  /*1ae30*/  STSM.16.M88.4 [R17+0x2bb00], R84 ;  /* 0x02bb005411007844 */ /* 0x000fe20000000200 */
[----:B------:R-:W-:-:S03]  /*1ae40*/  FMUL.FTZ R24, R24, R0 ;  /* 0x0000000018187220 */ /* 0x000fc60000410000 */
[----:B------:R-:W-:Y:S01]  /*1ae50*/  STSM.16.M88.4 [R17+0x2d300], R76 ;  /* 0x02d3004c11007844 */ /* 0x000fe20000000200 */
[-C--:B------:R-:W-:Y:S01]  /*1ae60*/  FMUL.FTZ R25, R25, R0.reuse ;  /* 0x0000000019197220 */ /* 0x080fe20000410000 */
[-C--:B------:R-:W-:Y:S02]  /*1ae70*/  FMUL.FTZ R28, R28, R0.reuse ;  /* 0x000000001c1c7220 */ /* 0x080fe40000410000 */
[----:B------:R0:W-:Y:S01]  /*1ae80*/  STL [R1+0x18], R15 ;  /* 0x0000180f01007387 */ /* 0x0001e20000100800 */
[-C--:B------:R-:W-:Y:S01]  /*1ae90*/  FMUL.FTZ R29, R29, R0.reuse ;  /* 0x000000001d1d7220 */ /* 0x080fe20000410000 */
[-C--:B------:R-:W-:Y:S02]  /*1aea0*/  FMUL.FTZ R32, R32, R0.reuse ;  /* 0x0000000020207220 */ /* 0x080fe40000410000 */
[----:B------:R-:W-:Y:S01]  /*1aeb0*/  STSM.16.M88.4 [R17+0x2eb00], R88 ;  /* 0x02eb005811007844 */ /* 0x000fe20000000200 */
[-C--:B------:R-:W-:Y:S01]  /*1aec0*/  FMUL.FTZ R33, R33, R0.reuse ;  /* 0x0000000021217220 */ /* 0x080fe20000410000 */
[-C--:B------:R-:W-:Y:S01]  /*1aed0*/  FMUL.FTZ R36, R36, R0.reuse ;  /* 0x0000000024247220 */ /* 0x080fe20000410000 */
[-C--:B------:R-:W-:Y:S01]  /*1aee0*/  FMUL.FTZ R37, R37, R0.reuse ;  /* 0x0000000025257220 */ /* 0x080fe20000410000 */
[----:B------:R-:W-:Y:S01]  /*1aef0*/  STSM.16.M88.4 [R17+0x30300], R92 ;  /* 0x0303005c11007844 */ /* 0x000fe20000000200 */
[-C--:B------:R-:W-:Y:S01]  /*1af00*/  FMUL.FTZ R40, R40, R0.reuse ;  /* 0x0000000028287220 */ /* 0x080fe20000410000 */
[----:B0-----:R-:W-:Y:S01]  /*1af10*/  FADD.FTZ R15, R150, R82 ;  /* 0x00000052960f7221 */ /* 0x001fe20000010000 */
        /* <DEDUP_REMOVED lines=15> */
[----:B------:R-:W-:Y:S01]  /*1b010*/  @!PT LDS RZ, [RZ] ;  /* 0x00000000fffff984 */ /* 0x000fe20000000800 */
[----:B------:R-:W-:Y:S01]  /*1b020*/  @!PT LDS RZ, [RZ] ;  /* 0x00000000fffff984 */ /* 0x000fe20000000800 */
[----:B------:R-:W-:Y:S01]  /*1b030*/  @!PT LDS RZ, [RZ] ;  /* 0x00000000fffff984 */ /* 0x000fe20000000800 */
[----:B------:R-:W-:Y:S01]  /*1b040*/  @!PT LDS RZ, [RZ] ;  /* 0x00000000fffff984 */ /* 0x000fe20000000800 */
[----:B------:R0:W-:Y:S06]  /*1b050*/  MEMBAR.ALL.CTA ;  /* 0x0000000000007992 */ /* 0x0001ec0000008000 */
[----:B0-----:R-:W0:Y:S04]  /*1b060*/  FENCE.VIEW.ASYNC.S ;  /* 0x00000000000073c6 */ /* 0x001e280000000000 */
[----:B------:R1:W-:Y:S01]  /*1b070*/  STL [R1+0x3c], R15 ;  /* 0x00003c0f01007387 */ /* 0x0003e20000100800 */
        /* <DEDUP_REMOVED lines=25> */
[C---:B--2---:R-:W-:Y:S01]  /*1b210*/  VIADD R0, R14.reuse, 0xffffffff ;  /* 0xffffffff0e007836 */ /* 0x044fe20000000000 */
[----:B------:R-:W-:Y:S02]  /*1b220*/  ISETP.GT.AND P2, PT, R14, RZ, PT ;  /* 0x000000ff0e00720c */ /* 0x000fe40003f44270 */
[----:B------:R2:W5:Y:S04]  /*1b230*/  LDL R14, [R1+0x38] ;  /* 0x00003800010e7983 */ /* 0x0005680000100800 */
[----:B------:R1:W-:Y:S04]  /*1b240*/  STL [R1+0x20], R0 ;  /* 0x0000200001007387 */ /* 0x0003e80000100800 */
[----:B------:R2:W-:Y:S01]  /*1b250*/  STL [R1+0x14], R74 ;  /* 0x0000144a01007387 */ /* 0x0005e20000100800 */
[----:B-1----:R-:W-:Y:S01]  /*1b260*/  IMAD.MOV.U32 R0, RZ, RZ, R20 ;  /* 0x000000ffff007224 */ /* 0x002fe200078e0014 */
[----:B0-----:R-:W-:Y:S01]  /*1b270*/  NOP ;  /* 0x0000000000007918 */ /* 0x001fe20000000000 */
[----:B------:R-:W-:Y:S05]  /*1b280*/  @P2 BRA `(.L_x_1987) ;  /* 0xffffffac00a82947 */ /* 0x000fea000383ffff */
.L_x_1977:
[----:B------:R-:W-:Y:S05]  /*1b290*/  WARPSYNC.ALL ;  /* 0x0000000000007948 */ /* 0x000fea0003800000 */
[----:B------:R-:W-:Y:S06]  /*1b2a0*/  BAR.ARV 0x8, 0x1a0 ;  /* 0x0206800000007b1d */ /* 0x000fec0000002000 */
[----:B------:R-:W-:Y:S05]  /*1b2b0*/  @!P0 BRA `(.L_x_1988) ;  /* 0x0000000000048947 */ /* 0x000fea0003800000 */
[----:B------:R-:W-:Y:S01]  /*1b2c0*/  BPT.TRAP 0x1 ;  /* 0x000000040000795c */ /* 0x000fe20000300000 */
.L_x_1988:
[----:B------:R-:W3:Y:S01]  /*1b2d0*/  LDL R0, [R1+0x38] ;  /* 0x0000380001007983 */ /* 0x000ee20000100800 */
[----:B------:R-:W-:Y:S01]  /*1b2e0*/  IMAD R7, R22, 0x8, R16 ;  /* 0x0000000816077824 */ /* 0x000fe200078e0210 */
[----:B---3--:R-:W-:-:S04]  /*1b2f0*/  SHF.L.U32 R0, R0, 0x1f, RZ ;  /* 0x0000001f00007819 */ /* 0x008fc800000006ff */
[----:B------:R1:W3:Y:S01]  /*1b300*/  SYNCS.PHASECHK.TRANS64.TRYWAIT P2, [R7+URZ+0x31c50], R0 ;  /* 0x031c5000070075a7 */ /* 0x0002e2000804017f */
[----:B------:R-:W-:Y:S05]  /*1b310*/  @!P0 BRA `(.L_x_1989) ;  /* 0x0000000000048947 */ /* 0x000fea0003800000 */
[----:B------:R-:W-:Y:S01]  /*1b320*/  BPT.TRAP 0x1 ;  /* 0x000000040000795c */ /* 0x000fe20000300000 */
.L_x_1989:
[----:B-----5:R-:W4:Y:S01]  /*1b330*/  LDL.LU R2, [R1+0x5c] ;  /* 0x00005c0001027983 */ /* 0x020f220000300800 */
[----:B------:R-:W-:Y:S02]  /*1b340*/  VIADD R16, R16, 0x200 ;  /* 0x0000020010107836 */ /* 0x000fe40000000000 */
[----:B------:R-:W-:-:S03]  /*1b350*/  IMAD.MOV.U32 R3, RZ, RZ, -0x3ffffff0 ;  /* 0xc0000010ff037424 */ /* 0x000fc600078e00ff */
[----:B------:R-:W-:-:S04]  /*1b360*/  SHF.R.U32.HI R16, RZ, 0x4, R16 ;  /* 0x00000004ff107819 */ /* 0x000fc80000011610 */
[----:B------:R-:W-:-:S04]  /*1b370*/  LOP3.LUT R16, R16, 0x3fff, RZ, 0xc0, !PT ;  /* 0x00003fff10107812 */ /* 0x000fc800078ec0ff */
[----:B------:R-:W-:Y:S02]  /*1b380*/  LOP3.LUT R5, R16, 0x2400000, RZ, 0xfc, !PT ;  /* 0x0240000010057812 */ /* 0x000fe400078efcff */
[----:B----4-:R-:W-:Y:S01]  /*1b390*/  LOP3.LUT R2, R2, 0x10000, RZ, 0xfc, !PT ;  /* 0x0001000002027812 */ /* 0x010fe200078efcff */
[----:B---3--:R-:W-:Y:S06]  /*1b3a0*/  @P2 BRA `(.L_x_1990) ;  /* 0x0000000000082947 */ /* 0x008fec0003800000 */
[----:B------:R-:W3:Y:S02]  /*1b3b0*/  SYNCS.PHASECHK.TRANS64.TRYWAIT P0, [R7+URZ+0x31c50], R0 ;  /* 0x031c5000070075a7 */ /* 0x000ee4000800017f */
[----:B---3--:R-:W-:Y:S05]  /*1b3c0*/  @!P0 BRA `(.L_x_1991) ;  /* 0x0000008800248947 */ /* 0x008fea0003800000 */
.L_x_1990:
[----:B------:R-:W-:Y:S01]  /*1b3d0*/  IMAD R4, R22, 0x6c0, R5 ;  /* 0x000006c016047824 */ /* 0x000fe200078e0205 */
[----:B------:R-:W1:Y:S01]  /*1b3e0*/  LDL.LU R13, [R1+0x18] ;  /* 0x00001800010d7983 */ /* 0x000e620000300800 */
        /* <DEDUP_REMOVED lines=11> */
[----:B------:R-:W4:Y:S01]  /*1b4a0*/  LDL.LU R6, [R1+0x3c] ;  /* 0x00003c0001067983 */ /* 0x000f220000300800 */
[----:B------:R-:W-:-:S02]  /*1b4b0*/  IMAD.MOV.U32 R3, RZ, RZ, -0x3ffffff0 ;  /* 0xc0000010ff037424 */ /* 0x000fc400078e00ff */
[----:B------:R-:W-:Y:S01]  /*1b4c0*/  IMAD.MOV.U32 R5, RZ, RZ, -0x7fffffe0 ;  /* 0x80000020ff057424 */ /* 0x000fe200078e00ff */
[----:B------:R-:W5:Y:S01]  /*1b4d0*/  LDL.LU R12, [R1+0x38] ;  /* 0x00003800010c7983 */ /* 0x000f620000300800 */
        /* <DEDUP_REMOVED lines=33> */
[----:B-1-3--:R-:W1:Y:S02]  /*1b6f0*/  SHFL.BFLY PT, R0, R13, 0x2, 0x1f ;  /* 0x0c401f000d007f89 */ /* 0x00ae6400000e0000 */
[----:B-1----:R-:W-:Y:S01]  /*1b700*/  FADD.FTZ R0, R0, R13 ;  /* 0x0000000d00007221 */ /* 0x002fe20000010000 */
        /* <DEDUP_REMOVED lines=46> */
[----:B----4-:R-:W1:Y:S01]  /*1b9f0*/  SHFL.BFLY PT, R2, R6, 0x2, 0x1f ;  /* 0x0c401f0006027f89 */ /* 0x010e6200000e0000 */
[----:B------:R-:W-:Y:S02]  /*1ba00*/  R2UR UR5, R3 ;  /* 0x00000000030572ca */ /* 0x000fe400000e0000 */
[----:B------:R-:W-:Y:S01]  /*1ba10*/  R2UR UR7, R5 ;  /* 0x00000000050772ca */ /* 0x000fe200000e0000 */
[----:B------:R-:W3:Y:S01]  /*1ba20*/  SHFL.BFLY PT, R3, R0, 0x1, 0x1f ;  /* 0x0c201f0000037f89 */ /* 0x000ee200000e0000 */
[----:B------:R-:W-:Y:S01]  /*1ba30*/  R2UR UR6, R4 ;  /* 0x00000000040672ca */ /* 0x000fe200000e0000 */
[----:B-1----:R-:W-:Y:S01]  /*1ba40*/  FADD.FTZ R2, R2, R6 ;  /* 0x0000000602027221 */ /* 0x002fe20000010000 */
[----:B---3--:R-:W-:-:S04]  /*1ba50*/  FADD.FTZ R9, R0, R3 ;  /* 0x0000000300097221 */ /* 0x008fc80000010000 */
[----:B------:R-:W1:Y:S01]  /*1ba60*/  SHFL.BFLY PT, R5, R2, 0x1, 0x1f ;  /* 0x0c201f0002057f89 */ /* 0x000e6200000e0000 */
[----:B------:R-:W-:Y:S02]  /*1ba70*/  SEL R0, RZ, 0x1, P0 ;  /* 0x00000001ff007807 */ /* 0x000fe40000000000 */
[----:B------:R-:W-:Y:S02]  /*1ba80*/  FSETP.NE.FTZ.AND P2, PT, R9, RZ, PT ;  /* 0x000000ff0900720b */ /* 0x000fe40003f55000 */
[----:B-----5:R-:W-:-:S11]  /*1ba90*/  LOP3.LUT R12, R12, R0, RZ, 0x3c, !PT ;  /* 0x000000000c0c7212 */ /* 0x020fd600078e3cff */
[----:B------:R-:W-:Y:S01]  /*1baa0*/  @P2 MUFU.LG2 R4, R9 ;  /* 0x0000000900042308 */ /* 0x000fe20000000c00 */
[----:B-1----:R-:W-:Y:S01]  /*1bab0*/  FADD.FTZ R10, R2, R5 ;  /* 0x00000005020a7221 */ /* 0x002fe20000010000 */
[----:B------:R-:W-:-:S04]  /*1bac0*/  CS2R R2, SRZ ;  /* 0x0000000000027805 */ /* 0x000fc8000001ff00 */
[----:B------:R-:W-:Y:S02]  /*1bad0*/  FSETP.NE.FTZ.AND P3, PT, R10, RZ, PT ;  /* 0x000000ff0a00720b */ /* 0x000fe40003f75000 */
[----:B------:R1:W-:Y:S02]  /*1bae0*/  @P2 MUFU.RCP R3, R9 ;  /* 0x0000000900032308 */ /* 0x0003e40000001000 */
[----:B-1----:R-:W3:Y:S09]  /*1baf0*/  LDL.LU R9, [R1+0x80] ;  /* 0x0000800001097983 */ /* 0x002ef20000300800 */
[----:B------:R-:W1:Y:S01]  /*1bb00*/  @P3 MUFU.LG2 R6, R10 ;  /* 0x0000000a00063308 */ /* 0x000e620000000c00 */
[----:B------:R-:W-:-:S02]  /*1bb10*/  WARPGROUP.DEPBAR.LE gsb0, 0x0 ;  /* 0x00008000000079c5 */ /* 0x000fc40000010000 */
[----:B------:R-:W-:-:S06]  /*1bb20*/  WARPGROUP.ARRIVE ;  /* 0x00000000000079c5 */ /* 0x000fcc0000000000 */
[----:B------:R-:W-:Y:S01]  /*1bb30*/  HGMMA.64x96x16.F32.BF16 R24, gdesc[UR4].tnspB, R24, gsb0 ;  /* 0x41600000041879f0 */ /* 0x000fe20008001818 */
[----:B------:R4:W-:Y:S01]  /*1bb40*/  STL [R1+0x38], R12 ;  /* 0x0000380c01007387 */ /* 0x0009e20000100800 */
[----:B------:R-:W5:Y:S01]  /*1bb50*/  @P3 MUFU.RCP R2, R10 ;  /* 0x0000000a00023308 */ /* 0x000f620000001000 */
[----:B------:R-:W-:Y:S02]  /*1bb60*/  @!P1 VIADD R8, R7, 0x31c60 ;  /* 0x00031c6007089836 */ /* 0x000fe40000000000 */
[----:B-1----:R-:W-:Y:S01]  /*1bb70*/  @P3 FMUL.FTZ R7, R6, 0.69314718246459960938 ;  /* 0x3f31721806073820 */ /* 0x002fe20000410000 */
[----:B------:R-:W-:Y:S02]  /*1bb80*/  IMAD.MOV.U32 R72, RZ, RZ, -0x800000 ;  /* 0xff800000ff487424 */ /* 0x000fe400078e00ff */
[C---:B------:R-:W-:Y:S01]  /*1bb90*/  @P2 FMUL.FTZ R5, R21.reuse, 0.69314718246459960938 ;  /* 0x3f31721815052820 */ /* 0x040fe20000410000 */
[----:B------:R-:W-:Y:S01]  /*1bba0*/  @P2 FMUL.FTZ R4, R4, 0.69314718246459960938 ;  /* 0x3f31721804042820 */ /* 0x000fe20000410000 */
[----:B------:R-:W-:Y:S01]  /*1bbb0*/  @!P1 PRMT R8, RZ, 0x654, R8 ;  /* 0x00000654ff089816 */ /* 0x000fe20000000008 */
[----:B----4-:R-:W-:Y:S01]  /*1bbc0*/  @P3 FMUL.FTZ R12, R21, 0.69314718246459960938 ;  /* 0x3f317218150c3820 */ /* 0x010fe20000410000 */
[----:B------:R-:W-:-:S03]  /*1bbd0*/  IMAD.MOV.U32 R0, RZ, RZ, -0x800000 ;  /* 0xff800000ff007424 */ /* 0x000fc600078e00ff */
[----:B------:R-:W-:Y:S01]  /*1bbe0*/  @P3 FFMA.FTZ R72, R12, R74, R7 ;  /* 0x0000004a0c483223 */ /* 0x000fe20000010007 */
[----:B------:R-:W-:Y:S01]  /*1bbf0*/  @P2 FFMA.FTZ R0, R5, R20, R4 ;  /* 0x0000001405002223 */ /* 0x000fe20000010004 */
[----:B------:R-:W-:Y:S01]  /*1bc00*/  SEL R22, R22, RZ, P0 ;  /* 0x000000ff16167207 */ /* 0x000fe20000000000 */
[----:B------:R-:W-:Y:S02]  /*1bc10*/  WARPGROUP.DEPBAR.LE gsb0, 0x0 ;  /* 0x00008000000079c5 */ /* 0x000fe40000010000 */
        /* <DEDUP_REMOVED lines=19> */
[-C--:B-----5:R-:W-:Y:S01]  /*1bd50*/  FMUL.FTZ R68, R43, R2.reuse ;  /* 0x000000022b447220 */ /* 0x0a0fe20000410000 */
        /* <DEDUP_REMOVED lines=30> */
[----:B---3--:R-:W-:-:S05]  /*1bf40*/  VIADD R9, R9, 0x1 ;  /* 0x0000000109097836 */ /* 0x008fca0000000000 */
[----:B------:R1:W-:Y:S02]  /*1bf50*/  STL [R1+0x80], R9 ;  /* 0x0000800901007387 */ /* 0x0003e40000100800 */
.L_x_1919:
[----:B------:R-:W2:Y:S01]  /*1bf60*/  LDL R62, [R1+0x78] ;  /* 0x00007800013e7983 */ /* 0x000ea20000100800 */
[----:B------:R-:W-:Y:S05]  /*1bf70*/  WARPSYNC.ALL ;  /* 0x0000000000007948 */ /* 0x000fea0003800000 */
[----:B------:R-:W3:Y:S01]  /*1bf80*/  S2UR UR5, SR_CgaCtaId ;  /* 0x00000000000579c3 */ /* 0x000ee20000008800 */
[----:B------:R-:W-:Y:S01]  /*1bf90*/  UMOV UR4, 0x400 ;  /* 0x0000040000047882 */ /* 0x000fe20000000000 */
[----:B------:R-:W4:Y:S01]  /*1bfa0*/  S2R R2, SR_TID.X ;  /* 0x0000000000027919 */ /* 0x000f220000002100 */
[----:B------:R-:W-:Y:S01]  /*1bfb0*/  BSSY B0, `(.L_x_1992) ;  /* 0x0000187000007945 */ /* 0x000fe20003800000 */
[----:B---3--:R-:W-:-:S06]  /*1bfc0*/  ULEA UR4, UR5, UR4, 0x18 ;  /* 0x0000000405047291 */ /* 0x008fcc000f8ec03f */
[----:B------:R-:W-:Y:S01]  /*1bfd0*/  IMAD.U32 R16, RZ, RZ, UR4 ;  /* 0x00000004ff107e24 */ /* 0x000fe2000f8e00ff */
[----:B------:R-:W-:Y:S01]  /*1bfe0*/  BAR.SYNC.DEFER_BLOCKING 0x5, 0x1a0 ;  /* 0x0146800000007b1d */ /* 0x000fe20000010000 */
[----:B----4-:R-:W-:-:S05]  /*1bff0*/  VIADD R66, R2, 0xffffff80 ;  /* 0xffffff8002427836 */ /* 0x010fca0000000000 */
[----:B------:R-:W-:-:S04]  /*1c000*/  SHF.R.S32.HI R47, RZ, 0x1f, R66 ;  /* 0x0000001fff2f7819 */ /* 0x000fc80000011442 */
[----:B------:R-:W-:-:S04]  /*1c010*/  LEA.HI R2, R47, R66, RZ, 0x2 ;  /* 0x000000422f027211 */ /* 0x000fc800078f10ff */
[----:B------:R-:W-:-:S05]  /*1c020*/  LOP3.LUT R2, R2, 0x1ffffffc, RZ, 0xc0, !PT ;  /* 0x1ffffffc02027812 */ /* 0x000fca00078ec0ff */
[----:B------:R-:W-:Y:S01]  /*1c030*/  IMAD.IADD R2, R66, 0x1, -R2 ;  /* 0x0000000142027824 */ /* 0x000fe200078e0a02 */
[----:B------:R-:W3:Y:S03]  /*1c040*/  LDS.128 R4, [R16+0x31cd0] ;  /* 0x031cd00010047984 */ /* 0x000ee60000000c00 */
[----:B------:R-:W-:Y:S01]  /*1c050*/  IMAD.SHL.U32 R38, R2, 0x8, RZ ;  /* 0x0000000802267824 */ /* 0x000fe200078e00ff */
[----:B---3--:R3:W-:Y:S04]  /*1c060*/  STL.64 [R1+0x28], R4 ;  /* 0x0000280401007387 */ /* 0x0087e80000100a00 */
[----:B------:R3:W-:Y:S01]  /*1c070*/  STL.64 [R1+0x30], R6 ;  /* 0x0000300601007387 */ /* 0x0007e20000100a00 */
[----:B--2---:R-:W-:Y:S01]  /*1c080*/  SHF.R.S32.HI R30, RZ, 0x1f, R62 ;  /* 0x0000001fff1e7819 */ /* 0x004fe2000001143e */
[----:B------:R-:W-:-:S03]  /*1c090*/  IMAD.SHL.U32 R50, R62, 0x4, RZ ;  /* 0x000000043e327824 */ /* 0x000fc600078e00ff */
[----:B0-----:R-:W-:Y:S01]  /*1c0a0*/  SHF.L.U64.HI R31, R62, 0x2, R30 ;  /* 0x000000023e1f7819 */ /* 0x001fe2000001021e */
[----:B------:R-:W-:Y:S06]  /*1c0b0*/  BAR.ARV 0x4, 0x1a0 ;  /* 0x0106800000007b1d */ /* 0x000fec0000002000 */
[----:B---3--:R-:W-:Y:S05]  /*1c0c0*/  @P1 BRA `(.L_x_1993) ;  /* 0x0000000c00e01947 */ /* 0x008fea0003800000 */
[----:B------:R-:W2:Y:S01]  /*1c0d0*/  LDL R4, [R1+0x8c] ;  /* 0x00008c0001047983 */ /* 0x000ea20000100800 */
[----:B------:R-:W-:Y:S05]  /*1c0e0*/  WARPSYNC.ALL ;  /* 0x0000000000007948 */ /* 0x000fea0003800000 */
[----:B------:R-:W0:Y:S01]  /*1c0f0*/  S2R R5, SR_SWINHI ;  /* 0x0000000000057919 */ /* 0x000e220000002f00 */
[----:B------:R-:W-:Y:S01]  /*1c100*/  F2FP.BF16.F32.PACK_AB R12, R13, R12 ;  /* 0x0000000c0d0c723e */ /* 0x000fe200000010ff */
[----:B------:R-:W-:Y:S01]  /*1c110*/  ULDC.64 UR4, c[0x0][0xbd8] ;  /* 0x0002f60000047ab9 */ /* 0x000fe20000000a00 */
[----:B------:R-:W-:Y:S01]  /*1c120*/  F2FP.BF16.F32.PACK_AB R14, R15, R14 ;  /* 0x0000000e0f0e723e */ /* 0x000fe200000010ff */
[----:B------:R-:W-:Y:S01]  /*1c130*/  ULDC.64 UR6, c[0x0][0x208] ;  /* 0x0000820000067ab9 */ /* 0x000fe20000000a00 */
[----:B------:R-:W-:-:S02]  /*1c140*/  F2FP.BF16.F32.PACK_AB R13, R83, R82 ;  /* 0x00000052530d723e */ /* 0x000fc400000010ff */
[----:B------:R-:W-:Y:S02]  /*1c150*/  F2FP.BF16.F32.PACK_AB R15, R84, R81 ;  /* 0x00000051540f723e */ /* 0x000fe400000010ff */
[----:B------:R-:W-:Y:S02]  /*1c160*/  F2FP.BF16.F32.PACK_AB R27, R54, R27 ;  /* 0x0000001b361b723e */ /* 0x000fe400000010ff */
[----:B------:R-:W-:Y:S02]  /*1c170*/  MOV R2, R16 ;  /* 0x0000001000027202 */ /* 0x000fe40000000f00 */
[----:B0-----:R-:W-:Y:S02]  /*1c180*/  MOV R3, R5 ;  /* 0x0000000500037202 */ /* 0x001fe40000000f00 */
[----:B------:R-:W-:Y:S01]  /*1c190*/  LEA.HI R47, R47, R66, RZ, 0x7 ;  /* 0x000000422f2f7211 */ /* 0x000fe200078f38ff */
[----:B------:R-:W-:Y:S01]  /*1c1a0*/  BAR.SYNC.DEFER_BLOCKING 0x1, 0x180 ;  /* 0x0046000000007b1d */ /* 0x000fe20000010000 */
[----:B--2---:R-:W-:-:S03]  /*1c1b0*/  IMAD.WIDE R10, R4, 0x2, R2 ;  /* 0x00000002040a7825 */ /* 0x004fc600078e0202 */
[C---:B-1----:R-:W-:Y:S02]  /*1c1c0*/  LOP3.LUT R9, R10.reuse, 0x180, RZ, 0xc0, !PT ;  /* 0x000001800a097812 */ /* 0x042fe400078ec0ff */
[C---:B------:R-:W-:Y:S02]  /*1c1d0*/  IADD3 R55, P4, R10.reuse, 0x20, RZ ;  /* 0x000000200a377810 */ /* 0x040fe40007f9e0ff */
[C---:B------:R-:W-:Y:S02]  /*1c1e0*/  IADD3 R59, P3, R10.reuse, 0x3000, RZ ;  /* 0x000030000a3b7810 */ /* 0x040fe40007f7e0ff */
[----:B------:R-:W-:Y:S01]  /*1c1f0*/  IADD3 R63, P2, R10, 0x3020, RZ ;  /* 0x000030200a3f7810 */ /* 0x000fe20007f5e0ff */
[--C-:B------:R-:W-:Y:S01]  /*1c200*/  IMAD.X R5, RZ, RZ, R11.reuse, P4 ;  /* 0x000000ffff057224 */ /* 0x100fe200020e060b */
[----:B------:R-:W-:Y:S01]  /*1c210*/  SHF.R.U64 R9, R9, 0x3, RZ ;  /* 0x0000000309097819 */ /* 0x000fe200000012ff */
[----:B------:R-:W-:Y:S01]  /*1c220*/  IMAD.X R7, RZ, RZ, R11, P3 ;  /* 0x000000ffff077224 */ /* 0x000fe200018e060b */
[----:B------:R-:W-:-:S02]  /*1c230*/  LOP3.LUT R4, R55, 0x180, RZ, 0xc0, !PT ;  /* 0x0000018037047812 */ /* 0x000fc400078ec0ff */
[----:B------:R-:W-:Y:S02]  /*1c240*/  LOP3.LUT R6, R59, 0x180, RZ, 0xc0, !PT ;  /* 0x000001803b067812 */ /* 0x000fe400078ec0ff */
[----:B------:R-:W-:Y:S02]  /*1c250*/  LOP3.LUT R8, R63, 0x180, RZ, 0xc0, !PT ;  /* 0x000001803f087812 */ /* 0x000fe400078ec0ff */
[C---:B------:R-:W-:Y:S02]  /*1c260*/  IADD3 R67, P1, R10.reuse, 0x6000, RZ ;  /* 0x000060000a437810 */ /* 0x040fe40007f3e0ff */
[----:B------:R-:W-:Y:S02]  /*1c270*/  IADD3 R71, P0, R10, 0x6020, RZ ;  /* 0x000060200a477810 */ /* 0x000fe40007f1e0ff */
[----:B------:R-:W-:Y:S01]  /*1c280*/  LOP3.LUT R10, R9, R10, RZ, 0x3c, !PT ;  /* 0x0000000a090a7212 */ /* 0x000fe200078e3cff */
[--C-:B------:R-:W-:Y:S01]  /*1c290*/  IMAD.X R9, RZ, RZ, R11.reuse, P2 ;  /* 0x000000ffff097224 */ /* 0x100fe200010e060b */
[----:B------:R-:W-:Y:S01]  /*1c2a0*/  SHF.R.U64 R4, R4, 0x3, RZ ;  /* 0x0000000304047819 */ /* 0x000fe200000012ff */
[--C-:B------:R-:W-:Y:S01]  /*1c2b0*/  IMAD.X R21, RZ, RZ, R11.reuse, P1 ;  /* 0x000000ffff157224 */ /* 0x100fe200008e060b */
[----:B------:R-:W-:Y:S01]  /*1c2c0*/  SHF.R.U64 R6, R6, 0x3, RZ ;  /* 0x0000000306067819 */ /* 0x000fe200000012ff */
[----:B------:R-:W-:Y:S01]  /*1c2d0*/  IMAD.X R25, RZ, RZ, R11, P0 ;  /* 0x000000ffff197224 */ /* 0x000fe200000e060b */
[----:B------:R-:W-:-:S02]  /*1c2e0*/  SHF.R.U64 R8, R8, 0x3, RZ ;  /* 0x0000000308087819 */ /* 0x000fc400000012ff */
[----:B------:R-:W-:Y:S02]  /*1c2f0*/  LOP3.LUT R20, R67, 0x180, RZ, 0xc0, !PT ;  /* 0x0000018043147812 */ /* 0x000fe400078ec0ff */
[----:B------:R-:W-:Y:S02]  /*1c300*/  LOP3.LUT R4, R4, R55, RZ, 0x3c, !PT ;  /* 0x0000003704047212 */ /* 0x000fe400078e3cff */
[----:B------:R-:W-:Y:S02]  /*1c310*/  LOP3.LUT R24, R71, 0x180, RZ, 0xc0, !PT ;  /* 0x0000018047187812 */ /* 0x000fe400078ec0ff */
[----:B------:R-:W-:Y:S02]  /*1c320*/  LOP3.LUT R6, R6, R59, RZ, 0x3c, !PT ;  /* 0x0000003b06067212 */ /* 0x000fe400078e3cff */
[----:B------:R-:W-:Y:S02]  /*1c330*/  MOV R11, R10 ;  /* 0x0000000a000b7202 */ /* 0x000fe40000000f00 */
[----:B------:R-:W-:-:S02]  /*1c340*/  LOP3.LUT R8, R8, R63, RZ, 0x3c, !PT ;  /* 0x0000003f08087212 */ /* 0x000fc400078e3cff */
[----:B------:R-:W-:Y:S01]  /*1c350*/  SHF.R.U64 R20, R20, 0x3, RZ ;  /* 0x0000000314147819 */ /* 0x000fe200000012ff */
[----:B------:R0:W-:Y:S01]  /*1c360*/  STSM.16.M88.4 [R11], R12 ;  /* 0x0000000c0b007844 */ /* 0x0001e20000000200 */
[----:B------:R-:W-:Y:S02]  /*1c370*/  SHF.R.U64 R24, R24, 0x3, RZ ;  /* 0x0000000318187819 */ /* 0x000fe400000012ff */
[----:B------:R-:W-:Y:S02]  /*1c380*/  MOV R59, R4 ;  /* 0x00000004003b7202 */ /* 0x000fe40000000f00 */
[----:B------:R-:W-:Y:S02]  /*1c390*/  MOV R58, R6 ;  /* 0x00000006003a7202 */ /* 0x000fe40000000f00 */
[----:B------:R-:W-:Y:S02]  /*1c3a0*/  MOV R55, R8 ;  /* 0x0000000800377202 */ /* 0x000fe40000000f00 */
[----:B------:R-:W-:-:S02]  /*1c3b0*/  F2FP.BF16.F32.PACK_AB R4, R77, R28 ;  /* 0x0000001c4d04723e */ /* 0x000fc400000010ff */
[----:B------:R-:W-:Y:S02]  /*1c3c0*/  F2FP.BF16.F32.PACK_AB R5, R80, R65 ;  /* 0x000000415005723e */ /* 0x000fe400000010ff */
[----:B------:R-:W-:Y:S02]  /*1c3d0*/  F2FP.BF16.F32.PACK_AB R6, R78, R29 ;  /* 0x0000001d4e06723e */ /* 0x000fe400000010ff */
[----:B------:R-:W-:Y:S02]  /*1c3e0*/  F2FP.BF16.F32.PACK_AB R7, R79, R64 ;  /* 0x000000404f07723e */ /* 0x000fe400000010ff */
[----:B------:R-:W-:Y:S02]  /*1c3f0*/  F2FP.BF16.F32.PACK_AB R8, R75, R32 ;  /* 0x000000204b08723e */ /* 0x000fe400000010ff */
[----:B------:R-:W-:Y:S01]  /*1c400*/  F2FP.BF16.F32.PACK_AB R9, R68, R61 ;  /* 0x0000003d4409723e */ /* 0x000fe200000010ff */
[----:B------:R-:W-:Y:S01]  /*1c410*/  STSM.16.M88.4 [R59], R4 ;  /* 0x000000043b007844 */ /* 0x000fe20000000200 */
[----:B------:R-:W-:-:S02]  /*1c420*/  F2FP.BF16.F32.PACK_AB R10, R76, R33 ;  /* 0x000000214c0a723e */ /* 0x000fc400000010ff */
[----:B0-----:R-:W-:Y:S02]  /*1c430*/  F2FP.BF16.F32.PACK_AB R11, R69, R60 ;  /* 0x0000003c450b723e */ /* 0x001fe400000010ff */
[----:B------:R-:W-:Y:S02]  /*1c440*/  LOP3.LUT R20, R20, R67, RZ, 0x3c, !PT ;  /* 0x0000004314147212 */ /* 0x000fe400078e3cff */
[----:B------:R-:W-:Y:S01]  /*1c450*/  LOP3.LUT R24, R24, R71, RZ, 0x3c, !PT ;  /* 0x0000004718187212 */ /* 0x000fe200078e3cff */
[----:B------:R0:W-:Y:S01]  /*1c460*/  STSM.16.M88.4 [R58], R8 ;  /* 0x000000083a007844 */ /* 0x0001e20000000200 */
[----:B------:R-:W-:Y:S02]  /*1c470*/  MOV R21, R20 ;  /* 0x0000001400157202 */ /* 0x000fe40000000f00 */
[----:B------:R-:W-:Y:S02]  /*1c480*/  MOV R20, R24 ;  /* 0x0000001800147202 */ /* 0x000fe40000000f00 */
[----:B------:R-:W-:-:S02]  /*1c490*/  ISETP.NE.U32.AND P1, PT, RZ, UR4, PT ;  /* 0x00000004ff007c0c */ /* 0x000fc4000bf25070 */
[----:B------:R-:W-:Y:S02]  /*1c4a0*/  F2FP.BF16.F32.PACK_AB R12, R73, R36 ;  /* 0x00000024490c723e */ /* 0x000fe400000010ff */
[----:B------:R-:W-:Y:S02]  /*1c4b0*/  F2FP.BF16.F32.PACK_AB R13, R57, R46 ;  /* 0x0000002e390d723e */ /* 0x000fe400000010ff */
[----:B------:R-:W-:Y:S02]  /*1c4c0*/  F2FP.BF16.F32.PACK_AB R14, R74, R37 ;  /* 0x000000254a0e723e */ /* 0x000fe400000010ff */
[----:B------:R-:W-:Y:S02]  /*1c4d0*/  F2FP.BF16.F32.PACK_AB R15, R56, R43 ;  /* 0x0000002b380f723e */ /* 0x000fe400000010ff */
[----:B------:R-:W-:Y:S02]  /*1c4e0*/  F2FP.BF16.F32.PACK_AB R25, R51, R26 ;  /* 0x0000001a3319723e */ /* 0x000fe400000010ff */
[----:B0-----:R-:W-:Y:S01]  /*1c4f0*/  IADD3 R8, P0, R50, UR4, RZ ;  /* 0x0000000432087c10 */ /* 0x001fe2000ff1e0ff */
[----:B------:R0:W-:Y:S01]  /*1c500*/  STSM.16.M88.4 [R55], R12 ;  /* 0x0000000c37007844 */ /* 0x0001e20000000200 */
[----:B------:R-:W-:-:S02]  /*1c510*/  F2FP.BF16.F32.PACK_AB R24, R53, R40 ;  /* 0x000000283518723e */ /* 0x000fc400000010ff */
[----:B------:R-:W-:Y:S01]  /*1c520*/  F2FP.BF16.F32.PACK_AB R26, R52, R41 ;  /* 0x00000029341a723e */ /* 0x000fe200000010ff */
[----:B------:R-:W-:Y:S01]  /*1c530*/  IMAD.MOV.U32 R41, RZ, RZ, RZ ;  /* 0x000000ffff297224 */ /* 0x000fe200078e00ff */
[----:B------:R-:W-:Y:S02]  /*1c540*/  F2FP.BF16.F32.PACK_AB R4, R49, R44 ;  /* 0x0000002c3104723e */ /* 0x000fe400000010ff */
[----:B------:R-:W-:Y:S01]  /*1c550*/  F2FP.BF16.F32.PACK_AB R5, R39, R34 ;  /* 0x000000222705723e */ /* 0x000fe200000010ff */
[----:B------:R0:W-:Y:S01]  /*1c560*/  STSM.16.M88.4 [R21], R24 ;  /* 0x0000001815007844 */ /* 0x0001e20000000200 */
[----:B------:R-:W-:Y:S02]  /*1c570*/  F2FP.BF16.F32.PACK_AB R6, R48, R45 ;  /* 0x0000002d3006723e */ /* 0x000fe400000010ff */
[----:B------:R-:W-:Y:S02]  /*1c580*/  F2FP.BF16.F32.PACK_AB R7, R42, R35 ;  /* 0x000000232a07723e */ /* 0x000fe400000010ff */
[----:B------:R-:W-:-:S02]  /*1c590*/  ISETP.NE.AND.EX P1, PT, RZ, UR5, PT, P1 ;  /* 0x00000005ff007c0c */ /* 0x000fc4000bf25310 */
[----:B------:R-:W-:Y:S01]  /*1c5a0*/  IADD3.X R9, R31, UR5, RZ, P0, !PT ;  /* 0x000000051f097c10 */ /* 0x000fe200087fe4ff */
[----:B------:R-:W-:Y:S01]  /*1c5b0*/  ULDC.64 UR4, c[0x0][0xbe0] ;  /* 0x0002f80000047ab9 */ /* 0x000fe20000000a00 */
[----:B------:R0:W-:Y:S01]  /*1c5c0*/  STSM.16.M88.4 [R20], R4 ;  /* 0x0000000414007844 */ /* 0x0001e20000000200 */
[----:B------:R-:W-:Y:S01]  /*1c5d0*/  BAR.SYNC.DEFER_BLOCKING 0x1, 0x180 ;  /* 0x0046000000007b1d */ /* 0x000fe20000010000 */
[----:B------:R-:W-:-:S04]  /*1c5e0*/  ISETP.NE.U32.AND P0, PT, RZ, UR4, PT ;  /* 0x00000004ff007c0c */ /* 0x000fc8000bf05070 */
[----:B------:R-:W-:-:S13]  /*1c5f0*/  ISETP.NE.AND.EX P0, PT, RZ, UR5, PT, P0 ;  /* 0x00000005ff007c0c */ /* 0x000fda000bf05300 */
[----:B------:R-:W-:Y:S01]  /*1c600*/  @P0 IADD3 R50, P2, R50, UR4, RZ ;  /* 0x0000000432320c10 */ /* 0x000fe2000ff5e0ff */
[----:B------:R-:W-:Y:S02]  /*1c610*/  ULDC UR4, c[0x0][0xa88] ;  /* 0x0002a20000047ab9 */ /* 0x000fe40000000800 */
[----:B------:R-:W-:Y:S01]  /*1c620*/  IMAD.U32 R40, RZ, RZ, UR4 ;  /* 0x00000004ff287e24 */ /* 0x000fe2000f8e00ff */
[----:B------:R-:W-:Y:S01]  /*1c630*/  @P0 IADD3.X R51, R31, UR5, RZ, P2, !PT ;  /* 0x000000051f330c10 */ /* 0x000fe200097fe4ff */
[----:B------:R0:W5:Y:S04]  /*1c640*/  @P1 LDG.E R41, desc[UR6][R8.64] ;  /* 0x0000000608291981 */ /* 0x000168000c1e1900 */
[----:B------:R0:W5:Y:S01]  /*1c650*/  @P0 LDG.E R40, desc[UR6][R50.64] ;  /* 0x0000000632280981 */ /* 0x000162000c1e1900 */
[----:B------:R-:W-:Y:S05]  /*1c660*/  @P0 BRA `(.L_x_1994) ;  /* 0x0000000000140947 */ /* 0x000fea0003800000 */
[----:B------:R-:W-:Y:S05]  /*1c670*/  @!P1 BRA `(.L_x_1994) ;  /* 0x0000000000109947 */ /* 0x000fea0003800000 */
[----:B------:R-:W-:Y:S02]  /*1c680*/  ULDC.64 UR4, c[0x0][0x208] ;  /* 0x0000820000047ab9 */ /* 0x000fe40000000a00 */
[----:B0-----:R-:W2:Y:S04]  /*1c690*/  LDG.E R5, desc[UR4][R8.64] ;  /* 0x0000000408057981 */ /* 0x001ea8000c1e1900 */
[----:B-----5:R-:W2:Y:S02]  /*1c6a0*/  LDG.E R40, desc[UR4][R8.64+0x4] ;  /* 0x0000040408287981 */ /* 0x020ea4000c1e1900 */
[----:B--2---:R-:W-:-:S07]  /*1c6b0*/  IMAD.IADD R40, R40, 0x1, -R5 ;  /* 0x0000000128287824 */ /* 0x004fce00078e0a05 */
.L_x_1994:
[----:B0-----:R-:W2:Y:S01]  /*1c6c0*/  LDL.64 R4, [R1+0x70] ;  /* 0x0000700001047983 */ /* 0x001ea20000100a00 */
[----:B------:R-:W-:-:S03]  /*1c6d0*/  ULDC.64 UR4, c[0x0][0xb70] ;  /* 0x0002dc0000047ab9 */ /* 0x000fc60000000a00 */
[----:B------:R-:W3:Y:S04]  /*1c6e0*/  LDL R8, [R1+0x6c] ;  /* 0x00006c0001087983 */ /* 0x000ee80000100800 */
[----:B------:R-:W4:Y:S04]  /*1c6f0*/  LDL.LU R50, [R1+0x7c] ;  /* 0x00007c0001327983 */ /* 0x000f280000300800 */
[----:B------:R-:W2:Y:S04]  /*1c700*/  LDL.64 R48, [R1+0x70] ;  /* 0x0000700001307983 */ /* 0x000ea80000100a00 */
[----:B------:R-:W3:Y:S01]  /*1c710*/  LDL.LU R46, [R1+0x84] ;  /* 0x00008400012e7983 */ /* 0x000ee20000300800 */
[--C-:B-----5:R-:W-:Y:S01]  /*1c720*/  SHF.R.S32.HI R21, RZ, 0x1f, R41.reuse ;  /* 0x0000001fff157819 */ /* 0x120fe20000011429 */
[----:B------:R-:W-:Y:S01]  /*1c730*/  IMAD.MOV.U32 R20, RZ, RZ, R41 ;  /* 0x000000ffff147224 */ /* 0x000fe200078e0029 */
[----:B------:R-:W-:Y:S01]  /*1c740*/  SEL R44, R30, RZ, !P1 ;  /* 0x000000ff1e2c7207 */ /* 0x000fe20004800000 */
[----:B------:R-:W-:Y:S01]  /*1c750*/  ULDC.64 UR6, c[0x0][0x208] ;  /* 0x0000820000067ab9 */ /* 0x000fe20000000a00 */
[----:B------:R-:W-:-:S02]  /*1c760*/  SEL R45, R62, RZ, !P1 ;  /* 0x000000ff3e2d7207 */ /* 0x000fc40004800000 */
[----:B------:R-:W-:-:S05]  /*1c770*/  LOP3.LUT R47, R47, 0xffffff80, RZ, 0xc0, !PT ;  /* 0xffffff802f2f7812 */ /* 0x000fca00078ec0ff */
[----:B------:R-:W-:-:S05]  /*1c780*/  IMAD.IADD R47, R66, 0x1, -R47 ;  /* 0x00000001422f7824 */ /* 0x000fca00078e0a2f */
[----:B------:R-:W-:Y:S02]  /*1c790*/  LOP3.LUT P0, RZ, R47, 0x3, RZ, 0xc0, !PT ;  /* 0x000000032fff7812 */ /* 0x000fe4000780c0ff */
[----:B------:R-:W-:Y:S01]  /*1c7a0*/  SHF.R.S32.HI R39, RZ, 0x1f, R38 ;  /* 0x0000001fff277819 */ /* 0x000fe20000011426 */
[----:B------:R-:W-:Y:S01]  /*1c7b0*/  BSSY B1, `(.L_x_1995) ;  /* 0x000006f000017945 */ /* 0x000fe20003800000 */
[----:B----4-:R-:W-:Y:S01]  /*1c7c0*/  SHF.R.S32.HI R43, RZ, 0x1f, R50 ;  /* 0x0000001fff2b7819 */ /* 0x010fe20000011432 */
[----:B--2---:R-:W-:-:S04]  /*1c7d0*/  IMAD.MOV.U32 R48, RZ, RZ, R4 ;  /* 0x000000ffff307224 */ /* 0x004fc800078e0004 */
[----:B------:R-:W-:Y:S02]  /*1c7e0*/  IMAD R4, R43, UR4, RZ ;  /* 0x000000042b047c24 */ /* 0x000fe4000f8e02ff */
[----:B------:R-:W-:Y:S02]  /*1c7f0*/  IMAD R5, R48, 0x20, R38 ;  /* 0x0000002030057824 */ /* 0x000fe400078e0226 */
[----:B------:R-:W-:Y:S02]  /*1c800*/  IMAD R7, R50, UR5, R4 ;  /* 0x0000000532077c24 */ /* 0x000fe4000f8e0204 */
[----:B------:R-:W-:-:S04]  /*1c810*/  IMAD.WIDE R2, R5, 0x2, R2 ;  /* 0x0000000205027825 */ /* 0x000fc800078e0202 */
[----:B------:R-:W-:Y:S01]  /*1c820*/  IMAD.WIDE.U32 R4, R50, UR4, R20 ;  /* 0x0000000432047c25 */ /* 0x000fe2000f8e0014 */
[----:B------:R-:W-:Y:S01]  /*1c830*/  ULDC.64 UR4, c[0x0][0xb78] ;  /* 0x0002de0000047ab9 */ /* 0x000fe20000000a00 */
[C---:B------:R-:W-:Y:S02]  /*1c840*/  IADD3 R29, P2, R2.reuse, 0x1800, RZ ;  /* 0x00001800021d7810 */ /* 0x040fe40007f5e0ff */
[----:B------:R-:W-:Y:S01]  /*1c850*/  IMAD.IADD R5, R5, 0x1, R7 ;  /* 0x0000000105057824 */ /* 0x000fe200078e0207 */
[----:B------:R-:W-:Y:S01]  /*1c860*/  IADD3 R25, P1, R2, 0x3000, RZ ;  /* 0x0000300002197810 */ /* 0x000fe20007f3e0ff */
[----:B------:R-:W-:Y:S01]  /*1c870*/  IMAD R6, R44, UR4, RZ ;  /* 0x000000042c067c24 */ /* 0x000fe2000f8e02ff */
[----:B------:R-:W-:Y:S01]  /*1c880*/  LOP3.LUT R28, R29, 0x180, RZ, 0xc0, !PT ;  /* 0x000001801d1c7812 */ /* 0x000fe200078ec0ff */
[----:B---3--:R-:W-:Y:S01]  /*1c890*/  IMAD R11, R46, 0xc0, R8 ;  /* 0x000000c02e0b7824 */ /* 0x008fe200078e0208 */
[----:B------:R-:W-:Y:S01]  /*1c8a0*/  IADD3 R13, P5, R2, 0x4800, RZ ;  /* 0x00004800020d7810 */ /* 0x000fe20007fbe0ff */
[----:B------:R-:W-:Y:S01]  /*1c8b0*/  IMAD.WIDE.U32 R4, R45, UR4, R4 ;  /* 0x000000042d047c25 */ /* 0x000fe2000f8e0004 */
[----:B------:R-:W-:-:S02]  /*1c8c0*/  SHF.R.U64 R28, R28, 0x3, RZ ;  /* 0x000000031c1c7819 */ /* 0x000fc400000012ff */
[----:B------:R-:W-:Y:S01]  /*1c8d0*/  SHF.R.S32.HI R7, RZ, 0x1f, R11 ;  /* 0x0000001fff077819 */ /* 0x000fe2000001140b */
[----:B------:R-:W-:Y:S01]  /*1c8e0*/  IMAD R6, R45, UR5, R6 ;  /* 0x000000052d067c24 */ /* 0x000fe2000f8e0206 */
[----:B------:R-:W-:Y:S01]  /*1c8f0*/  IADD3 R4, P3, R11, R4, RZ ;  /* 0x000000040b047210 */ /* 0x000fe20007f7e0ff */
[----:B------:R-:W-:Y:S01]  /*1c900*/  ULDC.64 UR4, c[0x0][0xb40] ;  /* 0x0002d00000047ab9 */ /* 0x000fe20000000a00 */
[----:B------:R-:W-:Y:S01]  /*1c910*/  LOP3.LUT R28, R28, R29, RZ, 0x3c, !PT ;  /* 0x0000001d1c1c7212 */ /* 0x000fe200078e3cff */
[----:B------:R-:W-:Y:S01]  /*1c920*/  IMAD.X R29, RZ, RZ, R3, P2 ;  /* 0x000000ffff1d7224 */ /* 0x000fe200010e0603 */
[----:B------:R-:W-:Y:S01]  /*1c930*/  IADD3.X R7, R7, R5, R6, P3, !PT ;  /* 0x0000000507077210 */ /* 0x000fe20001ffe406 */
[----:B------:R-:W-:Y:S01]  /*1c940*/  VIADD R5, R11, 0x8 ;  /* 0x000000080b057836 */ /* 0x000fe20000000000 */
[----:B------:R-:W-:Y:S02]  /*1c950*/  LEA R36, P3, R4, UR4, 0x2 ;  /* 0x0000000404247c11 */ /* 0x000fe4000f8610ff */
[----:B------:R-:W-:-:S02]  /*1c960*/  IADD3 R9, P4, R2, 0x6000, RZ ;  /* 0x0000600002097810 */ /* 0x000fc40007f9e0ff */
[----:B------:R-:W-:Y:S01]  /*1c970*/  LEA.HI.X R37, R4, UR5, R7, 0x2, P3 ;  /* 0x0000000504257c11 */ /* 0x000fe200098f1407 */
[----:B------:R-:W-:Y:S01]  /*1c980*/  ULDC.64 UR4, c[0x0][0xaa0] ;  /* 0x0002a80000047ab9 */ /* 0x000fe20000000a00 */
[C---:B------:R-:W-:Y:S02]  /*1c990*/  LOP3.LUT R4, R2.reuse, 0x180, RZ, 0xc0, !PT ;  /* 0x0000018002047812 */ /* 0x040fe400078ec0ff */
[----:B------:R-:W-:Y:S02]  /*1c9a0*/  IADD3 R7, P2, R2, 0x7800, RZ ;  /* 0x0000780002077810 */ /* 0x000fe40007f5e0ff */
[-C--:B------:R-:W-:Y:S02]  /*1c9b0*/  ISETP.GE.OR P3, PT, R11, R40.reuse, P0 ;  /* 0x000000280b00720c */ /* 0x080fe40000766670 */
[----:B------:R-:W-:Y:S02]  /*1c9c0*/  ISETP.GE.OR P0, PT, R5, R40, P0 ;  /* 0x000000280500720c */ /* 0x000fe40000706670 */
[----:B------:R-:W-:-:S02]  /*1c9d0*/  LOP3.LUT R24, R25, 0x180, RZ, 0xc0, !PT ;  /* 0x0000018019187812 */ /* 0x000fc400078ec0ff */
[----:B------:R-:W-:Y:S02]  /*1c9e0*/  LOP3.LUT R12, R13, 0x180, RZ, 0xc0, !PT ;  /* 0x000001800d0c7812 */ /* 0x000fe400078ec0ff */
[----:B------:R-:W-:Y:S02]  /*1c9f0*/  LOP3.LUT R8, R9, 0x180, RZ, 0xc0, !PT ;  /* 0x0000018009087812 */ /* 0x000fe400078ec0ff */
[----:B------:R-:W-:Y:S02]  /*1ca00*/  SHF.R.U64 R5, R4, 0x3, RZ ;  /* 0x0000000304057819 */ /* 0x000fe400000012ff */
[----:B------:R-:W-:Y:S01]  /*1ca10*/  LOP3.LUT R4, R7, 0x180, RZ, 0xc0, !PT ;  /* 0x0000018007047812 */ /* 0x000fe200078ec0ff */
[----:B------:R-:W-:Y:S01]  /*1ca20*/  @!P3 STG.E desc[UR6][R36.64], R0 ;  /* 0x000000002400b986 */ /* 0x000fe2000c101906 */
[----:B------:R-:W-:Y:S02]  /*1ca30*/  SHF.R.U64 R24, R24, 0x3, RZ ;  /* 0x0000000318187819 */ /* 0x000fe400000012ff */
[----:B------:R-:W-:Y:S01]  /*1ca40*/  SHF.R.U64 R12, R12, 0x3, RZ ;  /* 0x000000030c0c7819 */ /* 0x000fe200000012ff */
[----:B------:R0:W-:Y:S01]  /*1ca50*/  @!P0 STG.E desc[UR6][R36.64+0x20], R72 ;  /* 0x0000204824008986 */ /* 0x0001e2000c101906 */
[----:B------:R-:W-:-:S02]  /*1ca60*/  SHF.R.U64 R8, R8, 0x3, RZ ;  /* 0x0000000308087819 */ /* 0x000fc400000012ff */
[----:B------:R-:W-:Y:S01]  /*1ca70*/  SHF.R.U64 R4, R4, 0x3, RZ ;  /* 0x0000000304047819 */ /* 0x000fe200000012ff */
[----:B------:R-:W5:Y:S01]  /*1ca80*/  LD.E.128 R28, desc[UR6][R28.64] ;  /* 0x000000061c1c7980 */ /* 0x000f62000c101d00 */
[----:B------:R-:W-:Y:S01]  /*1ca90*/  LOP3.LUT R24, R24, R25, RZ, 0x3c, !PT ;  /* 0x0000001918187212 */ /* 0x000fe200078e3cff */
[--C-:B------:R-:W-:Y:S01]  /*1caa0*/  IMAD.X R25, RZ, RZ, R3.reuse, P1 ;  /* 0x000000ffff197224 */ /* 0x100fe200008e0603 */
[----:B------:R-:W-:Y:S01]  /*1cab0*/  LOP3.LUT R12, R12, R13, RZ, 0x3c, !PT ;  /* 0x0000000d0c0c7212 */ /* 0x000fe200078e3cff */
[--C-:B------:R-:W-:Y:S01]  /*1cac0*/  IMAD.X R13, RZ, RZ, R3.reuse, P5 ;  /* 0x000000ffff0d7224 */ /* 0x100fe200028e0603 */
[----:B------:R-:W-:Y:S01]  /*1cad0*/  LOP3.LUT R8, R8, R9, RZ, 0x3c, !PT ;  /* 0x0000000908087212 */ /* 0x000fe200078e3cff */
[--C-:B------:R-:W-:Y:S01]  /*1cae0*/  IMAD.X R9, RZ, RZ, R3.reuse, P4 ;  /* 0x000000ffff097224 */ /* 0x100fe200020e0603 */
[----:B------:R-:W-:Y:S01]  /*1caf0*/  LOP3.LUT R2, R5, R2, RZ, 0x3c, !PT ;  /* 0x0000000205027212 */ /* 0x000fe200078e3cff */
[----:B------:R-:W-:Y:S01]  /*1cb00*/  IMAD.X R5, RZ, RZ, R3, P2 ;  /* 0x000000ffff057224 */ /* 0x000fe200010e0603 */
[----:B------:R-:W-:Y:S01]  /*1cb10*/  LOP3.LUT R4, R4, R7, RZ, 0x3c, !PT ;  /* 0x0000000704047212 */ /* 0x000fe200078e3cff */
[----:B------:R-:W5:Y:S01]  /*1cb20*/  LD.E.128 R24, desc[UR6][R24.64] ;  /* 0x0000000618187980 */ /* 0x000f62000c101d00 */
[----:B------:R-:W-:-:S03]  /*1cb30*/  SHF.R.S32.HI R49, RZ, 0x1f, R48 ;  /* 0x0000001fff317819 */ /* 0x000fc60000011430 */
[----:B------:R1:W5:Y:S04]  /*1cb40*/  LD.E.128 R32, desc[UR6][R2.64] ;  /* 0x0000000602207980 */ /* 0x000368000c101d00 */
        /* <DEDUP_REMOVED lines=10> */
[----:B------:R-:W-:-:S03]  /*1cbf0*/  IMAD.WIDE.U32 R20, R41, UR4, R38 ;  /* 0x0000000429147c25 */ /* 0x000fc6000f8e0026 */
[----:B------:R3:W-:Y:S01]  /*1cc00*/  STL [R1+0x74], R49 ;  /* 0x0000743101007387 */ /* 0x0007e20000100800 */
[----:B------:R-:W-:Y:S01]  /*1cc10*/  IMAD R41, R41, UR5, R42 ;  /* 0x0000000529297c24 */ /* 0x000fe2000f8e022a */
[----:B------:R-:W-:Y:S01]  /*1cc20*/  ULDC.64 UR4, c[0x0][0xae0] ;  /* 0x0002b80000047ab9 */ /* 0x000fe20000000a00 */
[----:B------:R-:W-:Y:S02]  /*1cc30*/  IMAD R39, R46, -0xc0, R40 ;  /* 0xffffff402e277824 */ /* 0x000fe400078e0228 */
[----:B-1----:R-:W-:Y:S02]  /*1cc40*/  IMAD R2, R43, UR4, RZ ;  /* 0x000000042b027c24 */ /* 0x002fe4000f8e02ff */
[----:B------:R-:W-:Y:S01]  /*1cc50*/  IMAD.IADD R21, R21, 0x1, R41 ;  /* 0x0000000115157824 */ /* 0x000fe200078e0229 */
[----:B------:R-:W-:Y:S01]  /*1cc60*/  ISETP.GE.AND P0, PT, R48, R39, PT ;  /* 0x000000273000720c */ /* 0x000fe20003f06270 */
[----:B0-----:R-:W-:Y:S02]  /*1cc70*/  IMAD R37, R50, UR5, R2 ;  /* 0x0000000532257c24 */ /* 0x001fe4000f8e0202 */
[----:B------:R-:W-:-:S02]  /*1cc80*/  VIADD R0, R16, 0x31c20 ;  /* 0x00031c2010007836 */ /* 0x000fc40000000000 */
[----:B------:R-:W-:Y:S01]  /*1cc90*/  IMAD.WIDE.U32 R2, R50, UR4, R20 ;  /* 0x0000000432027c25 */ /* 0x000fe2000f8e0014 */
[----:B------:R-:W-:-:S03]  /*1cca0*/  ULDC.64 UR4, c[0x0][0xae8] ;  /* 0x0002ba0000047ab9 */ /* 0x000fc60000000a00 */
[----:B------:R-:W-:Y:S01]  /*1ccb0*/  VIADD R36, R48, 0x60 ;  /* 0x0000006030247836 */ /* 0x000fe20000000000 */
[----:B------:R-:W-:Y:S01]  /*1ccc0*/  PRMT R0, RZ, 0x654, R0 ;  /* 0x00000654ff007816 */ /* 0x000fe20000000000 */
[----:B------:R-:W-:Y:S02]  /*1ccd0*/  IMAD.IADD R3, R3, 0x1, R37 ;  /* 0x0000000103037824 */ /* 0x000fe400078e0225 */
[----:B------:R-:W-:Y:S01]  /*1cce0*/  IMAD R20, R44, UR4, RZ ;  /* 0x000000042c147c24 */ /* 0x000fe2000f8e02ff */
[----:B------:R-:W-:Y:S01]  /*1ccf0*/  ISETP.GE.AND P3, PT, R36, R39, PT ;  /* 0x000000272400720c */ /* 0x000fe20003f66270 */
[C---:B------:R-:W-:Y:S01]  /*1cd00*/  IMAD.WIDE.U32 R36, R45.reuse, UR4, R2 ;  /* 0x000000042d247c25 */ /* 0x040fe2000f8e0002 */
[----:B--2---:R3:W-:Y:S03]  /*1cd10*/  SYNCS.ARRIVE.TRANS64.RED.A1T0 RZ, [R0+URZ], RZ ;  /* 0x000000ff00ff79a7 */ /* 0x0047e6000810043f */
[----:B------:R-:W-:-:S02]  /*1cd20*/  IMAD R39, R45, UR5, R20 ;  /* 0x000000052d277c24 */ /* 0x000fc4000f8e0214 */
[----:B------:R-:W-:-:S04]  /*1cd30*/  IMAD.WIDE R20, R46, 0xc0, R48 ;  /* 0x000000c02e147825 */ /* 0x000fc800078e0230 */
[----:B------:R-:W-:Y:S01]  /*1cd40*/  IMAD.IADD R43, R37, 0x1, R39 ;  /* 0x00000001252b7824 */ /* 0x000fe200078e0227 */
[----:B---3--:R-:W-:Y:S06]  /*1cd50*/  @P0 BRA `(.L_x_1996) ;  /* 0x0000000000500947 */ /* 0x008fec0003800000 */
        /* <DEDUP_REMOVED lines=20> */
.L_x_1996:
[----:B------:R-:W-:Y:S05]  /*1cea0*/  BSYNC B1 ;  /* 0x0000000000017941 */ /* 0x000fea0003800000 */
.L_x_1995:
[----:B------:R-:W-:Y:S05]  /*1ceb0*/  @P3 BRA `(.L_x_1997) ;  /* 0x0000000800583947 */ /* 0x000fea0003800000 */
[----:B0----5:R-:W-:Y:S01]  /*1cec0*/  IADD3 R9, P0, R20, 0x60, RZ ;  /* 0x0000006014097810 */ /* 0x021fe20007f1e0ff */
[----:B------:R-:W-:Y:S01]  /*1ced0*/  ULDC.64 UR4, c[0x0][0xad8] ;  /* 0x0002b60000047ab9 */ /* 0x000fe20000000a00 */
[----:B------:R-:W-:Y:S01]  /*1cee0*/  IMAD.MOV.U32 R2, RZ, RZ, R36 ;  /* 0x000000ffff027224 */ /* 0x000fe200078e0024 */
[----:B------:R-:W-:Y:S01]  /*1cef0*/  ULDC.64 UR6, c[0x0][0xa80] ;  /* 0x0002a00000067ab9 */ /* 0x000fe20000000a00 */
[----:B------:R-:W-:Y:S01]  /*1cf00*/  IMAD.MOV.U32 R3, RZ, RZ, R43 ;  /* 0x000000ffff037224 */ /* 0x000fe200078e002b */
[----:B------:R-:W-:Y:S01]  /*1cf10*/  ULDC.64 UR8, c[0x0][0x208] ;  /* 0x0000820000087ab9 */ /* 0x000fe20000000a00 */
[----:B------:R-:W-:Y:S02]  /*1cf20*/  IMAD.X R20, RZ, RZ, R21, P0 ;  /* 0x000000ffff147224 */ /* 0x000fe400000e0615 */
[----:B------:R-:W-:-:S04]  /*1cf30*/  IMAD.WIDE.U32 R2, R9, UR4, R2 ;  /* 0x0000000409027c25 */ /* 0x000fc8000f8e0002 */
[----:B------:R-:W-:Y:S01]  /*1cf40*/  IMAD R20, R20, UR4, RZ ;  /* 0x0000000414147c24 */ /* 0x000fe2000f8e02ff */
[----:B------:R-:W-:Y:S01]  /*1cf50*/  ULDC UR4, c[0x0][0xa8c] ;  /* 0x0002a30000047ab9 */ /* 0x000fe20000000800 */
[C---:B------:R-:W-:Y:S01]  /*1cf60*/  VIADD R0, R38.reuse, 0x20 ;  /* 0x0000002026007836 */ /* 0x040fe20000000000 */
[----:B------:R-:W-:Y:S01]  /*1cf70*/  ISETP.GE.AND P1, PT, R38, UR4, PT ;  /* 0x0000000426007c0c */ /* 0x000fe2000bf26270 */
[----:B------:R-:W-:Y:S01]  /*1cf80*/  IMAD R9, R9, UR5, R20 ;  /* 0x0000000509097c24 */ /* 0x000fe2000f8e0214 */
[----:B------:R-:W-:Y:S01]  /*1cf90*/  LEA R8, P0, R2, UR6, 0x1 ;  /* 0x0000000602087c11 */ /* 0x000fe2000f8008ff */
[----:B------:R-:W-:Y:S01]  /*1cfa0*/  VIADD R38, R38, 0x40 ;  /* 0x0000004026267836 */ /* 0x000fe20000000000 */
[----:B------:R-:W-:Y:S01]  /*1cfb0*/  ISETP.GE.AND P2, PT, R0, UR4, PT ;  /* 0x0000000400007c0c */ /* 0x000fe2000bf46270 */
[----:B------:R-:W-:-:S05]  /*1cfc0*/  IMAD.IADD R3, R3, 0x1, R9 ;  /* 0x0000000103037824 */ /* 0x000fca00078e0209 */
[----:B------:R-:W-:Y:S02]  /*1cfd0*/  LEA.HI.X R9, R2, UR7, R3, 0x1, P0 ;  /* 0x0000000702097c11 */ /* 0x000fe400080f0c03 */
[----:B------:R-:W-:-:S03]  /*1cfe0*/  ISETP.GE.AND P0, PT, R38, UR4, PT ;  /* 0x0000000426007c0c */ /* 0x000fc6000bf06270 */
[----:B------:R1:W-:Y:S04]  /*1cff0*/  @!P1 STG.E.128 desc[UR8][R8.64], R28 ;  /* 0x0000001c08009986 */ /* 0x0003e8000c101d08 */
[----:B------:R1:W-:Y:S06]  /*1d000*/  @!P2 STG.E.128 desc[UR8][R8.64+0x40], R12 ;  /* 0x0000400c0800a986 */ /* 0x0003ec000c101d08 */
[----:B------:R-:W-:Y:S05]  /*1d010*/  @P0 BRA `(.L_x_1997) ;  /* 0x0000000800000947 */ /* 0x000fea0003800000 */
[----:B------:R-:W-:Y:S02]  /*1d020*/  ULDC.64 UR4, c[0x0][0x208] ;  /* 0x0000820000047ab9 */ /* 0x000fe40000000a00 */
[----:B------:R2:W-:Y:S01]  /*1d030*/  STG.E.128 desc[UR4][R8.64+0x80], R4 ;  /* 0x0000800408007986 */ /* 0x0005e2000c101d04 */
[----:B------:R-:W-:Y:S05]  /*1d040*/  BRA `(.L_x_1997) ;  /* 0x0000000400f47947 */ /* 0x000fea0003800000 */
.L_x_1993:
[----:B------:R-:W-:Y:S01]  /*1d050*/  ULDC.64 UR4, c[0x0][0xbd8] ;  /* 0x0002f60000047ab9 */ /* 0x000fe20000000a00 */
[----:B------:R-:W-:Y:S01]  /*1d060*/  IMAD.MOV.U32 R7, RZ, RZ, RZ ;  /* 0x000000ffff077224 */ /* 0x000fe200078e00ff */
[----:B------:R-:W-:Y:S01]  /*1d070*/  ISETP.NE.U32.AND P0, PT, RZ, UR4, PT ;  /* 0x00000004ff007c0c */ /* 0x000fe2000bf05070 */
[----:B------:R-:W-:Y:S01]  /*1d080*/  ULDC.64 UR6, c[0x0][0x208] ;  /* 0x0000820000067ab9 */ /* 0x000fe20000000a00 */
[----:B------:R-:W-:Y:S02]  /*1d090*/  IADD3 R2, P1, R50, UR4, RZ ;  /* 0x0000000432027c10 */ /* 0x000fe4000ff3e0ff */
[----:B------:R-:W-:Y:S02]  /*1d0a0*/  ISETP.NE.AND.EX P0, PT, RZ, UR5, PT, P0 ;  /* 0x00000005ff007c0c */ /* 0x000fe4000bf05300 */
[----:B------:R-:W-:Y:S01]  /*1d0b0*/  IADD3.X R3, R31, UR5, RZ, P1, !PT ;  /* 0x000000051f037c10 */ /* 0x000fe20008ffe4ff */
[----:B------:R-:W-:Y:S02]  /*1d0c0*/  ULDC.64 UR4, c[0x0][0xbe0] ;  /* 0x0002f80000047ab9 */ /* 0x000fe40000000a00 */
[----:B------:R-:W-:-:S04]  /*1d0d0*/  ISETP.NE.U32.AND P1, PT, RZ, UR4, PT ;  /* 0x00000004ff007c0c */ /* 0x000fc8000bf25070 */
[----:B------:R-:W-:-:S04]  /*1d0e0*/  ISETP.NE.AND.EX P1, PT, RZ, UR5, PT, P1 ;  /* 0x00000005ff007c0c */ /* 0x000fc8000bf25310 */
[----:B------:R0:W5:Y:S09]  /*1d0f0*/  @P0 LDG.E R7, desc[UR6][R2.64] ;  /* 0x0000000602070981 */ /* 0x000172000c1e1900 */
[----:B------:R-:W-:Y:S01]  /*1d100*/  @P1 IADD3 R50, P2, R50, UR4, RZ ;  /* 0x0000000432321c10 */ /* 0x000fe2000ff5e0ff */
[----:B------:R-:W-:-:S02]  /*1d110*/  ULDC UR4, c[0x0][0xa88] ;  /* 0x0002a20000047ab9 */ /* 0x000fc40000000800 */
[----:B------:R-:W-:Y:S01]  /*1d120*/  IMAD.U32 R0, RZ, RZ, UR4 ;  /* 0x00000004ff007e24 */ /* 0x000fe2000f8e00ff */
[----:B------:R-:W-:Y:S02]  /*1d130*/  @P1 IADD3.X R51, R31, UR5, RZ, P2, !PT ;  /* 0x000000051f331c10 */ /* 0x000fe400097fe4ff */
[----:B------:R-:W-:-:S03]  /*1d140*/  ISETP.GT.AND P2, PT, R66, 0xbf, PT ;  /* 0x000000bf4200780c */ /* 0x000fc60003f44270 */
[----:B------:R0:W5:Y:S01]  /*1d150*/  @P1 LDG.E R0, desc[UR6][R50.64] ;  /* 0x0000000632001981 */ /* 0x000162000c1e1900 */
[----:B------:R-:W-:Y:S09]  /*1d160*/  @P1 BRA `(.L_x_1998) ;  /* 0x0000000000141947 */ /* 0x000ff20003800000 */
[----:B------:R-:W-:Y:S05]  /*1d170*/  @!P0 BRA `(.L_x_1998) ;  /* 0x0000000000108947 */ /* 0x000fea0003800000 */
[----:B------:R-:W-:Y:S02]  /*1d180*/  ULDC.64 UR4, c[0x0][0x208] ;  /* 0x0000820000047ab9 */ /* 0x000fe40000000a00 */
[----:B------:R-:W2:Y:S04]  /*1d190*/  LDG.E R5, desc[UR4][R2.64] ;  /* 0x0000000402057981 */ /* 0x000ea8000c1e1900 */
[----:B-----5:R-:W2:Y:S02]  /*1d1a0*/  LDG.E R0, desc[UR4][R2.64+0x4] ;  /* 0x0000040402007981 */ /* 0x020ea4000c1e1900 */
[----:B--2---:R-:W-:-:S07]  /*1d1b0*/  IMAD.IADD R0, R0, 0x1, -R5 ;  /* 0x0000000100007824 */ /* 0x004fce00078e0a05 */
.L_x_1998:
[----:B-1----:R-:W2:Y:S04]  /*1d1c0*/  LDL R9, [R1+0x7c] ;  /* 0x00007c0001097983 */ /* 0x002ea80000100800 */
[----:B------:R1:W5:Y:S01]  /*1d1d0*/  LDL R10, [R1+0x84] ;  /* 0x00008400010a7983 */ /* 0x0003620000100800 */
[----:B------:R-:W-:Y:S01]  /*1d1e0*/  BSSY B1, `(.L_x_1999) ;  /* 0x000001e000017945 */ /* 0x000fe20003800000 */
[----:B------:R-:W-:Y:S02]  /*1d1f0*/  SHF.R.S32.HI R39, RZ, 0x1f, R38 ;  /* 0x0000001fff277819 */ /* 0x000fe40000011426 */
[----:B------:R-:W-:Y:S02]  /*1d200*/  SEL R11, R62, RZ, !P0 ;  /* 0x000000ff3e0b7207 */ /* 0x000fe40004000000 */
[----:B------:R-:W-:-:S02]  /*1d210*/  SEL R30, R30, RZ, !P0 ;  /* 0x000000ff1e1e7207 */ /* 0x000fc40004000000 */
[----:B-----5:R-:W-:Y:S02]  /*1d220*/  SHF.R.S32.HI R6, RZ, 0x1f, R7 ;  /* 0x0000001fff067819 */ /* 0x020fe40000011407 */
[----:B--2---:R-:W-:Y:S01]  /*1d230*/  SHF.R.S32.HI R8, RZ, 0x1f, R9 ;  /* 0x0000001fff087819 */ /* 0x004fe20000011409 */
[----:B-1----:R-:W-:Y:S06]  /*1d240*/  @P2 BRA `(.L_x_2000) ;  /* 0x00000000005c2947 */ /* 0x002fec0003800000 */
[----:B0-----:R-:W0:Y:S02]  /*1d250*/  S2R R2, SR_TID.X ;  /* 0x0000000000027919 */ /* 0x001e240000002100 */
[----:B0-----:R-:W-:-:S04]  /*1d260*/  IMAD R2, R10, 0xc0, R2 ;  /* 0x000000c00a027824 */ /* 0x001fc800078e0202 */
[----:B------:R-:W-:-:S05]  /*1d270*/  VIADD R3, R2, 0xffffff80 ;  /* 0xffffff8002037836 */ /* 0x000fca0000000000 */
[----:B------:R-:W-:-:S13]  /*1d280*/  ISETP.GE.AND P0, PT, R3, R0, PT ;  /* 0x000000000300720c */ /* 0x000fda0003f06270 */
[----:B------:R-:W-:Y:S05]  /*1d290*/  @P0 BRA `(.L_x_2000) ;  /* 0x0000000000480947 */ /* 0x000fea0003800000 */
[C---:B------:R-:W-:Y:S01]  /*1d2a0*/  IADD3 R2, P0, R3.reuse, R7, RZ ;  /* 0x0000000703027210 */ /* 0x040fe20007f1e0ff */
[----:B------:R-:W-:Y:S01]  /*1d2b0*/  ULDC.64 UR4, c[0x0][0xb70] ;  /* 0x0002dc0000047ab9 */ /* 0x000fe20000000a00 */
[----:B------:R-:W-:Y:S01]  /*1d2c0*/  ULDC.64 UR6, c[0x0][0x208] ;  /* 0x0000820000067ab9 */ /* 0x000fe20000000a00 */
        /* <DEDUP_REMOVED lines=15> */
.L_x_2000:
[----:B------:R-:W-:Y:S05]  /*1d3c0*/  BSYNC B1 ;  /* 0x0000000000017941 */ /* 0x000fea0003800000 */
.L_x_1999:
[----:B------:R-:W2:Y:S01]  /*1d3d0*/  LDL.64 R12, [R1+0x70] ;  /* 0x00007000010c7983 */ /* 0x000ea20000100a00 */
[----:B------:R-:W-:Y:S01]  /*1d3e0*/  ULDC.64 UR4, c[0x0][0xaa0] ;  /* 0x0002a80000047ab9 */ /* 0x000fe20000000a00 */
[----:B------:R-:W-:Y:S01]  /*1d3f0*/  BSSY B1, `(.L_x_2001) ;  /* 0x000002b000017945 */ /* 0x000fe20003800000 */
[----:B-1----:R-:W-:Y:S02]  /*1d400*/  IMAD R4, R6, UR4, RZ ;  /* 0x0000000406047c24 */ /* 0x002fe4000f8e02ff */
[----:B0-----:R-:W-:-:S04]  /*1d410*/  IMAD.WIDE.U32 R2, R7, UR4, R38 ;  /* 0x0000000407027c25 */ /* 0x001fc8000f8e0026 */
        /* <DEDUP_REMOVED lines=11> */
[C---:B--2---:R-:W-:Y:S01]  /*1d4d0*/  ISETP.GE.AND P0, PT, R12.reuse, R4, PT ;  /* 0x000000040c00720c */ /* 0x044fe20003f06270 */
        /* <DEDUP_REMOVED lines=28> */
.L_x_2002:
[----:B------:R-:W-:Y:S05]  /*1d6a0*/  BSYNC B1 ;  /* 0x0000000000017941 */ /* 0x000fea0003800000 */
.L_x_2001:
[----:B------:R-:W-:Y:S05]  /*1d6b0*/  @P1 BRA `(.L_x_1997) ;  /* 0x0000000000581947 */ /* 0x000fea0003800000 */
[----:B------:R-:W-:Y:S01]  /*1d6c0*/  IADD3 R5, P0, R6, 0x60, RZ ;  /* 0x0000006006057810 */ /* 0x000fe20007f1e0ff */
[----:B------:R-:W-:Y:S01]  /*1d6d0*/  ULDC UR4, c[0x0][0xa8c] ;  /* 0x0002a30000047ab9 */ /* 0x000fe20000000800 */
[----:B------:R-:W-:Y:S01]  /*1d6e0*/  ULDC.64 UR6, c[0x0][0xad8] ;  /* 0x0002b60000067ab9 */ /* 0x000fe20000000a00 */
[----:B------:R-:W-:Y:S01]  /*1d6f0*/  IMAD.MOV.U32 R2, RZ, RZ, R4 ;  /* 0x000000ffff027224 */ /* 0x000fe200078e0004 */
[C---:B------:R-:W-:Y:S01]  /*1d700*/  ISETP.GE.AND P1, PT, R38.reuse, UR4, PT ;  /* 0x0000000426007c0c */ /* 0x040fe2000bf26270 */
[----:B------:R-:W-:Y:S01]  /*1d710*/  IMAD.X R6, RZ, RZ, R7, P0 ;  /* 0x000000ffff067224 */ /* 0x000fe200000e0607 */
[----:B------:R-:W-:Y:S01]  /*1d720*/  ULDC.64 UR8, c[0x0][0x208] ;  /* 0x0000820000087ab9 */ /* 0x000fe20000000a00 */
        /* <DEDUP_REMOVED lines=15> */
.L_x_1997:
[----:B------:R-:W-:Y:S05]  /*1d820*/  BSYNC B0 ;  /* 0x0000000000007941 */ /* 0x000fea0003800000 */
.L_x_1992:
[----:B------:R-:W4:Y:S01]  /*1d830*/  LDL R0, [R1+0x34] ;  /* 0x0000340001007983 */ /* 0x000f220000100800 */
[----:B------:R-:W-:Y:S02]  /*1d840*/  ULDC UR4, c[0x0][0xc14] ;  /* 0x0003050000047ab9 */ /* 0x000fe40000000800 */
[----:B----4-:R-:W-:-:S13]  /*1d850*/  ISETP.GE.AND P0, PT, R0, UR4, PT ;  /* 0x0000000400007c0c */ /* 0x010fda000bf06270 */
[----:B------:R-:W-:Y:S05]  /*1d860*/  @!P0 BRA `(.L_x_2003) ;  /* 0xfffffe38004c8947 */ /* 0x000fea000383ffff */
[----:B------:R-:W-:Y:S05]  /*1d870*/  BRA `(.L_x_1853) ;  /* 0x0000005800b47947 */ /* 0x000fea0003800000 */
.L_x_1851:
[----:B------:R-:W-:-:S08]  /*1d880*/  NOP ;  /* 0x0000000000007918 */ /* 0x000fd00000000000 */
[----:B------:R-:W0:-:S00]  /*1d890*/  USETMAXREG.DEALLOC.CTAPOOL 0x20 ;  /* 0x00000020000079c8 */ /* 0x000e0000080e0500 */
        /* <DEDUP_REMOVED lines=8> */
[----:B------:R-:W-:Y:S01]  /*1d920*/  ULDC.64 UR6, c[0x0][0x208] ;  /* 0x0000820000067ab9 */ /* 0x000fe20000000a00 */
        /* <DEDUP_REMOVED lines=16> */
[----:B------:R-:W0:Y:S01]  /*1da30*/  S2UR UR6, SR_CTAID.X ;  /* 0x00000000000679c3 */ /* 0x000e220000002500 */
[----:B------:R-:W-:Y:S02]  /*1da40*/  IMAD.MOV.U32 R16, RZ, RZ, RZ ;  /* 0x000000ffff107224 */ /* 0x000fe400078e00ff */
[----:B------:R-:W-:Y:S01]  /*1da50*/  IMAD.MOV.U32 R19, RZ, RZ, RZ ;  /* 0x000000ffff137224 */ /* 0x000fe200078e00ff */
[----:B--2---:R-:W1:Y:S02]  /*1da60*/  SHFL.UP PT, R4, R0, 0x1, RZ ;  /* 0x0420000000047989 */ /* 0x004e6400000e00ff */
[----:B-1----:R-:W-:-:S05]  /*1da70*/  SEL R5, R4, RZ, P1 ;  /* 0x000000ff04057207 */ /* 0x002fca0000800000 */
[----:B------:R-:W-:-:S05]  /*1da80*/  IMAD.IADD R5, R0, 0x1, R5 ;  /* 0x0000000100057824 */ /* 0x000fca00078e0205 */
[----:B------:R-:W1:Y:S02]  /*1da90*/  SHFL.UP PT, R4, R5, 0x2, RZ ;  /* 0x0440000005047989 */ /* 0x000e6400000e00ff */
[----:B-1----:R-:W-:-:S05]  /*1daa0*/  SEL R4, R4, RZ, P0 ;  /* 0x000000ff04047207 */ /* 0x002fca0000000000 */
[----:B------:R-:W-:-:S05]  /*1dab0*/  IMAD.IADD R4, R5, 0x1, R4 ;  /* 0x0000000105047824 */ /* 0x000fca00078e0204 */
[----:B------:R-:W1:Y:S01]  /*1dac0*/  SHFL.UP PT, R6, R4, 0x4, RZ ;  /* 0x0480000004067989 */ /* 0x000e6200000e00ff */
[----:B------:R-:W-:-:S04]  /*1dad0*/  ISETP.GE.U32.AND P0, PT, R28, 0x4, PT ;  /* 0x000000041c00780c */ /* 0x000fc80003f06070 */
[----:B-1----:R-:W-:-:S05]  /*1dae0*/  SEL R3, R6, RZ, P0 ;  /* 0x000000ff06037207 */ /* 0x002fca0000000000 */
[----:B------:R-:W-:-:S05]  /*1daf0*/  IMAD.IADD R3, R4, 0x1, R3 ;  /* 0x0000000104037824 */ /* 0x000fca00078e0203 */
[----:B------:R-:W1:Y:S01]  /*1db00*/  SHFL.UP PT, R2, R3, 0x8, RZ ;  /* 0x0500000003027989 */ /* 0x000e6200000e00ff */
[----:B------:R-:W-:Y:S02]  /*1db10*/  @P0 LOP3.LUT R7, R7, 0x8, RZ, 0xfc, !PT ;  /* 0x0000000807070812 */ /* 0x000fe400078efcff */
[----:B------:R-:W-:-:S04]  /*1db20*/  ISETP.GE.U32.AND P0, PT, R28, 0x8, PT ;  /* 0x000000081c00780c */ /* 0x000fc80003f06070 */
[----:B-1----:R-:W-:-:S05]  /*1db30*/  SEL R2, R2, RZ, P0 ;  /* 0x000000ff02027207 */ /* 0x002fca0000000000 */
[----:B------:R-:W-:-:S05]  /*1db40*/  IMAD.IADD R2, R3, 0x1, R2 ;  /* 0x0000000103027824 */ /* 0x000fca00078e0202 */
[----:B------:R-:W1:Y:S01]  /*1db50*/  SHFL.UP PT, R5, R2, 0x10, RZ ;  /* 0x0600000002057989 */ /* 0x000e6200000e00ff */
[----:B------:R-:W-:-:S04]  /*1db60*/  LOP3.LUT R7, R7, 0xfffffffb, RZ, 0xc0, !PT ;  /* 0xfffffffb07077812 */ /* 0x000fc800078ec0ff */
[----:B------:R-:W-:Y:S02]  /*1db70*/  @P0 LOP3.LUT R7, R7, 0x4, RZ, 0xfc, !PT ;  /* 0x0000000407070812 */ /* 0x000fe400078efcff */
[----:B------:R-:W-:-:S04]  /*1db80*/  ISETP.GE.U32.AND P0, PT, R28, 0x10, PT ;  /* 0x000000101c00780c */ /* 0x000fc80003f06070 */
[----:B-1----:R-:W-:-:S05]  /*1db90*/  SEL R5, R5, RZ, P0 ;  /* 0x000000ff05057207 */ /* 0x002fca0000000000 */
[----:B------:R-:W-:-:S05]  /*1dba0*/  IMAD.IADD R5, R2, 0x1, R5 ;  /* 0x0000000102057824 */ /* 0x000fca00078e0205 */
[----:B------:R-:W1:Y:S01]  /*1dbb0*/  SHFL.IDX PT, R4, R5, 0x1f, 0x1f ;  /* 0x03e01f0005047f89 */ /* 0x000e6200000e0000 */
[----:B------:R-:W-:-:S04]  /*1dbc0*/  LOP3.LUT R7, R7, 0xfffffffd, RZ, 0xc0, !PT ;  /* 0xfffffffd07077812 */ /* 0x000fc800078ec0ff */
[----:B------:R-:W-:-:S05]  /*1dbd0*/  @P0 LOP3.LUT R7, R7, 0x2, RZ, 0xfc, !PT ;  /* 0x0000000207070812 */ /* 0x000fca00078efcff */
[----:B------:R2:W-:Y:S01]  /*1dbe0*/  STL [R1+0x60], R7 ;  /* 0x0000600701007387 */ /* 0x0005e20000100800 */
[----:B-1----:R-:W-:-:S05]  /*1dbf0*/  IMAD R4, R4, UR4, RZ ;  /* 0x0000000404047c24 */ /* 0x002fca000f8e02ff */
[----:B0-----:R-:W-:Y:S01]  /*1dc00*/  ISETP.GT.AND P0, PT, R4, UR6, PT ;  /* 0x0000000604007c0c */ /* 0x001fe2000bf04270 */
[----:B------:R-:W-:-:S12]  /*1dc10*/  IMAD.MOV.U32 R3, RZ, RZ, R4 ;  /* 0x000000ffff037224 */ /* 0x000fd800078e0004 */
[----:B--2---:R-:W-:Y:S05]  /*1dc20*/  @P0 BRA `(.L_x_2004) ;  /* 0x0000000000bc0947 */ /* 0x004fea0003800000 */
[----:B------:R-:W-:Y:S01]  /*1dc30*/  IMAD.MOV.U32 R4, RZ, RZ, R3 ;  /* 0x000000ffff047224 */ /* 0x000fe200078e0003 */
[----:B------:R-:W-:Y:S01]  /*1dc40*/  ULDC UR5, c[0x0][0xc14] ;  /* 0x0003050000057ab9 */ /* 0x000fe20000000800 */
[----:B------:R-:W-:Y:S01]  /*1dc50*/  IMAD.MOV.U32 R19, RZ, RZ, RZ ;  /* 0x000000ffff137224 */ /* 0x000fe200078e00ff */
[----:B------:R-:W-:Y:S01]  /*1dc60*/  ULDC UR7, c[0x0][0xc14] ;  /* 0x0003050000077ab9 */ /* 0x000fe20000000800 */
[----:B------:R-:W-:-:S05]  /*1dc70*/  ULDC UR4, c[0x0][0xc10] ;  /* 0x0003040000047ab9 */ /* 0x000fca0000000800 */
.L_x_2008:
        /* <DEDUP_REMOVED lines=15> */
.L_x_2007:
[----:B------:R-:W-:Y:S05]  /*1dd70*/  BSYNC B0 ;  /* 0x0000000000007941 */ /* 0x000fea0003800000 */
.L_x_2006:
        /* <DEDUP_REMOVED lines=26> */
.L_x_2004:
[----:B------:R-:W-:Y:S01]  /*1df20*/  IMAD.IADD R11, R4, 0x1, -R3 ;  /* 0x00000001040b7824 */ /* 0x000fe200078e0a03 */
[----:B------:R-:W-:-:S03]  /*1df30*/  ULDC.64 UR8, c[0x0][0x208] ;  /* 0x0000820000087ab9 */ /* 0x000fc60000000a00 */
        /* <DEDUP_REMOVED lines=19> */
.L_x_2009:
        /* <DEDUP_REMOVED lines=59> */
.L_x_2005:
[----:B------:R-:W-:Y:S02]  /*1e420*/  IMAD.MOV.U32 R17, RZ, RZ, RZ ;  /* 0x000000ffff117224 */ /* 0x000fe400078e00ff */
[----:B------:R-:W-:Y:S02]  /*1e430*/  IMAD.U32 R16, RZ, RZ, UR6 ;  /* 0x00000006ff107e24 */ /* 0x000fe4000f8e00ff */
[----:B------:R-:W-:-:S07]  /*1e440*/  IMAD.MOV.U32 R18, RZ, RZ, RZ ;  /* 0x000000ffff127224 */ /* 0x000fce00078e00ff */
.L_x_2010:
        /* <DEDUP_REMOVED lines=18> */
.L_x_2097:
[----:B--2---:R-:W2:Y:S01]  /*1e570*/  LDC.64 R2, c[0x0][0xc60] ;  /* 0x00031800ff027b82 */ /* 0x004ea20000000a00 */
[----:B------:R-:W-:Y:S01]  /*1e580*/  ULDC.64 UR4, c[0x0][0x208] ;  /* 0x0000820000047ab9 */ /* 0x000fe20000000a00 */
[----:B--2---:R-:W-:-:S05]  /*1e590*/  IMAD.WIDE R2, R19, 0x4, R2 ;  /* 0x0000000413027825 */ /* 0x004fca00078e0202 */
[----:B0-----:R-:W0:Y:S01]  /*1e5a0*/  LDG.E R29, desc[UR4][R2.64] ;  /* 0x00000004021d7981 */ /* 0x001e22000c1e1900 */
[----:B------:R-:W-:Y:S05]  /*1e5b0*/  YIELD ;  /* 0x0000000000007946 */ /* 0x000fea0003800000 */
[----:B------:R-:W-:Y:S01]  /*1e5c0*/  ULDC.64 UR4, c[0x0][0xa28] ;  /* 0x00028a0000047ab9 */ /* 0x000fe20000000a00 */
[----:B------:R-:W-:Y:S02]  /*1e5d0*/  CS2R R10, SRZ ;  /* 0x00000000000a7805 */ /* 0x000fe4000001ff00 */
[----:B------:R-:W-:Y:S01]  /*1e5e0*/  ISETP.NE.U32.AND P1, PT, RZ, UR4, PT ;  /* 0x00000004ff007c0c */ /* 0x000fe2000bf25070 */
[----:B------:R-:W-:Y:S01]  /*1e5f0*/  ULDC.64 UR6, c[0x0][0x208] ;  /* 0x0000820000067ab9 */ /* 0x000fe20000000a00 */
[----:B------:R-:W-:Y:S01]  /*1e600*/  ULDC.64 UR8, c[0x0][0xa08] ;  /* 0x0002820000087ab9 */ /* 0x000fe20000000a00 */
[----:B------:R-:W-:Y:S01]  /*1e610*/  ULDC.64 UR10, c[0x0][0xa10] ;  /* 0x00028400000a7ab9 */ /* 0x000fe20000000a00 */
[----:B------:R-:W-:-:S02]  /*1e620*/  ISETP.NE.AND.EX P1, PT, RZ, UR5, PT, P1 ;  /* 0x00000005ff007c0c */ /* 0x000fc4000bf25310 */
[----:B0-----:R-:W-:Y:S01]  /*1e630*/  SHF.R.S32.HI R0, RZ, 0x1f, R29 ;  /* 0x0000001fff007819 */ /* 0x001fe2000001141d */
[----:B------:R-:W-:-:S10]  /*1e640*/  IMAD.SHL.U32 R13, R29, 0x4, RZ ;  /* 0x000000041d0d7824 */ /* 0x000fd400078e00ff */
[C---:B------:R-:W-:Y:S02]  /*1e650*/  @P1 LEA R2, P0, R29.reuse, UR4, 0x2 ;  /* 0x000000041d021c11 */ /* 0x040fe4000f8010ff */
[C-C-:B------:R-:W-:Y:S02]  /*1e660*/  SHF.L.U64.HI R12, R29.reuse, 0x2, R0.reuse ;  /* 0x000000021d0c7819 */ /* 0x140fe40000010200 */
[----:B------:R-:W-:Y:S01]  /*1e670*/  @P1 LEA.HI.X R3, R29, UR5, R0, 0x2, P0 ;  /* 0x000000051d031c11 */ /* 0x000fe200080f1400 */
[----:B------:R-:W-:Y:S01]  /*1e680*/  ULDC.64 UR4, c[0x0][0xa18] ;  /* 0x0002860000047ab9 */ /* 0x000fe20000000a00 */
[----:B------:R-:W-:Y:S01]  /*1e690*/  STL [R1+0x4], R13 ;  /* 0x0000040d01007387 */ /* 0x000fe20000100800 */
[----:B------:R-:W-:-:S03]  /*1e6a0*/  ISETP.NE.U32.AND P0, PT, RZ, UR4, PT ;  /* 0x00000004ff007c0c */ /* 0x000fc6000bf05070 */
[----:B------:R0:W5:Y:S01]  /*1e6b0*/  @P1 LDG.E R10, desc[UR6][R2.64] ;  /* 0x00000006020a1981 */ /* 0x000162000c1e1900 */
[----:B------:R-:W-:-:S03]  /*1e6c0*/  ISETP.NE.AND.EX P0, PT, RZ, UR5, PT, P0 ;  /* 0x00000005ff007c0c */ /* 0x000fc6000bf05300 */
[----:B------:R-:W-:Y:S10]  /*1e6d0*/  STL [R1+0x8], R12 ;  /* 0x0000080c01007387 */ /* 0x000ff40000100800 */
[----:B------:R-:W-:-:S04]  /*1e6e0*/  @P0 IADD3 R8, P2, R13, UR4, RZ ;  /* 0x000000040d080c10 */ /* 0x000fc8000ff5e0ff */
[----:B------:R-:W-:Y:S01]  /*1e6f0*/  @P0 IADD3.X R9, R12, UR5, RZ, P2, !PT ;  /* 0x000000050c090c10 */ /* 0x000fe200097fe4ff */
[----:B------:R-:W-:Y:S02]  /*1e700*/  ULDC.64 UR4, c[0x0][0xa00] ;  /* 0x0002800000047ab9 */ /* 0x000fe40000000a00 */
[----:B------:R-:W-:-:S04]  /*1e710*/  ISETP.NE.U32.AND P2, PT, RZ, UR4, PT ;  /* 0x00000004ff007c0c */ /* 0x000fc8000bf45070 */
[----:B------:R-:W-:Y:S02]  /*1e720*/  ISETP.NE.AND.EX P2, PT, RZ, UR5, PT, P2 ;  /* 0x00000005ff007c0c */ /* 0x000fe4000bf45320 */
[----:B0-----:R-:W-:-:S04]  /*1e730*/  IADD3 R2, P1, R13, UR4, RZ ;  /* 0x000000040d027c10 */ /* 0x001fc8000ff3e0ff */
[----:B------:R-:W-:-:S07]  /*1e740*/  IADD3.X R3, R12, UR5, RZ, P1, !PT ;  /* 0x000000050c037c10 */ /* 0x000fce0008ffe4ff */
[----:B------:R-:W2:Y:S01]  /*1e750*/  @P2 LDG.E R11, desc[UR6][R2.64] ;  /* 0x00000006020b2981 */ /* 0x000ea2000c1e1900 */
[----:B------:R-:W-:Y:S01]  /*1e760*/  ULDC UR4, c[0x0][0x288] ;  /* 0x0000a20000047ab9 */ /* 0x000fe20000000800 */
[----:B------:R-:W-:-:S04]  /*1e770*/  IADD3 R6, P1, R13, UR8, RZ ;  /* 0x000000080d067c10 */ /* 0x000fc8000ff3e0ff */
[----:B------:R-:W-:Y:S02]  /*1e780*/  IADD3.X R7, R12, UR9, RZ, P1, !PT ;  /* 0x000000090c077c10 */ /* 0x000fe40008ffe4ff */
[----:B------:R-:W-:-:S04]  /*1e790*/  IADD3 R4, P1, R13, UR10, RZ ;  /* 0x0000000a0d047c10 */ /* 0x000fc8000ff3e0ff */
[----:B------:R-:W-:Y:S02]  /*1e7a0*/  IADD3.X R5, R12, UR11, RZ, P1, !PT ;  /* 0x0000000b0c057c10 */ /* 0x000fe40008ffe4ff */
[----:B------:R-:W-:-:S04]  /*1e7b0*/  ISETP.NE.U32.AND P1, PT, RZ, UR8, PT ;  /* 0x00000008ff007c0c */ /* 0x000fc8000bf25070 */
[----:B------:R-:W-:Y:S02]  /*1e7c0*/  ISETP.NE.AND.EX P3, PT, RZ, UR9, PT, P1 ;  /* 0x00000009ff007c0c */ /* 0x000fe4000bf65310 */
        /* <DEDUP_REMOVED lines=11> */
[----:B------:R-:W-:Y:S01]  /*1e880*/  UIMAD UR4, UR4, UR5, URZ ;  /* 0x00000005040472a4 */ /* 0x000fe2000f8e023f */
[----:B------:R-:W-:Y:S02]  /*1e890*/  ULDC UR6, c[0x0][0x338] ;  /* 0x0000ce0000067ab9 */ /* 0x000fe40000000800 */
[----:B0-----:R-:W-:-:S03]  /*1e8a0*/  IMAD.U32 R8, RZ, RZ, UR6 ;  /* 0x00000006ff087e24 */ /* 0x001fc6000f8e00ff */
[----:B------:R-:W-:Y:S01]  /*1e8b0*/  IMAD.U32 R9, RZ, RZ, UR4 ;  /* 0x00000004ff097e24 */ /* 0x000fe2000f8e00ff */
[----:B------:R-:W-:Y:S06]  /*1e8c0*/  @P0 BRA `(.L_x_2012) ;  /* 0x0000000000140947 */ /* 0x000fec0003800000 */
[----:B------:R-:W-:Y:S05]  /*1e8d0*/  @!P2 BRA `(.L_x_2012) ;  /* 0x000000000010a947 */ /* 0x000fea0003800000 */
[----:B------:R-:W-:Y:S02]  /*1e8e0*/  ULDC.64 UR4, c[0x0][0x208] ;  /* 0x0000820000047ab9 */ /* 0x000fe40000000a00 */
[----:B------:R-:W2:Y:S04]  /*1e8f0*/  LDG.E R0, desc[UR4][R2.64] ;  /* 0x0000000402007981 */ /* 0x000ea8000c1e1900 */
[----:B-----5:R-:W2:Y:S02]  /*1e900*/  LDG.E R11, desc[UR4][R2.64+0x4] ;  /* 0x00000404020b7981 */ /* 0x020ea4000c1e1900 */
[----:B--2---:R-:W-:-:S07]  /*1e910*/  IMAD.IADD R11, R11, 0x1, -R0 ;  /* 0x000000010b0b7824 */ /* 0x004fce00078e0a00 */
.L_x_2012:
[----:B------:R-:W-:Y:S01]  /*1e920*/  IMAD.MOV.U32 R23, RZ, RZ, RZ ;  /* 0x000000ffff177224 */ /* 0x000fe200078e00ff */
[----:B------:R-:W-:-:S05]  /*1e930*/  ULDC.64 UR4, c[0x0][0x208] ;  /* 0x0000820000047ab9 */ /* 0x000fca0000000a00 */
[----:B------:R-:W2:Y:S01]  /*1e940*/  @P3 LDG.E R23, desc[UR4][R6.64] ;  /* 0x0000000406173981 */ /* 0x000ea2000c1e1900 */
[----:B------:R-:W-:-:S06]  /*1e950*/  IMAD.MOV.U32 R0, RZ, RZ, RZ ;  /* 0x000000ffff007224 */ /* 0x000fcc00078e00ff */
[----:B------:R0:W5:Y:S01]  /*1e960*/  @P1 LDG.E R0, desc[UR4][R4.64] ;  /* 0x0000000404001981 */ /* 0x000162000c1e1900 */
[----:B------:R-:W-:Y:S02]  /*1e970*/  ULDC.64 UR4, c[0x0][0xa20] ;  /* 0x0002880000047ab9 */ /* 0x000fe40000000a00 */
[----:B------:R-:W-:-:S04]  /*1e980*/  ISETP.NE.U32.AND P0, PT, RZ, UR4, PT ;  /* 0x00000004ff007c0c */ /* 0x000fc8000bf05070 */
[----:B------:R-:W-:Y:S01]  /*1e990*/  ISETP.NE.AND.EX P0, PT, RZ, UR5, PT, P0 ;  /* 0x00000005ff007c0c */ /* 0x000fe2000bf05300 */
[----:B--2--5:R-:W-:-:S12]  /*1e9a0*/  IMAD.IADD R23, R23, 0x1, R10 ;  /* 0x0000000117177824 */ /* 0x024fd800078e020a */
[----:B0-----:R-:W-:Y:S05]  /*1e9b0*/  @!P0 BRA `(.L_x_2013) ;  /* 0x0000000000148947 */ /* 0x001fea0003800000 */
[----:B------:R-:W-:Y:S01]  /*1e9c0*/  IADD3 R2, P0, R13, UR4, RZ ;  /* 0x000000040d027c10 */ /* 0x000fe2000ff1e0ff */
[----:B------:R-:W-:-:S03]  /*1e9d0*/  ULDC.64 UR6, c[0x0][0x208] ;  /* 0x0000820000067ab9 */ /* 0x000fc60000000a00 */
[----:B------:R-:W-:-:S05]  /*1e9e0*/  IADD3.X R3, R12, UR5, RZ, P0, !PT ;  /* 0x000000050c037c10 */ /* 0x000fca00087fe4ff */
[----:B------:R0:W5:Y:S01]  /*1e9f0*/  LDG.E R9, desc[UR6][R2.64] ;  /* 0x0000000602097981 */ /* 0x000162000c1e1900 */
[----:B------:R-:W-:Y:S05]  /*1ea00*/  BRA `(.L_x_2014) ;  /* 0x0000000000147947 */ /* 0x000fea0003800000 */
.L_x_2013:
[----:B------:R-:W-:Y:S05]  /*1ea10*/  @!P3 BRA `(.L_x_2014) ;  /* 0x000000000010b947 */ /* 0x000fea0003800000 */
[----:B------:R-:W-:Y:S02]  /*1ea20*/  ULDC.64 UR4, c[0x0][0x208] ;  /* 0x0000820000047ab9 */ /* 0x000fe40000000a00 */
[----:B------:R-:W2:Y:S04]  /*1ea30*/  LDG.E R2, desc[UR4][R6.64] ;  /* 0x0000000406027981 */ /* 0x000ea8000c1e1900 */
[----:B------:R-:W2:Y:S02]  /*1ea40*/  LDG.E R9, desc[UR4][R6.64+0x4] ;  /* 0x0000040406097981 */ /* 0x000ea4000c1e1900 */
[----:B--2---:R-:W-:-:S07]  /*1ea50*/  IMAD.IADD R9, R9, 0x1, -R2 ;  /* 0x0000000109097824 */ /* 0x004fce00078e0a02 */
.L_x_2014:
[----:B------:R-:W-:Y:S02]  /*1ea60*/  ULDC.64 UR4, c[0x0][0x208] ;  /* 0x0000820000047ab9 */ /* 0x000fe40000000a00 */
[----:B0-----:R-:W2:Y:S04]  /*1ea70*/  @P1 LDG.E R3, desc[UR4][R4.64] ;  /* 0x0000000404031981 */ /* 0x001ea8000c1e1900 */
[----:B------:R-:W2:Y:S01]  /*1ea80*/  @P1 LDG.E R2, desc[UR4][R4.64+0x4] ;  /* 0x0000040404021981 */ /* 0x000ea2000c1e1900 */
[----:B-----5:R-:W-:Y:S01]  /*1ea90*/  IMAD.IADD R9, R9, 0x1, -R10 ;  /* 0x0000000109097824 */ /* 0x020fe200078e0a0a */
[----:B------:R-:W-:Y:S01]  /*1eaa0*/  BSSY B0, `(.L_x_2015) ;  /* 0x00000de000007945 */ /* 0x000fe20003800000 */
[----:B------:R-:W-:Y:S01]  /*1eab0*/  PLOP3.LUT P2, PT, PT, PT, PT, 0x80, 0x0 ;  /* 0x000000000000781c */ /* 0x000fe20003f4f070 */
[----:B--2---:R-:W-:-:S02]  /*1eac0*/  @P1 IMAD.IADD R8, R2, 0x1, -R3 ;  /* 0x0000000102081824 */ /* 0x004fc400078e0a03 */
[----:B------:R-:W-:-:S05]  /*1ead0*/  IMAD R2, R17, 0xc0, RZ ;  /* 0x000000c011027824 */ /* 0x000fca00078e02ff */
[----:B------:R-:W-:Y:S01]  /*1eae0*/  IADD3 R11, -R11, 0x14f, R2 ;  /* 0x0000014f0b0b7810 */ /* 0x000fe20007ffe102 */
[----:B------:R-:W-:-:S04]  /*1eaf0*/  IMAD.IADD R2, R9, 0x1, R8 ;  /* 0x0000000109027824 */ /* 0x000fc800078e0208 */
[C---:B------:R-:W-:Y:S02]  /*1eb00*/  VIADD R3, R2.reuse, 0x8f ;  /* 0x0000008f02037836 */ /* 0x040fe40000000000 */
[----:B------:R-:W-:Y:S02]  /*1eb10*/  IMAD.IADD R11, R2, 0x1, R11 ;  /* 0x00000001020b7824 */ /* 0x000fe400078e020b */
[----:B------:R-:W-:-:S04]  /*1eb20*/  IMAD.HI R3, R3, 0x38e38e39, RZ ;  /* 0x38e38e3903037827 */ /* 0x000fc800078e02ff */
[----:B------:R-:W-:Y:S01]  /*1eb30*/  IMAD.HI R11, R11, 0x38e38e39, RZ ;  /* 0x38e38e390b0b7827 */ /* 0x000fe200078e02ff */
[----:B------:R-:W-:-:S04]  /*1eb40*/  SHF.R.U32.HI R2, RZ, 0x1f, R3 ;  /* 0x0000001fff027819 */ /* 0x000fc80000011603 */
[----:B------:R-:W-:Y:S02]  /*1eb50*/  SHF.R.U32.HI R4, RZ, 0x1f, R11 ;  /* 0x0000001fff047819 */ /* 0x000fe4000001160b */
[----:B------:R-:W-:Y:S02]  /*1eb60*/  LEA.HI.SX32 R2, R3, R2, 0x1b ;  /* 0x0000000203027211 */ /* 0x000fe400078fdaff */
[----:B------:R-:W-:-:S04]  /*1eb70*/  LEA.HI.SX32 R11, R11, R4, 0x1b ;  /* 0x000000040b0b7211 */ /* 0x000fc800078fdaff */
[----:B------:R-:W-:Y:S01]  /*1eb80*/  VIMNMX R6, R2, R11, PT ;  /* 0x0000000b02067248 */ /* 0x000fe20003fe0100 */
[----:B------:R-:W-:-:S04]  /*1eb90*/  IMAD.MOV R2, RZ, RZ, -R9 ;  /* 0x000000ffff027224 */ /* 0x000fc800078e0a09 */
[----:B------:R-:W-:Y:S01]  /*1eba0*/  IMAD R3, R6, 0x90, -R9 ;  /* 0x0000009006037824 */ /* 0x000fe200078e0a09 */
[----:B------:R-:W-:Y:S01]  /*1ebb0*/  VIMNMX R2, RZ, R2, !PT ;  /* 0x00000002ff027248 */ /* 0x000fe20007fe0100 */
[----:B------:R0:W-:Y:S03]  /*1ebc0*/  STL [R1], R6 ;  /* 0x0000000601007387 */ /* 0x0001e60000100800 */
[----:B------:R-:W-:-:S04]  /*1ebd0*/  VIMNMX R3, R3, R8, PT ;  /* 0x0000000803037248 */ /* 0x000fc80003fe0100 */
[----:B------:R-:W-:-:S13]  /*1ebe0*/  ISETP.GT.AND P0, PT, R3, R2, PT ;  /* 0x000000020300720c */ /* 0x000fda0003f04270 */
[----:B------:R-:W-:Y:S02]  /*1ebf0*/  @P0 VIADD R5, R3, 0x8f ;  /* 0x0000008f03050836 */ /* 0x000fe40000000000 */
[----:B------:R-:W-:-:S04]  /*1ec00*/  IMAD.WIDE.U32 R2, R2, 0x38e38e39, RZ ;  /* 0x38e38e3902027825 */ /* 0x000fc800078e00ff */
[----:B------:R-:W-:Y:S01]  /*1ec10*/  @P0 IMAD.HI R5, R5, 0x38e38e39, RZ ;  /* 0x38e38e3905050827 */ /* 0x000fe200078e02ff */
[----:B------:R-:W-:-:S04]  /*1ec20*/  SHF.R.U32.HI R4, RZ, 0x5, R3 ;  /* 0x00000005ff047819 */ /* 0x000fc80000011603 */
[----:B------:R-:W-:Y:S01]  /*1ec30*/  @P0 SHF.R.U32.HI R2, RZ, 0x1f, R5 ;  /* 0x0000001fff020819 */ /* 0x000fe20000011605 */
[----:B------:R-:W-:-:S03]  /*1ec40*/  IMAD.MOV.U32 R3, RZ, RZ, R4 ;  /* 0x000000ffff037224 */ /* 0x000fc600078e0004 */
[----:B------:R-:W-:-:S04]  /*1ec50*/  @P0 LEA.HI.SX32 R3, R5, R2, 0x1b ;  /* 0x0000000205030211 */ /* 0x000fc800078fdaff */
[----:B------:R-:W-:-:S13]  /*1ec60*/  ISETP.GT.AND P0, PT, R3, R4, PT ;  /* 0x000000040300720c */ /* 0x000fda0003f04270 */
[----:B0-----:R-:W-:Y:S05]  /*1ec70*/  @!P0 BRA `(.L_x_2016) ;  /* 0x0000000c00008947 */ /* 0x001fea0003800000 */
[----:B------:R-:W0:Y:S01]  /*1ec80*/  LDC R2, c[0x0][0x428] ;  /* 0x00010a00ff027b82 */ /* 0x000e220000000800 */
[----:B------:R-:W-:Y:S01]  /*1ec90*/  UMOV UR4, 0xffffffff ;  /* 0xffffffff00047882 */ /* 0x000fe20000000000 */
[----:B0-----:R-:W-:Y:S01]  /*1eca0*/  ISETP.NE.AND P0, PT, R2, 0x1, PT ;  /* 0x000000010200780c */ /* 0x001fe20003f05270 */
[----:B------:R-:W-:-:S12]  /*1ecb0*/  IMAD.MOV.U32 R2, RZ, RZ, R18 ;  /* 0x000000ffff027224 */ /* 0x000fd800078e0012 */
[----:B------:R-:W0:Y:S08]  /*1ecc0*/  @P0 LDC R5, c[0x0][0x42c] ;  /* 0x00010b00ff050b82 */ /* 0x000e300000000800 */
[----:B------:R-:W2:Y:S01]  /*1ecd0*/  @P0 LDC R6, c[0x0][0x430] ;  /* 0x00010c00ff060b82 */ /* 0x000ea20000000800 */
[----:B0-----:R-:W-:-:S05]  /*1ece0*/  @P0 IMAD.HI.U32 R5, R18, R5, RZ ;  /* 0x0000000512050227 */ /* 0x001fca00078e00ff */
[----:B--2---:R-:W-:Y:S02]  /*1ecf0*/  @P0 SHF.R.U32.HI R2, RZ, R6, R5 ;  /* 0x00000006ff020219 */ /* 0x004fe40000011605 */
[----:B------:R-:W-:Y:S01]  /*1ed00*/  SEL R5, R29, RZ, !P1 ;  /* 0x000000ff1d057207 */ /* 0x000fe20004800000 */
[----:B------:R-:W-:Y:S06]  /*1ed10*/  BRA.DIV UR4, `(.L_x_2017) ;  /* 0x0000004e04e47947 */ /* 0x000fec000b800000 */
.L_x_2143:
[----:B------:R-:W-:-:S03]  /*1ed20*/  UMOV UR4, 0xffffffff ;  /* 0xffffffff00047882 */ /* 0x000fc60000000000 */
[----:B------:R-:W-:Y:S05]  /*1ed30*/  BRA.DIV UR4, `(.L_x_2018) ;  /* 0x0000005204107947 */ /* 0x000fea000b800000 */
[----:B------:R-:W-:-:S13]  /*1ed40*/  ELECT P6, URZ, PT ;  /* 0x00000000003f782f */ /* 0x000fda00038c0000 */
.L_x_2146:
        /* <DEDUP_REMOVED lines=12> */
.L_x_2147:
[----:B------:R-:W-:Y:S05]  /*1ee10*/  BSYNC B1 ;  /* 0x0000000000017941 */ /* 0x000fea0003800000 */
.L_x_2019:
[----:B------:R-:W-:Y:S04]  /*1ee20*/  BSSY B1, `(.L_x_2021) ;  /* 0x0000049000017945 */ /* 0x000fe80003800000 */
[----:B------:R-:W-:Y:S05]  /*1ee30*/  @!P6 BRA `(.L_x_2022) ;  /* 0x00000004001ce947 */ /* 0x000fea0003800000 */
[----:B------:R-:W-:Y:S01]  /*1ee40*/  IMAD R8, R25, 0x8, R6 ;  /* 0x0000000819087824 */ /* 0x000fe200078e0206 */
[----:B0-----:R-:W-:-:S04]  /*1ee50*/  SHF.L.U32 R7, R26, 0x1f, RZ ;  /* 0x0000001f1a077819 */ /* 0x001fc800000006ff */
[----:B------:R-:W0:Y:S02]  /*1ee60*/  SYNCS.PHASECHK.TRANS64.TRYWAIT P0, [R8+URZ+0x31ca0], R7 ;  /* 0x031ca007080075a7 */ /* 0x000e24000800017f */
[----:B0-----:R-:W-:Y:S05]  /*1ee70*/  @!P0 BRA `(.L_x_2023) ;  /* 0x0000004c00f48947 */ /* 0x001fea0003800000 */
.L_x_2148:
        /* <DEDUP_REMOVED lines=9> */
.L_x_2024:
[----:B------:R-:W-:Y:S01]  /*1ef10*/  IMAD R10, R25, 0x6c00, R6 ;  /* 0x00006c00190a7824 */ /* 0x000fe200078e0206 */
[----:B------:R-:W-:Y:S01]  /*1ef20*/  R2UR UR9, R8 ;  /* 0x00000000080972ca */ /* 0x000fe200000e0000 */
[----:B--2---:R-:W-:Y:S01]  /*1ef30*/  IMAD R9, R3, 0x90, R0 ;  /* 0x0000009003097824 */ /* 0x004fe200078e0200 */
        /* <DEDUP_REMOVED lines=25> */
.L_x_2149:
[----:B------:R-:W-:Y:S05]  /*1f0d0*/  @P1 BRA `(.L_x_2026) ;  /* 0x0000000000141947 */ /* 0x000fea0003800000 */
[----:B------:R-:W-:Y:S01]  /*1f0e0*/  ISETP.NE.AND P0, PT, R28, RZ, PT ;  /* 0x000000ff1c00720c */ /* 0x000fe20003f05270 */
[----:B0-2---:R-:W-:-:S04]  /*1f0f0*/  IMAD.MOV.U32 R7, RZ, RZ, 0x6c00 ;  /* 0x00006c00ff077424 */ /* 0x005fc800078e00ff */
[----:B------:R3:W-:Y:S08]  /*1f100*/  SYNCS.ARRIVE.TRANS64 RZ, [R8+URZ+0x31cb0], R7 ;  /* 0x031cb00708ff79a7 */ /* 0x0007f0000800003f */
[----:B------:R-:W-:Y:S05]  /*1f110*/  @!P0 BRA `(.L_x_2026) ;  /* 0x0000000000048947 */ /* 0x000fea0003800000 */
[----:B------:R-:W-:Y:S01]  /*1f120*/  BPT.TRAP 0x1 ;  /* 0x000000040000795c */ /* 0x000fe20000300000 */
.L_x_2026:
        /* <DEDUP_REMOVED lines=24> */
.L_x_2022:
[----:B------:R-:W-:Y:S05]  /*1f2b0*/  BSYNC B1 ;  /* 0x0000000000017941 */ /* 0x000fea0003800000 */
.L_x_2021:
        /* <DEDUP_REMOVED lines=9> */
.L_x_2033:
[----:B------:R-:W-:Y:S05]  /*1f350*/  YIELD ;  /* 0x0000000000007946 */ /* 0x000fea0003800000 */
[----:B------:R-:W-:Y:S04]  /*1f360*/  BSSY B1, `(.L_x_2027) ;  /* 0x0000048000017945 */ /* 0x000fe80003800000 */
[----:B------:R-:W-:Y:S05]  /*1f370*/  @!P6 BRA `(.L_x_2028) ;  /* 0x000000040018e947 */ /* 0x000fea0003800000 */
[----:B------:R-:W-:Y:S01]  /*1f380*/  IMAD R7, R25, 0x8, R6 ;  /* 0x0000000819077824 */ /* 0x000fe200078e0206 */
[----:B------:R-:W-:-:S04]  /*1f390*/  SHF.L.U32 R8, R26, 0x1f, RZ ;  /* 0x0000001f1a087819 */ /* 0x000fc800000006ff */
[----:B------:R-:W0:Y:S02]  /*1f3a0*/  SYNCS.PHASECHK.TRANS64.TRYWAIT P0, [R7+URZ+0x31ca0], R8 ;  /* 0x031ca008070075a7 */ /* 0x000e24000800017f */
[----:B0-----:R-:W-:Y:S05]  /*1f3b0*/  @!P0 BRA `(.L_x_2029) ;  /* 0x0000004800cc8947 */ /* 0x001fea0003800000 */
.L_x_2150:
        /* <DEDUP_REMOVED lines=9> */
.L_x_2030:
[----:B--2---:R-:W-:Y:S01]  /*1f450*/  IMAD R10, R25, 0x6c00, R6 ;  /* 0x00006c00190a7824 */ /* 0x004fe200078e0206 */
[----:B------:R-:W-:Y:S01]  /*1f460*/  R2UR UR9, R7 ;  /* 0x00000000070972ca */ /* 0x000fe200000e0000 */
[----:B------:R-:W-:Y:S01]  /*1f470*/  IMAD R9, R3, 0x90, R0 ;  /* 0x0000009003097824 */ /* 0x000fe200078e0200 */
        /* <DEDUP_REMOVED lines=24> */
.L_x_2151:
[----:B------:R-:W-:Y:S05]  /*1f600*/  @P0 BRA `(.L_x_2032) ;  /* 0x0000000000140947 */ /* 0x000fea0003800000 */
[----:B------:R-:W-:Y:S01]  /*1f610*/  ISETP.NE.AND P1, PT, R28, RZ, PT ;  /* 0x000000ff1c00720c */ /* 0x000fe20003f25270 */
[----:B0-2---:R-:W-:-:S04]  /*1f620*/  IMAD.MOV.U32 R8, RZ, RZ, 0x6c00 ;  /* 0x00006c00ff087424 */ /* 0x005fc800078e00ff */
[----:B------:R3:W-:Y:S08]  /*1f630*/  SYNCS.ARRIVE.TRANS64 RZ, [R7+URZ+0x31cb0], R8 ;  /* 0x031cb00807ff79a7 */ /* 0x0007f0000800003f */
[----:B------:R-:W-:Y:S05]  /*1f640*/  @!P1 BRA `(.L_x_2032) ;  /* 0x0000000000049947 */ /* 0x000fea0003800000 */
[----:B------:R-:W-:Y:S01]  /*1f650*/  BPT.TRAP 0x1 ;  /* 0x000000040000795c */ /* 0x000fe20000300000 */
.L_x_2032:
        /* <DEDUP_REMOVED lines=24> */
.L_x_2028:
[----:B------:R-:W-:Y:S05]  /*1f7e0*/  BSYNC B1 ;  /* 0x0000000000017941 */ /* 0x000fea0003800000 */
.L_x_2027:
[----:B------:R-:W-:-:S05]  /*1f7f0*/  VIADD R25, R25, 0x1 ;  /* 0x0000000119197836 */ /* 0x000fca0000000000 */
[----:B------:R-:W-:-:S04]  /*1f800*/  ISETP.NE.AND P0, PT, R25, 0x2, PT ;  /* 0x000000021900780c */ /* 0x000fc80003f05270 */
[----:B0-23--:R-:W-:Y:S02]  /*1f810*/  SEL R7, RZ, 0x1, P0 ;  /* 0x00000001ff077807 */ /* 0x00dfe40000000000 */
[----:B------:R-:W-:Y:S02]  /*1f820*/  SEL R25, R25, RZ, P0 ;  /* 0x000000ff19197207 */ /* 0x000fe40000000000 */
[C---:B------:R-:W-:Y:S02]  /*1f830*/  ISETP.GT.AND P0, PT, R3.reuse, R4, PT ;  /* 0x000000040300720c */ /* 0x040fe40003f04270 */
[----:B------:R-:W-:Y:S01]  /*1f840*/  LOP3.LUT R26, R26, R7, RZ, 0x3c, !PT ;  /* 0x000000071a1a7212 */ /* 0x000fe200078e3cff */
[----:B------:R-:W-:-:S04]  /*1f850*/  VIADD R7, R3, 0xffffffff ;  /* 0xffffffff03077836 */ /* 0x000fc80000000000 */
[----:B------:R-:W-:-:S06]  /*1f860*/  IMAD.MOV.U32 R3, RZ, RZ, R7 ;  /* 0x000000ffff037224 */ /* 0x000fcc00078e0007 */
[----:B------:R-:W-:Y:S05]  /*1f870*/  @P0 BRA `(.L_x_2033) ;  /* 0xfffffff800b40947 */ /* 0x000fea000383ffff */
.L_x_2016:
[----:B------:R-:W-:Y:S05]  /*1f880*/  BSYNC B0 ;  /* 0x0000000000007941 */ /* 0x000fea0003800000 */
.L_x_2015:
[----:B------:R-:W2:Y:S01]  /*1f890*/  LDL R7, [R1] ;  /* 0x0000000001077983 */ /* 0x000ea20000100800 */
        /* <DEDUP_REMOVED lines=21> */
.L_x_2035:
        /* <DEDUP_REMOVED lines=22> */
.L_x_2037:
        /* <DEDUP_REMOVED lines=19> */
.L_x_2039:
        /* <DEDUP_REMOVED lines=16> */
.L_x_2038:
[----:B------:R-:W2:Y:S01]  /*1fd80*/  LDL.LU R2, [R1+0x4] ;  /* 0x0000040001027983 */ /* 0x000ea20000300800 */
[----:B------:R-:W-:Y:S01]  /*1fd90*/  ULDC.64 UR4, c[0x0][0x9f8] ;  /* 0x00027e0000047ab9 */ /* 0x000fe20000000a00 */
[----:B------:R-:W0:Y:S02]  /*1fda0*/  LDC R0, c[0x0][0x428] ;  /* 0x00010a00ff007b82 */ /* 0x000e240000000800 */
[----:B------:R-:W3:Y:S04]  /*1fdb0*/  LDL.LU R21, [R1+0x8] ;  /* 0x0000080001157983 */ /* 0x000ee80000300800 */
[----:B------:R-:W4:Y:S01]  /*1fdc0*/  LDL.LU R20, [R1+0x10] ;  /* 0x0000100001147983 */ /* 0x000f220000300800 */
[----:B------:R-:W-:Y:S01]  /*1fdd0*/  ISETP.NE.U32.AND P0, PT, RZ, UR4, PT ;  /* 0x00000004ff007c0c */ /* 0x000fe2000bf05070 */
[----:B------:R-:W-:Y:S01]  /*1fde0*/  IMAD.MOV.U32 R6, RZ, RZ, R29 ;  /* 0x000000ffff067224 */ /* 0x000fe200078e001d */
[----:B------:R-:W-:-:S02]  /*1fdf0*/  ULDC.64 UR6, c[0x0][0x208] ;  /* 0x0000820000067ab9 */ /* 0x000fc40000000a00 */
        /* <DEDUP_REMOVED lines=21> */
.L_x_2040:
        /* <DEDUP_REMOVED lines=14> */
.L_x_2041:
        /* <DEDUP_REMOVED lines=13> */
.L_x_2042:
        /* <DEDUP_REMOVED lines=18> */
.L_x_2154:
[----:B------:R-:W-:Y:S01]  /*20220*/  UMOV UR4, 0xffffffff ;  /* 0xffffffff00047882 */ /* 0x000fe20000000000 */
[----:B------:R-:W-:Y:S02]  /*20230*/  SHF.R.S32.HI R12, RZ, 0x1f, R6 ;  /* 0x0000001fff0c7819 */ /* 0x000fe40000011406 */
[----:B------:R-:W-:Y:S05]  /*20240*/  BRA.DIV UR4, `(.L_x_2044) ;  /* 0x0000003e04847947 */ /* 0x000fea000b800000 */
[----:B------:R-:W-:-:S13]  /*20250*/  ELECT P6, URZ, PT ;  /* 0x00000000003f782f */ /* 0x000fda00038c0000 */
.L_x_2157:
        /* <DEDUP_REMOVED lines=21> */
[----:B------:R0:W5:Y:S01]  /*203b0*/  LDG.E R8, desc[UR6][R10.64] ;  /* 0x000000060a087981 */ /* 0x000162000c1e1900 */
[----:B------:R-:W-:-:S07]  /*203c0*/  IMAD R7, R13, R4, R7 ;  /* 0x000000040d077224 */ /* 0x000fce00078e0207 */
.L_x_2046:
[----:B------:R-:W-:Y:S01]  /*203d0*/  IMAD R5, R22, 0x8, R27 ;  /* 0x0000000816057824 */ /* 0x000fe200078e021b */
[----:B------:R-:W-:-:S04]  /*203e0*/  SHF.L.U32 R4, R24, 0x1f, RZ ;  /* 0x0000001f18047819 */ /* 0x000fc800000006ff */
[----:B------:R-:W2:Y:S02]  /*203f0*/  SYNCS.PHASECHK.TRANS64.TRYWAIT P0, [R5+URZ+0x31c40], R4 ;  /* 0x031c4004050075a7 */ /* 0x000ea4000800017f */
[----:B--2---:R-:W-:Y:S05]  /*20400*/  @!P0 BRA `(.L_x_2047) ;  /* 0x0000003c00348947 */ /* 0x004fea0003800000 */
.L_x_2158:
        /* <DEDUP_REMOVED lines=9> */
.L_x_2048:
        /* <DEDUP_REMOVED lines=28> */
.L_x_2045:
        /* <DEDUP_REMOVED lines=30> */
[----:B---3--:R-:W-:Y:S01]  /*20840*/  @P0 R2UR UR13, R9 ;  /* 0x00000000090d02ca */ /* 0x008fe200000e0000 */
        /* <DEDUP_REMOVED lines=13> */
.L_x_2159:
[----:B------:R-:W-:Y:S05]  /*20920*/  BSYNC B0 ;  /* 0x0000000000007941 */ /* 0x000fea0003800000 */
.L_x_2049:
[----:B------:R-:W2:Y:S01]  /*20930*/  LDL R5, [R1] ;  /* 0x0000000001057983 */ /* 0x000ea20000100800 */
[----:B------:R-:W-:Y:S01]  /*20940*/  BSSY B0, `(.L_x_2051) ;  /* 0x0000168000007945 */ /* 0x000fe20003800000 */
[----:B--2---:R-:W-:-:S13]  /*20950*/  ISETP.GE.AND P0, PT, R5, 0x2, PT ;  /* 0x000000020500780c */ /* 0x004fda0003f06270 */
[----:B------:R-:W-:Y:S05]  /*20960*/  @!P0 BRA `(.L_x_2052) ;  /* 0x0000001400948947 */ /* 0x000fea0003800000 */
[C---:B0-----:R-:W-:Y:S01]  /*20970*/  LOP3.LUT R4, R5.reuse, 0x1, RZ, 0xc0, !PT ;  /* 0x0000000105047812 */ /* 0x041fe200078ec0ff */
[----:B------:R-:W-:Y:S01]  /*20980*/  VIADD R11, R5, 0xfffffffe ;  /* 0xfffffffe050b7836 */ /* 0x000fe20000000000 */
[----:B------:R-:W-:Y:S02]  /*20990*/  BSSY B1, `(.L_x_2053) ;  /* 0x0000079000017945 */ /* 0x000fe40003800000 */
[----:B------:R-:W-:Y:S01]  /*209a0*/  ISETP.NE.U32.AND P0, PT, R4, 0x1, PT ;  /* 0x000000010400780c */ /* 0x000fe20003f05070 */
[----:B------:R-:W-:-:S12]  /*209b0*/  IMAD.MOV.U32 R9, RZ, RZ, R11 ;  /* 0x000000ffff097224 */ /* 0x000fd800078e000b */
[----:B------:R-:W-:Y:S05]  /*209c0*/  @!P0 BRA `(.L_x_2054) ;  /* 0x0000000400d48947 */ /* 0x000fea0003800000 */
        /* <DEDUP_REMOVED lines=8> */
[----:B------:R-:W-:Y:S02]  /*20a50*/  IMAD.MOV.U32 R4, RZ, RZ, R8 ;  /* 0x000000ffff047224 */ /* 0x000fe400078e0008 */
[----:B------:R-:W-:Y:S01]  /*20a60*/  IMAD.MOV.U32 R14, RZ, RZ, R11 ;  /* 0x000000ffff0e7224 */ /* 0x000fe200078e000b */
        /* <DEDUP_REMOVED lines=21> */
.L_x_2057:
[----:B0-----:R-:W-:Y:S01]  /*20bc0*/  IMAD R3, R10, 0x8, R27 ;  /* 0x000000080a037824 */ /* 0x001fe200078e021b */
[----:B------:R-:W-:-:S04]  /*20bd0*/  SHF.L.U32 R2, R13, 0x1f, RZ ;  /* 0x0000001f0d027819 */ /* 0x000fc800000006ff */
[----:B------:R-:W0:Y:S02]  /*20be0*/  SYNCS.PHASECHK.TRANS64.TRYWAIT P0, [R3+URZ+0x31c40], R2 ;  /* 0x031c4002030075a7 */ /* 0x000e24000800017f */
[----:B0-----:R-:W-:Y:S05]  /*20bf0*/  @!P0 BRA `(.L_x_2058) ;  /* 0x0000003400608947 */ /* 0x001fea0003800000 */
.L_x_2160:
        /* <DEDUP_REMOVED lines=9> */
.L_x_2059:
        /* <DEDUP_REMOVED lines=31> */
.L_x_2161:
[----:B------:R-:W-:Y:S05]  /*20e80*/  @P1 BRA `(.L_x_2061) ;  /* 0x0000000000181947 */ /* 0x000fea0003800000 */
[----:B------:R-:W-:Y:S01]  /*20e90*/  ISETP.NE.AND P0, PT, R28, RZ, PT ;  /* 0x000000ff1c00720c */ /* 0x000fe20003f05270 */
[----:B0-----:R-:W-:Y:S02]  /*20ea0*/  IMAD R2, R22, 0x8, R27 ;  /* 0x0000000816027824 */ /* 0x001fe400078e021b */
[----:B------:R-:W-:-:S04]  /*20eb0*/  IMAD.MOV.U32 R3, RZ, RZ, 0x6c00 ;  /* 0x00006c00ff037424 */ /* 0x000fc800078e00ff */
[----:B------:R2:W-:Y:S06]  /*20ec0*/  SYNCS.ARRIVE.TRANS64 RZ, [R2+URZ+0x31c50], R3 ;  /* 0x031c500302ff79a7 */ /* 0x0005ec000800003f */
[----:B------:R-:W-:Y:S05]  /*20ed0*/  @!P0 BRA `(.L_x_2061) ;  /* 0x0000000000048947 */ /* 0x000fea0003800000 */
[----:B------:R-:W-:Y:S01]  /*20ee0*/  BPT.TRAP 0x1 ;  /* 0x000000040000795c */ /* 0x000fe20000300000 */
.L_x_2061:
        /* <DEDUP_REMOVED lines=30> */
.L_x_2056:
[----:B------:R-:W-:Y:S05]  /*210d0*/  BSYNC B2 ;  /* 0x0000000000027941 */ /* 0x000fea0003800000 */
.L_x_2055:
[----:B------:R-:W2:Y:S01]  /*210e0*/  LDL.LU R2, [R1] ;  /* 0x0000000001027983 */ /* 0x000ea20000300800 */
[----:B------:R-:W-:Y:S02]  /*210f0*/  IMAD.MOV.U32 R22, RZ, RZ, R10 ;  /* 0x000000ffff167224 */ /* 0x000fe400078e000a */
[----:B------:R-:W-:Y:S02]  /*21100*/  IMAD.MOV.U32 R24, RZ, RZ, R13 ;  /* 0x000000ffff187224 */ /* 0x000fe400078e000d */
[----:B--2---:R-:W-:-:S07]  /*21110*/  VIADD R9, R2, 0xfffffffd ;  /* 0xfffffffd02097836 */ /* 0x004fce0000000000 */
.L_x_2054:
[----:B------:R-:W-:Y:S05]  /*21120*/  BSYNC B1 ;  /* 0x0000000000017941 */ /* 0x000fea0003800000 */
.L_x_2053:
[----:B------:R-:W-:-:S13]  /*21130*/  ISETP.NE.AND P0, PT, R11, RZ, PT ;  /* 0x000000ff0b00720c */ /* 0x000fda0003f05270 */
[----:B------:R-:W-:Y:S05]  /*21140*/  @!P0 BRA `(.L_x_2052) ;  /* 0x0000000c009c8947 */ /* 0x000fea0003800000 */
[----:B------:R-:W-:-:S07]  /*21150*/  IMAD.MOV.U32 R4, RZ, RZ, R8 ;  /* 0x000000ffff047224 */ /* 0x000fce00078e0008 */
.L_x_2076:
        /* <DEDUP_REMOVED lines=32> */
.L_x_2064:
[----:B------:R-:W-:Y:S01]  /*21360*/  IMAD R3, R10, 0x8, R27 ;  /* 0x000000080a037824 */ /* 0x000fe200078e021b */
[----:B------:R-:W-:-:S04]  /*21370*/  SHF.L.U32 R2, R11, 0x1f, RZ ;  /* 0x0000001f0b027819 */ /* 0x000fc800000006ff */
[----:B------:R-:W2:Y:S02]  /*21380*/  SYNCS.PHASECHK.TRANS64.TRYWAIT P0, [R3+URZ+0x31c40], R2 ;  /* 0x031c4002030075a7 */ /* 0x000ea4000800017f */
[----:B--2---:R-:W-:Y:S05]  /*21390*/  @!P0 BRA `(.L_x_2065) ;  /* 0x0000002c00a08947 */ /* 0x004fea0003800000 */
.L_x_2162:
        /* <DEDUP_REMOVED lines=9> */
.L_x_2066:
        /* <DEDUP_REMOVED lines=31> */
.L_x_2163:
[----:B------:R-:W-:Y:S05]  /*21620*/  @P0 BRA `(.L_x_2068) ;  /* 0x0000000000140947 */ /* 0x000fea0003800000 */
[----:B------:R-:W-:Y:S01]  /*21630*/  ISETP.NE.AND P1, PT, R28, RZ, PT ;  /* 0x000000ff1c00720c */ /* 0x000fe20003f25270 */
[----:B------:R-:W-:-:S04]  /*21640*/  IMAD.MOV.U32 R2, RZ, RZ, 0x6c00 ;  /* 0x00006c00ff027424 */ /* 0x000fc800078e00ff */
[----:B------:R2:W-:Y:S08]  /*21650*/  SYNCS.ARRIVE.TRANS64 RZ, [R3+URZ+0x50], R2 ;  /* 0x0000500203ff79a7 */ /* 0x0005f0000800003f */
[----:B------:R-:W-:Y:S05]  /*21660*/  @!P1 BRA `(.L_x_2068) ;  /* 0x0000000000049947 */ /* 0x000fea0003800000 */
[----:B------:R-:W-:Y:S01]  /*21670*/  BPT.TRAP 0x1 ;  /* 0x000000040000795c */ /* 0x000fe20000300000 */
.L_x_2068:
        /* <DEDUP_REMOVED lines=30> */
.L_x_2063:
[----:B------:R-:W-:Y:S05]  /*21860*/  BSYNC B1 ;  /* 0x0000000000017941 */ /* 0x000fea0003800000 */
.L_x_2062:
        /* <DEDUP_REMOVED lines=31> */
.L_x_2071:
[----:B--2---:R-:W-:Y:S01]  /*21a60*/  IMAD R2, R22, 0x8, R27 ;  /* 0x0000000816027824 */ /* 0x004fe200078e021b */
[----:B------:R-:W-:-:S04]  /*21a70*/  SHF.L.U32 R3, R24, 0x1f, RZ ;  /* 0x0000001f18037819 */ /* 0x000fc800000006ff */
[----:B------:R-:W2:Y:S02]  /*21a80*/  SYNCS.PHASECHK.TRANS64.TRYWAIT P0, [R2+URZ+0x31c40], R3 ;  /* 0x031c4003020075a7 */ /* 0x000ea4000800017f */
[----:B--2---:R-:W-:Y:S05]  /*21a90*/  @!P0 BRA `(.L_x_2072) ;  /* 0x0000002800088947 */ /* 0x004fea0003800000 */
.L_x_2164:
        /* <DEDUP_REMOVED lines=9> */
.L_x_2073:
        /* <DEDUP_REMOVED lines=33> */
.L_x_2165:
[----:B------:R-:W-:Y:S05]  /*21d40*/  @P0 BRA `(.L_x_2075) ;  /* 0x0000000000140947 */ /* 0x000fea0003800000 */
[----:B------:R-:W-:Y:S01]  /*21d50*/  ISETP.NE.AND P1, PT, R28, RZ, PT ;  /* 0x000000ff1c00720c */ /* 0x000fe20003f25270 */
[----:B------:R-:W-:-:S04]  /*21d60*/  IMAD.MOV.U32 R3, RZ, RZ, 0x6c00 ;  /* 0x00006c00ff037424 */ /* 0x000fc800078e00ff */
[----:B------:R2:W-:Y:S08]  /*21d70*/  SYNCS.ARRIVE.TRANS64 RZ, [R2+URZ+0x50], R3 ;  /* 0x0000500302ff79a7 */ /* 0x0005f0000800003f */
[----:B------:R-:W-:Y:S05]  /*21d80*/  @!P1 BRA `(.L_x_2075) ;  /* 0x0000000000049947 */ /* 0x000fea0003800000 */
[----:B------:R-:W-:Y:S01]  /*21d90*/  BPT.TRAP 0x1 ;  /* 0x000000040000795c */ /* 0x000fe20000300000 */
.L_x_2075:
        /* <DEDUP_REMOVED lines=29> */
.L_x_2070:
[----:B------:R-:W-:Y:S05]  /*21f70*/  BSYNC B1 ;  /* 0x0000000000017941 */ /* 0x000fea0003800000 */
.L_x_2069:
[C---:B------:R-:W-:Y:S01]  /*21f80*/  ISETP.GT.AND P0, PT, R9.reuse, 0x1, PT ;  /* 0x000000010900780c */ /* 0x040fe20003f04270 */
[----:B0-2---:R-:W-:-:S04]  /*21f90*/  VIADD R2, R9, 0xfffffffe ;  /* 0xfffffffe09027836 */ /* 0x005fc80000000000 */
[----:B------:R-:W-:-:S08]  /*21fa0*/  IMAD.MOV.U32 R9, RZ, RZ, R2 ;  /* 0x000000ffff097224 */ /* 0x000fd000078e0002 */
[----:B------:R-:W-:Y:S05]  /*21fb0*/  @P0 BRA `(.L_x_2076) ;  /* 0xfffffff000680947 */ /* 0x000fea000383ffff */
.L_x_2052:
[----:B------:R-:W-:Y:S05]  /*21fc0*/  BSYNC B0 ;  /* 0x0000000000007941 */ /* 0x000fea0003800000 */
.L_x_2051:
[----:B------:R-:W-:Y:S01]  /*21fd0*/  ISETP.NE.AND P0, PT, R28, RZ, PT ;  /* 0x000000ff1c00720c */ /* 0x000fe20003f05270 */
[----:B------:R-:W-:-:S12]  /*21fe0*/  BSSY B0, `(.L_x_2077) ;  /* 0x000000f000007945 */ /* 0x000fd80003800000 */
[----:B------:R-:W-:Y:S05]  /*21ff0*/  @P0 BRA `(.L_x_2078) ;  /* 0x0000000000340947 */ /* 0x000fea0003800000 */
[----:B------:R-:W2:Y:S01]  /*22000*/  S2R R9, SR_LANEID ;  /* 0x0000000000097919 */ /* 0x000ea20000000000 */
[----:B------:R-:W-:Y:S01]  /*22010*/  VOTEU.ANY UR4, UPT, PT ;  /* 0x0000000000047886 */ /* 0x000fe200038e0100 */
[----:B------:R-:W3:Y:S01]  /*22020*/  LDC.64 R2, c[0x0][0xc38] ;  /* 0x00030e00ff027b82 */ /* 0x000ee20000000a00 */
[----:B0-----:R-:W2:Y:S01]  /*22030*/  FLO.U32 R4, UR4 ;  /* 0x0000000400047d00 */ /* 0x001ea200080e0000 */
[----:B------:R-:W-:-:S07]  /*22040*/  ULDC.64 UR6, c[0x0][0x208] ;  /* 0x0000820000067ab9 */ /* 0x000fce0000000a00 */
[----:B------:R-:W3:Y:S01]  /*22050*/  POPC R5, UR4 ;  /* 0x0000000400057d09 */ /* 0x000ee20008000000 */
[----:B--2---:R-:W-:-:S13]  /*22060*/  ISETP.EQ.U32.AND P0, PT, R4, R9, PT ;  /* 0x000000090400720c */ /* 0x004fda0003f02070 */
[----:B---3--:R-:W2:Y:S01]  /*22070*/  @P0 ATOMG.E.ADD.STRONG.GPU PT, R3, desc[UR6][R2.64], R5 ;  /* 0x00000005020309a8 */ /* 0x008ea200081ee1c6 */
[----:B------:R-:W0:Y:S02]  /*22080*/  S2R R6, SR_LTMASK ;  /* 0x0000000000067919 */ /* 0x000e240000003900 */
[----:B0-----:R-:W-:-:S04]  /*22090*/  LOP3.LUT R6, R6, UR4, RZ, 0xc0, !PT ;  /* 0x0000000406067c12 */ /* 0x001fc8000f8ec0ff */
[----:B------:R-:W0:Y:S01]  /*220a0*/  POPC R9, R6 ;  /* 0x0000000600097309 */ /* 0x000e220000000000 */
[----:B--2---:R-:W0:Y:S02]  /*220b0*/  SHFL.IDX PT, R4, R3, R4, 0x1f ;  /* 0x00001f0403047589 */ /* 0x004e2400000e0000 */
[----:B0-----:R-:W-:-:S07]  /*220c0*/  IADD3 R16, R4, UR36, R9 ;  /* 0x0000002404107c10 */ /* 0x001fce000fffe009 */
.L_x_2078:
[----:B------:R-:W-:Y:S05]  /*220d0*/  BSYNC B0 ;  /* 0x0000000000007941 */ /* 0x000fea0003800000 */
.L_x_2077:
[----:B------:R-:W-:Y:S04]  /*220e0*/  BSSY B0, `(.L_x_2079) ;  /* 0x000002b000007945 */ /* 0x000fe80003800000 */
[----:B------:R-:W-:Y:S05]  /*220f0*/  @!P6 BRA `(.L_x_2080) ;  /* 0x0000000000a4e947 */ /* 0x000fea0003800000 */
[----:B------:R-:W-:Y:S01]  /*22100*/  IMAD R3, R22, 0x8, R27 ;  /* 0x0000000816037824 */ /* 0x000fe200078e021b */
[----:B------:R-:W-:-:S04]  /*22110*/  SHF.L.U32 R2, R24, 0x1f, RZ ;  /* 0x0000001f18027819 */ /* 0x000fc800000006ff */
[----:B------:R-:W2:Y:S02]  /*22120*/  SYNCS.PHASECHK.TRANS64.TRYWAIT P0, [R3+URZ+0x31c60], R2 ;  /* 0x031c6002030075a7 */ /* 0x000ea4000800017f */
[----:B--2---:R-:W-:Y:S05]  /*22130*/  @!P0 BRA `(.L_x_2081) ;  /* 0x0000002000888947 */ /* 0x004fea0003800000 */
.L_x_2166:
        /* <DEDUP_REMOVED lines=9> */
.L_x_2082:
        /* <DEDUP_REMOVED lines=28> */
.L_x_2080:
[----:B------:R-:W-:Y:S05]  /*22390*/  BSYNC B0 ;  /* 0x0000000000007941 */ /* 0x000fea0003800000 */
.L_x_2079:
[----:B------:R-:W-:-:S05]  /*223a0*/  VIADD R22, R22, 0x1 ;  /* 0x0000000116167836 */ /* 0x000fca0000000000 */
[----:B------:R-:W-:-:S04]  /*223b0*/  ISETP.NE.AND P0, PT, R22, 0x2, PT ;  /* 0x000000021600780c */ /* 0x000fc80003f05270 */
[----:B0-2---:R-:W-:Y:S02]  /*223c0*/  SEL R3, RZ, 0x1, P0 ;  /* 0x00000001ff037807 */ /* 0x005fe40000000000 */
[----:B------:R-:W-:Y:S02]  /*223d0*/  SEL R22, R22, RZ, P0 ;  /* 0x000000ff16167207 */ /* 0x000fe40000000000 */
[----:B------:R-:W-:-:S07]  /*223e0*/  LOP3.LUT R24, R24, R3, RZ, 0x3c, !PT ;  /* 0x0000000318187212 */ /* 0x000fce00078e3cff */
.L_x_2036:
[----:B------:R-:W-:Y:S05]  /*223f0*/  BSYNC B6 ;  /* 0x0000000000067941 */ /* 0x000fea0003800000 */
.L_x_2034:
[----:B------:R-:W-:-:S03]  /*22400*/  UMOV UR4, 0xffffffff ;  /* 0xffffffff00047882 */ /* 0x000fc60000000000 */
[----:B------:R-:W-:Y:S05]  /*22410*/  BRA.DIV UR4, `(.L_x_2083) ;  /* 0x0000001e04e47947 */ /* 0x000fea000b800000 */
[----:B------:R0:W2:Y:S04]  /*22420*/  SHFL.IDX PT, R4, R16, RZ, 0x1f ;  /* 0x00001fff10047589 */ /* 0x0000a800000e0000 */
[----:B------:R0:W3:Y:S02]  /*22430*/  SHFL.IDX PT, R5, R16, 0x1, 0x1f ;  /* 0x00201f0010057f89 */ /* 0x0000e400000e0000 */
.L_x_2170:
        /* <DEDUP_REMOVED lines=8> */
[----:B------:R-:W4:Y:S01]  /*224c0*/  LDC.64 R2, c[0x0][0xc58] ;  /* 0x00031600ff027b82 */ /* 0x000f220000000a00 */
[----:B------:R-:W-:Y:S01]  /*224d0*/  ULDC.64 UR4, c[0x0][0x208] ;  /* 0x0000820000047ab9 */ /* 0x000fe20000000a00 */
[----:B----4-:R-:W-:-:S06]  /*224e0*/  IMAD.WIDE R2, R7, 0x4, R2 ;  /* 0x0000000407027825 */ /* 0x010fcc00078e0202 */
[----:B------:R4:W5:Y:S02]  /*224f0*/  LDG.E R2, desc[UR4][R2.64] ;  /* 0x0000000402027981 */ /* 0x000964000c1e1900 */
.L_x_2085:
[----:B------:R-:W-:Y:S05]  /*22500*/  BSYNC B0 ;  /* 0x0000000000007941 */ /* 0x000fea0003800000 */
.L_x_2084:
        /* <DEDUP_REMOVED lines=23> */
.L_x_2178:
[----:B------:R-:W-:Y:S02]  /*22680*/  ULDC UR4, c[0x0][0xc10] ;  /* 0x0003040000047ab9 */ /* 0x000fe40000000800 */
[----:B------:R-:W-:-:S04]  /*22690*/  IMAD.U32 R7, RZ, RZ, UR4 ;  /* 0x00000004ff077e24 */ /* 0x000fc8000f8e00ff */
[----:B----4-:R-:W-:-:S04]  /*226a0*/  IMAD R14, R14, R7, RZ ;  /* 0x000000070e0e7224 */ /* 0x010fc800078e02ff */
[----:B---3--:R-:W-:-:S05]  /*226b0*/  IMAD.IADD R5, R5, 0x1, R14 ;  /* 0x0000000105057824 */ /* 0x008fca00078e020e */
[----:B--2---:R-:W-:-:S13]  /*226c0*/  ISETP.GT.AND P0, PT, R5, R4, PT ;  /* 0x000000040500720c */ /* 0x004fda0003f04270 */
[----:B------:R-:W-:Y:S05]  /*226d0*/  @P0 BRA `(.L_x_2087) ;  /* 0x0000000000b00947 */ /* 0x000fea0003800000 */
[----:B------:R-:W2:Y:S02]  /*226e0*/  LDC R0, c[0x0][0xc14] ;  /* 0x00030500ff007b82 */ /* 0x000ea40000000800 */
.L_x_2092:
        /* <DEDUP_REMOVED lines=9> */
[----:B------:R-:W2:Y:S01]  /*22780*/  LDC.64 R2, c[0x0][0xc58] ;  /* 0x00031600ff027b82 */ /* 0x000ea20000000a00 */
[----:B------:R-:W-:Y:S01]  /*22790*/  ULDC.64 UR4, c[0x0][0x208] ;  /* 0x0000820000047ab9 */ /* 0x000fe20000000a00 */
[----:B--2---:R-:W-:-:S06]  /*227a0*/  IMAD.WIDE R2, R7, 0x4, R2 ;  /* 0x0000000407027825 */ /* 0x004fcc00078e0202 */
[----:B------:R2:W5:Y:S02]  /*227b0*/  LDG.E R2, desc[UR4][R2.64] ;  /* 0x0000000402027981 */ /* 0x000564000c1e1900 */
.L_x_2090:
[----:B------:R-:W-:Y:S05]  /*227c0*/  BSYNC B0 ;  /* 0x0000000000007941 */ /* 0x000fea0003800000 */
.L_x_2089:
        /* <DEDUP_REMOVED lines=23> */
.L_x_2186:
[----:B------:R-:W-:Y:S02]  /*22940*/  ULDC UR4, c[0x0][0xc10] ;  /* 0x0003040000047ab9 */ /* 0x000fe40000000800 */
[----:B------:R-:W-:-:S04]  /*22950*/  IMAD.U32 R7, RZ, RZ, UR4 ;  /* 0x00000004ff077e24 */ /* 0x000fc8000f8e00ff */
[----:B--2---:R-:W-:-:S04]  /*22960*/  IMAD R14, R14, R7, RZ ;  /* 0x000000070e0e7224 */ /* 0x004fc800078e02ff */
[----:B------:R-:W-:-:S05]  /*22970*/  IMAD.IADD R5, R14, 0x1, R5 ;  /* 0x000000010e057824 */ /* 0x000fca00078e0205 */
[----:B------:R-:W-:-:S13]  /*22980*/  ISETP.GT.AND P0, PT, R5, R4, PT ;  /* 0x000000040500720c */ /* 0x000fda0003f04270 */
[----:B------:R-:W-:Y:S05]  /*22990*/  @!P0 BRA `(.L_x_2092) ;  /* 0xfffffffc00548947 */ /* 0x000fea000383ffff */
.L_x_2087:
        /* <DEDUP_REMOVED lines=8> */
.L_x_2190:
[----:B------:R-:W-:Y:S01]  /*22a20*/  ISETP.NE.AND P0, PT, R3, RZ, PT ;  /* 0x000000ff0300720c */ /* 0x000fe20003f05270 */
[----:B------:R-:W-:-:S12]  /*22a30*/  IMAD.MOV.U32 R14, RZ, RZ, RZ ;  /* 0x000000ffff0e7224 */ /* 0x000fd800078e00ff */
[----:B------:R-:W-:Y:S05]  /*22a40*/  @!P0 BRA `(.L_x_2094) ;  /* 0x0000000000108947 */ /* 0x000fea0003800000 */
[----:B------:R-:W-:Y:S01]  /*22a50*/  UMOV UR4, 0xffffffff ;  /* 0xffffffff00047882 */ /* 0x000fe20000000000 */
[----:B------:R-:W-:Y:S02]  /*22a60*/  VIADD R12, R5, 0xffffffff ;  /* 0xffffffff050c7836 */ /* 0x000fe40000000000 */
[----:B------:R-:W-:Y:S05]  /*22a70*/  BRA.DIV UR4, `(.L_x_2095) ;  /* 0x0000002204807947 */ /* 0x000fea000b800000 */
[----:B------:R4:W0:Y:S02]  /*22a80*/  SHFL.IDX PT, R14, R8, R12, 0x1f ;  /* 0x00001f0c080e7589 */ /* 0x00082400000e0000 */
.L_x_2094:
        /* <DEDUP_REMOVED lines=68> */
.L_x_2088:
[----:B------:R-:W-:Y:S01]  /*22ed0*/  UMOV UR4, URZ ;  /* 0x0000003f00047c82 */ /* 0x000fe20008000000 */
[----:B------:R-:W-:Y:S01]  /*22ee0*/  UMOV UR5, URZ ;  /* 0x0000003f00057c82 */ /* 0x000fe20008000000 */
[----:B------:R-:W-:Y:S01]  /*22ef0*/  ULDC UR6, c[0x0][0xc14] ;  /* 0x0003050000067ab9 */ /* 0x000fe20000000800 */
[----:B------:R-:W-:Y:S02]  /*22f00*/  IMAD.MOV.U32 R16, RZ, RZ, R4 ;  /* 0x000000ffff107224 */ /* 0x000fe400078e0004 */
[----:B------:R-:W-:Y:S02]  /*22f10*/  IMAD.U32 R17, RZ, RZ, UR4 ;  /* 0x00000004ff117e24 */ /* 0x000fe4000f8e00ff */
[----:B------:R-:W-:Y:S02]  /*22f20*/  IMAD.U32 R18, RZ, RZ, UR5 ;  /* 0x00000005ff127e24 */ /* 0x000fe4000f8e00ff */
[----:B------:R-:W-:-:S07]  /*22f30*/  IMAD.U32 R19, RZ, RZ, UR6 ;  /* 0x00000006ff137e24 */ /* 0x000fce000f8e00ff */
.L_x_2096:
        /* <DEDUP_REMOVED lines=10> */
.L_x_2011:
        /* <DEDUP_REMOVED lines=12> */
.L_x_2193:
[----:B------:R-:W-:Y:S05]  /*230a0*/  BSYNC B0 ;  /* 0x0000000000007941 */ /* 0x000fea0003800000 */
.L_x_2098:
[----:B------:R-:W-:-:S03]  /*230b0*/  UMOV UR4, 0xffffffff ;  /* 0xffffffff00047882 */ /* 0x000fc60000000000 */
[----:B------:R-:W-:Y:S05]  /*230c0*/  BRA.DIV UR4, `(.L_x_2100) ;  /* 0x0000001e04247947 */ /* 0x000fea000b800000 */
[----:B0-----:R-:W0:Y:S02]  /*230d0*/  S2R R0, SR_TID.X ;  /* 0x0000000000007919 */ /* 0x001e240000002100 */
[----:B0-----:R-:W-:-:S04]  /*230e0*/  SHF.R.U32.HI R0, RZ, 0x5, R0 ;  /* 0x00000005ff007819 */ /* 0x001fc80000011600 */
[----:B------:R-:W-:-:S05]  /*230f0*/  LOP3.LUT R0, R0, 0x3, RZ, 0xc0, !PT ;  /* 0x0000000300007812 */ /* 0x000fca00078ec0ff */
[----:B------:R0:W2:Y:S02]  /*23100*/  SHFL.IDX PT, R14, R0, RZ, 0x1f ;  /* 0x00001fff000e7589 */ /* 0x0000a400000e0000 */
.L_x_2196:
[----:B--2---:R-:W-:-:S13]  /*23110*/  ISETP.NE.AND P0, PT, R14, RZ, PT ;  /* 0x000000ff0e00720c */ /* 0x004fda0003f05270 */
[----:B------:R-:W-:Y:S05]  /*23120*/  @P0 BRA `(.L_x_1853) ;  /* 0x0000000000880947 */ /* 0x000fea0003800000 */
[----:B------:R-:W-:-:S03]  /*23130*/  UMOV UR4, 0xffffffff ;  /* 0xffffffff00047882 */ /* 0x000fc60000000000 */
[----:B------:R-:W-:Y:S05]  /*23140*/  BRA.DIV UR4, `(.L_x_2101) ;  /* 0x0000001e04387947 */ /* 0x000fea000b800000 */
[----:B------:R-:W-:-:S13]  /*23150*/  ELECT P6, URZ, PT ;  /* 0x00000000003f782f */ /* 0x000fda00038c0000 */
.L_x_2199:
[----:B------:R-:W-:Y:S05]  /*23160*/  @!P6 BRA `(.L_x_1853) ;  /* 0x000000000078e947 */ /* 0x000fea0003800000 */
[----:B------:R-:W-:-:S06]  /*23170*/  ULOP3.LUT UR4, UR60, 0x2, URZ, 0xfc, !UPT ;  /* 0x000000023c047892 */ /* 0x000fcc000f8efc3f */
[----:B0-----:R-:W-:-:S05]  /*23180*/  IMAD.U32 R0, RZ, RZ, UR4 ;  /* 0x00000004ff007e24 */ /* 0x001fca000f8e00ff */
[----:B------:R-:W-:-:S13]  /*23190*/  ISETP.NE.AND P2, PT, R0, 0x3, PT ;  /* 0x000000030000780c */ /* 0x000fda0003f45270 */
[----:B------:R-:W-:Y:S05]  /*231a0*/  @!P2 BRA `(.L_x_2102) ;  /* 0x000000000004a947 */ /* 0x000fea0003800000 */
[----:B------:R-:W-:Y:S01]  /*231b0*/  BPT.TRAP 0x1 ;  /* 0x000000040000795c */ /* 0x000fe20000300000 */
.L_x_2102:
        /* <DEDUP_REMOVED lines=12> */
.L_x_2200:
[----:B------:R-:W2:Y:S02]  /*23280*/  SYNCS.PHASECHK.TRANS64.TRYWAIT P0, [R3+URZ], R0 ;  /* 0x00000000030075a7 */ /* 0x000ea4000800017f */
[----:B--2---:R-:W-:Y:S05]  /*23290*/  @!P0 BRA `(.L_x_2104) ;  /* 0x0000001c00188947 */ /* 0x004fea0003800000 */
.L_x_2201:
[----:B------:R-:W-:Y:S05]  /*232a0*/  @!P2 BRA `(.L_x_2105) ;  /* 0x000000000004a947 */ /* 0x000fea0003800000 */
[----:B------:R-:W-:Y:S01]  /*232b0*/  BPT.TRAP 0x1 ;  /* 0x000000040000795c */ /* 0x000fe20000300000 */
.L_x_2105:
[----:B--2---:R-:W-:-:S04]  /*232c0*/  VIADD R3, R9, 0x31c60 ;  /* 0x00031c6009037836 */ /* 0x004fc80000000000 */
[----:B------:R-:W-:-:S04]  /*232d0*/  IMAD R5, R22, 0x8, R3 ;  /* 0x0000000816057824 */ /* 0x000fc800078e0203 */
[----:B------:R-:W2:Y:S02]  /*232e0*/  SYNCS.PHASECHK.TRANS64.TRYWAIT P0, [R5+URZ], R2 ;  /* 0x00000002050075a7 */ /* 0x000ea4000800017f */
[----:B--2---:R-:W-:Y:S05]  /*232f0*/  @!P0 BRA `(.L_x_2106) ;  /* 0x0000001c00148947 */ /* 0x004fea0003800000 */
.L_x_2202:
[----:B------:R-:W-:-:S07]  /*23300*/  IMAD R3, R4, 0x8, R3 ;  /* 0x0000000804037824 */ /* 0x000fce00078e0203 */
.L_x_2107:
[----:B---3--:R3:W4:Y:S02]  /*23310*/  SYNCS.PHASECHK.TRANS64.TRYWAIT P0, [R3+URZ], R0 ;  /* 0x00000000030075a7 */ /* 0x008724000800017f */
[----:B----4-:R-:W-:Y:S05]  /*23320*/  @!P0 NANOSLEEP.SYNCS 0x989680 ;  /* 0x009896800000895d */ /* 0x010fea0003900000 */
[----:B------:R-:W4:Y:S02]  /*23330*/  @!P0 SYNCS.PHASECHK.TRANS64 P0, [R3+URZ], R0 ;  /* 0x00000000030085a7 */ /* 0x000f24000800007f */
[----:B----4-:R-:W-:Y:S05]  /*23340*/  @!P0 BRA `(.L_x_2107) ;  /* 0xfffffffc00f08947 */ /* 0x010fea000383ffff */
.L_x_1853:
[----:B------:R-:W-:Y:S05]  /*23350*/  BSYNC B7 ;  /* 0x0000000000077941 */ /* 0x000fea0003800000 */
.L_x_1850:
[----:B------:R-:W-:Y:S05]  /*23360*/  EXIT ;  /* 0x000000000000794d */ /* 0x000fea0003800000 */
.L_x_1869:
[----:B0-----:R0:W1:Y:S02]  /*23370*/  SYNCS.PHASECHK.TRANS64.TRYWAIT P5, [R20+URZ+0x31c90], R92 ;  /* 0x031c905c140075a7 */ /* 0x00106400080a017f */
[----:B-1----:R-:W-:Y:S05]  /*23380*/  @!P5 NANOSLEEP.SYNCS 0x989680 ;  /* 0x009896800000d95d */ /* 0x002fea0003900000 */
[----:B------:R-:W1:Y:S02]  /*23390*/  @!P5 SYNCS.PHASECHK.TRANS64 P5, [R20+URZ+0x31c90], R92 ;  /* 0x031c905c1400d5a7 */ /* 0x000e6400080a007f */
[----:B-1----:R-:W-:Y:S05]  /*233a0*/  @!P5 BRA `(.L_x_1869) ;  /* 0xfffffffc00f0d947 */ /* 0x002fea000383ffff */
[----:B------:R-:W-:Y:S05]  /*233b0*/  BRA `(.L_x_2108) ;  /* 0xfffffdfc00647947 */ /* 0x000fea000383ffff */
.L_x_1897:
[----:B0-----:R0:W1:Y:S02]  /*233c0*/  SYNCS.PHASECHK.TRANS64.TRYWAIT P5, [R20+URZ+0x31c90], R92 ;  /* 0x031c905c140075a7 */ /* 0x00106400080a017f */
[----:B-1----:R-:W-:Y:S05]  /*233d0*/  @!P5 NANOSLEEP.SYNCS 0x989680 ;  /* 0x009896800000d95d */ /* 0x002fea0003900000 */
[----:B------:R-:W1:Y:S02]  /*233e0*/  @!P5 SYNCS.PHASECHK.TRANS64 P5, [R20+URZ+0x31c90], R92 ;  /* 0x031c905c1400d5a7 */ /* 0x000e6400080a007f */
[----:B-1----:R-:W-:Y:S05]  /*233f0*/  @!P5 BRA `(.L_x_1897) ;  /* 0xfffffffc00f0d947 */ /* 0x002fea000383ffff */
[----:B------:R-:W-:Y:S05]  /*23400*/  BRA `(.L_x_2109) ;  /* 0xfffffe1800607947 */ /* 0x000fea000383ffff */
.L_x_1910:
[----:B0-----:R0:W1:Y:S02]  /*23410*/  SYNCS.PHASECHK.TRANS64.TRYWAIT P4, [R20+URZ+0x31c90], R92 ;  /* 0x031c905c140075a7 */ /* 0x001064000808017f */
[----:B-1----:R-:W-:Y:S05]  /*23420*/  @!P4 NANOSLEEP.SYNCS 0x989680 ;  /* 0x009896800000c95d */ /* 0x002fea0003900000 */
[----:B------:R-:W1:Y:S02]  /*23430*/  @!P4 SYNCS.PHASECHK.TRANS64 P4, [R20+URZ+0x31c90], R92 ;  /* 0x031c905c1400c5a7 */ /* 0x000e64000808007f */
[----:B-1----:R-:W-:Y:S05]  /*23440*/  @!P4 BRA `(.L_x_1910) ;  /* 0xfffffffc00f0c947 */ /* 0x002fea000383ffff */
[----:B------:R-:W-:Y:S05]  /*23450*/  BRA `(.L_x_2110) ;  /* 0xfffffe3400007947 */ /* 0x000fea000383ffff */
.L_x_1914:
[----:B--2---:R2:W3:Y:S02]  /*23460*/  SYNCS.PHASECHK.TRANS64.TRYWAIT P3, [R20+URZ+0x31cb0], R92 ;  /* 0x031cb05c140075a7 */ /* 0x0044e4000806017f */
[----:B---3--:R-:W-:Y:S05]  /*23470*/  @!P3 NANOSLEEP.SYNCS 0x989680 ;  /* 0x009896800000b95d */ /* 0x008fea0003900000 */
[----:B------:R-:W3:Y:S02]  /*23480*/  @!P3 SYNCS.PHASECHK.TRANS64 P3, [R20+URZ+0x31cb0], R92 ;  /* 0x031cb05c1400b5a7 */ /* 0x000ee4000806007f */
[----:B---3--:R-:W-:Y:S05]  /*23490*/  @!P3 BRA `(.L_x_1914) ;  /* 0xfffffffc00f0b947 */ /* 0x008fea000383ffff */
[----:B------:R-:W-:Y:S05]  /*234a0*/  BRA `(.L_x_2111) ;  /* 0xfffffe34009c7947 */ /* 0x000fea000383ffff */
.L_x_1920:
[----:B------:R-:W-:Y:S01]  /*234b0*/  BSSY B0, `(.L_x_2112) ;  /* 0x0000007000007945 */ /* 0x000fe20003800000 */
[----:B------:R-:W-:Y:S02]  /*234c0*/  IMAD.MOV.U32 R12, RZ, RZ, RZ ;  /* 0x000000ffff0c7224 */ /* 0x000fe400078e00ff */
[----:B0-----:R-:W-:Y:S02]  /*234d0*/  IMAD.MOV.U32 R11, RZ, RZ, 0x1f ;  /* 0x0000001fff0b7424 */ /* 0x001fe400078e00ff */
[----:B------:R-:W-:-:S07]  /*234e0*/  IMAD.MOV.U32 R15, RZ, RZ, -0x1 ;  /* 0xffffffffff0f7424 */ /* 0x000fce00078e00ff */
[----:B-----5:R-:W-:Y:S05]  /*234f0*/  WARPSYNC.COLLECTIVE R15, `(.L_x_2113) ;  /* 0x000000000f087348 */ /* 0x020fea0003c00000 */
[----:B------:R0:W1:Y:S02]  /*23500*/  SHFL.IDX P6, R14, R13, R12, R11 ;  /* 0x0000000c0d0e7389 */ /* 0x00006400000c000b */
[----:B01---5:R-:W-:Y:S01]  /*23510*/  ENDCOLLECTIVE ;  /* 0x000000000000791b */ /* 0x023fe20003800000 */
.L_x_2113:
[----:B------:R-:W-:Y:S05]  /*23520*/  BSYNC B0 ;  /* 0x0000000000007941 */ /* 0x000fea0003800000 */
.L_x_2112:
[----:B------:R2:W-:Y:S01]  /*23530*/  STL [R1+0x54], R14 ;  /* 0x0000540e01007387 */ /* 0x0005e20000100800 */
[----:B------:R-:W-:Y:S05]  /*23540*/  BRA `(.L_x_2114) ;  /* 0xfffffe3c00187947 */ /* 0x000fea000383ffff */
.L_x_1933:
[----:B------:R-:W-:Y:S01]  /*23550*/  BSSY B1, `(.L_x_2115) ;  /* 0x0000007000017945 */ /* 0x000fe20003800000 */
[----:B------:R-:W-:Y:S02]  /*23560*/  IMAD.MOV.U32 R12, RZ, RZ, RZ ;  /* 0x000000ffff0c7224 */ /* 0x000fe400078e00ff */
[----:B------:R-:W-:Y:S02]  /*23570*/  IMAD.MOV.U32 R11, RZ, RZ, 0x1e1f ;  /* 0x00001e1fff0b7424 */ /* 0x000fe400078e00ff */
[----:B------:R-:W-:-:S07]  /*23580*/  IMAD.MOV.U32 R15, RZ, RZ, -0x1 ;  /* 0xffffffffff0f7424 */ /* 0x000fce00078e00ff */
[----:B------:R-:W-:Y:S05]  /*23590*/  WARPSYNC.COLLECTIVE R15, `(.L_x_2116) ;  /* 0x000000000f087348 */ /* 0x000fea0003c00000 */
[----:B------:R0:W1:Y:S02]  /*235a0*/  SHFL.IDX P6, R14, R13, R12, R11 ;  /* 0x0000000c0d0e7389 */ /* 0x00006400000c000b */
[----:B01----:R-:W-:Y:S01]  /*235b0*/  ENDCOLLECTIVE ;  /* 0x000000000000791b */ /* 0x003fe20003800000 */
.L_x_2116:
[----:B------:R-:W-:Y:S05]  /*235c0*/  BSYNC B1 ;  /* 0x0000000000017941 */ /* 0x000fea0003800000 */
.L_x_2115:
[----:B------:R-:W-:Y:S05]  /*235d0*/  BRA `(.L_x_2117) ;  /* 0xfffffe4800687947 */ /* 0x000fea000383ffff */
.L_x_1934:
        /* <DEDUP_REMOVED lines=8> */
.L_x_2119:
[----:B------:R-:W-:Y:S05]  /*23660*/  BSYNC B1 ;  /* 0x0000000000017941 */ /* 0x000fea0003800000 */
.L_x_2118:
[----:B------:R-:W-:Y:S05]  /*23670*/  BRA `(.L_x_2120) ;  /* 0xfffffe48004c7947 */ /* 0x000fea000383ffff */
.L_x_1935:
        /* <DEDUP_REMOVED lines=8> */
.L_x_2122:
[----:B------:R-:W-:Y:S05]  /*23700*/  BSYNC B1 ;  /* 0x0000000000017941 */ /* 0x000fea0003800000 */
.L_x_2121:
[----:B------:R-:W-:Y:S05]  /*23710*/  BRA `(.L_x_2123) ;  /* 0xfffffe4800307947 */ /* 0x000fea000383ffff */
.L_x_1936:
        /* <DEDUP_REMOVED lines=8> */
.L_x_2125:
[----:B------:R-:W-:Y:S05]  /*237a0*/  BSYNC B1 ;  /* 0x0000000000017941 */ /* 0x000fea0003800000 */
.L_x_2124:
[----:B------:R-:W-:Y:S05]  /*237b0*/  BRA `(.L_x_2126) ;  /* 0xfffffe4800147947 */ /* 0x000fea000383ffff */
.L_x_1938:
[----:B0-----:R0:W1:Y:S02]  /*237c0*/  SYNCS.PHASECHK.TRANS64.TRYWAIT P1, [R16+URZ+0x31c00], R3 ;  /* 0x031c0003100075a7 */ /* 0x001064000802017f */
[----:B-1----:R-:W-:Y:S05]  /*237d0*/  @!P1 NANOSLEEP.SYNCS 0x989680 ;  /* 0x009896800000995d */ /* 0x002fea0003900000 */
[----:B------:R-:W1:Y:S02]  /*237e0*/  @!P1 SYNCS.PHASECHK.TRANS64 P1, [R16+URZ+0x31c00], R3 ;  /* 0x031c0003100095a7 */ /* 0x000e64000802007f */
[----:B-1----:R-:W-:Y:S05]  /*237f0*/  @!P1 BRA `(.L_x_1938) ;  /* 0xfffffffc00f09947 */ /* 0x002fea000383ffff */
[----:B------:R-:W-:Y:S05]  /*23800*/  BRA `(.L_x_2127) ;  /* 0xfffffe4800907947 */ /* 0x000fea000383ffff */
.L_x_1952:
[----:B------:R-:W-:Y:S01]  /*23810*/  BSSY B1, `(.L_x_2128) ;  /* 0x0000007000017945 */ /* 0x000fe20003800000 */
[----:B------:R-:W-:Y:S02]  /*23820*/  IMAD.MOV.U32 R12, RZ, RZ, RZ ;  /* 0x000000ffff0c7224 */ /* 0x000fe400078e00ff */
[----:B------:R-:W-:Y:S02]  /*23830*/  IMAD.MOV.U32 R11, RZ, RZ, 0x1e1f ;  /* 0x00001e1fff0b7424 */ /* 0x000fe400078e00ff */
[----:B------:R-:W-:-:S07]  /*23840*/  IMAD.MOV.U32 R15, RZ, RZ, -0x1 ;  /* 0xffffffffff0f7424 */ /* 0x000fce00078e00ff */
[----:B------:R-:W-:Y:S05]  /*23850*/  WARPSYNC.COLLECTIVE R15, `(.L_x_2129) ;  /* 0x000000000f087348 */ /* 0x000fea0003c00000 */
[----:B------:R0:W1:Y:S02]  /*23860*/  SHFL.IDX P6, R14, R13, R12, R11 ;  /* 0x0000000c0d0e7389 */ /* 0x00006400000c000b */
[----:B01----:R-:W-:Y:S01]  /*23870*/  ENDCOLLECTIVE ;  /* 0x000000000000791b */ /* 0x003fe20003800000 */
.L_x_2129:
[----:B------:R-:W-:Y:S05]  /*23880*/  BSYNC B1 ;  /* 0x0000000000017941 */ /* 0x000fea0003800000 */
.L_x_2128:
[----:B------:R-:W-:Y:S05]  /*23890*/  BRA `(.L_x_2130) ;  /* 0xfffffe6400047947 */ /* 0x000fea000383ffff */
.L_x_1953:
        /* <DEDUP_REMOVED lines=8> */
.L_x_2132:
[----:B------:R-:W-:Y:S05]  /*23920*/  BSYNC B1 ;  /* 0x0000000000017941 */ /* 0x000fea0003800000 */
.L_x_2131:
[----:B------:R-:W-:Y:S05]  /*23930*/  BRA `(.L_x_2133) ;  /* 0xfffffe6000e87947 */ /* 0x000fea000383ffff */
.L_x_1954:
        /* <DEDUP_REMOVED lines=8> */
.L_x_2135:
[----:B------:R-:W-:Y:S05]  /*239c0*/  BSYNC B1 ;  /* 0x0000000000017941 */ /* 0x000fea0003800000 */
.L_x_2134:
[----:B------:R-:W-:Y:S05]  /*239d0*/  BRA `(.L_x_2136) ;  /* 0xfffffe6000cc7947 */ /* 0x000fea000383ffff */
.L_x_1955:
        /* <DEDUP_REMOVED lines=8> */
.L_x_2138:
[----:B------:R-:W-:Y:S05]  /*23a60*/  BSYNC B1 ;  /* 0x0000000000017941 */ /* 0x000fea0003800000 */
.L_x_2137:
[----:B------:R-:W-:Y:S05]  /*23a70*/  BRA `(.L_x_2139) ;  /* 0xfffffe6000b07947 */ /* 0x000fea000383ffff */
.L_x_1957:
[----:B0-----:R0:W1:Y:S02]  /*23a80*/  SYNCS.PHASECHK.TRANS64.TRYWAIT P1, [R16+URZ+0x31c00], R3 ;  /* 0x031c0003100075a7 */ /* 0x001064000802017f */
[----:B-1----:R-:W-:Y:S05]  /*23a90*/  @!P1 NANOSLEEP.SYNCS 0x989680 ;  /* 0x009896800000995d */ /* 0x002fea0003900000 */
[----:B------:R-:W1:Y:S02]  /*23aa0*/  @!P1 SYNCS.PHASECHK.TRANS64 P1, [R16+URZ+0x31c00], R3 ;  /* 0x031c0003100095a7 */ /* 0x000e64000802007f */
[----:B-1----:R-:W-:Y:S05]  /*23ab0*/  @!P1 BRA `(.L_x_1957) ;  /* 0xfffffffc00f09947 */ /* 0x002fea000383ffff */
[----:B------:R-:W-:Y:S05]  /*23ac0*/  BRA `(.L_x_2140) ;  /* 0xfffffe6400307947 */ /* 0x000fea000383ffff */
.L_x_1965:
[----:B-1----:R1:W3:Y:S02]  /*23ad0*/  SYNCS.PHASECHK.TRANS64.TRYWAIT P1, [R0+URZ+0x31c30], R5 ;  /* 0x031c3005000075a7 */ /* 0x0022e4000802017f */
[----:B---3--:R-:W-:Y:S05]  /*23ae0*/  @!P1 NANOSLEEP.SYNCS 0x989680 ;  /* 0x009896800000995d */ /* 0x008fea0003900000 */
[----:B------:R-:W3:Y:S02]  /*23af0*/  @!P1 SYNCS.PHASECHK.TRANS64 P1, [R0+URZ+0x31c30], R5 ;  /* 0x031c3005000095a7 */ /* 0x000ee4000802007f */
[----:B---3--:R-:W-:Y:S05]  /*23b00*/  @!P1 BRA `(.L_x_1965) ;  /* 0xfffffffc00f09947 */ /* 0x008fea000383ffff */
[----:B------:R-:W-:Y:S05]  /*23b10*/  BRA `(.L_x_1964) ;  /* 0xfffffe7c00207947 */ /* 0x000fea000383ffff */
.L_x_1971:
[----:B-1----:R1:W2:Y:S02]  /*23b20*/  SYNCS.PHASECHK.TRANS64.TRYWAIT P3, [R20+URZ+0x31c30], R21 ;  /* 0x031c3015140075a7 */ /* 0x0022a4000806017f */
[----:B--2---:R-:W-:Y:S05]  /*23b30*/  @!P3 NANOSLEEP.SYNCS 0x989680 ;  /* 0x009896800000b95d */ /* 0x004fea0003900000 */
[----:B------:R-:W2:Y:S02]  /*23b40*/  @!P3 SYNCS.PHASECHK.TRANS64 P3, [R20+URZ+0x31c30], R21 ;  /* 0x031c30151400b5a7 */ /* 0x000ea4000806007f */
[----:B--2---:R-:W-:Y:S05]  /*23b50*/  @!P3 BRA `(.L_x_1971) ;  /* 0xfffffffc00f0b947 */ /* 0x004fea000383ffff */
[----:B------:R-:W-:Y:S05]  /*23b60*/  BRA `(.L_x_1970) ;  /* 0xfffffec800d07947 */ /* 0x000fea000383ffff */
.L_x_1975:
[----:B-1----:R1:W2:Y:S02]  /*23b70*/  SYNCS.PHASECHK.TRANS64.TRYWAIT P2, [R21+URZ+0x31c50], R20 ;  /* 0x031c5014150075a7 */ /* 0x0022a4000804017f */
[----:B--2---:R-:W-:Y:S05]  /*23b80*/  @!P2 NANOSLEEP.SYNCS 0x989680 ;  /* 0x009896800000a95d */ /* 0x004fea0003900000 */
[----:B------:R-:W2:Y:S02]  /*23b90*/  @!P2 SYNCS.PHASECHK.TRANS64 P2, [R21+URZ+0x31c50], R20 ;  /* 0x031c50141500a5a7 */ /* 0x000ea4000804007f */
[----:B--2---:R-:W-:Y:S05]  /*23ba0*/  @!P2 BRA `(.L_x_1975) ;  /* 0xfffffffc00f0a947 */ /* 0x004fea000383ffff */
[----:B------:R-:W-:Y:S05]  /*23bb0*/  BRA `(.L_x_1972) ;  /* 0xfffffeec00d87947 */ /* 0x000fea000383ffff */
.L_x_1982:
[----:B--2---:R2:W3:Y:S02]  /*23bc0*/  SYNCS.PHASECHK.TRANS64.TRYWAIT P3, [R20+URZ+0x31c30], R21 ;  /* 0x031c3015140075a7 */ /* 0x0044e4000806017f */
[----:B---3--:R-:W-:Y:S05]  /*23bd0*/  @!P3 NANOSLEEP.SYNCS 0x989680 ;  /* 0x009896800000b95d */ /* 0x008fea0003900000 */
[----:B------:R-:W3:Y:S02]  /*23be0*/  @!P3 SYNCS.PHASECHK.TRANS64 P3, [R20+URZ+0x31c30], R21 ;  /* 0x031c30151400b5a7 */ /* 0x000ee4000806007f */
[----:B---3--:R-:W-:Y:S05]  /*23bf0*/  @!P3 BRA `(.L_x_1982) ;  /* 0xfffffffc00f0b947 */ /* 0x008fea000383ffff */
[----:B------:R-:W-:Y:S05]  /*23c00*/  BRA `(.L_x_1981) ;  /* 0xffffff24009c7947 */ /* 0x000fea000383ffff */
.L_x_1986:
[----:B-1----:R1:W2:Y:S02]  /*23c10*/  SYNCS.PHASECHK.TRANS64.TRYWAIT P2, [R20+URZ+0x31c50], R14 ;  /* 0x031c500e140075a7 */ /* 0x0022a4000804017f */
[----:B--2---:R-:W-:Y:S05]  /*23c20*/  @!P2 NANOSLEEP.SYNCS 0x989680 ;  /* 0x009896800000a95d */ /* 0x004fea0003900000 */
[----:B------:R-:W2:Y:S02]  /*23c30*/  @!P2 SYNCS.PHASECHK.TRANS64 P2, [R20+URZ+0x31c50], R14 ;  /* 0x031c500e1400a5a7 */ /* 0x000ea4000804007f */
[----:B--2---:R-:W-:Y:S05]  /*23c40*/  @!P2 BRA `(.L_x_1986) ;  /* 0xfffffffc00f0a947 */ /* 0x004fea000383ffff */
[----:B------:R-:W-:Y:S05]  /*23c50*/  BRA `(.L_x_1983) ;  /* 0xffffff48009c7947 */ /* 0x000fea000383ffff */
.L_x_1991:
[----:B---3--:R3:W4:Y:S02]  /*23c60*/  SYNCS.PHASECHK.TRANS64.TRYWAIT P0, [R7+URZ+0x31c50], R0 ;  /* 0x031c5000070075a7 */ /* 0x008724000800017f */
[----:B----4-:R-:W-:Y:S05]  /*23c70*/  @!P0 NANOSLEEP.SYNCS 0x989680 ;  /* 0x009896800000895d */ /* 0x010fea0003900000 */
[----:B------:R-:W4:Y:S02]  /*23c80*/  @!P0 SYNCS.PHASECHK.TRANS64 P0, [R7+URZ+0x31c50], R0 ;  /* 0x031c5000070085a7 */ /* 0x000f24000800007f */
[----:B----4-:R-:W-:Y:S05]  /*23c90*/  @!P0 BRA `(.L_x_1991) ;  /* 0xfffffffc00f08947 */ /* 0x010fea000383ffff */
[----:B------:R-:W-:Y:S05]  /*23ca0*/  BRA `(.L_x_1990) ;  /* 0xffffff7400c87947 */ /* 0x000fea000383ffff */
.L_x_2017:
        /* <DEDUP_REMOVED lines=11> */
.L_x_2142:
[----:B------:R-:W-:Y:S05]  /*23d60*/  BSYNC B1 ;  /* 0x0000000000017941 */ /* 0x000fea0003800000 */
.L_x_2141:
[----:B------:R-:W-:Y:S05]  /*23d70*/  BRA `(.L_x_2143) ;  /* 0xffffffac00e87947 */ /* 0x000fea000383ffff */
.L_x_2018:
[----:B------:R-:W-:Y:S01]  /*23d80*/  BSSY B1, `(.L_x_2144) ;  /* 0x0000006000017945 */ /* 0x000fe20003800000 */
[----:B------:R-:W-:-:S07]  /*23d90*/  IMAD.MOV.U32 R15, RZ, RZ, -0x1 ;  /* 0xffffffffff0f7424 */ /* 0x000fce00078e00ff */
[----:B-1----:R-:W-:Y:S05]  /*23da0*/  WARPSYNC.COLLECTIVE R15, `(.L_x_2145) ;  /* 0x000000000f0c7348 */ /* 0x002fea0003c00000 */
[----:B------:R-:W-:Y:S02]  /*23db0*/  ELECT P6, UR62, PT ;  /* 0x00000000003e782f */ /* 0x000fe400038c0000 */
[----:B------:R-:W-:Y:S01]  /*23dc0*/  MOV R14, UR62 ;  /* 0x0000003e000e7c02 */ /* 0x000fe20008000f00 */
[----:B-1----:R-:W-:Y:S10]  /*23dd0*/  ENDCOLLECTIVE ;  /* 0x000000000000791b */ /* 0x002ff40003800000 */
.L_x_2145:
[----:B------:R-:W-:Y:S05]  /*23de0*/  BSYNC B1 ;  /* 0x0000000000017941 */ /* 0x000fea0003800000 */
.L_x_2144:
[----:B------:R-:W-:Y:S05]  /*23df0*/  BRA `(.L_x_2146) ;  /* 0xffffffac00d47947 */ /* 0x000fea000383ffff */
.L_x_2020:
[----:B0-----:R0:W2:Y:S02]  /*23e00*/  SYNCS.PHASECHK.TRANS64.TRYWAIT P0, [R6+URZ+0x31c20], R7 ;  /* 0x031c2007060075a7 */ /* 0x0010a4000800017f */
[----:B--2---:R-:W-:Y:S05]  /*23e10*/  @!P0 NANOSLEEP.SYNCS 0x989680 ;  /* 0x009896800000895d */ /* 0x004fea0003900000 */
[----:B------:R-:W2:Y:S02]  /*23e20*/  @!P0 SYNCS.PHASECHK.TRANS64 P0, [R6+URZ+0x31c20], R7 ;  /* 0x031c2007060085a7 */ /* 0x000ea4000800007f */
[----:B--2---:R-:W-:Y:S05]  /*23e30*/  @!P0 BRA `(.L_x_2020) ;  /* 0xfffffffc00f08947 */ /* 0x004fea000383ffff */
[----:B------:R-:W-:Y:S05]  /*23e40*/  BRA `(.L_x_2147) ;  /* 0xffffffac00f07947 */ /* 0x000fea000383ffff */
.L_x_2023:
[----:B0-----:R0:W2:Y:S02]  /*23e50*/  SYNCS.PHASECHK.TRANS64.TRYWAIT P0, [R8+URZ+0x31ca0], R7 ;  /* 0x031ca007080075a7 */ /* 0x0010a4000800017f */
[----:B--2---:R-:W-:Y:S05]  /*23e60*/  @!P0 NANOSLEEP.SYNCS 0x989680 ;  /* 0x009896800000895d */ /* 0x004fea0003900000 */
[----:B------:R-:W2:Y:S02]  /*23e70*/  @!P0 SYNCS.PHASECHK.TRANS64 P0, [R8+URZ+0x31ca0], R7 ;  /* 0x031ca007080085a7 */ /* 0x000ea4000800007f */
[----:B--2---:R-:W-:Y:S05]  /*23e80*/  @!P0 BRA `(.L_x_2023) ;  /* 0xfffffffc00f08947 */ /* 0x004fea000383ffff */
[----:B------:R-:W-:Y:S05]  /*23e90*/  BRA `(.L_x_2148) ;  /* 0xffffffac00f87947 */ /* 0x000fea000383ffff */
.L_x_2025:
[----:B--2---:R2:W3:Y:S02]  /*23ea0*/  SYNCS.PHASECHK.TRANS64.TRYWAIT P0, [R8+URZ+0x31cc0], R7 ;  /* 0x031cc007080075a7 */ /* 0x0044e4000800017f */
[----:B---3--:R-:W-:Y:S05]  /*23eb0*/  @!P0 NANOSLEEP.SYNCS 0x989680 ;  /* 0x009896800000895d */ /* 0x008fea0003900000 */
[----:B------:R-:W3:Y:S02]  /*23ec0*/  @!P0 SYNCS.PHASECHK.TRANS64 P0, [R8+URZ+0x31cc0], R7 ;  /* 0x031cc007080085a7 */ /* 0x000ee4000800007f */
[----:B---3--:R-:W-:Y:S05]  /*23ed0*/  @!P0 BRA `(.L_x_2025) ;  /* 0xfffffffc00f08947 */ /* 0x008fea000383ffff */
[----:B------:R-:W-:Y:S05]  /*23ee0*/  BRA `(.L_x_2149) ;  /* 0xffffffb000787947 */ /* 0x000fea000383ffff */
.L_x_2029:
[----:B0-----:R0:W2:Y:S02]  /*23ef0*/  SYNCS.PHASECHK.TRANS64.TRYWAIT P0, [R7+URZ+0x31ca0], R8 ;  /* 0x031ca008070075a7 */ /* 0x0010a4000800017f */
[----:B--2---:R-:W-:Y:S05]  /*23f00*/  @!P0 NANOSLEEP.SYNCS 0x989680 ;  /* 0x009896800000895d */ /* 0x004fea0003900000 */
[----:B------:R-:W2:Y:S02]  /*23f10*/  @!P0 SYNCS.PHASECHK.TRANS64 P0, [R7+URZ+0x31ca0], R8 ;  /* 0x031ca008070085a7 */ /* 0x000ea4000800007f */
[----:B--2---:R-:W-:Y:S05]  /*23f20*/  @!P0 BRA `(.L_x_2029) ;  /* 0xfffffffc00f08947 */ /* 0x004fea000383ffff */
[----:B------:R-:W-:Y:S05]  /*23f30*/  BRA `(.L_x_2150) ;  /* 0xffffffb400207947 */ /* 0x000fea000383ffff */
.L_x_2031:
[----:B--2---:R2:W3:Y:S02]  /*23f40*/  SYNCS.PHASECHK.TRANS64.TRYWAIT P1, [R7+URZ+0x31cc0], R8 ;  /* 0x031cc008070075a7 */ /* 0x0044e4000802017f */
[----:B---3--:R-:W-:Y:S05]  /*23f50*/  @!P1 NANOSLEEP.SYNCS 0x989680 ;  /* 0x009896800000995d */ /* 0x008fea0003900000 */
[----:B------:R-:W3:Y:S02]  /*23f60*/  @!P1 SYNCS.PHASECHK.TRANS64 P1, [R7+URZ+0x31cc0], R8 ;  /* 0x031cc008070095a7 */ /* 0x000ee4000802007f */
[----:B---3--:R-:W-:Y:S05]  /*23f70*/  @!P1 BRA `(.L_x_2031) ;  /* 0xfffffffc00f09947 */ /* 0x008fea000383ffff */
[----:B------:R-:W-:Y:S05]  /*23f80*/  BRA `(.L_x_2151) ;  /* 0xffffffb4009c7947 */ /* 0x000fea000383ffff */
.L_x_2043:
        /* <DEDUP_REMOVED lines=11> */
.L_x_2153:
[----:B------:R-:W-:Y:S05]  /*24040*/  BSYNC B0 ;  /* 0x0000000000007941 */ /* 0x000fea0003800000 */
.L_x_2152:
[----:B------:R-:W-:Y:S05]  /*24050*/  BRA `(.L_x_2154) ;  /* 0xffffffc000707947 */ /* 0x000fea000383ffff */
.L_x_2044:
[----:B------:R-:W-:Y:S01]  /*24060*/  BSSY B0, `(.L_x_2155) ;  /* 0x0000006000007945 */ /* 0x000fe20003800000 */
[----:B------:R-:W-:-:S07]  /*24070*/  IMAD.MOV.U32 R15, RZ, RZ, -0x1 ;  /* 0xffffffffff0f7424 */ /* 0x000fce00078e00ff */
[----:B-1----:R-:W-:Y:S05]  /*24080*/  WARPSYNC.COLLECTIVE R15, `(.L_x_2156) ;  /* 0x000000000f0c7348 */ /* 0x002fea0003c00000 */
[----:B------:R-:W-:Y:S02]  /*24090*/  ELECT P6, UR62, PT ;  /* 0x00000000003e782f */ /* 0x000fe400038c0000 */
[----:B------:R-:W-:Y:S01]  /*240a0*/  MOV R14, UR62 ;  /* 0x0000003e000e7c02 */ /* 0x000fe20008000f00 */
[----:B-1----:R-:W-:Y:S10]  /*240b0*/  ENDCOLLECTIVE ;  /* 0x000000000000791b */ /* 0x002ff40003800000 */
.L_x_2156:
[----:B------:R-:W-:Y:S05]  /*240c0*/  BSYNC B0 ;  /* 0x0000000000007941 */ /* 0x000fea0003800000 */
.L_x_2155:
[----:B------:R-:W-:Y:S05]  /*240d0*/  BRA `(.L_x_2157) ;  /* 0xffffffc000607947 */ /* 0x000fea000383ffff */
.L_x_2047:
[----:B--2---:R2:W3:Y:S02]  /*240e0*/  SYNCS.PHASECHK.TRANS64.TRYWAIT P0, [R5+URZ+0x31c40], R4 ;  /* 0x031c4004050075a7 */ /* 0x0044e4000800017f */
[----:B---3--:R-:W-:Y:S05]  /*240f0*/  @!P0 NANOSLEEP.SYNCS 0x989680 ;  /* 0x009896800000895d */ /* 0x008fea0003900000 */
[----:B------:R-:W3:Y:S02]  /*24100*/  @!P0 SYNCS.PHASECHK.TRANS64 P0, [R5+URZ+0x31c40], R4 ;  /* 0x031c4004050085a7 */ /* 0x000ee4000800007f */
[----:B---3--:R-:W-:Y:S05]  /*24110*/  @!P0 BRA `(.L_x_2047) ;  /* 0xfffffffc00f08947 */ /* 0x008fea000383ffff */
[----:B------:R-:W-:Y:S05]  /*24120*/  BRA `(.L_x_2158) ;  /* 0xffffffc000b87947 */ /* 0x000fea000383ffff */
.L_x_2050:
[----:B0-----:R0:W2:Y:S02]  /*24130*/  SYNCS.PHASECHK.TRANS64.TRYWAIT P0, [R27+URZ+0x31c20], R4 ;  /* 0x031c20041b0075a7 */ /* 0x0010a4000800017f */
[----:B--2---:R-:W-:Y:S05]  /*24140*/  @!P0 NANOSLEEP.SYNCS 0x989680 ;  /* 0x009896800000895d */ /* 0x004fea0003900000 */
[----:B------:R-:W2:Y:S02]  /*24150*/  @!P0 SYNCS.PHASECHK.TRANS64 P0, [R27+URZ+0x31c20], R4 ;  /* 0x031c20041b0085a7 */ /* 0x000ea4000800007f */
[----:B--2---:R-:W-:Y:S05]  /*24160*/  @!P0 BRA `(.L_x_2050) ;  /* 0xfffffffc00f08947 */ /* 0x004fea000383ffff */
[----:B------:R-:W-:Y:S05]  /*24170*/  BRA `(.L_x_2159) ;  /* 0xffffffc400e87947 */ /* 0x000fea000383ffff */
.L_x_2058:
[----:B0-----:R0:W2:Y:S02]  /*24180*/  SYNCS.PHASECHK.TRANS64.TRYWAIT P0, [R3+URZ+0x31c40], R2 ;  /* 0x031c4002030075a7 */ /* 0x0010a4000800017f */
[----:B--2---:R-:W-:Y:S05]  /*24190*/  @!P0 NANOSLEEP.SYNCS 0x989680 ;  /* 0x009896800000895d */ /* 0x004fea0003900000 */
[----:B------:R-:W2:Y:S02]  /*241a0*/  @!P0 SYNCS.PHASECHK.TRANS64 P0, [R3+URZ+0x31c40], R2 ;  /* 0x031c4002030085a7 */ /* 0x000ea4000800007f */
[----:B--2---:R-:W-:Y:S05]  /*241b0*/  @!P0 BRA `(.L_x_2058) ;  /* 0xfffffffc00f08947 */ /* 0x004fea000383ffff */
[----:B------:R-:W-:Y:S05]  /*241c0*/  BRA `(.L_x_2160) ;  /* 0xffffffc8008c7947 */ /* 0x000fea000383ffff */
.L_x_2060:
[----:B0-----:R0:W2:Y:S02]  /*241d0*/  SYNCS.PHASECHK.TRANS64.TRYWAIT P0, [R2+URZ+0x60], R5 ;  /* 0x00006005020075a7 */ /* 0x0010a4000800017f */
[----:B--2---:R-:W-:Y:S05]  /*241e0*/  @!P0 NANOSLEEP.SYNCS 0x989680 ;  /* 0x009896800000895d */ /* 0x004fea0003900000 */
[----:B------:R-:W2:Y:S02]  /*241f0*/  @!P0 SYNCS.PHASECHK.TRANS64 P0, [R2+URZ+0x60], R5 ;  /* 0x00006005020085a7 */ /* 0x000ea4000800007f */
[----:B--2---:R-:W-:Y:S05]  /*24200*/  @!P0 BRA `(.L_x_2060) ;  /* 0xfffffffc00f08947 */ /* 0x004fea000383ffff */
[----:B------:R-:W-:Y:S05]  /*24210*/  BRA `(.L_x_2161) ;  /* 0xffffffcc00187947 */ /* 0x000fea000383ffff */
.L_x_2065:
[----:B--2---:R2:W3:Y:S02]  /*24220*/  SYNCS.PHASECHK.TRANS64.TRYWAIT P0, [R3+URZ+0x31c40], R2 ;  /* 0x031c4002030075a7 */ /* 0x0044e4000800017f */
[----:B---3--:R-:W-:Y:S05]  /*24230*/  @!P0 NANOSLEEP.SYNCS 0x989680 ;  /* 0x009896800000895d */ /* 0x008fea0003900000 */
[----:B------:R-:W3:Y:S02]  /*24240*/  @!P0 SYNCS.PHASECHK.TRANS64 P0, [R3+URZ+0x31c40], R2 ;  /* 0x031c4002030085a7 */ /* 0x000ee4000800007f */
[----:B---3--:R-:W-:Y:S05]  /*24250*/  @!P0 BRA `(.L_x_2065) ;  /* 0xfffffffc00f08947 */ /* 0x008fea000383ffff */
[----:B------:R-:W-:Y:S05]  /*24260*/  BRA `(.L_x_2162) ;  /* 0xffffffd0004c7947 */ /* 0x000fea000383ffff */
.L_x_2067:
[----:B0-----:R0:W2:Y:S02]  /*24270*/  SYNCS.PHASECHK.TRANS64.TRYWAIT P1, [R3+URZ+0x60], R24 ;  /* 0x00006018030075a7 */ /* 0x0010a4000802017f */
[----:B--2---:R-:W-:Y:S05]  /*24280*/  @!P1 NANOSLEEP.SYNCS 0x989680 ;  /* 0x009896800000995d */ /* 0x004fea0003900000 */
[----:B------:R-:W2:Y:S02]  /*24290*/  @!P1 SYNCS.PHASECHK.TRANS64 P1, [R3+URZ+0x60], R24 ;  /* 0x00006018030095a7 */ /* 0x000ea4000802007f */
[----:B--2---:R-:W-:Y:S05]  /*242a0*/  @!P1 BRA `(.L_x_2067) ;  /* 0xfffffffc00f09947 */ /* 0x004fea000383ffff */
[----:B------:R-:W-:Y:S05]  /*242b0*/  BRA `(.L_x_2163) ;  /* 0xffffffd000d87947 */ /* 0x000fea000383ffff */
.L_x_2072:
[----:B--2---:R2:W3:Y:S02]  /*242c0*/  SYNCS.PHASECHK.TRANS64.TRYWAIT P0, [R2+URZ+0x31c40], R3 ;  /* 0x031c4003020075a7 */ /* 0x0044e4000800017f */
[----:B---3--:R-:W-:Y:S05]  /*242d0*/  @!P0 NANOSLEEP.SYNCS 0x989680 ;  /* 0x009896800000895d */ /* 0x008fea0003900000 */
[----:B------:R-:W3:Y:S02]  /*242e0*/  @!P0 SYNCS.PHASECHK.TRANS64 P0, [R2+URZ+0x31c40], R3 ;  /* 0x031c4003020085a7 */ /* 0x000ee4000800007f */
[----:B---3--:R-:W-:Y:S05]  /*242f0*/  @!P0 BRA `(.L_x_2072) ;  /* 0xfffffffc00f08947 */ /* 0x008fea000383ffff */
[----:B------:R-:W-:Y:S05]  /*24300*/  BRA `(.L_x_2164) ;  /* 0xffffffd400e47947 */ /* 0x000fea000383ffff */
.L_x_2074:
[----:B0-----:R0:W2:Y:S02]  /*24310*/  SYNCS.PHASECHK.TRANS64.TRYWAIT P1, [R2+URZ+0x60], R11 ;  /* 0x0000600b020075a7 */ /* 0x0010a4000802017f */
[----:B--2---:R-:W-:Y:S05]  /*24320*/  @!P1 NANOSLEEP.SYNCS 0x989680 ;  /* 0x009896800000995d */ /* 0x004fea0003900000 */
[----:B------:R-:W2:Y:S02]  /*24330*/  @!P1 SYNCS.PHASECHK.TRANS64 P1, [R2+URZ+0x60], R11 ;  /* 0x0000600b020095a7 */ /* 0x000ea4000802007f */
[----:B--2---:R-:W-:Y:S05]  /*24340*/  @!P1 BRA `(.L_x_2074) ;  /* 0xfffffffc00f09947 */ /* 0x004fea000383ffff */
[----:B------:R-:W-:Y:S05]  /*24350*/  BRA `(.L_x_2165) ;  /* 0xffffffd800787947 */ /* 0x000fea000383ffff */
.L_x_2081:
[----:B--2---:R2:W3:Y:S02]  /*24360*/  SYNCS.PHASECHK.TRANS64.TRYWAIT P0, [R3+URZ+0x31c60], R2 ;  /* 0x031c6002030075a7 */ /* 0x0044e4000800017f */
[----:B---3--:R-:W-:Y:S05]  /*24370*/  @!P0 NANOSLEEP.SYNCS 0x989680 ;  /* 0x009896800000895d */ /* 0x008fea0003900000 */
[----:B------:R-:W3:Y:S02]  /*24380*/  @!P0 SYNCS.PHASECHK.TRANS64 P0, [R3+URZ+0x31c60], R2 ;  /* 0x031c6002030085a7 */ /* 0x000ee4000800007f */
[----:B---3--:R-:W-:Y:S05]  /*24390*/  @!P0 BRA `(.L_x_2081) ;  /* 0xfffffffc00f08947 */ /* 0x008fea000383ffff */
[----:B------:R-:W-:Y:S05]  /*243a0*/  BRA `(.L_x_2166) ;  /* 0xffffffdc00647947 */ /* 0x000fea000383ffff */
.L_x_2083:
[----:B------:R-:W-:Y:S01]  /*243b0*/  BSSY B0, `(.L_x_2167) ;  /* 0x0000008000007945 */ /* 0x000fe20003800000 */
[----:B------:R-:W-:Y:S02]  /*243c0*/  IMAD.MOV.U32 R13, RZ, RZ, R16 ;  /* 0x000000ffff0d7224 */ /* 0x000fe400078e0010 */
[----:B------:R-:W-:Y:S02]  /*243d0*/  IMAD.MOV.U32 R12, RZ, RZ, RZ ;  /* 0x000000ffff0c7224 */ /* 0x000fe400078e00ff */
[----:B------:R-:W-:Y:S02]  /*243e0*/  IMAD.MOV.U32 R11, RZ, RZ, 0x1f ;  /* 0x0000001fff0b7424 */ /* 0x000fe400078e00ff */
[----:B------:R-:W-:-:S07]  /*243f0*/  IMAD.MOV.U32 R15, RZ, RZ, -0x1 ;  /* 0xffffffffff0f7424 */ /* 0x000fce00078e00ff */
[----:B-1----:R-:W-:Y:S05]  /*24400*/  WARPSYNC.COLLECTIVE R15, `(.L_x_2168) ;  /* 0x000000000f087348 */ /* 0x002fea0003c00000 */
[----:B------:R0:W2:Y:S02]  /*24410*/  SHFL.IDX P6, R14, R13, R12, R11 ;  /* 0x0000000c0d0e7389 */ /* 0x0000a400000c000b */
[----:B012---:R-:W-:Y:S01]  /*24420*/  ENDCOLLECTIVE ;  /* 0x000000000000791b */ /* 0x007fe20003800000 */
.L_x_2168:
[----:B------:R-:W-:Y:S05]  /*24430*/  BSYNC B0 ;  /* 0x0000000000007941 */ /* 0x000fea0003800000 */
.L_x_2167:
        /* <DEDUP_REMOVED lines=8> */
.L_x_2169:
[----:B------:R-:W-:Y:S01]  /*244c0*/  IMAD.MOV.U32 R5, RZ, RZ, R14 ;  /* 0x000000ffff057224 */ /* 0x000fe200078e000e */
[----:B------:R-:W-:Y:S06]  /*244d0*/  BRA `(.L_x_2170) ;  /* 0xffffffdc00d87947 */ /* 0x000fec000383ffff */
.L_x_2086:
        /* <DEDUP_REMOVED lines=8> */
.L_x_2172:
[----:B------:R-:W-:Y:S05]  /*24560*/  BSYNC B0 ;  /* 0x0000000000007941 */ /* 0x000fea0003800000 */
.L_x_2171:
        /* <DEDUP_REMOVED lines=10> */
.L_x_2173:
        /* <DEDUP_REMOVED lines=8> */
.L_x_2174:
        /* <DEDUP_REMOVED lines=8> */
.L_x_2175:
        /* <DEDUP_REMOVED lines=8> */
.L_x_2176:
        /* <DEDUP_REMOVED lines=8> */
.L_x_2177:
[----:B------:R-:W-:Y:S05]  /*24810*/  BRA `(.L_x_2178) ;  /* 0xffffffdc00987947 */ /* 0x000fea000383ffff */
.L_x_2091:
        /* <DEDUP_REMOVED lines=8> */
.L_x_2180:
[----:B------:R-:W-:Y:S05]  /*248a0*/  BSYNC B0 ;  /* 0x0000000000007941 */ /* 0x000fea0003800000 */
.L_x_2179:
        /* <DEDUP_REMOVED lines=10> */
.L_x_2181:
        /* <DEDUP_REMOVED lines=8> */
.L_x_2182:
        /* <DEDUP_REMOVED lines=8> */
.L_x_2183:
        /* <DEDUP_REMOVED lines=8> */
.L_x_2184:
        /* <DEDUP_REMOVED lines=8> */
.L_x_2185:
[----:B------:R-:W-:Y:S05]  /*24b50*/  BRA `(.L_x_2186) ;  /* 0xffffffdc00787947 */ /* 0x000fea000383ffff */
.L_x_2093:
[----:B------:R-:W-:Y:S01]  /*24b60*/  BSSY B0, `(.L_x_2187) ;  /* 0x0000006000007945 */ /* 0x000fe20003800000 */
[----:B------:R-:W-:Y:S01]  /*24b70*/  PLOP3.LUT P6, PT, P6, PT, PT, 0x8, 0x0 ;  /* 0x000000000000781c */ /* 0x000fe200037ce170 */
[----:B------:R-:W-:-:S12]  /*24b80*/  IMAD.MOV.U32 R15, RZ, RZ, -0x1 ;  /* 0xffffffffff0f7424 */ /* 0x000fd800078e00ff */
[----:B01----:R-:W-:Y:S05]  /*24b90*/  WARPSYNC.COLLECTIVE R15, `(.L_x_2188) ;  /* 0x000000000f087348 */ /* 0x003fea0003c00000 */
[----:B------:R-:W-:Y:S01]  /*24ba0*/  VOTE.ANY R14, PT, P6 ;  /* 0x00000000000e7806 */ /* 0x000fe200030e0100 */
[----:B01----:R-:W-:Y:S06]  /*24bb0*/  ENDCOLLECTIVE ;  /* 0x000000000000791b */ /* 0x003fec0003800000 */
.L_x_2188:
[----:B------:R-:W-:Y:S05]  /*24bc0*/  BSYNC B0 ;  /* 0x0000000000007941 */ /* 0x000fea0003800000 */
.L_x_2187:
        /* <DEDUP_REMOVED lines=9> */
.L_x_2189:
[----:B------:R-:W-:Y:S01]  /*24c60*/  IMAD.MOV.U32 R17, RZ, RZ, R14 ;  /* 0x000000ffff117224 */ /* 0x000fe200078e000e */
[----:B------:R-:W-:Y:S06]  /*24c70*/  BRA `(.L_x_2190) ;  /* 0xffffffdc00687947 */ /* 0x000fec000383ffff */
.L_x_2095:
[----:B------:R-:W-:Y:S01]  /*24c80*/  BSSY B0, `(.L_x_2191) ;  /* 0x0000007000007945 */ /* 0x000fe20003800000 */
[----:B------:R-:W-:Y:S02]  /*24c90*/  IMAD.MOV.U32 R13, RZ, RZ, R8 ;  /* 0x000000ffff0d7224 */ /* 0x000fe400078e0008 */
[----:B------:R-:W-:Y:S02]  /*24ca0*/  IMAD.MOV.U32 R11, RZ, RZ, 0x1f ;  /* 0x0000001fff0b7424 */ /* 0x000fe400078e00ff */
[----:B------:R-:W-:-:S07]  /*24cb0*/  IMAD.MOV.U32 R15, RZ, RZ, -0x1 ;  /* 0xffffffffff0f7424 */ /* 0x000fce00078e00ff */
[----:B0123--:R-:W-:Y:S05]  /*24cc0*/  WARPSYNC.COLLECTIVE R15, `(.L_x_2192) ;  /* 0x000000000f087348 */ /* 0x00ffea0003c00000 */
[----:B------:R4:W0:Y:S02]  /*24cd0*/  SHFL.IDX P6, R14, R13, R12, R11 ;  /* 0x0000000c0d0e7389 */ /* 0x00082400000c000b */
[----:B01234-:R-:W-:Y:S01]  /*24ce0*/  ENDCOLLECTIVE ;  /* 0x000000000000791b */ /* 0x01ffe20003800000 */
.L_x_2192:
[----:B------:R-:W-:Y:S05]  /*24cf0*/  BSYNC B0 ;  /* 0x0000000000007941 */ /* 0x000fea0003800000 */
.L_x_2191:
[----:B------:R-:W-:Y:S05]  /*24d00*/  BRA `(.L_x_2094) ;  /* 0xffffffdc00607947 */ /* 0x000fea000383ffff */
.L_x_2099:
[----:B0-----:R0:W2:Y:S02]  /*24d10*/  SYNCS.PHASECHK.TRANS64.TRYWAIT P0, [R9+URZ+0x31c20], R0 ;  /* 0x031c2000090075a7 */ /* 0x0010a4000800017f */
[----:B--2---:R-:W-:Y:S05]  /*24d20*/  @!P0 NANOSLEEP.SYNCS 0x989680 ;  /* 0x009896800000895d */ /* 0x004fea0003900000 */
[----:B------:R-:W2:Y:S02]  /*24d30*/  @!P0 SYNCS.PHASECHK.TRANS64 P0, [R9+URZ+0x31c20], R0 ;  /* 0x031c2000090085a7 */ /* 0x000ea4000800007f */
[----:B--2---:R-:W-:Y:S05]  /*24d40*/  @!P0 BRA `(.L_x_2099) ;  /* 0xfffffffc00f08947 */ /* 0x004fea000383ffff */
[----:B------:R-:W-:Y:S05]  /*24d50*/  BRA `(.L_x_2193) ;  /* 0xffffffe000d07947 */ /* 0x000fea000383ffff */
.L_x_2100:
        /* <DEDUP_REMOVED lines=11> */
.L_x_2195:
[----:B------:R-:W-:Y:S05]  /*24e10*/  BSYNC B0 ;  /* 0x0000000000007941 */ /* 0x000fea0003800000 */
.L_x_2194:
[----:B------:R-:W-:Y:S05]  /*24e20*/  BRA `(.L_x_2196) ;  /* 0xffffffe000b87947 */ /* 0x000fea000383ffff */
.L_x_2101:
[----:B------:R-:W-:Y:S01]  /*24e30*/  BSSY B0, `(.L_x_2197) ;  /* 0x0000006000007945 */ /* 0x000fe20003800000 */
[----:B------:R-:W-:-:S07]  /*24e40*/  IMAD.MOV.U32 R15, RZ, RZ, -0x1 ;  /* 0xffffffffff0f7424 */ /* 0x000fce00078e00ff */
[----:B01----:R-:W-:Y:S05]  /*24e50*/  WARPSYNC.COLLECTIVE R15, `(.L_x_2198) ;  /* 0x000000000f0c7348 */ /* 0x003fea0003c00000 */
[----:B------:R-:W-:Y:S02]  /*24e60*/  ELECT P6, UR62, PT ;  /* 0x00000000003e782f */ /* 0x000fe400038c0000 */
[----:B------:R-:W-:Y:S01]  /*24e70*/  MOV R14, UR62 ;  /* 0x0000003e000e7c02 */ /* 0x000fe20008000f00 */
[----:B01----:R-:W-:Y:S10]  /*24e80*/  ENDCOLLECTIVE ;  /* 0x000000000000791b */ /* 0x003ff40003800000 */
.L_x_2198:
[----:B------:R-:W-:Y:S05]  /*24e90*/  BSYNC B0 ;  /* 0x0000000000007941 */ /* 0x000fea0003800000 */
.L_x_2197:
[----:B------:R-:W-:Y:S05]  /*24ea0*/  BRA `(.L_x_2199) ;  /* 0xffffffe000ac7947 */ /* 0x000fea000383ffff */
.L_x_2103:
[----:B0-----:R0:W2:Y:S02]  /*24eb0*/  SYNCS.PHASECHK.TRANS64.TRYWAIT P0, [R7+URZ], R2 ;  /* 0x00000002070075a7 */ /* 0x0010a4000800017f */
[----:B--2---:R-:W-:Y:S05]  /*24ec0*/  @!P0 NANOSLEEP.SYNCS 0x989680 ;  /* 0x009896800000895d */ /* 0x004fea0003900000 */
[----:B------:R-:W2:Y:S02]  /*24ed0*/  @!P0 SYNCS.PHASECHK.TRANS64 P0, [R7+URZ], R2 ;  /* 0x00000002070085a7 */ /* 0x000ea4000800007f */
[----:B--2---:R-:W-:Y:S05]  /*24ee0*/  @!P0 BRA `(.L_x_2103) ;  /* 0xfffffffc00f08947 */ /* 0x004fea000383ffff */
[----:B------:R-:W-:Y:S05]  /*24ef0*/  BRA `(.L_x_2200) ;  /* 0xffffffe000e07947 */ /* 0x000fea000383ffff */
.L_x_2104:
[----:B--2---:R2:W3:Y:S02]  /*24f00*/  SYNCS.PHASECHK.TRANS64.TRYWAIT P0, [R3+URZ], R0 ;  /* 0x00000000030075a7 */ /* 0x0044e4000800017f */
[----:B---3--:R-:W-:Y:S05]  /*24f10*/  @!P0 NANOSLEEP.SYNCS 0x989680 ;  /* 0x009896800000895d */ /* 0x008fea0003900000 */
[----:B------:R-:W3:Y:S02]  /*24f20*/  @!P0 SYNCS.PHASECHK.TRANS64 P0, [R3+URZ], R0 ;  /* 0x00000000030085a7 */ /* 0x000ee4000800007f */
[----:B---3--:R-:W-:Y:S05]  /*24f30*/  @!P0 BRA `(.L_x_2104) ;  /* 0xfffffffc00f08947 */ /* 0x008fea000383ffff */
[----:B------:R-:W-:Y:S05]  /*24f40*/  BRA `(.L_x_2201) ;  /* 0xffffffe000d47947 */ /* 0x000fea000383ffff */
.L_x_2106:
[----:B--2---:R2:W3:Y:S02]  /*24f50*/  SYNCS.PHASECHK.TRANS64.TRYWAIT P0, [R5+URZ], R2 ;  /* 0x00000002050075a7 */ /* 0x0044e4000800017f */
[----:B---3--:R-:W-:Y:S05]  /*24f60*/  @!P0 NANOSLEEP.SYNCS 0x989680 ;  /* 0x009896800000895d */ /* 0x008fea0003900000 */
[----:B------:R-:W3:Y:S02]  /*24f70*/  @!P0 SYNCS.PHASECHK.TRANS64 P0, [R5+URZ], R2 ;  /* 0x00000002050085a7 */ /* 0x000ee4000800007f */
[----:B---3--:R-:W-:Y:S05]  /*24f80*/  @!P0 BRA `(.L_x_2106) ;  /* 0xfffffffc00f08947 */ /* 0x008fea000383ffff */
[----:B------:R-:W-:Y:S05]  /*24f90*/  BRA `(.L_x_2202) ;  /* 0xffffffe000d87947 */ /* 0x000fea000383ffff */
.L_x_2203:
        /* <DEDUP_REMOVED lines=14> */
.L_x_2212:


//--------------------- .nv.global.init           --------------------------
	.section	.nv.global.init,"aw",@progbits
.nv.global.init:
	.type		$str$20,@object
	.size		$str$20,($str$21 - $str$20)
$str$20:
        /*0000*/ 	.byte	0x28, 0x61, 0x64, 0x64, 0x72, 0x65, 0x73, 0x73, 0x20, 0x26, 0x20, 0x6d, 0x61, 0x73, 0x6b, 0x29
        /*0010*/ 	.byte	0x20, 0x3d, 0x3d, 0x20, 0x30, 0x00
	.type		$str$21,@object
	.size		$str$21,(__unnamed_5 - $str$21)
$str$21:
        /*0016*/ 	.byte	0x2f, 0x74, 0x6d, 0x70, 0x2f, 0x6f, 0x73, 0x73, 0x5f, 0x6b, 0x65, 0x72, 0x6e, 0x65, 0x6c, 0x73
        /*0026*/ 	.byte	0x5f, 0x73, 0x72, 0x63, 0x2f, 0x66, 0x6c, 0x61, 0x73, 0x68, 0x5f, 0x61, 0x74, 0x74, 0x65, 0x6e
        /*0036*/ 	.byte	0x74, 0x69, 0x6f, 0x6e, 0x2f, 0x63, 0x73, 0x72, 0x63, 0x2f, 0x63, 0x75, 0x74, 0x6c, 0x61, 0x73
        /*0046*/ 	.byte	0x73, 0x2f, 0x69, 0x6e, 0x63, 0x6c, 0x75, 0x64, 0x65, 0x2f, 0x63, 0x75, 0x74, 0x65, 0x2f, 0x70
        /*0056*/ 	.byte	0x6f, 0x69, 0x6e, 0x74, 0x65, 0x72, 0x5f, 0x66, 0x6c, 0x61, 0x67, 0x67, 0x65, 0x64, 0x2e, 0x68
        /*0066*/ 	.byte	0x70, 0x70, 0x00
	.type		__unnamed_5,@object
	.size		__unnamed_5,(__unnamed_4 - __unnamed_5)
__unnamed_5:
        /* <DEDUP_REMOVED lines=25> */
	.type		__unnamed_4,@object
	.size		__unnamed_4,(__unnamed_9 - __unnamed_4)
__unnamed_4:
        /* <DEDUP_REMOVED lines=25> */
	.type		__unnamed_9,@object
	.size		__unnamed_9,(__unnamed_3 - __unnamed_9)
__unnamed_9:
        /* <DEDUP_REMOVED lines=24> */
        /*04f1*/ 	.byte	0x3e, 0x20, 0x26, 0x5d, 0x00
	.type		__unnamed_3,@object
	.size		__unnamed_3,(__unnamed_7 - __unnamed_3)
__unnamed_3:
        /* <DEDUP_REMOVED lines=29> */
	.type		__unnamed_7,@object
	.size		__unnamed_7,(__unnamed_2 - __unnamed_7)
__unnamed_7:
        /* <DEDUP_REMOVED lines=29> */
	.type		__unnamed_2,@object
	.size		__unnamed_2,(__unnamed_8 - __unnamed_2)
__unnamed_2:
        /* <DEDUP_REMOVED lines=29> */
	.type		__unnamed_8,@object
	.size		__unnamed_8,(__unnamed_1 - __unnamed_8)
__unnamed_8:
        /* <DEDUP_REMOVED lines=29> */
	.type		__unnamed_1,@object
	.size		__unnamed_1,(__unnamed_6 - __unnamed_1)
__unnamed_1:
        /* <DEDUP_REMOVED lines=29> */
        /*0e06*/ 	.byte	0x5d, 0x00
	.type		__unnamed_6,@object
	.size		__unnamed_6,(.L_5 - __unnamed_6)
__unnamed_6:
        /* <DEDUP_REMOVED lines=30> */
.L_5:


//--------------------- .nv.shared._ZN7cutlass13device_kernelIN5flash11enable_sm90INS1_16FlashAttnFwdSm90INS1_25CollectiveMainloopFwdSm90ILi2EN4cute5tupleIJNS5_1CILi1EEES8_S8_EEENS6_IJNS7_ILi192EEENS7_ILi144EEENS7_ILi96EEEEEELi96ENS_10bfloat16_tEfNS_4arch4Sm90ELb0ELb0ELb1ELb0ELb0ELb0ELb0ELb0ELb1ELb0ELb0ELb0EEENS1_21CollectiveEpilogueFwdINS6_IJSA_SC_SB_EEES9_SE_SG_Li384ELb0ELb0ELb0ELb0EEENS1_29StaticPersistentTileSchedulerILb0EEEEEEEEEvNT_6ParamsE --------------------------
	.section	.nv.shared._ZN7cutlass13device_kernelIN5flash11enable_sm90INS1_16FlashAttnFwdSm90INS1_25CollectiveMainloopFwdSm90ILi2EN4cute5tupleIJNS5_1CILi1EEES8_S8_EEENS6_IJNS7_ILi192EEENS7_ILi144EEENS7_ILi96EEEEEELi96ENS_10bfloat16_tEfNS_4arch4Sm90ELb0ELb0ELb1ELb0ELb0ELb0ELb0ELb0ELb1ELb0ELb0ELb0EEENS1_21CollectiveEpilogueFwdINS6_IJSA_SC_SB_EEES9_SE_SG_Li384ELb0ELb0ELb0ELb0EEENS1_29StaticPersistentTileSchedulerILb0EEEEEEEEEvNT_6ParamsE,"aw",@nobits
	.sectionflags	@""
	.align	16
	.zero		1024


//--------------------- .nv.shared.reserved.0     --------------------------
	.section	.nv.shared.reserved.0,"aw",@nobits
	.weak		__nv_reservedSMEM_offset_0_alias
	.size		__nv_reservedSMEM_offset_0_alias, 0, 0
	.other		__nv_reservedSMEM_offset_0_alias,@"STO_CUDA_RESERVED_SHARED STV_DEFAULT"
__nv_reservedSMEM_offset_0_alias:
	.zero		0


//--------------------- .nv.global                --------------------------
	.section	.nv.global,"aw",@nobits
.nv.global:
	.type		_ZN73_INTERNAL_7a520cfa_37_flash_fwd_hdim96_bf16_softcap_sm90_cu_cb12e5b6_34864cute1_E,@object
	.size		_ZN73_INTERNAL_7a520cfa_37_flash_fwd_hdim96_bf16_softcap_sm90_cu_cb12e5b6_34864cute1_E,(_ZN73_INTERNAL_7a520cfa_37_flash_fwd_hdim96_bf16_softcap_sm90_cu_cb12e5b6_34864cuda3std3__45__cpo6cbeginE - _ZN73_INTERNAL_7a520cfa_37_flash_fwd_hdim96_bf16_softcap_sm90_cu_cb12e5b6_34864cute1_E)
_ZN73_INTERNAL_7a520cfa_37_flash_fwd_hdim96_bf16_softcap_sm90_cu_cb12e5b6_34864cute1_E:
	.zero		1
	.type		_ZN73_INTERNAL_7a520cfa_37_flash_fwd_hdim96_bf16_softcap_sm90_cu_cb12e5b6_34864cuda3std3__45__cpo6cbeginE,@object
	.size		_ZN73_INTERNAL_7a520cfa_37_flash_fwd_hdim96_bf16_softcap_sm90_cu_cb12e5b6_34864cuda3std3__45__cpo6cbeginE,(_ZN73_INTERNAL_7a520cfa_37_flash_fwd_hdim96_bf16_softcap_sm90_cu_cb12e5b6_34864cuda3std3__48in_placeE - _ZN73_INTERNAL_7a520cfa_37_flash_fwd_hdim96_bf16_softcap_sm90_cu_cb12e5b6_34864cuda3std3__45__cpo6cbeginE)
_ZN73_INTERNAL_7a520cfa_37_flash_fwd_hdim96_bf16_softcap_sm90_cu_cb12e5b6_34864cuda3std3__45__cpo6cbeginE:
	.zero		1
	.type		_ZN73_INTERNAL_7a520cfa_37_flash_fwd_hdim96_bf16_softcap_sm90_cu_cb12e5b6_34864cuda3std3__48in_placeE,@object
	.size		_ZN73_INTERNAL_7a520cfa_37_flash_fwd_hdim96_bf16_softcap_sm90_cu_cb12e5b6_34864cuda3std3__48in_placeE,(_ZN73_INTERNAL_7a520cfa_37_flash_fwd_hdim96_bf16_softcap_sm90_cu_cb12e5b6_34864cuda3std6ranges3__45__cpo9iter_moveE - _ZN73_INTERNAL_7a520cfa_37_flash_fwd_hdim96_bf16_softcap_sm90_cu_cb12e5b6_34864cuda3std3__48in_placeE)
_ZN73_INTERNAL_7a520cfa_37_flash_fwd_hdim96_bf16_softcap_sm90_cu_cb12e5b6_34864cuda3std3__48in_placeE:
	.zero		1
	.type		_ZN73_INTERNAL_7a520cfa_37_flash_fwd_hdim96_bf16_softcap_sm90_cu_cb12e5b6_34864cuda3std6ranges3__45__cpo9iter_moveE,@object
	.size		_ZN73_INTERNAL_7a520cfa_37_flash_fwd_hdim96_bf16_softcap_sm90_cu_cb12e5b6_34864cuda3std6ranges3__45__cpo9iter_moveE,(_ZN73_INTERNAL_7a520cfa_37_flash_fwd_hdim96_bf16_softcap_sm90_cu_cb12e5b6_34864cuda3std3__45__cpo5beginE - _ZN73_INTERNAL_7a520cfa_37_flash_fwd_hdim96_bf16_softcap_sm90_cu_cb12e5b6_34864cuda3std6ranges3__45__cpo9iter_moveE)
_ZN73_INTERNAL_7a520cfa_37_flash_fwd_hdim96_bf16_softcap_sm90_cu_cb12e5b6_34864cuda3std6ranges3__45__cpo9iter_moveE:
	.zero		1
	.type		_ZN73_INTERNAL_7a520cfa_37_flash_fwd_hdim96_bf16_softcap_sm90_cu_cb12e5b6_34864cuda3std3__45__cpo5beginE,@object
	.size		_ZN73_INTERNAL_7a520cfa_37_flash_fwd_hdim96_bf16_softcap_sm90_cu_cb12e5b6_34864cuda3std3__45__cpo5beginE,(_ZN73_INTERNAL_7a520cfa_37_flash_fwd_hdim96_bf16_softcap_sm90_cu_cb12e5b6_34864cuda3std3__475_GLOBAL__N__7a520cfa_37_flash_fwd_hdim96_bf16_softcap_sm90_cu_cb12e5b6_34866ignoreE - _ZN73_INTERNAL_7a520cfa_37_flash_fwd_hdim96_bf16_softcap_sm90_cu_cb12e5b6_34864cuda3std3__45__cpo5beginE)
_ZN73_INTERNAL_7a520cfa_37_flash_fwd_hdim96_bf16_softcap_sm90_cu_cb12e5b6_34864cuda3std3__45__cpo5beginE:
	.zero		1
	.type		_ZN73_INTERNAL_7a520cfa_37_flash_fwd_hdim96_bf16_softcap_sm90_cu_cb12e5b6_34864cuda3std3__475_GLOBAL__N__7a520cfa_37_flash_fwd_hdim96_bf16_softcap_sm90_cu_cb12e5b6_34866ignoreE,@object
	.size		_ZN73_INTERNAL_7a520cfa_37_flash_fwd_hdim96_bf16_softcap_sm90_cu_cb12e5b6_34864cuda3std3__475_GLOBAL__N__7a520cfa_37_flash_fwd_hdim96_bf16_softcap_sm90_cu_cb12e5b6_34866ignoreE,(_ZN73_INTERNAL_7a520cfa_37_flash_fwd_hdim96_bf16_softcap_sm90_cu_cb12e5b6_34864cute7productE - _ZN73_INTERNAL_7a520cfa_37_flash_fwd_hdim96_bf16_softcap_sm90_cu_cb12e5b6_34864cuda3std3__475_GLOBAL__N__7a520cfa_37_flash_fwd_hdim96_bf16_softcap_sm90_cu_cb12e5b6_34866ignoreE)
_ZN73_INTERNAL_7a520cfa_37_flash_fwd_hdim96_bf16_softcap_sm90_cu_cb12e5b6_34864cuda3std3__475_GLOBAL__N__7a520cfa_37_flash_fwd_hdim96_bf16_softcap_sm90_cu_cb12e5b6_34866ignoreE:
	.zero		1
	.type		_ZN73_INTERNAL_7a520cfa_37_flash_fwd_hdim96_bf16_softcap_sm90_cu_cb12e5b6_34864cute7productE,@object
	.size		_ZN73_INTERNAL_7a520cfa_37_flash_fwd_hdim96_bf16_softcap_sm90_cu_cb12e5b6_34864cute7productE,(_ZN73_INTERNAL_7a520cfa_37_flash_fwd_hdim96_bf16_softcap_sm90_cu_cb12e5b6_34864cuda3std3__45__cpo3endE - _ZN73_INTERNAL_7a520cfa_37_flash_fwd_hdim96_bf16_softcap_sm90_cu_cb12e5b6_34864cute7productE)
_ZN73_INTERNAL_7a520cfa_37_flash_fwd_hdim96_bf16_softcap_sm90_cu_cb12e5b6_34864cute7productE:
	.zero		1
	.type		_ZN73_INTERNAL_7a520cfa_37_flash_fwd_hdim96_bf16_softcap_sm90_cu_cb12e5b6_34864cuda3std3__45__cpo3endE,@object
	.size		_ZN73_INTERNAL_7a520cfa_37_flash_fwd_hdim96_bf16_softcap_sm90_cu_cb12e5b6_34864cuda3std3__45__cpo3endE,(_ZN73_INTERNAL_7a520cfa_37_flash_fwd_hdim96_bf16_softcap_sm90_cu_cb12e5b6_34864cuda3std3__419piecewise_constructE - _ZN73_INTERNAL_7a520cfa_37_flash_fwd_hdim96_bf16_softcap_sm90_cu_cb12e5b6_34864cuda3std3__45__cpo3endE)
_ZN73_INTERNAL_7a520cfa_37_flash_fwd_hdim96_bf16_softcap_sm90_cu_cb12e5b6_34864cuda3std3__45__cpo3endE:
	.zero		1
	.type		_ZN73_INTERNAL_7a520cfa_37_flash_fwd_hdim96_bf16_softcap_sm90_cu_cb12e5b6_34864cuda3std3__419piecewise_constructE,@object
	.size		_ZN73_INTERNAL_7a520cfa_37_flash_fwd_hdim96_bf16_softcap_sm90_cu_cb12e5b6_34864cuda3std3__419piecewise_constructE,(_ZN73_INTERNAL_7a520cfa_37_flash_fwd_hdim96_bf16_softcap_sm90_cu_cb12e5b6_34864cuda3std3__45__cpo4cendE - _ZN73_INTERNAL_7a520cfa_37_flash_fwd_hdim96_bf16_softcap_sm90_cu_cb12e5b6_34864cuda3std3__419piecewise_constructE)
_ZN73_INTERNAL_7a520cfa_37_flash_fwd_hdim96_bf16_softcap_sm90_cu_cb12e5b6_34864cuda3std3__419piecewise_constructE:
	.zero		1
	.type		_ZN73_INTERNAL_7a520cfa_37_flash_fwd_hdim96_bf16_softcap_sm90_cu_cb12e5b6_34864cuda3std3__45__cpo4cendE,@object
	.size		_ZN73_INTERNAL_7a520cfa_37_flash_fwd_hdim96_bf16_softcap_sm90_cu_cb12e5b6_34864cuda3std3__45__cpo4cendE,(_ZN73_INTERNAL_7a520cfa_37_flash_fwd_hdim96_bf16_softcap_sm90_cu_cb12e5b6_34864cuda3std6ranges3__45__cpo4swapE - _ZN73_INTERNAL_7a520cfa_37_flash_fwd_hdim96_bf16_softcap_sm90_cu_cb12e5b6_34864cuda3std3__45__cpo4cendE)
_ZN73_INTERNAL_7a520cfa_37_flash_fwd_hdim96_bf16_softcap_sm90_cu_cb12e5b6_34864cuda3std3__45__cpo4cendE:
	.zero		1
	.type		_ZN73_INTERNAL_7a520cfa_37_flash_fwd_hdim96_bf16_softcap_sm90_cu_cb12e5b6_34864cuda3std6ranges3__45__cpo4swapE,@object
	.size		_ZN73_INTERNAL_7a520cfa_37_flash_fwd_hdim96_bf16_softcap_sm90_cu_cb12e5b6_34864cuda3std6ranges3__45__cpo4swapE,(.L_16 - _ZN73_INTERNAL_7a520cfa_37_flash_fwd_hdim96_bf16_softcap_sm90_cu_cb12e5b6_34864cuda3std6ranges3__45__cpo4swapE)
_ZN73_INTERNAL_7a520cfa_37_flash_fwd_hdim96_bf16_softcap_sm90_cu_cb12e5b6_34864cuda3std6ranges3__45__cpo4swapE:
	.zero		1
.L_16:


//--------------------- .nv.shared._ZN7cutlass13device_kernelIN5flash11enable_sm90INS1_16FlashAttnFwdSm90INS1_25CollectiveMainloopFwdSm90ILi2EN4cute5tupleIJNS5_1CILi1EEES8_S8_EEENS6_IJNS7_ILi192EEENS7_ILi144EEENS7_ILi96EEEEEELi96ENS_10bfloat16_tEfNS_4arch4Sm90ELb0ELb0ELb1ELb1ELb0ELb0ELb0ELb0ELb1ELb0ELb0ELb0EEENS1_21CollectiveEpilogueFwdINS6_IJSA_SC_SB_EEES9_SE_SG_Li384ELb1ELb0ELb0ELb0EEENS1_36VarlenDynamicPersistentTileSchedulerILi192ELi144ELi384ELi32ELb0ELb0ELb1ELb0ELb1ELb1EEEEEEEEEvNT_6ParamsE --------------------------
	.section	.nv.shared._ZN7cutlass13device_kernelIN5flash11enable_sm90INS1_16FlashAttnFwdSm90INS1_25CollectiveMainloopFwdSm90ILi2EN4cute5tupleIJNS5_1CILi1EEES8_S8_EEENS6_IJNS7_ILi192EEENS7_ILi144EEENS7_ILi96EEEEEELi96ENS_10bfloat16_tEfNS_4arch4Sm90ELb0ELb0ELb1ELb1ELb0ELb0ELb0ELb0ELb1ELb0ELb0ELb0EEENS1_21CollectiveEpilogueFwdINS6_IJSA_SC_SB_EEES9_SE_SG_Li384ELb1ELb0ELb0ELb0EEENS1_36VarlenDynamicPersistentTileSchedulerILi192ELi144ELi384ELi32ELb0ELb0ELb1ELb0ELb1ELb1EEEEEEEEEvNT_6ParamsE,"aw",@nobits
	.sectionflags	@""
	.align	16
	.zero		1024


//--------------------- .nv.shared._ZN7cutlass13device_kernelIN5flash11enable_sm90INS1_16FlashAttnFwdSm90INS1_25CollectiveMainloopFwdSm90ILi2EN4cute5tupleIJNS5_1CILi1EEES8_S8_EEENS6_IJNS7_ILi192EEENS7_ILi144EEENS7_ILi96EEEEEELi96ENS_10bfloat16_tEfNS_4arch4Sm90ELb0ELb0ELb1ELb1ELb0ELb1ELb0ELb0ELb1ELb0ELb0ELb0EEENS1_21CollectiveEpilogueFwdINS6_IJSA_SC_SB_EEES9_SE_SG_Li384ELb1ELb0ELb0ELb0EEENS1_36VarlenDynamicPersistentTileSchedulerILi192ELi144ELi384ELi32ELb0ELb0ELb1ELb0ELb1ELb1EEEEEEEEEvNT_6ParamsE --------------------------
	.section	.nv.shared._ZN7cutlass13device_kernelIN5flash11enable_sm90INS1_16FlashAttnFwdSm90INS1_25CollectiveMainloopFwdSm90ILi2EN4cute5tupleIJNS5_1CILi1EEES8_S8_EEENS6_IJNS7_ILi192EEENS7_ILi144EEENS7_ILi96EEEEEELi96ENS_10bfloat16_tEfNS_4arch4Sm90ELb0ELb0ELb1ELb1ELb0ELb1ELb0ELb0ELb1ELb0ELb0ELb0EEENS1_21CollectiveEpilogueFwdINS6_IJSA_SC_SB_EEES9_SE_SG_Li384ELb1ELb0ELb0ELb0EEENS1_36VarlenDynamicPersistentTileSchedulerILi192ELi144ELi384ELi32ELb0ELb0ELb1ELb0ELb1ELb1EEEEEEEEEvNT_6ParamsE,"aw",@nobits
	.sectionflags	@""
	.align	16
	.zero		1024


//--------------------- .nv.shared._ZN7cutlass13device_kernelIN5flash11enable_sm90INS1_16FlashAttnFwdSm90INS1_25CollectiveMainloopFwdSm90ILi2EN4cute5tupleIJNS5_1CILi1EEES8_S8_EEENS6_IJNS7_ILi192EEENS7_ILi128EEENS7_ILi96EEEEEELi96ENS_10bfloat16_tEfNS_4arch4Sm90ELb0ELb1ELb1ELb0ELb0ELb0ELb0ELb0ELb1ELb0ELb0ELb0EEENS1_21CollectiveEpilogueFwdINS6_IJSA_SC_SB_EEES9_SE_SG_Li384ELb0ELb0ELb0ELb0EEENS1_30DynamicPersistentTileSchedulerILi384ELi32ELb0ELb0ELb1EEEEEEEEEvNT_6ParamsE --------------------------
	.section	.nv.shared._ZN7cutlass13device_kernelIN5flash11enable_sm90INS1_16FlashAttnFwdSm90INS1_25CollectiveMainloopFwdSm90ILi2EN4cute5tupleIJNS5_1CILi1EEES8_S8_EEENS6_IJNS7_ILi192EEENS7_ILi128EEENS7_ILi96EEEEEELi96ENS_10bfloat16_tEfNS_4arch4Sm90ELb0ELb1ELb1ELb0ELb0ELb0ELb0ELb0ELb1ELb0ELb0ELb0EEENS1_21CollectiveEpilogueFwdINS6_IJSA_SC_SB_EEES9_SE_SG_Li384ELb0ELb0ELb0ELb0EEENS1_30DynamicPersistentTileSchedulerILi384ELi32ELb0ELb0ELb1EEEEEEEEEvNT_6ParamsE,"aw",@nobits
	.sectionflags	@""
	.align	16
	.zero		1024


//--------------------- .nv.shared._ZN7cutlass13device_kernelIN5flash11enable_sm90INS1_16FlashAttnFwdSm90INS1_25CollectiveMainloopFwdSm90ILi2EN4cute5tupleIJNS5_1CILi1EEES8_S8_EEENS6_IJNS7_ILi192EEENS7_ILi128EEENS7_ILi96EEEEEELi96ENS_10bfloat16_tEfNS_4arch4Sm90ELb0ELb1ELb1ELb1ELb0ELb0ELb0ELb0ELb1ELb0ELb0ELb0EEENS1_21CollectiveEpilogueFwdINS6_IJSA_SC_SB_EEES9_SE_SG_Li384ELb1ELb0ELb0ELb0EEENS1_36VarlenDynamicPersistentTileSchedulerILi192ELi128ELi384ELi32ELb0ELb0ELb1ELb1ELb0ELb1EEEEEEEEEvNT_6ParamsE --------------------------
	.section	.nv.shared._ZN7cutlass13device_kernelIN5flash11enable_sm90INS1_16FlashAttnFwdSm90INS1_25CollectiveMainloopFwdSm90ILi2EN4cute5tupleIJNS5_1CILi1EEES8_S8_EEENS6_IJNS7_ILi192EEENS7_ILi128EEENS7_ILi96EEEEEELi96ENS_10bfloat16_tEfNS_4arch4Sm90ELb0ELb1ELb1ELb1ELb0ELb0ELb0ELb0ELb1ELb0ELb0ELb0EEENS1_21CollectiveEpilogueFwdINS6_IJSA_SC_SB_EEES9_SE_SG_Li384ELb1ELb0ELb0ELb0EEENS1_36VarlenDynamicPersistentTileSchedulerILi192ELi128ELi384ELi32ELb0ELb0ELb1ELb1ELb0ELb1EEEEEEEEEvNT_6ParamsE,"aw",@nobits
	.sectionflags	@""
	.align	16
	.zero		1024


//--------------------- .nv.shared._ZN7cutlass13device_kernelIN5flash11enable_sm90INS1_16FlashAttnFwdSm90INS1_25CollectiveMainloopFwdSm90ILi2EN4cute5tupleIJNS5_1CILi1EEES8_S8_EEENS6_IJNS7_ILi192EEENS7_ILi128EEENS7_ILi96EEEEEELi96ENS_10bfloat16_tEfNS_4arch4Sm90ELb0ELb1ELb1ELb1ELb0ELb1ELb0ELb0ELb1ELb0ELb0ELb0EEENS1_21CollectiveEpilogueFwdINS6_IJSA_SC_SB_EEES9_SE_SG_Li384ELb1ELb0ELb0ELb0EEENS1_36VarlenDynamicPersistentTileSchedulerILi192ELi128ELi384ELi32ELb0ELb0ELb1ELb1ELb0ELb1EEEEEEEEEvNT_6ParamsE --------------------------
	.section	.nv.shared._ZN7cutlass13device_kernelIN5flash11enable_sm90INS1_16FlashAttnFwdSm90INS1_25CollectiveMainloopFwdSm90ILi2EN4cute5tupleIJNS5_1CILi1EEES8_S8_EEENS6_IJNS7_ILi192EEENS7_ILi128EEENS7_ILi96EEEEEELi96ENS_10bfloat16_tEfNS_4arch4Sm90ELb0ELb1ELb1ELb1ELb0ELb1ELb0ELb0ELb1ELb0ELb0ELb0EEENS1_21CollectiveEpilogueFwdINS6_IJSA_SC_SB_EEES9_SE_SG_Li384ELb1ELb0ELb0ELb0EEENS1_36VarlenDynamicPersistentTileSchedulerILi192ELi128ELi384ELi32ELb0ELb0ELb1ELb1ELb0ELb1EEEEEEEEEvNT_6ParamsE,"aw",@nobits
	.sectionflags	@""
	.align	16
	.zero		1024


//--------------------- .nv.shared._ZN7cutlass13device_kernelIN5flash11enable_sm90INS1_16FlashAttnFwdSm90INS1_25CollectiveMainloopFwdSm90ILi2EN4cute5tupleIJNS5_1CILi1EEES8_S8_EEENS6_IJNS7_ILi192EEENS7_ILi144EEENS7_ILi96EEEEEELi96ENS_10bfloat16_tEfNS_4arch4Sm90ELb1ELb0ELb1ELb0ELb0ELb0ELb0ELb0ELb1ELb0ELb0ELb0EEENS1_21CollectiveEpilogueFwdINS6_IJSA_SC_SB_EEES9_SE_SG_Li384ELb0ELb0ELb0ELb0EEENS1_30DynamicPersistentTileSchedulerILi384ELi32ELb0ELb0ELb1EEEEEEEEEvNT_6ParamsE --------------------------
	.section	.nv.shared._ZN7cutlass13device_kernelIN5flash11enable_sm90INS1_16FlashAttnFwdSm90INS1_25CollectiveMainloopFwdSm90ILi2EN4cute5tupleIJNS5_1CILi1EEES8_S8_EEENS6_IJNS7_ILi192EEENS7_ILi144EEENS7_ILi96EEEEEELi96ENS_10bfloat16_tEfNS_4arch4Sm90ELb1ELb0ELb1ELb0ELb0ELb0ELb0ELb0ELb1ELb0ELb0ELb0EEENS1_21CollectiveEpilogueFwdINS6_IJSA_SC_SB_EEES9_SE_SG_Li384ELb0ELb0ELb0ELb0EEENS1_30DynamicPersistentTileSchedulerILi384ELi32ELb0ELb0ELb1EEEEEEEEEvNT_6ParamsE,"aw",@nobits
	.sectionflags	@""
	.align	16
	.zero		1024


//--------------------- .nv.shared._ZN7cutlass13device_kernelIN5flash11enable_sm90INS1_16FlashAttnFwdSm90INS1_25CollectiveMainloopFwdSm90ILi2EN4cute5tupleIJNS5_1CILi1EEES8_S8_EEENS6_IJNS7_ILi192EEENS7_ILi144EEENS7_ILi96EEEEEELi96ENS_10bfloat16_tEfNS_4arch4Sm90ELb1ELb0ELb1ELb1ELb0ELb0ELb0ELb0ELb1ELb0ELb0ELb0EEENS1_21CollectiveEpilogueFwdINS6_IJSA_SC_SB_EEES9_SE_SG_Li384ELb1ELb0ELb0ELb0EEENS1_36VarlenDynamicPersistentTileSchedulerILi192ELi144ELi384ELi32ELb0ELb0ELb1ELb1ELb1ELb1EEEEEEEEEvNT_6ParamsE --------------------------
	.section	.nv.shared._ZN7cutlass13device_kernelIN5flash11enable_sm90INS1_16FlashAttnFwdSm90INS1_25CollectiveMainloopFwdSm90ILi2EN4cute5tupleIJNS5_1CILi1EEES8_S8_EEENS6_IJNS7_ILi192EEENS7_ILi144EEENS7_ILi96EEEEEELi96ENS_10bfloat16_tEfNS_4arch4Sm90ELb1ELb0ELb1ELb1ELb0ELb0ELb0ELb0ELb1ELb0ELb0ELb0EEENS1_21CollectiveEpilogueFwdINS6_IJSA_SC_SB_EEES9_SE_SG_Li384ELb1ELb0ELb0ELb0EEENS1_36VarlenDynamicPersistentTileSchedulerILi192ELi144ELi384ELi32ELb0ELb0ELb1ELb1ELb1ELb1EEEEEEEEEvNT_6ParamsE,"aw",@nobits
	.sectionflags	@""
	.align	16
	.zero		1024


//--------------------- .nv.shared._ZN7cutlass13device_kernelIN5flash11enable_sm90INS1_16FlashAttnFwdSm90INS1_25CollectiveMainloopFwdSm90ILi2EN4cute5tupleIJNS5_1CILi1EEES8_S8_EEENS6_IJNS7_ILi192EEENS7_ILi144EEENS7_ILi96EEEEEELi96ENS_10bfloat16_tEfNS_4arch4Sm90ELb1ELb0ELb1ELb1ELb0ELb1ELb0ELb0ELb1ELb0ELb0ELb0EEENS1_21CollectiveEpilogueFwdINS6_IJSA_SC_SB_EEES9_SE_SG_Li384ELb1ELb0ELb0ELb0EEENS1_36VarlenDynamicPersistentTileSchedulerILi192ELi144ELi384ELi32ELb0ELb0ELb1ELb1ELb1ELb1EEEEEEEEEvNT_6ParamsE --------------------------
	.section	.nv.shared._ZN7cutlass13device_kernelIN5flash11enable_sm90INS1_16FlashAttnFwdSm90INS1_25CollectiveMainloopFwdSm90ILi2EN4cute5tupleIJNS5_1CILi1EEES8_S8_EEENS6_IJNS7_ILi192EEENS7_ILi144EEENS7_ILi96EEEEEELi96ENS_10bfloat16_tEfNS_4arch4Sm90ELb1ELb0ELb1ELb1ELb0ELb1ELb0ELb0ELb1ELb0ELb0ELb0EEENS1_21CollectiveEpilogueFwdINS6_IJSA_SC_SB_EEES9_SE_SG_Li384ELb1ELb0ELb0ELb0EEENS1_36VarlenDynamicPersistentTileSchedulerILi192ELi144ELi384ELi32ELb0ELb0ELb1ELb1ELb1ELb1EEEEEEEEEvNT_6ParamsE,"aw",@nobits
	.sectionflags	@""
	.align	16
	.zero		1024


//--------------------- .nv.constant0._ZN7cutlass13device_kernelIN5flash11enable_sm90INS1_16FlashAttnFwdSm90INS1_25CollectiveMainloopFwdSm90ILi2EN4cute5tupleIJNS5_1CILi1EEES8_S8_EEENS6_IJNS7_ILi192EEENS7_ILi144EEENS7_ILi96EEEEEELi96ENS_10bfloat16_tEfNS_4arch4Sm90ELb0ELb0ELb1ELb0ELb0ELb0ELb0ELb0ELb1ELb0ELb0ELb0EEENS1_21CollectiveEpilogueFwdINS6_IJSA_SC_SB_EEES9_SE_SG_Li384ELb0ELb0ELb0ELb0EEENS1_29StaticPersistentTileSchedulerILb0EEEEEEEEEvNT_6ParamsE --------------------------
	.section	.nv.constant0._ZN7cutlass13device_kernelIN5flash11enable_sm90INS1_16FlashAttnFwdSm90INS1_25CollectiveMainloopFwdSm90ILi2EN4cute5tupleIJNS5_1CILi1EEES8_S8_EEENS6_IJNS7_ILi192EEENS7_ILi144EEENS7_ILi96EEEEEELi96ENS_10bfloat16_tEfNS_4arch4Sm90ELb0ELb0ELb1ELb0ELb0ELb0ELb0ELb0ELb1ELb0ELb0ELb0EEENS1_21CollectiveEpilogueFwdINS6_IJSA_SC_SB_EEES9_SE_SG_Li384ELb0ELb0ELb0ELb0EEENS1_29StaticPersistentTileSchedulerILb0EEEEEEEEEvNT_6ParamsE,"a",@progbits
	.sectionflags	@""
	.align	4
.nv.constant0._ZN7cutlass13device_kernelIN5flash11enable_sm90INS1_16FlashAttnFwdSm90INS1_25CollectiveMainloopFwdSm90ILi2EN4cute5tupleIJNS5_1CILi1EEES8_S8_EEENS6_IJNS7_ILi192EEENS7_ILi144EEENS7_ILi96EEEEEELi96ENS_10bfloat16_tEfNS_4arch4Sm90ELb0ELb0ELb1ELb0ELb0ELb0ELb0ELb0ELb1ELb0ELb0ELb0EEENS1_21CollectiveEpilogueFwdINS6_IJSA_SC_SB_EEES9_SE_SG_Li384ELb0ELb0ELb0ELb0EEENS1_29StaticPersistentTileSchedulerILb0EEEEEEEEEvNT_6ParamsE:
	.zero		3584


//--------------------- .nv.constant0._ZN7cutlass13device_kernelIN5flash11enable_sm90INS1_16FlashAttnFwdSm90INS1_25CollectiveMainloopFwdSm90ILi2EN4cute5tupleIJNS5_1CILi1EEES8_S8_EEENS6_IJNS7_ILi192EEENS7_ILi144EEENS7_ILi96EEEEEELi96ENS_10bfloat16_tEfNS_4arch4Sm90ELb0ELb0ELb1ELb1ELb0ELb0ELb0ELb0ELb1ELb0ELb0ELb0EEENS1_21CollectiveEpilogueFwdINS6_IJSA_SC_SB_EEES9_SE_SG_Li384ELb1ELb0ELb0ELb0EEENS1_36VarlenDynamicPersistentTileSchedulerILi192ELi144ELi384ELi32ELb0ELb0ELb1ELb0ELb1ELb1EEEEEEEEEvNT_6ParamsE --------------------------
	.section	.nv.constant0._ZN7cutlass13device_kernelIN5flash11enable_sm90INS1_16FlashAttnFwdSm90INS1_25CollectiveMainloopFwdSm90ILi2EN4cute5tupleIJNS5_1CILi1EEES8_S8_EEENS6_IJNS7_ILi192EEENS7_ILi144EEENS7_ILi96EEEEEELi96ENS_10bfloat16_tEfNS_4arch4Sm90ELb0ELb0ELb1ELb1ELb0ELb0ELb0ELb0ELb1ELb0ELb0ELb0EEENS1_21CollectiveEpilogueFwdINS6_IJSA_SC_SB_EEES9_SE_SG_Li384ELb1ELb0ELb0ELb0EEENS1_36VarlenDynamicPersistentTileSchedulerILi192ELi144ELi384ELi32ELb0ELb0ELb1ELb0ELb1ELb1EEEEEEEEEvNT_6ParamsE,"a",@progbits
	.sectionflags	@""
	.align	4
.nv.constant0._ZN7cutlass13device_kernelIN5flash11enable_sm90INS1_16FlashAttnFwdSm90INS1_25CollectiveMainloopFwdSm90ILi2EN4cute5tupleIJNS5_1CILi1EEES8_S8_EEENS6_IJNS7_ILi192EEENS7_ILi144EEENS7_ILi96EEEEEELi96ENS_10bfloat16_tEfNS_4arch4Sm90ELb0ELb0ELb1ELb1ELb0ELb0ELb0ELb0ELb1ELb0ELb0ELb0EEENS1_21CollectiveEpilogueFwdINS6_IJSA_SC_SB_EEES9_SE_SG_Li384ELb1ELb0ELb0ELb0EEENS1_36VarlenDynamicPersistentTileSchedulerILi192ELi144ELi384ELi32ELb0ELb0ELb1ELb0ELb1ELb1EEEEEEEEEvNT_6ParamsE:
	.zero		3200


//--------------------- .nv.constant0._ZN7cutlass13device_kernelIN5flash11enable_sm90INS1_16FlashAttnFwdSm90INS1_25CollectiveMainloopFwdSm90ILi2EN4cute5tupleIJNS5_1CILi1EEES8_S8_EEENS6_IJNS7_ILi192EEENS7_ILi144EEENS7_ILi96EEEEEELi96ENS_10bfloat16_tEfNS_4arch4Sm90ELb0ELb0ELb1ELb1ELb0ELb1ELb0ELb0ELb1ELb0ELb0ELb0EEENS1_21CollectiveEpilogueFwdINS6_IJSA_SC_SB_EEES9_SE_SG_Li384ELb1ELb0ELb0ELb0EEENS1_36VarlenDynamicPersistentTileSchedulerILi192ELi144ELi384ELi32ELb0ELb0ELb1ELb0ELb1ELb1EEEEEEEEEvNT_6ParamsE --------------------------
	.section	.nv.constant0._ZN7cutlass13device_kernelIN5flash11enable_sm90INS1_16FlashAttnFwdSm90INS1_25CollectiveMainloopFwdSm90ILi2EN4cute5tupleIJNS5_1CILi1EEES8_S8_EEENS6_IJNS7_ILi192EEENS7_ILi144EEENS7_ILi96EEEEEELi96ENS_10bfloat16_tEfNS_4arch4Sm90ELb0ELb0ELb1ELb1ELb0ELb1ELb0ELb0ELb1ELb0ELb0ELb0EEENS1_21CollectiveEpilogueFwdINS6_IJSA_SC_SB_EEES9_SE_SG_Li384ELb1ELb0ELb0ELb0EEENS1_36VarlenDynamicPersistentTileSchedulerILi192ELi144ELi384ELi32ELb0ELb0ELb1ELb0ELb1ELb1EEEEEEEEEvNT_6ParamsE,"a",@progbits
	.sectionflags	@""
	.align	4
.nv.constant0._ZN7cutlass13device_kernelIN5flash11enable_sm90INS1_16FlashAttnFwdSm90INS1_25CollectiveMainloopFwdSm90ILi2EN4cute5tupleIJNS5_1CILi1EEES8_S8_EEENS6_IJNS7_ILi192EEENS7_ILi144EEENS7_ILi96EEEEEELi96ENS_10bfloat16_tEfNS_4arch4Sm90ELb0ELb0ELb1ELb1ELb0ELb1ELb0ELb0ELb1ELb0ELb0ELb0EEENS1_21CollectiveEpilogueFwdINS6_IJSA_SC_SB_EEES9_SE_SG_Li384ELb1ELb0ELb0ELb0EEENS1_36VarlenDynamicPersistentTileSchedulerILi192ELi144ELi384ELi32ELb0ELb0ELb1ELb0ELb1ELb1EEEEEEEEEvNT_6ParamsE:
	.zero		3200


//--------------------- .nv.constant0._ZN7cutlass13device_kernelIN5flash11enable_sm90INS1_16FlashAttnFwdSm90INS1_25CollectiveMainloopFwdSm90ILi2EN4cute5tupleIJNS5_1CILi1EEES8_S8_EEENS6_IJNS7_ILi192EEENS7_ILi128EEENS7_ILi96EEEEEELi96ENS_10bfloat16_tEfNS_4arch4Sm90ELb0ELb1ELb1ELb0ELb0ELb0ELb0ELb0ELb1ELb0ELb0ELb0EEENS1_21CollectiveEpilogueFwdINS6_IJSA_SC_SB_EEES9_SE_SG_Li384ELb0ELb0ELb0ELb0EEENS1_30DynamicPersistentTileSchedulerILi384ELi32ELb0ELb0ELb1EEEEEEEEEvNT_6ParamsE --------------------------
	.section	.nv.constant0._ZN7cutlass13device_kernelIN5flash11enable_sm90INS1_16FlashAttnFwdSm90INS1_25CollectiveMainloopFwdSm90ILi2EN4cute5tupleIJNS5_1CILi1EEES8_S8_EEENS6_IJNS7_ILi192EEENS7_ILi128EEENS7_ILi96EEEEEELi96ENS_10bfloat16_tEfNS_4arch4Sm90ELb0ELb1ELb1ELb0ELb0ELb0ELb0ELb0ELb1ELb0ELb0ELb0EEENS1_21CollectiveEpilogueFwdINS6_IJSA_SC_SB_EEES9_SE_SG_Li384ELb0ELb0ELb0ELb0EEENS1_30DynamicPersistentTileSchedulerILi384ELi32ELb0ELb0ELb1EEEEEEEEEvNT_6ParamsE,"a",@progbits
	.sectionflags	@""
	.align	4
.nv.constant0._ZN7cutlass13device_kernelIN5flash11enable_sm90INS1_16FlashAttnFwdSm90INS1_25CollectiveMainloopFwdSm90ILi2EN4cute5tupleIJNS5_1CILi1EEES8_S8_EEENS6_IJNS7_ILi192EEENS7_ILi128EEENS7_ILi96EEEEEELi96ENS_10bfloat16_tEfNS_4arch4Sm90ELb0ELb1ELb1ELb0ELb0ELb0ELb0ELb0ELb1ELb0ELb0ELb0EEENS1_21CollectiveEpilogueFwdINS6_IJSA_SC_SB_EEES9_SE_SG_Li384ELb0ELb0ELb0ELb0EEENS1_30DynamicPersistentTileSchedulerILi384ELi32ELb0ELb0ELb1EEEEEEEEEvNT_6ParamsE:
	.zero		3584


//--------------------- .nv.constant0._ZN7cutlass13device_kernelIN5flash11enable_sm90INS1_16FlashAttnFwdSm90INS1_25CollectiveMainloopFwdSm90ILi2EN4cute5tupleIJNS5_1CILi1EEES8_S8_EEENS6_IJNS7_ILi192EEENS7_ILi128EEENS7_ILi96EEEEEELi96ENS_10bfloat16_tEfNS_4arch4Sm90ELb0ELb1ELb1ELb1ELb0ELb0ELb0ELb0ELb1ELb0ELb0ELb0EEENS1_21CollectiveEpilogueFwdINS6_IJSA_SC_SB_EEES9_SE_SG_Li384ELb1ELb0ELb0ELb0EEENS1_36VarlenDynamicPersistentTileSchedulerILi192ELi128ELi384ELi32ELb0ELb0ELb1ELb1ELb0ELb1EEEEEEEEEvNT_6ParamsE --------------------------
	.section	.nv.constant0._ZN7cutlass13device_kernelIN5flash11enable_sm90INS1_16FlashAttnFwdSm90INS1_25CollectiveMainloopFwdSm90ILi2EN4cute5tupleIJNS5_1CILi1EEES8_S8_EEENS6_IJNS7_ILi192EEENS7_ILi128EEENS7_ILi96EEEEEELi96ENS_10bfloat16_tEfNS_4arch4Sm90ELb0ELb1ELb1ELb1ELb0ELb0ELb0ELb0ELb1ELb0ELb0ELb0EEENS1_21CollectiveEpilogueFwdINS6_IJSA_SC_SB_EEES9_SE_SG_Li384ELb1ELb0ELb0ELb0EEENS1_36VarlenDynamicPersistentTileSchedulerILi192ELi128ELi384ELi32ELb0ELb0ELb1ELb1ELb0ELb1EEEEEEEEEvNT_6ParamsE,"a",@progbits
	.sectionflags	@""
	.align	4
.nv.constant0._ZN7cutlass13device_kernelIN5flash11enable_sm90INS1_16FlashAttnFwdSm90INS1_25CollectiveMainloopFwdSm90ILi2EN4cute5tupleIJNS5_1CILi1EEES8_S8_EEENS6_IJNS7_ILi192EEENS7_ILi128EEENS7_ILi96EEEEEELi96ENS_10bfloat16_tEfNS_4arch4Sm90ELb0ELb1ELb1ELb1ELb0ELb0ELb0ELb0ELb1ELb0ELb0ELb0EEENS1_21CollectiveEpilogueFwdINS6_IJSA_SC_SB_EEES9_SE_SG_Li384ELb1ELb0ELb0ELb0EEENS1_36VarlenDynamicPersistentTileSchedulerILi192ELi128ELi384ELi32ELb0ELb0ELb1ELb1ELb0ELb1EEEEEEEEEvNT_6ParamsE:
	.zero		3200


//--------------------- .nv.constant0._ZN7cutlass13device_kernelIN5flash11enable_sm90INS1_16FlashAttnFwdSm90INS1_25CollectiveMainloopFwdSm90ILi2EN4cute5tupleIJNS5_1CILi1EEES8_S8_EEENS6_IJNS7_ILi192EEENS7_ILi128EEENS7_ILi96EEEEEELi96ENS_10bfloat16_tEfNS_4arch4Sm90ELb0ELb1ELb1ELb1ELb0ELb1ELb0ELb0ELb1ELb0ELb0ELb0EEENS1_21CollectiveEpilogueFwdINS6_IJSA_SC_SB_EEES9_SE_SG_Li384ELb1ELb0ELb0ELb0EEENS1_36VarlenDynamicPersistentTileSchedulerILi192ELi128ELi384ELi32ELb0ELb0ELb1ELb1ELb0ELb1EEEEEEEEEvNT_6ParamsE --------------------------
	.section	.nv.constant0._ZN7cutlass13device_kernelIN5flash11enable_sm90INS1_16FlashAttnFwdSm90INS1_25CollectiveMainloopFwdSm90ILi2EN4cute5tupleIJNS5_1CILi1EEES8_S8_EEENS6_IJNS7_ILi192EEENS7_ILi128EEENS7_ILi96EEEEEELi96ENS_10bfloat16_tEfNS_4arch4Sm90ELb0ELb1ELb1ELb1ELb0ELb1ELb0ELb0ELb1ELb0ELb0ELb0EEENS1_21CollectiveEpilogueFwdINS6_IJSA_SC_SB_EEES9_SE_SG_Li384ELb1ELb0ELb0ELb0EEENS1_36VarlenDynamicPersistentTileSchedulerILi192ELi128ELi384ELi32ELb0ELb0ELb1ELb1ELb0ELb1EEEEEEEEEvNT_6ParamsE,"a",@progbits
	.sectionflags	@""
	.align	4
.nv.constant0._ZN7cutlass13device_kernelIN5flash11enable_sm90INS1_16FlashAttnFwdSm90INS1_25CollectiveMainloopFwdSm90ILi2EN4cute5tupleIJNS5_1CILi1EEES8_S8_EEENS6_IJNS7_ILi192EEENS7_ILi128EEENS7_ILi96EEEEEELi96ENS_10bfloat16_tEfNS_4arch4Sm90ELb0ELb1ELb1ELb1ELb0ELb1ELb0ELb0ELb1ELb0ELb0ELb0EEENS1_21CollectiveEpilogueFwdINS6_IJSA_SC_SB_EEES9_SE_SG_Li384ELb1ELb0ELb0ELb0EEENS1_36VarlenDynamicPersistentTileSchedulerILi192ELi128ELi384ELi32ELb0ELb0ELb1ELb1ELb0ELb1EEEEEEEEEvNT_6ParamsE:
	.zero		3200


//--------------------- .nv.constant0._ZN7cutlass13device_kernelIN5flash11enable_sm90INS1_16FlashAttnFwdSm90INS1_25CollectiveMainloopFwdSm90ILi2EN4cute5tupleIJNS5_1CILi1EEES8_S8_EEENS6_IJNS7_ILi192EEENS7_ILi144EEENS7_ILi96EEEEEELi96ENS_10bfloat16_tEfNS_4arch4Sm90ELb1ELb0ELb1ELb0ELb0ELb0ELb0ELb0ELb1ELb0ELb0ELb0EEENS1_21CollectiveEpilogueFwdINS6_IJSA_SC_SB_EEES9_SE_SG_Li384ELb0ELb0ELb0ELb0EEENS1_30DynamicPersistentTileSchedulerILi384ELi32ELb0ELb0ELb1EEEEEEEEEvNT_6ParamsE --------------------------
	.section	.nv.constant0._ZN7cutlass13device_kernelIN5flash11enable_sm90INS1_16FlashAttnFwdSm90INS1_25CollectiveMainloopFwdSm90ILi2EN4cute5tupleIJNS5_1CILi1EEES8_S8_EEENS6_IJNS7_ILi192EEENS7_ILi144EEENS7_ILi96EEEEEELi96ENS_10bfloat16_tEfNS_4arch4Sm90ELb1ELb0ELb1ELb0ELb0ELb0ELb0ELb0ELb1ELb0ELb0ELb0EEENS1_21CollectiveEpilogueFwdINS6_IJSA_SC_SB_EEES9_SE_SG_Li384ELb0ELb0ELb0ELb0EEENS1_30DynamicPersistentTileSchedulerILi384ELi32ELb0ELb0ELb1EEEEEEEEEvNT_6ParamsE,"a",@progbits
	.sectionflags	@""
	.align	4
.nv.constant0._ZN7cutlass13device_kernelIN5flash11enable_sm90INS1_16FlashAttnFwdSm90INS1_25CollectiveMainloopFwdSm90ILi2EN4cute5tupleIJNS5_1CILi1EEES8_S8_EEENS6_IJNS7_ILi192EEENS7_ILi144EEENS7_ILi96EEEEEELi96ENS_10bfloat16_tEfNS_4arch4Sm90ELb1ELb0ELb1ELb0ELb0ELb0ELb0ELb0ELb1ELb0ELb0ELb0EEENS1_21CollectiveEpilogueFwdINS6_IJSA_SC_SB_EEES9_SE_SG_Li384ELb0ELb0ELb0ELb0EEENS1_30DynamicPersistentTileSchedulerILi384ELi32ELb0ELb0ELb1EEEEEEEEEvNT_6ParamsE:
	.zero		3584


//--------------------- .nv.constant0._ZN7cutlass13device_kernelIN5flash11enable_sm90INS1_16FlashAttnFwdSm90INS1_25CollectiveMainloopFwdSm90ILi2EN4cute5tupleIJNS5_1CILi1EEES8_S8_EEENS6_IJNS7_ILi192EEENS7_ILi144EEENS7_ILi96EEEEEELi96ENS_10bfloat16_tEfNS_4arch4Sm90ELb1ELb0ELb1ELb1ELb0ELb0ELb0ELb0ELb1ELb0ELb0ELb0EEENS1_21CollectiveEpilogueFwdINS6_IJSA_SC_SB_EEES9_SE_SG_Li384ELb1ELb0ELb0ELb0EEENS1_36VarlenDynamicPersistentTileSchedulerILi192ELi144ELi384ELi32ELb0ELb0ELb1ELb1ELb1ELb1EEEEEEEEEvNT_6ParamsE --------------------------
	.section	.nv.constant0._ZN7cutlass13device_kernelIN5flash11enable_sm90INS1_16FlashAttnFwdSm90INS1_25CollectiveMainloopFwdSm90ILi2EN4cute5tupleIJNS5_1CILi1EEES8_S8_EEENS6_IJNS7_ILi192EEENS7_ILi144EEENS7_ILi96EEEEEELi96ENS_10bfloat16_tEfNS_4arch4Sm90ELb1ELb0ELb1ELb1ELb0ELb0ELb0ELb0ELb1ELb0ELb0ELb0EEENS1_21CollectiveEpilogueFwdINS6_IJSA_SC_SB_EEES9_SE_SG_Li384ELb1ELb0ELb0ELb0EEENS1_36VarlenDynamicPersistentTileSchedulerILi192ELi144ELi384ELi32ELb0ELb0ELb1ELb1ELb1ELb1EEEEEEEEEvNT_6ParamsE,"a",@progbits
	.sectionflags	@""
	.align	4
.nv.constant0._ZN7cutlass13device_kernelIN5flash11enable_sm90INS1_16FlashAttnFwdSm90INS1_25CollectiveMainloopFwdSm90ILi2EN4cute5tupleIJNS5_1CILi1EEES8_S8_EEENS6_IJNS7_ILi192EEENS7_ILi144EEENS7_ILi96EEEEEELi96ENS_10bfloat16_tEfNS_4arch4Sm90ELb1ELb0ELb1ELb1ELb0ELb0ELb0ELb0ELb1ELb0ELb0ELb0EEENS1_21CollectiveEpilogueFwdINS6_IJSA_SC_SB_EEES9_SE_SG_Li384ELb1ELb0ELb0ELb0EEENS1_36VarlenDynamicPersistentTileSchedulerILi192ELi144ELi384ELi32ELb0ELb0ELb1ELb1ELb1ELb1EEEEEEEEEvNT_6ParamsE:
	.zero		3200


//--------------------- .nv.constant0._ZN7cutlass13device_kernelIN5flash11enable_sm90INS1_16FlashAttnFwdSm90INS1_25CollectiveMainloopFwdSm90ILi2EN4cute5tupleIJNS5_1CILi1EEES8_S8_EEENS6_IJNS7_ILi192EEENS7_ILi144EEENS7_ILi96EEEEEELi96ENS_10bfloat16_tEfNS_4arch4Sm90ELb1ELb0ELb1ELb1ELb0ELb1ELb0ELb0ELb1ELb0ELb0ELb0EEENS1_21CollectiveEpilogueFwdINS6_IJSA_SC_SB_EEES9_SE_SG_Li384ELb1ELb0ELb0ELb0EEENS1_36VarlenDynamicPersistentTileSchedulerILi192ELi144ELi384ELi32ELb0ELb0ELb1ELb1ELb1ELb1EEEEEEEEEvNT_6ParamsE --------------------------
	.section	.nv.constant0._ZN7cutlass13device_kernelIN5flash11enable_sm90INS1_16FlashAttnFwdSm90INS1_25CollectiveMainloopFwdSm90ILi2EN4cute5tupleIJNS5_1CILi1EEES8_S8_EEENS6_IJNS7_ILi192EEENS7_ILi144EEENS7_ILi96EEEEEELi96ENS_10bfloat16_tEfNS_4arch4Sm90ELb1ELb0ELb1ELb1ELb0ELb1ELb0ELb0ELb1ELb0ELb0ELb0EEENS1_21CollectiveEpilogueFwdINS6_IJSA_SC_SB_EEES9_SE_SG_Li384ELb1ELb0ELb0ELb0EEENS1_36VarlenDynamicPersistentTileSchedulerILi192ELi144ELi384ELi32ELb0ELb0ELb1ELb1ELb1ELb1EEEEEEEEEvNT_6ParamsE,"a",@progbits
	.sectionflags	@""
	.align	4
.nv.constant0._ZN7cutlass13device_kernelIN5flash11enable_sm90INS1_16FlashAttnFwdSm90INS1_25CollectiveMainloopFwdSm90ILi2EN4cute5tupleIJNS5_1CILi1EEES8_S8_EEENS6_IJNS7_ILi192EEENS7_ILi144EEENS7_ILi96EEEEEELi96ENS_10bfloat16_tEfNS_4arch4Sm90ELb1ELb0ELb1ELb1ELb0ELb1ELb0ELb0ELb1ELb0ELb0ELb0EEENS1_21CollectiveEpilogueFwdINS6_IJSA_SC_SB_EEES9_SE_SG_Li384ELb1ELb0ELb0ELb0EEENS1_36VarlenDynamicPersistentTileSchedulerILi192ELi144ELi384ELi32ELb0ELb0ELb1ELb1ELb1ELb1EEEEEEEEEvNT_6ParamsE:
	.zero		3200


//--------------------- SYMBOLS --------------------------

	.type		.nv.reservedSmem.offset0,@object
	.size		.nv.reservedSmem.offset0,0x4
	.type		__assertfail,@function
